	.target	sm_90a

	.elftype	@"ET_EXEC"


//--------------------- .note.nv.tkinfo           --------------------------
	.section	.note.nv.tkinfo,"",@"SHT_NOTE"
	.sectionflags	@"SHF_NOTE_NV_TKINFO"
	.tkinfo
        /*0018*/ 	.word	0x00000002
        /*0030*/ 	.string	""
        /*0030*/ 	.string	"ptxas"
        /*0030*/ 	.string	"Cuda compilation tools, release 13.0, V13.0.88"
        /*0030*/ 	.string	"Build cuda_13.0.r13.0/compiler.36424714_0"
        /*0030*/ 	.string	"-arch sm_90a -m 64 "



//--------------------- .note.nv.cuinfo           --------------------------
	.section	.note.nv.cuinfo,"",@"SHT_NOTE"
	.sectionflags	@"SHF_NOTE_NV_CUINFO"
        /*0018*/ 	.short	0x0002
        /*001a*/ 	.short	0x005a
        /*001c*/ 	.short	0x0082
	.zero		2


//--------------------- .nv.info                  --------------------------
	.section	.nv.info,"",@"SHT_CUDA_INFO"
	.align	4


	//----- nvinfo : EIATTR_REGCOUNT
	.align		4
        /*0000*/ 	.byte	0x04, 0x2f
        /*0002*/ 	.short	(.L_21 - .L_20)
	.align		4
.L_20:
        /*0004*/ 	.word	index@(_ZN7cutlass13device_kernelIN5flash11enable_sm90INS1_16FlashAttnFwdSm90INS1_25CollectiveMainloopFwdSm90ILi2EN4cute5tupleIJNS5_1CILi1EEES8_S8_EEENS6_IJNS7_ILi128EEENS7_ILi160EEENS7_ILi192EEEEEELi192ENS_12float_e4m3_tEfNS_4arch4Sm90ELb1ELb0ELb0ELb1ELb0ELb1ELb0ELb1ELb1ELb0ELb0ELb0EEENS1_21CollectiveEpilogueFwdINS6_IJSA_SC_SB_EEES9_NS_10bfloat16_tESG_Li256ELb1ELb0ELb0ELb1EEENS1_36VarlenDynamicPersistentTileSchedulerILi128ELi160ELi256ELi128ELb0ELb0ELb1ELb1ELb1ELb1EEEEEEEEEvNT_6ParamsE)
        /*0008*/ 	.word	0x000000a8


	//----- nvinfo : EIATTR_FRAME_SIZE
	.align		4
.L_21:
        /*000c*/ 	.byte	0x04, 0x11
        /*000e*/ 	.short	(.L_23 - .L_22)
	.align		4
.L_22:
        /*0010*/ 	.word	index@(_ZN7cutlass13device_kernelIN5flash11enable_sm90INS1_16FlashAttnFwdSm90INS1_25CollectiveMainloopFwdSm90ILi2EN4cute5tupleIJNS5_1CILi1EEES8_S8_EEENS6_IJNS7_ILi128EEENS7_ILi160EEENS7_ILi192EEEEEELi192ENS_12float_e4m3_tEfNS_4arch4Sm90ELb1ELb0ELb0ELb1ELb0ELb1ELb0ELb1ELb1ELb0ELb0ELb0EEENS1_21CollectiveEpilogueFwdINS6_IJSA_SC_SB_EEES9_NS_10bfloat16_tESG_Li256ELb1ELb0ELb0ELb1EEENS1_36VarlenDynamicPersistentTileSchedulerILi128ELi160ELi256ELi128ELb0ELb0ELb1ELb1ELb1ELb1EEEEEEEEEvNT_6ParamsE)
        /*0014*/ 	.word	0x00000048


	//----- nvinfo : EIATTR_REGCOUNT
	.align		4
.L_23:
        /*0018*/ 	.byte	0x04, 0x2f
        /*001a*/ 	.short	(.L_25 - .L_24)
	.align		4
.L_24:
        /*001c*/ 	.word	index@(_ZN7cutlass13device_kernelIN5flash11enable_sm90INS1_16FlashAttnFwdSm90INS1_25CollectiveMainloopFwdSm90ILi2EN4cute5tupleIJNS5_1CILi1EEES8_S8_EEENS6_IJNS7_ILi128EEENS7_ILi160EEENS7_ILi192EEEEEELi192ENS_12float_e4m3_tEfNS_4arch4Sm90ELb1ELb0ELb0ELb1ELb0ELb0ELb0ELb1ELb1ELb0ELb0ELb0EEENS1_21CollectiveEpilogueFwdINS6_IJSA_SC_SB_EEES9_NS_10bfloat16_tESG_Li256ELb1ELb0ELb0ELb1EEENS1_36VarlenDynamicPersistentTileSchedulerILi128ELi160ELi256ELi128ELb0ELb0ELb1ELb1ELb1ELb1EEEEEEEEEvNT_6ParamsE)
        /*0020*/ 	.word	0x000000a8


	//----- nvinfo : EIATTR_FRAME_SIZE
	.align		4
.L_25:
        /*0024*/ 	.byte	0x04, 0x11
        /*0026*/ 	.short	(.L_27 - .L_26)
	.align		4
.L_26:
        /*0028*/ 	.word	index@(_ZN7cutlass13device_kernelIN5flash11enable_sm90INS1_16FlashAttnFwdSm90INS1_25CollectiveMainloopFwdSm90ILi2EN4cute5tupleIJNS5_1CILi1EEES8_S8_EEENS6_IJNS7_ILi128EEENS7_ILi160EEENS7_ILi192EEEEEELi192ENS_12float_e4m3_tEfNS_4arch4Sm90ELb1ELb0ELb0ELb1ELb0ELb0ELb0ELb1ELb1ELb0ELb0ELb0EEENS1_21CollectiveEpilogueFwdINS6_IJSA_SC_SB_EEES9_NS_10bfloat16_tESG_Li256ELb1ELb0ELb0ELb1EEENS1_36VarlenDynamicPersistentTileSchedulerILi128ELi160ELi256ELi128ELb0ELb0ELb1ELb1ELb1ELb1EEEEEEEEEvNT_6ParamsE)
        /*002c*/ 	.word	0x00000028


	//----- nvinfo : EIATTR_REGCOUNT
	.align		4
.L_27:
        /*0030*/ 	.byte	0x04, 0x2f
        /*0032*/ 	.short	(.L_29 - .L_28)
	.align		4
.L_28:
        /*0034*/ 	.word	index@(_ZN7cutlass13device_kernelIN5flash11enable_sm90INS1_16FlashAttnFwdSm90INS1_25CollectiveMainloopFwdSm90ILi2EN4cute5tupleIJNS5_1CILi1EEES8_S8_EEENS6_IJNS7_ILi128EEENS7_ILi160EEENS7_ILi192EEEEEELi192ENS_12float_e4m3_tEfNS_4arch4Sm90ELb1ELb0ELb0ELb0ELb0ELb0ELb0ELb1ELb1ELb0ELb0ELb0EEENS1_21CollectiveEpilogueFwdINS6_IJSA_SC_SB_EEES9_NS_10bfloat16_tESG_Li256ELb0ELb0ELb0ELb1EEENS1_30DynamicPersistentTileSchedulerILi256ELi128ELb0ELb0ELb1EEEEEEEEEvNT_6ParamsE)
        /*0038*/ 	.word	0x000000a8


	//----- nvinfo : EIATTR_FRAME_SIZE
	.align		4
.L_29:
        /*003c*/ 	.byte	0x04, 0x11
        /*003e*/ 	.short	(.L_31 - .L_30)
	.align		4
.L_30:
        /*0040*/ 	.word	index@(_ZN7cutlass13device_kernelIN5flash11enable_sm90INS1_16FlashAttnFwdSm90INS1_25CollectiveMainloopFwdSm90ILi2EN4cute5tupleIJNS5_1CILi1EEES8_S8_EEENS6_IJNS7_ILi128EEENS7_ILi160EEENS7_ILi192EEEEEELi192ENS_12float_e4m3_tEfNS_4arch4Sm90ELb1ELb0ELb0ELb0ELb0ELb0ELb0ELb1ELb1ELb0ELb0ELb0EEENS1_21CollectiveEpilogueFwdINS6_IJSA_SC_SB_EEES9_NS_10bfloat16_tESG_Li256ELb0ELb0ELb0ELb1EEENS1_30DynamicPersistentTileSchedulerILi256ELi128ELb0ELb0ELb1EEEEEEEEEvNT_6ParamsE)
        /*0044*/ 	.word	0x00000020


	//----- nvinfo : EIATTR_REGCOUNT
	.align		4
.L_31:
        /*0048*/ 	.byte	0x04, 0x2f
        /*004a*/ 	.short	(.L_33 - .L_32)
	.align		4
.L_32:
        /*004c*/ 	.word	index@(_ZN7cutlass13device_kernelIN5flash11enable_sm90INS1_16FlashAttnFwdSm90INS1_25CollectiveMainloopFwdSm90ILi2EN4cute5tupleIJNS5_1CILi1EEES8_S8_EEENS6_IJNS7_ILi128EEENS7_ILi160EEENS7_ILi192EEEEEELi192ENS_12float_e4m3_tEfNS_4arch4Sm90ELb0ELb1ELb0ELb1ELb0ELb1ELb0ELb1ELb1ELb0ELb0ELb0EEENS1_21CollectiveEpilogueFwdINS6_IJSA_SC_SB_EEES9_NS_10bfloat16_tESG_Li256ELb1ELb0ELb0ELb1EEENS1_36VarlenDynamicPersistentTileSchedulerILi128ELi160ELi256ELi128ELb0ELb0ELb1ELb1ELb0ELb1EEEEEEEEEvNT_6ParamsE)
        /*0050*/ 	.word	0x000000a8


	//----- nvinfo : EIATTR_FRAME_SIZE
	.align		4
.L_33:
        /*0054*/ 	.byte	0x04, 0x11
        /*0056*/ 	.short	(.L_35 - .L_34)
	.align		4
.L_34:
        /*0058*/ 	.word	index@($_ZN7cutlass13device_kernelIN5flash11enable_sm90INS1_16FlashAttnFwdSm90INS1_25CollectiveMainloopFwdSm90ILi2EN4cute5tupleIJNS5_1CILi1EEES8_S8_EEENS6_IJNS7_ILi128EEENS7_ILi160EEENS7_ILi192EEEEEELi192ENS_12float_e4m3_tEfNS_4arch4Sm90ELb0ELb1ELb0ELb1ELb0ELb1ELb0ELb1ELb1ELb0ELb0ELb0EEENS1_21CollectiveEpilogueFwdINS6_IJSA_SC_SB_EEES9_NS_10bfloat16_tESG_Li256ELb1ELb0ELb0ELb1EEENS1_36VarlenDynamicPersistentTileSchedulerILi128ELi160ELi256ELi128ELb0ELb0ELb1ELb1ELb0ELb1EEEEEEEEEvNT_6ParamsE$_ZZN5flash25CollectiveMainloopFwdSm90ILi2EN4cute5tupleIJNS1_1CILi1EEES4_S4_EEENS2_IJNS3_ILi128EEENS3_ILi160EEENS3_ILi192EEEEEELi192EN7cutlass12float_e4m3_tEfNSA_4arch4Sm90ELb0ELb1ELb0ELb1ELb0ELb1ELb0ELb1ELb1ELb0ELb0ELb0EE12store_kv_newINS_16FlashAttnFwdSm90ISE_NS_21CollectiveEpilogueFwdINS2_IJS6_S8_S7_EEES5_NSA_10bfloat16_tESD_Li256ELb1ELb0ELb0ELb1EEENS_36VarlenDynamicPersistentTileSchedulerILi128ELi160ELi256ELi128ELb0ELb0ELb1ELb1ELb0ELb1EEEE13SharedStorageEEEbRKNSE_6ParamsENSA_25PipelineTmaAsyncNoClusterILi2ENSA_16PipelineTmaAsyncILi2EEEEESV_RNSA_13PipelineStateILj2EEEiRT_RKNS_16SeqlenInfoQKNewKILb1ELb1EEENS2_IJiiiiEEEENKUliRKT_E_clISX_EEDaiS18_)
        /*005c*/ 	.word	0x00000310


	//----- nvinfo : EIATTR_FRAME_SIZE
	.align		4
.L_35:
        /*0060*/ 	.byte	0x04, 0x11
        /*0062*/ 	.short	(.L_37 - .L_36)
	.align		4
.L_36:
        /*0064*/ 	.word	index@(_ZN7cutlass13device_kernelIN5flash11enable_sm90INS1_16FlashAttnFwdSm90INS1_25CollectiveMainloopFwdSm90ILi2EN4cute5tupleIJNS5_1CILi1EEES8_S8_EEENS6_IJNS7_ILi128EEENS7_ILi160EEENS7_ILi192EEEEEELi192ENS_12float_e4m3_tEfNS_4arch4Sm90ELb0ELb1ELb0ELb1ELb0ELb1ELb0ELb1ELb1ELb0ELb0ELb0EEENS1_21CollectiveEpilogueFwdINS6_IJSA_SC_SB_EEES9_NS_10bfloat16_tESG_Li256ELb1ELb0ELb0ELb1EEENS1_36VarlenDynamicPersistentTileSchedulerILi128ELi160ELi256ELi128ELb0ELb0ELb1ELb1ELb0ELb1EEEEEEEEEvNT_6ParamsE)
        /*0068*/ 	.word	0x00000310


	//----- nvinfo : EIATTR_REGCOUNT
	.align		4
.L_37:
        /*006c*/ 	.byte	0x04, 0x2f
        /*006e*/ 	.short	(.L_39 - .L_38)
	.align		4
.L_38:
        /*0070*/ 	.word	index@(_ZN7cutlass13device_kernelIN5flash11enable_sm90INS1_16FlashAttnFwdSm90INS1_25CollectiveMainloopFwdSm90ILi2EN4cute5tupleIJNS5_1CILi1EEES8_S8_EEENS6_IJNS7_ILi128EEENS7_ILi160EEENS7_ILi192EEEEEELi192ENS_12float_e4m3_tEfNS_4arch4Sm90ELb0ELb1ELb0ELb1ELb0ELb0ELb0ELb1ELb1ELb0ELb0ELb0EEENS1_21CollectiveEpilogueFwdINS6_IJSA_SC_SB_EEES9_NS_10bfloat16_tESG_Li256ELb1ELb0ELb0ELb1EEENS1_36VarlenDynamicPersistentTileSchedulerILi128ELi160ELi256ELi128ELb0ELb0ELb1ELb1ELb0ELb1EEEEEEEEEvNT_6ParamsE)
        /*0074*/ 	.word	0x000000a8


	//----- nvinfo : EIATTR_FRAME_SIZE
	.align		4
.L_39:
        /*0078*/ 	.byte	0x04, 0x11
        /*007a*/ 	.short	(.L_41 - .L_40)
	.align		4
.L_40:
        /*007c*/ 	.word	index@(_ZN7cutlass13device_kernelIN5flash11enable_sm90INS1_16FlashAttnFwdSm90INS1_25CollectiveMainloopFwdSm90ILi2EN4cute5tupleIJNS5_1CILi1EEES8_S8_EEENS6_IJNS7_ILi128EEENS7_ILi160EEENS7_ILi192EEEEEELi192ENS_12float_e4m3_tEfNS_4arch4Sm90ELb0ELb1ELb0ELb1ELb0ELb0ELb0ELb1ELb1ELb0ELb0ELb0EEENS1_21CollectiveEpilogueFwdINS6_IJSA_SC_SB_EEES9_NS_10bfloat16_tESG_Li256ELb1ELb0ELb0ELb1EEENS1_36VarlenDynamicPersistentTileSchedulerILi128ELi160ELi256ELi128ELb0ELb0ELb1ELb1ELb0ELb1EEEEEEEEEvNT_6ParamsE)
        /*0080*/ 	.word	0x00000028


	//----- nvinfo : EIATTR_REGCOUNT
	.align		4
.L_41:
        /*0084*/ 	.byte	0x04, 0x2f
        /*0086*/ 	.short	(.L_43 - .L_42)
	.align		4
.L_42:
        /*0088*/ 	.word	index@(_ZN7cutlass13device_kernelIN5flash11enable_sm90INS1_16FlashAttnFwdSm90INS1_25CollectiveMainloopFwdSm90ILi2EN4cute5tupleIJNS5_1CILi1EEES8_S8_EEENS6_IJNS7_ILi128EEENS7_ILi160EEENS7_ILi192EEEEEELi192ENS_12float_e4m3_tEfNS_4arch4Sm90ELb0ELb1ELb0ELb0ELb0ELb0ELb0ELb1ELb1ELb0ELb0ELb0EEENS1_21CollectiveEpilogueFwdINS6_IJSA_SC_SB_EEES9_NS_10bfloat16_tESG_Li256ELb0ELb0ELb0ELb1EEENS1_30DynamicPersistentTileSchedulerILi256ELi128ELb0ELb0ELb1EEEEEEEEEvNT_6ParamsE)
        /*008c*/ 	.word	0x000000a8


	//----- nvinfo : EIATTR_FRAME_SIZE
	.align		4
.L_43:
        /*0090*/ 	.byte	0x04, 0x11
        /*0092*/ 	.short	(.L_45 - .L_44)
	.align		4
.L_44:
        /*0094*/ 	.word	index@(_ZN7cutlass13device_kernelIN5flash11enable_sm90INS1_16FlashAttnFwdSm90INS1_25CollectiveMainloopFwdSm90ILi2EN4cute5tupleIJNS5_1CILi1EEES8_S8_EEENS6_IJNS7_ILi128EEENS7_ILi160EEENS7_ILi192EEEEEELi192ENS_12float_e4m3_tEfNS_4arch4Sm90ELb0ELb1ELb0ELb0ELb0ELb0ELb0ELb1ELb1ELb0ELb0ELb0EEENS1_21CollectiveEpilogueFwdINS6_IJSA_SC_SB_EEES9_NS_10bfloat16_tESG_Li256ELb0ELb0ELb0ELb1EEENS1_30DynamicPersistentTileSchedulerILi256ELi128ELb0ELb0ELb1EEEEEEEEEvNT_6ParamsE)
        /*0098*/ 	.word	0x00000018


	//----- nvinfo : EIATTR_REGCOUNT
	.align		4
.L_45:
        /*009c*/ 	.byte	0x04, 0x2f
        /*009e*/ 	.short	(.L_47 - .L_46)
	.align		4
.L_46:
        /*00a0*/ 	.word	index@(_ZN7cutlass13device_kernelIN5flash11enable_sm90INS1_16FlashAttnFwdSm90INS1_25CollectiveMainloopFwdSm90ILi2EN4cute5tupleIJNS5_1CILi1EEES8_S8_EEENS6_IJNS7_ILi128EEENS7_ILi160EEENS7_ILi192EEEEEELi192ENS_12float_e4m3_tEfNS_4arch4Sm90ELb0ELb0ELb0ELb1ELb0ELb1ELb0ELb1ELb1ELb0ELb0ELb0EEENS1_21CollectiveEpilogueFwdINS6_IJSA_SC_SB_EEES9_NS_10bfloat16_tESG_Li256ELb1ELb0ELb0ELb1EEENS1_36VarlenDynamicPersistentTileSchedulerILi128ELi160ELi256ELi128ELb0ELb0ELb1ELb0ELb1ELb1EEEEEEEEEvNT_6ParamsE)
        /*00a4*/ 	.word	0x000000a8


	//----- nvinfo : EIATTR_FRAME_SIZE
	.align		4
.L_47:
        /*00a8*/ 	.byte	0x04, 0x11
        /*00aa*/ 	.short	(.L_49 - .L_48)
	.align		4
.L_48:
        /*00ac*/ 	.word	index@(_ZN7cutlass13device_kernelIN5flash11enable_sm90INS1_16FlashAttnFwdSm90INS1_25CollectiveMainloopFwdSm90ILi2EN4cute5tupleIJNS5_1CILi1EEES8_S8_EEENS6_IJNS7_ILi128EEENS7_ILi160EEENS7_ILi192EEEEEELi192ENS_12float_e4m3_tEfNS_4arch4Sm90ELb0ELb0ELb0ELb1ELb0ELb1ELb0ELb1ELb1ELb0ELb0ELb0EEENS1_21CollectiveEpilogueFwdINS6_IJSA_SC_SB_EEES9_NS_10bfloat16_tESG_Li256ELb1ELb0ELb0ELb1EEENS1_36VarlenDynamicPersistentTileSchedulerILi128ELi160ELi256ELi128ELb0ELb0ELb1ELb0ELb1ELb1EEEEEEEEEvNT_6ParamsE)
        /*00b0*/ 	.word	0x00000050


	//----- nvinfo : EIATTR_REGCOUNT
	.align		4
.L_49:
        /*00b4*/ 	.byte	0x04, 0x2f
        /*00b6*/ 	.short	(.L_51 - .L_50)
	.align		4
.L_50:
        /*00b8*/ 	.word	index@(_ZN7cutlass13device_kernelIN5flash11enable_sm90INS1_16FlashAttnFwdSm90INS1_25CollectiveMainloopFwdSm90ILi2EN4cute5tupleIJNS5_1CILi1EEES8_S8_EEENS6_IJNS7_ILi128EEENS7_ILi160EEENS7_ILi192EEEEEELi192ENS_12float_e4m3_tEfNS_4arch4Sm90ELb0ELb0ELb0ELb1ELb0ELb0ELb0ELb1ELb1ELb0ELb0ELb0EEENS1_21CollectiveEpilogueFwdINS6_IJSA_SC_SB_EEES9_NS_10bfloat16_tESG_Li256ELb1ELb0ELb0ELb1EEENS1_36VarlenDynamicPersistentTileSchedulerILi128ELi160ELi256ELi128ELb0ELb0ELb1ELb0ELb1ELb1EEEEEEEEEvNT_6ParamsE)
        /*00bc*/ 	.word	0x000000a8


	//----- nvinfo : EIATTR_FRAME_SIZE
	.align		4
.L_51:
        /*00c0*/ 	.byte	0x04, 0x11
        /*00c2*/ 	.short	(.L_53 - .L_52)
	.align		4
.L_52:
        /*00c4*/ 	.word	index@(_ZN7cutlass13device_kernelIN5flash11enable_sm90INS1_16FlashAttnFwdSm90INS1_25CollectiveMainloopFwdSm90ILi2EN4cute5tupleIJNS5_1CILi1EEES8_S8_EEENS6_IJNS7_ILi128EEENS7_ILi160EEENS7_ILi192EEEEEELi192ENS_12float_e4m3_tEfNS_4arch4Sm90ELb0ELb0ELb0ELb1ELb0ELb0ELb0ELb1ELb1ELb0ELb0ELb0EEENS1_21CollectiveEpilogueFwdINS6_IJSA_SC_SB_EEES9_NS_10bfloat16_tESG_Li256ELb1ELb0ELb0ELb1EEENS1_36VarlenDynamicPersistentTileSchedulerILi128ELi160ELi256ELi128ELb0ELb0ELb1ELb0ELb1ELb1EEEEEEEEEvNT_6ParamsE)
        /*00c8*/ 	.word	0x00000020


	//----- nvinfo : EIATTR_REGCOUNT
	.align		4
.L_53:
        /*00cc*/ 	.byte	0x04, 0x2f
        /*00ce*/ 	.short	(.L_55 - .L_54)
	.align		4
.L_54:
        /*00d0*/ 	.word	index@(_ZN7cutlass13device_kernelIN5flash11enable_sm90INS1_16FlashAttnFwdSm90INS1_25CollectiveMainloopFwdSm90ILi2EN4cute5tupleIJNS5_1CILi2EEENS7_ILi1EEES9_EEENS6_IJNS7_ILi128EEENS7_ILi160EEENS7_ILi192EEEEEELi192ENS_12float_e4m3_tEfNS_4arch4Sm90ELb0ELb0ELb0ELb0ELb0ELb0ELb0ELb1ELb1ELb0ELb0ELb0EEENS1_21CollectiveEpilogueFwdINS6_IJSB_SD_SC_EEESA_NS_10bfloat16_tESH_Li256ELb0ELb0ELb0ELb1EEENS1_29StaticPersistentTileSchedulerILb0EEEEEEEEEvNT_6ParamsE)
        /*00d4*/ 	.word	0x000000a8


	//----- nvinfo : EIATTR_FRAME_SIZE
	.align		4
.L_55:
        /*00d8*/ 	.byte	0x04, 0x11
        /*00da*/ 	.short	(.L_57 - .L_56)
	.align		4
.L_56:
        /*00dc*/ 	.word	index@(_ZN7cutlass13device_kernelIN5flash11enable_sm90INS1_16FlashAttnFwdSm90INS1_25CollectiveMainloopFwdSm90ILi2EN4cute5tupleIJNS5_1CILi2EEENS7_ILi1EEES9_EEENS6_IJNS7_ILi128EEENS7_ILi160EEENS7_ILi192EEEEEELi192ENS_12float_e4m3_tEfNS_4arch4Sm90ELb0ELb0ELb0ELb0ELb0ELb0ELb0ELb1ELb1ELb0ELb0ELb0EEENS1_21CollectiveEpilogueFwdINS6_IJSB_SD_SC_EEESA_NS_10bfloat16_tESH_Li256ELb0ELb0ELb0ELb1EEENS1_29StaticPersistentTileSchedulerILb0EEEEEEEEEvNT_6ParamsE)
        /*00e0*/ 	.word	0x00000018


	//----- nvinfo : EIATTR_REGCOUNT
	.align		4
.L_57:
        /*00e4*/ 	.byte	0x04, 0x2f
        /*00e6*/ 	.short	(.L_59 - .L_58)
	.align		4
.L_58:
        /*00e8*/ 	.word	index@(_ZN7cutlass13device_kernelIN5flash11enable_sm90INS1_16FlashAttnFwdSm90INS1_25CollectiveMainloopFwdSm90ILi2EN4cute5tupleIJNS5_1CILi1EEES8_S8_EEENS6_IJNS7_ILi128EEENS7_ILi160EEENS7_ILi192EEEEEELi192ENS_12float_e4m3_tEfNS_4arch4Sm90ELb0ELb0ELb0ELb0ELb0ELb0ELb0ELb1ELb1ELb0ELb0ELb0EEENS1_21CollectiveEpilogueFwdINS6_IJSA_SC_SB_EEES9_NS_10bfloat16_tESG_Li256ELb0ELb0ELb0ELb1EEENS1_29StaticPersistentTileSchedulerILb0EEEEEEEEEvNT_6ParamsE)
        /*00ec*/ 	.word	0x000000a8


	//----- nvinfo : EIATTR_FRAME_SIZE
	.align		4
.L_59:
        /*00f0*/ 	.byte	0x04, 0x11
        /*00f2*/ 	.short	(.L_61 - .L_60)
	.align		4
.L_60:
        /*00f4*/ 	.word	index@(_ZN7cutlass13device_kernelIN5flash11enable_sm90INS1_16FlashAttnFwdSm90INS1_25CollectiveMainloopFwdSm90ILi2EN4cute5tupleIJNS5_1CILi1EEES8_S8_EEENS6_IJNS7_ILi128EEENS7_ILi160EEENS7_ILi192EEEEEELi192ENS_12float_e4m3_tEfNS_4arch4Sm90ELb0ELb0ELb0ELb0ELb0ELb0ELb0ELb1ELb1ELb0ELb0ELb0EEENS1_21CollectiveEpilogueFwdINS6_IJSA_SC_SB_EEES9_NS_10bfloat16_tESG_Li256ELb0ELb0ELb0ELb1EEENS1_29StaticPersistentTileSchedulerILb0EEEEEEEEEvNT_6ParamsE)
        /*00f8*/ 	.word	0x00000008


	//----- nvinfo : EIATTR_MIN_STACK_SIZE
	.align		4
.L_61:
        /*00fc*/ 	.byte	0x04, 0x12
        /*00fe*/ 	.short	(.L_63 - .L_62)
	.align		4
.L_62:
        /*0100*/ 	.word	index@(_ZN7cutlass13device_kernelIN5flash11enable_sm90INS1_16FlashAttnFwdSm90INS1_25CollectiveMainloopFwdSm90ILi2EN4cute5tupleIJNS5_1CILi1EEES8_S8_EEENS6_IJNS7_ILi128EEENS7_ILi160EEENS7_ILi192EEEEEELi192ENS_12float_e4m3_tEfNS_4arch4Sm90ELb0ELb0ELb0ELb0ELb0ELb0ELb0ELb1ELb1ELb0ELb0ELb0EEENS1_21CollectiveEpilogueFwdINS6_IJSA_SC_SB_EEES9_NS_10bfloat16_tESG_Li256ELb0ELb0ELb0ELb1EEENS1_29StaticPersistentTileSchedulerILb0EEEEEEEEEvNT_6ParamsE)
        /*0104*/ 	.word	0x00000008


	//----- nvinfo : EIATTR_MIN_STACK_SIZE
	.align		4
.L_63:
        /*0108*/ 	.byte	0x04, 0x12
        /*010a*/ 	.short	(.L_65 - .L_64)
	.align		4
.L_64:
        /*010c*/ 	.word	index@(_ZN7cutlass13device_kernelIN5flash11enable_sm90INS1_16FlashAttnFwdSm90INS1_25CollectiveMainloopFwdSm90ILi2EN4cute5tupleIJNS5_1CILi2EEENS7_ILi1EEES9_EEENS6_IJNS7_ILi128EEENS7_ILi160EEENS7_ILi192EEEEEELi192ENS_12float_e4m3_tEfNS_4arch4Sm90ELb0ELb0ELb0ELb0ELb0ELb0ELb0ELb1ELb1ELb0ELb0ELb0EEENS1_21CollectiveEpilogueFwdINS6_IJSB_SD_SC_EEESA_NS_10bfloat16_tESH_Li256ELb0ELb0ELb0ELb1EEENS1_29StaticPersistentTileSchedulerILb0EEEEEEEEEvNT_6ParamsE)
        /*0110*/ 	.word	0x00000018


	//----- nvinfo : EIATTR_MIN_STACK_SIZE
	.align		4
.L_65:
        /*0114*/ 	.byte	0x04, 0x12
        /*0116*/ 	.short	(.L_67 - .L_66)
	.align		4
.L_66:
        /*0118*/ 	.word	index@(_ZN7cutlass13device_kernelIN5flash11enable_sm90INS1_16FlashAttnFwdSm90INS1_25CollectiveMainloopFwdSm90ILi2EN4cute5tupleIJNS5_1CILi1EEES8_S8_EEENS6_IJNS7_ILi128EEENS7_ILi160EEENS7_ILi192EEEEEELi192ENS_12float_e4m3_tEfNS_4arch4Sm90ELb0ELb0ELb0ELb1ELb0ELb0ELb0ELb1ELb1ELb0ELb0ELb0EEENS1_21CollectiveEpilogueFwdINS6_IJSA_SC_SB_EEES9_NS_10bfloat16_tESG_Li256ELb1ELb0ELb0ELb1EEENS1_36VarlenDynamicPersistentTileSchedulerILi128ELi160ELi256ELi128ELb0ELb0ELb1ELb0ELb1ELb1EEEEEEEEEvNT_6ParamsE)
        /*011c*/ 	.word	0x00000020


	//----- nvinfo : EIATTR_MIN_STACK_SIZE
	.align		4
.L_67:
        /*0120*/ 	.byte	0x04, 0x12
        /*0122*/ 	.short	(.L_69 - .L_68)
	.align		4
.L_68:
        /*0124*/ 	.word	index@(_ZN7cutlass13device_kernelIN5flash11enable_sm90INS1_16FlashAttnFwdSm90INS1_25CollectiveMainloopFwdSm90ILi2EN4cute5tupleIJNS5_1CILi1EEES8_S8_EEENS6_IJNS7_ILi128EEENS7_ILi160EEENS7_ILi192EEEEEELi192ENS_12float_e4m3_tEfNS_4arch4Sm90ELb0ELb0ELb0ELb1ELb0ELb1ELb0ELb1ELb1ELb0ELb0ELb0EEENS1_21CollectiveEpilogueFwdINS6_IJSA_SC_SB_EEES9_NS_10bfloat16_tESG_Li256ELb1ELb0ELb0ELb1EEENS1_36VarlenDynamicPersistentTileSchedulerILi128ELi160ELi256ELi128ELb0ELb0ELb1ELb0ELb1ELb1EEEEEEEEEvNT_6ParamsE)
        /*0128*/ 	.word	0x00000050


	//----- nvinfo : EIATTR_MIN_STACK_SIZE
	.align		4
.L_69:
        /*012c*/ 	.byte	0x04, 0x12
        /*012e*/ 	.short	(.L_71 - .L_70)
	.align		4
.L_70:
        /*0130*/ 	.word	index@(_ZN7cutlass13device_kernelIN5flash11enable_sm90INS1_16FlashAttnFwdSm90INS1_25CollectiveMainloopFwdSm90ILi2EN4cute5tupleIJNS5_1CILi1EEES8_S8_EEENS6_IJNS7_ILi128EEENS7_ILi160EEENS7_ILi192EEEEEELi192ENS_12float_e4m3_tEfNS_4arch4Sm90ELb0ELb1ELb0ELb0ELb0ELb0ELb0ELb1ELb1ELb0ELb0ELb0EEENS1_21CollectiveEpilogueFwdINS6_IJSA_SC_SB_EEES9_NS_10bfloat16_tESG_Li256ELb0ELb0ELb0ELb1EEENS1_30DynamicPersistentTileSchedulerILi256ELi128ELb0ELb0ELb1EEEEEEEEEvNT_6ParamsE)
        /*0134*/ 	.word	0x00000018


	//----- nvinfo : EIATTR_MIN_STACK_SIZE
	.align		4
.L_71:
        /*0138*/ 	.byte	0x04, 0x12
        /*013a*/ 	.short	(.L_73 - .L_72)
	.align		4
.L_72:
        /*013c*/ 	.word	index@(_ZN7cutlass13device_kernelIN5flash11enable_sm90INS1_16FlashAttnFwdSm90INS1_25CollectiveMainloopFwdSm90ILi2EN4cute5tupleIJNS5_1CILi1EEES8_S8_EEENS6_IJNS7_ILi128EEENS7_ILi160EEENS7_ILi192EEEEEELi192ENS_12float_e4m3_tEfNS_4arch4Sm90ELb0ELb1ELb0ELb1ELb0ELb0ELb0ELb1ELb1ELb0ELb0ELb0EEENS1_21CollectiveEpilogueFwdINS6_IJSA_SC_SB_EEES9_NS_10bfloat16_tESG_Li256ELb1ELb0ELb0ELb1EEENS1_36VarlenDynamicPersistentTileSchedulerILi128ELi160ELi256ELi128ELb0ELb0ELb1ELb1ELb0ELb1EEEEEEEEEvNT_6ParamsE)
        /*0140*/ 	.word	0x00000028


	//----- nvinfo : EIATTR_MIN_STACK_SIZE
	.align		4
.L_73:
        /*0144*/ 	.byte	0x04, 0x12
        /*0146*/ 	.short	(.L_75 - .L_74)
	.align		4
.L_74:
        /*0148*/ 	.word	index@(_ZN7cutlass13device_kernelIN5flash11enable_sm90INS1_16FlashAttnFwdSm90INS1_25CollectiveMainloopFwdSm90ILi2EN4cute5tupleIJNS5_1CILi1EEES8_S8_EEENS6_IJNS7_ILi128EEENS7_ILi160EEENS7_ILi192EEEEEELi192ENS_12float_e4m3_tEfNS_4arch4Sm90ELb0ELb1ELb0ELb1ELb0ELb1ELb0ELb1ELb1ELb0ELb0ELb0EEENS1_21CollectiveEpilogueFwdINS6_IJSA_SC_SB_EEES9_NS_10bfloat16_tESG_Li256ELb1ELb0ELb0ELb1EEENS1_36VarlenDynamicPersistentTileSchedulerILi128ELi160ELi256ELi128ELb0ELb0ELb1ELb1ELb0ELb1EEEEEEEEEvNT_6ParamsE)
        /*014c*/ 	.word	0x00000310


	//----- nvinfo : EIATTR_MIN_STACK_SIZE
	.align		4
.L_75:
        /*0150*/ 	.byte	0x04, 0x12
        /*0152*/ 	.short	(.L_77 - .L_76)
	.align		4
.L_76:
        /*0154*/ 	.word	index@(_ZN7cutlass13device_kernelIN5flash11enable_sm90INS1_16FlashAttnFwdSm90INS1_25CollectiveMainloopFwdSm90ILi2EN4cute5tupleIJNS5_1CILi1EEES8_S8_EEENS6_IJNS7_ILi128EEENS7_ILi160EEENS7_ILi192EEEEEELi192ENS_12float_e4m3_tEfNS_4arch4Sm90ELb1ELb0ELb0ELb0ELb0ELb0ELb0ELb1ELb1ELb0ELb0ELb0EEENS1_21CollectiveEpilogueFwdINS6_IJSA_SC_SB_EEES9_NS_10bfloat16_tESG_Li256ELb0ELb0ELb0ELb1EEENS1_30DynamicPersistentTileSchedulerILi256ELi128ELb0ELb0ELb1EEEEEEEEEvNT_6ParamsE)
        /*0158*/ 	.word	0x00000020


	//----- nvinfo : EIATTR_MIN_STACK_SIZE
	.align		4
.L_77:
        /*015c*/ 	.byte	0x04, 0x12
        /*015e*/ 	.short	(.L_79 - .L_78)
	.align		4
.L_78:
        /*0160*/ 	.word	index@(_ZN7cutlass13device_kernelIN5flash11enable_sm90INS1_16FlashAttnFwdSm90INS1_25CollectiveMainloopFwdSm90ILi2EN4cute5tupleIJNS5_1CILi1EEES8_S8_EEENS6_IJNS7_ILi128EEENS7_ILi160EEENS7_ILi192EEEEEELi192ENS_12float_e4m3_tEfNS_4arch4Sm90ELb1ELb0ELb0ELb1ELb0ELb0ELb0ELb1ELb1ELb0ELb0ELb0EEENS1_21CollectiveEpilogueFwdINS6_IJSA_SC_SB_EEES9_NS_10bfloat16_tESG_Li256ELb1ELb0ELb0ELb1EEENS1_36VarlenDynamicPersistentTileSchedulerILi128ELi160ELi256ELi128ELb0ELb0ELb1ELb1ELb1ELb1EEEEEEEEEvNT_6ParamsE)
        /*0164*/ 	.word	0x00000028


	//----- nvinfo : EIATTR_MIN_STACK_SIZE
	.align		4
.L_79:
        /*0168*/ 	.byte	0x04, 0x12
        /*016a*/ 	.short	(.L_81 - .L_80)
	.align		4
.L_80:
        /*016c*/ 	.word	index@(_ZN7cutlass13device_kernelIN5flash11enable_sm90INS1_16FlashAttnFwdSm90INS1_25CollectiveMainloopFwdSm90ILi2EN4cute5tupleIJNS5_1CILi1EEES8_S8_EEENS6_IJNS7_ILi128EEENS7_ILi160EEENS7_ILi192EEEEEELi192ENS_12float_e4m3_tEfNS_4arch4Sm90ELb1ELb0ELb0ELb1ELb0ELb1ELb0ELb1ELb1ELb0ELb0ELb0EEENS1_21CollectiveEpilogueFwdINS6_IJSA_SC_SB_EEES9_NS_10bfloat16_tESG_Li256ELb1ELb0ELb0ELb1EEENS1_36VarlenDynamicPersistentTileSchedulerILi128ELi160ELi256ELi128ELb0ELb0ELb1ELb1ELb1ELb1EEEEEEEEEvNT_6ParamsE)
        /*0170*/ 	.word	0x00000048
.L_81:


//--------------------- .nv.compat                --------------------------
	.section	.nv.compat,"",@"SHT_CUDA_COMPAT_INFO"
	.align	4
        /*0000*/ 	.byte	0x02, 0x09, 0x01, 0x00, 0x02, 0x02, 0x04, 0x00, 0x02, 0x05, 0x05, 0x00, 0x03, 0x07, 0x01, 0x01
        /*0010*/ 	.byte	0x02, 0x03, 0x01, 0x00, 0x02, 0x06, 0x01, 0x00, 0x04, 0x0b, 0x08, 0x00, 0x00, 0x00, 0x00, 0x00
        /*0020*/ 	.byte	0x00, 0x00, 0x00, 0x00


//--------------------- .nv.info._ZN7cutlass13device_kernelIN5flash11enable_sm90INS1_16FlashAttnFwdSm90INS1_25CollectiveMainloopFwdSm90ILi2EN4cute5tupleIJNS5_1CILi1EEES8_S8_EEENS6_IJNS7_ILi128EEENS7_ILi160EEENS7_ILi192EEEEEELi192ENS_12float_e4m3_tEfNS_4arch4Sm90ELb0ELb0ELb0ELb0ELb0ELb0ELb0ELb1ELb1ELb0ELb0ELb0EEENS1_21CollectiveEpilogueFwdINS6_IJSA_SC_SB_EEES9_NS_10bfloat16_tESG_Li256ELb0ELb0ELb0ELb1EEENS1_29StaticPersistentTileSchedulerILb0EEEEEEEEEvNT_6ParamsE --------------------------
	.section	.nv.info._ZN7cutlass13device_kernelIN5flash11enable_sm90INS1_16FlashAttnFwdSm90INS1_25CollectiveMainloopFwdSm90ILi2EN4cute5tupleIJNS5_1CILi1EEES8_S8_EEENS6_IJNS7_ILi128EEENS7_ILi160EEENS7_ILi192EEEEEELi192ENS_12float_e4m3_tEfNS_4arch4Sm90ELb0ELb0ELb0ELb0ELb0ELb0ELb0ELb1ELb1ELb0ELb0ELb0EEENS1_21CollectiveEpilogueFwdINS6_IJSA_SC_SB_EEES9_NS_10bfloat16_tESG_Li256ELb0ELb0ELb0ELb1EEENS1_29StaticPersistentTileSchedulerILb0EEEEEEEEEvNT_6ParamsE,"",@"SHT_CUDA_INFO"
	.sectionflags	@""
	.align	4


	//----- nvinfo : EIATTR_CUDA_API_VERSION
	.align		4
        /*0000*/ 	.byte	0x04, 0x37
        /*0002*/ 	.short	(.L_83 - .L_82)
.L_82:
        /*0004*/ 	.word	0x00000082


	//----- nvinfo : EIATTR_KPARAM_INFO
	.align		4
.L_83:
        /*0008*/ 	.byte	0x04, 0x17
        /*000a*/ 	.short	(.L_85 - .L_84)
.L_84:
        /*000c*/ 	.word	0x00000000
        /*0010*/ 	.short	0x0000
        /*0012*/ 	.short	0x0070
        /*0014*/ 	.byte	0x00, 0xf0, 0x01, 0x2e


	//----- nvinfo : EIATTR_SPARSE_MMA_MASK
	.align		4
.L_85:
        /*0018*/ 	.byte	0x03, 0x50
        /*001a*/ 	.short	0x0000


	//----- nvinfo : EIATTR_MAXREG_COUNT
	.align		4
        /*001c*/ 	.byte	0x03, 0x1b
        /*001e*/ 	.short	0x00a8


	//----- nvinfo : EIATTR_NUM_BARRIERS
	.align		4
        /*0020*/ 	.byte	0x02, 0x4c
        /*0022*/ 	.byte	0x10
	.zero		1


	//----- nvinfo : EIATTR_EXTERNS
	.align		4
        /*0024*/ 	.byte	0x04, 0x0f
        /*0026*/ 	.short	(.L_87 - .L_86)


	//   ....[0]....
	.align		4
.L_86:
        /*0028*/ 	.word	index@(__assertfail)


	//----- nvinfo : EIATTR_ANNOTATIONS
	.align		4
.L_87:
        /*002c*/ 	.byte	0x04, 0x55
        /*002e*/ 	.short	(.L_89 - .L_88)


	//   ....[0]....
.L_88:
        /*0030*/ 	.word	0x00000001
        /*0034*/ 	.byte	0x30, 0x9f, 0x00, 0x00, 0x01, 0x00, 0x00, 0x00, 0x40, 0x9f, 0x00, 0x00, 0x01, 0x00, 0x00, 0x00
        /*0044*/ 	.byte	0x80, 0xbd, 0x00, 0x00, 0x01, 0x00, 0x00, 0x00, 0x90, 0xbd, 0x00, 0x00, 0x01, 0x00, 0x00, 0x00
        /*0054*/ 	.byte	0xc0, 0xc5, 0x00, 0x00, 0x01, 0x00, 0x00, 0x00, 0xd0, 0xc5, 0x00, 0x00


	//----- nvinfo : EIATTR_MERCURY_ISA_VERSION
	.align		4
.L_89:
        /*0060*/ 	.byte	0x03, 0x5f
        /*0062*/ 	.short	0x0101


	//----- nvinfo : EIATTR_INT_WARP_WIDE_INSTR_OFFSETS
	.align		4
        /*0064*/ 	.byte	0x04, 0x31
        /*0066*/ 	.short	(.L_91 - .L_90)


	//   ....[0]....
.L_90:
        /*0068*/ 	.word	0x00000190


	//   ....[1]....
        /*006c*/ 	.word	0x000001c0


	//   ....[2]....
        /*0070*/ 	.word	0x000001d0


	//   ....[3]....
        /*0074*/ 	.word	0x0000a7a0


	//----- nvinfo : EIATTR_COOP_GROUP_MASK_REGIDS
	.align		4
.L_91:
        /*0078*/ 	.byte	0x04, 0x29
        /*007a*/ 	.short	(.L_93 - .L_92)


	//   ....[0]....
.L_92:
        /*007c*/ 	.word	0xffffffff


	//   ....[1]....
        /*0080*/ 	.word	0xffffffff


	//   ....[2]....
        /*0084*/ 	.word	0xffffffff


	//   ....[3]....
        /*0088*/ 	.word	0xffffffff


	//   ....[4]....
        /*008c*/ 	.word	0xffffffff


	//   ....[5]....
        /*0090*/ 	.word	0xffffffff


	//   ....[6]....
        /*0094*/ 	.word	0xffffffff


	//   ....[7]....
        /*0098*/ 	.word	0xffffffff


	//   ....[8]....
        /*009c*/ 	.word	0xffffffff


	//   ....[9]....
        /*00a0*/ 	.word	0xffffffff


	//   ....[10]....
        /*00a4*/ 	.word	0xffffffff


	//   ....[11]....
        /*00a8*/ 	.word	0xffffffff


	//   ....[12]....
        /*00ac*/ 	.word	0xffffffff


	//   ....[13]....
        /*00b0*/ 	.word	0xffffffff


	//   ....[14]....
        /*00b4*/ 	.word	0xffffffff


	//   ....[15]....
        /*00b8*/ 	.word	0xffffffff


	//   ....[16]....
        /*00bc*/ 	.word	0xffffffff


	//   ....[17]....
        /*00c0*/ 	.word	0xffffffff


	//   ....[18]....
        /*00c4*/ 	.word	0xffffffff


	//   ....[19]....
        /*00c8*/ 	.word	0xffffffff


	//   ....[20]....
        /*00cc*/ 	.word	0xffffffff


	//   ....[21]....
        /*00d0*/ 	.word	0xffffffff


	//   ....[22]....
        /*00d4*/ 	.word	0xffffffff


	//   ....[23]....
        /*00d8*/ 	.word	0xffffffff


	//   ....[24]....
        /*00dc*/ 	.word	0xffffffff


	//   ....[25]....
        /*00e0*/ 	.word	0xffffffff


	//   ....[26]....
        /*00e4*/ 	.word	0xffffffff


	//   ....[27]....
        /*00e8*/ 	.word	0xffffffff


	//   ....[28]....
        /*00ec*/ 	.word	0xffffffff


	//   ....[29]....
        /*00f0*/ 	.word	0xffffffff


	//   ....[30]....
        /*00f4*/ 	.word	0xffffffff


	//   ....[31]....
        /*00f8*/ 	.word	0xffffffff


	//   ....[32]....
        /*00fc*/ 	.word	0xffffffff


	//   ....[33]....
        /*0100*/ 	.word	0xffffffff


	//   ....[34]....
        /*0104*/ 	.word	0xffffffff


	//   ....[35]....
        /*0108*/ 	.word	0xffffffff


	//   ....[36]....
        /*010c*/ 	.word	0xffffffff


	//   ....[37]....
        /*0110*/ 	.word	0xffffffff


	//   ....[38]....
        /*0114*/ 	.word	0xffffffff


	//   ....[39]....
        /*0118*/ 	.word	0xffffffff


	//   ....[40]....
        /*011c*/ 	.word	0xffffffff


	//   ....[41]....
        /*0120*/ 	.word	0xffffffff


	//   ....[42]....
        /*0124*/ 	.word	0xffffffff


	//   ....[43]....
        /*0128*/ 	.word	0xffffffff


	//   ....[44]....
        /*012c*/ 	.word	0xffffffff


	//   ....[45]....
        /*0130*/ 	.word	0xffffffff


	//   ....[46]....
        /*0134*/ 	.word	0xffffffff


	//   ....[47]....
        /*0138*/ 	.word	0xffffffff


	//   ....[48]....
        /*013c*/ 	.word	0xffffffff


	//   ....[49]....
        /*0140*/ 	.word	0xffffffff


	//   ....[50]....
        /*0144*/ 	.word	0xffffffff


	//   ....[51]....
        /*0148*/ 	.word	0xffffffff


	//   ....[52]....
        /*014c*/ 	.word	0xffffffff


	//   ....[53]....
        /*0150*/ 	.word	0xffffffff


	//   ....[54]....
        /*0154*/ 	.word	0xffffffff


	//   ....[55]....
        /*0158*/ 	.word	0xffffffff


	//   ....[56]....
        /*015c*/ 	.word	0xffffffff


	//   ....[57]....
        /*0160*/ 	.word	0xffffffff


	//   ....[58]....
        /*0164*/ 	.word	0xffffffff


	//   ....[59]....
        /*0168*/ 	.word	0xffffffff


	//   ....[60]....
        /*016c*/ 	.word	0xffffffff


	//   ....[61]....
        /*0170*/ 	.word	0xffffffff


	//   ....[62]....
        /*0174*/ 	.word	0xffffffff


	//   ....[63]....
        /*0178*/ 	.word	0xffffffff


	//   ....[64]....
        /*017c*/ 	.word	0xffffffff


	//   ....[65]....
        /*0180*/ 	.word	0xffffffff


	//   ....[66]....
        /*0184*/ 	.word	0xffffffff


	//   ....[67]....
        /*0188*/ 	.word	0xffffffff


	//   ....[68]....
        /*018c*/ 	.word	0xffffffff


	//   ....[69]....
        /*0190*/ 	.word	0xffffffff


	//   ....[70]....
        /*0194*/ 	.word	0xffffffff


	//   ....[71]....
        /*0198*/ 	.word	0x0500000f


	//----- nvinfo : EIATTR_COOP_GROUP_INSTR_OFFSETS
	.align		4
.L_93:
        /*019c*/ 	.byte	0x04, 0x28
        /*019e*/ 	.short	(.L_95 - .L_94)


	//   ....[0]....
.L_94:
        /*01a0*/ 	.word	0x00000070


	//   ....[1]....
        /*01a4*/ 	.word	0x000001a0


	//   ....[2]....
        /*01a8*/ 	.word	0x000001f0


	//   ....[3]....
        /*01ac*/ 	.word	0x000003e0


	//   ....[4]....
        /*01b0*/ 	.word	0x00000540


	//   ....[5]....
        /*01b4*/ 	.word	0x00000660


	//   ....[6]....
        /*01b8*/ 	.word	0x000007c0


	//   ....[7]....
        /*01bc*/ 	.word	0x00000e10


	//   ....[8]....
        /*01c0*/ 	.word	0x00002d80


	//   ....[9]....
        /*01c4*/ 	.word	0x00002e50


	//   ....[10]....
        /*01c8*/ 	.word	0x00003270


	//   ....[11]....
        /*01cc*/ 	.word	0x00003410


	//   ....[12]....
        /*01d0*/ 	.word	0x00005ee0


	//   ....[13]....
        /*01d4*/ 	.word	0x00005ef0


	//   ....[14]....
        /*01d8*/ 	.word	0x00005f30


	//   ....[15]....
        /*01dc*/ 	.word	0x00005f40


	//   ....[16]....
        /*01e0*/ 	.word	0x00007dc0


	//   ....[17]....
        /*01e4*/ 	.word	0x00007dd0


	//   ....[18]....
        /*01e8*/ 	.word	0x00007e00


	//   ....[19]....
        /*01ec*/ 	.word	0x00007e10


	//   ....[20]....
        /*01f0*/ 	.word	0x00009020


	//   ....[21]....
        /*01f4*/ 	.word	0x00009050


	//   ....[22]....
        /*01f8*/ 	.word	0x00009080


	//   ....[23]....
        /*01fc*/ 	.word	0x000090c0


	//   ....[24]....
        /*0200*/ 	.word	0x00009100


	//   ....[25]....
        /*0204*/ 	.word	0x00009140


	//   ....[26]....
        /*0208*/ 	.word	0x00009170


	//   ....[27]....
        /*020c*/ 	.word	0x000091a0


	//   ....[28]....
        /*0210*/ 	.word	0x000091d0


	//   ....[29]....
        /*0214*/ 	.word	0x00009200


	//   ....[30]....
        /*0218*/ 	.word	0x00009230


	//   ....[31]....
        /*021c*/ 	.word	0x00009260


	//   ....[32]....
        /*0220*/ 	.word	0x00009290


	//   ....[33]....
        /*0224*/ 	.word	0x000092c0


	//   ....[34]....
        /*0228*/ 	.word	0x000092f0


	//   ....[35]....
        /*022c*/ 	.word	0x00009320


	//   ....[36]....
        /*0230*/ 	.word	0x00009350


	//   ....[37]....
        /*0234*/ 	.word	0x00009380


	//   ....[38]....
        /*0238*/ 	.word	0x000093c0


	//   ....[39]....
        /*023c*/ 	.word	0x00009440


	//   ....[40]....
        /*0240*/ 	.word	0x00009470


	//   ....[41]....
        /*0244*/ 	.word	0x000094b0


	//   ....[42]....
        /*0248*/ 	.word	0x000094e0


	//   ....[43]....
        /*024c*/ 	.word	0x00009510


	//   ....[44]....
        /*0250*/ 	.word	0x00009540


	//   ....[45]....
        /*0254*/ 	.word	0x00009570


	//   ....[46]....
        /*0258*/ 	.word	0x00009590


	//   ....[47]....
        /*025c*/ 	.word	0x000095a0


	//   ....[48]....
        /*0260*/ 	.word	0x000095b0


	//   ....[49]....
        /*0264*/ 	.word	0x000095c0


	//   ....[50]....
        /*0268*/ 	.word	0x000095d0


	//   ....[51]....
        /*026c*/ 	.word	0x000095e0


	//   ....[52]....
        /*0270*/ 	.word	0x000095f0


	//   ....[53]....
        /*0274*/ 	.word	0x00009600


	//   ....[54]....
        /*0278*/ 	.word	0x00009610


	//   ....[55]....
        /*027c*/ 	.word	0x00009620


	//   ....[56]....
        /*0280*/ 	.word	0x00009630


	//   ....[57]....
        /*0284*/ 	.word	0x00009640


	//   ....[58]....
        /*0288*/ 	.word	0x00009650


	//   ....[59]....
        /*028c*/ 	.word	0x00009660


	//   ....[60]....
        /*0290*/ 	.word	0x00009670


	//   ....[61]....
        /*0294*/ 	.word	0x00009680


	//   ....[62]....
        /*0298*/ 	.word	0x00009690


	//   ....[63]....
        /*029c*/ 	.word	0x000096a0


	//   ....[64]....
        /*02a0*/ 	.word	0x000096b0


	//   ....[65]....
        /*02a4*/ 	.word	0x000096c0


	//   ....[66]....
        /*02a8*/ 	.word	0x000096d0


	//   ....[67]....
        /*02ac*/ 	.word	0x000096e0


	//   ....[68]....
        /*02b0*/ 	.word	0x00009a20


	//   ....[69]....
        /*02b4*/ 	.word	0x0000a8f0


	//   ....[70]....
        /*02b8*/ 	.word	0x0000cdf0


	//   ....[71]....
        /*02bc*/ 	.word	0x0000d2e0


	//----- nvinfo : EIATTR_REG_RECONFIG
	.align		4
.L_95:
        /*02c0*/ 	.byte	0x01, 0x54
	.zero		2


	//----- nvinfo : EIATTR_SYSCALL_OFFSETS
	.align		4
        /*02c4*/ 	.byte	0x04, 0x46
        /*02c6*/ 	.short	(.L_97 - .L_96)


	//   ....[0]....
.L_96:
        /*02c8*/ 	.word	0x000014a0


	//   ....[1]....
        /*02cc*/ 	.word	0x0000a250


	//   ....[2]....
        /*02d0*/ 	.word	0x0000a390


	//   ....[3]....
        /*02d4*/ 	.word	0x0000a4d0


	//   ....[4]....
        /*02d8*/ 	.word	0x0000a5f0


	//----- nvinfo : EIATTR_MBARRIER_INSTR_OFFSETS
	.align		4
.L_97:
        /*02dc*/ 	.byte	0x04, 0x39
        /*02de*/ 	.short	(.L_99 - .L_98)


	//   ....[0]....
.L_98:
        /*02e0*/ 	.word	0x00000290
        /*02e4*/ 	.word	0x000000ff
        /*02e8*/ 	.word	0x00033400
        /*02ec*/ 	.short	0x0100
        /*02ee*/ 	.byte	0x06
	.zero		1


	//   ....[1]....
        /*02f0*/ 	.word	0x000002a0
        /*02f4*/ 	.word	0x000000ff
        /*02f8*/ 	.word	0x00033420
        /*02fc*/ 	.short	0x0100
        /*02fe*/ 	.byte	0x06
	.zero		1


	//   ....[2]....
        /*0300*/ 	.word	0x00000390
        /*0304*/ 	.word	0x000000ff
        /*0308*/ 	.word	0x00033430
        /*030c*/ 	.short	0x0100
        /*030e*/ 	.byte	0x08
	.zero		1


	//   ....[3]....
        /*0310*/ 	.word	0x000003a0
        /*0314*/ 	.word	0x000000ff
        /*0318*/ 	.word	0x00033440
        /*031c*/ 	.short	0x0100
        /*031e*/ 	.byte	0x08
	.zero		1


	//   ....[4]....
        /*0320*/ 	.word	0x000003b0
        /*0324*/ 	.word	0x000000ff
        /*0328*/ 	.word	0x00033438
        /*032c*/ 	.short	0x0100
        /*032e*/ 	.byte	0x08
	.zero		1


	//   ....[5]....
        /*0330*/ 	.word	0x000003c0
        /*0334*/ 	.word	0x000000ff
        /*0338*/ 	.word	0x00033448
        /*033c*/ 	.short	0x0100
        /*033e*/ 	.byte	0x08
	.zero		1


	//   ....[6]....
        /*0340*/ 	.word	0x000004f0
        /*0344*/ 	.word	0x000000ff
        /*0348*/ 	.word	0x00033450
        /*034c*/ 	.short	0x0100
        /*034e*/ 	.byte	0x08
	.zero		1


	//   ....[7]....
        /*0350*/ 	.word	0x00000500
        /*0354*/ 	.word	0x000000ff
        /*0358*/ 	.word	0x00033460
        /*035c*/ 	.short	0x0100
        /*035e*/ 	.byte	0x08
	.zero		1


	//   ....[8]....
        /*0360*/ 	.word	0x00000510
        /*0364*/ 	.word	0x000000ff
        /*0368*/ 	.word	0x00033458
        /*036c*/ 	.short	0x0100
        /*036e*/ 	.byte	0x08
	.zero		1


	//   ....[9]....
        /*0370*/ 	.word	0x00000520
        /*0374*/ 	.word	0x000000ff
        /*0378*/ 	.word	0x00033468
        /*037c*/ 	.short	0x0100
        /*037e*/ 	.byte	0x08
	.zero		1


	//   ....[10]....
        /*0380*/ 	.word	0x00000610
        /*0384*/ 	.word	0x000000ff
        /*0388*/ 	.word	0x00033470
        /*038c*/ 	.short	0x0100
        /*038e*/ 	.byte	0x06
	.zero		1


	//   ....[11]....
        /*0390*/ 	.word	0x00000620
        /*0394*/ 	.word	0x000000ff
        /*0398*/ 	.word	0x00033480
        /*039c*/ 	.short	0x0100
        /*039e*/ 	.byte	0x06
	.zero		1


	//   ....[12]....
        /*03a0*/ 	.word	0x00000630
        /*03a4*/ 	.word	0x000000ff
        /*03a8*/ 	.word	0x00033478
        /*03ac*/ 	.short	0x0100
        /*03ae*/ 	.byte	0x06
	.zero		1


	//   ....[13]....
        /*03b0*/ 	.word	0x00000640
        /*03b4*/ 	.word	0x000000ff
        /*03b8*/ 	.word	0x00033488
        /*03bc*/ 	.short	0x0100
        /*03be*/ 	.byte	0x06
	.zero		1


	//   ....[14]....
        /*03c0*/ 	.word	0x00000770
        /*03c4*/ 	.word	0x000000ff
        /*03c8*/ 	.word	0x00033490
        /*03cc*/ 	.short	0x0100
        /*03ce*/ 	.byte	0x08
	.zero		1


	//   ....[15]....
        /*03d0*/ 	.word	0x00000780
        /*03d4*/ 	.word	0x000000ff
        /*03d8*/ 	.word	0x000334a0
        /*03dc*/ 	.short	0x0100
        /*03de*/ 	.byte	0x08
	.zero		1


	//   ....[16]....
        /*03e0*/ 	.word	0x00000790
        /*03e4*/ 	.word	0x000000ff
        /*03e8*/ 	.word	0x00033498
        /*03ec*/ 	.short	0x0100
        /*03ee*/ 	.byte	0x08
	.zero		1


	//   ....[17]....
        /*03f0*/ 	.word	0x000007a0
        /*03f4*/ 	.word	0x000000ff
        /*03f8*/ 	.word	0x000334a8
        /*03fc*/ 	.short	0x0100
        /*03fe*/ 	.byte	0x08
	.zero		1


	//   ....[18]....
        /*0400*/ 	.word	0x000008d0
        /*0404*/ 	.word	0x000000ff
        /*0408*/ 	.word	0x000334b0
        /*040c*/ 	.short	0x0100
        /*040e*/ 	.byte	0x08
	.zero		1


	//   ....[19]....
        /*0410*/ 	.word	0x000008e0
        /*0414*/ 	.word	0x000000ff
        /*0418*/ 	.word	0x000334c0
        /*041c*/ 	.short	0x0100
        /*041e*/ 	.byte	0x08
	.zero		1


	//   ....[20]....
        /*0420*/ 	.word	0x000008f0
        /*0424*/ 	.word	0x000000ff
        /*0428*/ 	.word	0x000334b8
        /*042c*/ 	.short	0x0100
        /*042e*/ 	.byte	0x08
	.zero		1


	//   ....[21]....
        /*0430*/ 	.word	0x00000900
        /*0434*/ 	.word	0x000000ff
        /*0438*/ 	.word	0x000334c8
        /*043c*/ 	.short	0x0100
        /*043e*/ 	.byte	0x08
	.zero		1


	//   ....[22]....
        /*0440*/ 	.word	0x00001500
        /*0444*/ 	.word	0x000000ff
        /*0448*/ 	.word	0x00033400
        /*044c*/ 	.short	0x010a
        /*044e*/ 	.byte	0x26
	.zero		1


	//   ....[23]....
        /*0450*/ 	.word	0x00001580
        /*0454*/ 	.word	0x00000003
        /*0458*/ 	.word	0x00033430
        /*045c*/ 	.short	0x010a
        /*045e*/ 	.byte	0x3f
	.zero		1


	//   ....[24]....
        /*0460*/ 	.word	0x000015f0
        /*0464*/ 	.word	0x00000003
        /*0468*/ 	.word	0x00033430
        /*046c*/ 	.short	0x010a
        /*046e*/ 	.byte	0x3f
	.zero		1


	//   ....[25]....
        /*0470*/ 	.word	0x000032e0
        /*0474*/ 	.word	0x00000003
        /*0478*/ 	.word	0x00000000
        /*047c*/ 	.short	0x0101
        /*047e*/ 	.byte	0x3f
	.zero		1


	//   ....[26]....
        /*0480*/ 	.word	0x00004c50
        /*0484*/ 	.word	0x000000ff
        /*0488*/ 	.word	0x00033430
        /*048c*/ 	.short	0x010a
        /*048e*/ 	.byte	0x06
	.zero		1


	//   ....[27]....
        /*0490*/ 	.word	0x00004c90
        /*0494*/ 	.word	0x000000ff
        /*0498*/ 	.word	0x00033430
        /*049c*/ 	.short	0x010a
        /*049e*/ 	.byte	0x06
	.zero		1


	//   ....[28]....
        /*04a0*/ 	.word	0x000058b0
        /*04a4*/ 	.word	0x000000ff
        /*04a8*/ 	.word	0x00033450
        /*04ac*/ 	.short	0x010a
        /*04ae*/ 	.byte	0x06
	.zero		1


	//   ....[29]....
        /*04b0*/ 	.word	0x000058f0
        /*04b4*/ 	.word	0x000000ff
        /*04b8*/ 	.word	0x00033450
        /*04bc*/ 	.short	0x010a
        /*04be*/ 	.byte	0x06
	.zero		1


	//   ....[30]....
        /*04c0*/ 	.word	0x00007000
        /*04c4*/ 	.word	0x00000003
        /*04c8*/ 	.word	0x00000000
        /*04cc*/ 	.short	0x0101
        /*04ce*/ 	.byte	0x3f
	.zero		1


	//   ....[31]....
        /*04d0*/ 	.word	0x000071e0
        /*04d4*/ 	.word	0x000000ff
        /*04d8*/ 	.word	0x00000000
        /*04dc*/ 	.short	0x0101
        /*04de*/ 	.byte	0x06
	.zero		1


	//   ....[32]....
        /*04e0*/ 	.word	0x00007a60
        /*04e4*/ 	.word	0x000000ff
        /*04e8*/ 	.word	0x00033450
        /*04ec*/ 	.short	0x010a
        /*04ee*/ 	.byte	0x08
	.zero		1


	//   ....[33]....
        /*04f0*/ 	.word	0x00007aa0
        /*04f4*/ 	.word	0x000000ff
        /*04f8*/ 	.word	0x00033450
        /*04fc*/ 	.short	0x010a
        /*04fe*/ 	.byte	0x08
	.zero		1


	//   ....[34]....
        /*0500*/ 	.word	0x00008a40
        /*0504*/ 	.word	0x000000ff
        /*0508*/ 	.word	0x00000000
        /*050c*/ 	.short	0x0101
        /*050e*/ 	.byte	0x08
	.zero		1


	//   ....[35]....
        /*0510*/ 	.word	0x00009c30
        /*0514*/ 	.word	0x000000ff
        /*0518*/ 	.word	0x00000000
        /*051c*/ 	.short	0x0101
        /*051e*/ 	.byte	0x06
	.zero		1


	//   ....[36]....
        /*0520*/ 	.word	0x0000aaf0
        /*0524*/ 	.word	0x00000005
        /*0528*/ 	.word	0x00033480
        /*052c*/ 	.short	0x010a
        /*052e*/ 	.byte	0x3f
	.zero		1


	//   ....[37]....
        /*0530*/ 	.word	0x0000ad30
        /*0534*/ 	.word	0x00000005
        /*0538*/ 	.word	0x00033440
        /*053c*/ 	.short	0x010a
        /*053e*/ 	.byte	0x3f
	.zero		1


	//   ....[38]....
        /*0540*/ 	.word	0x0000b170
        /*0544*/ 	.word	0x000000ff
        /*0548*/ 	.word	0x00033420
        /*054c*/ 	.short	0x010a
        /*054e*/ 	.byte	0x28
	.zero		1


	//   ....[39]....
        /*0550*/ 	.word	0x0000b410
        /*0554*/ 	.word	0x00000006
        /*0558*/ 	.word	0x00033480
        /*055c*/ 	.short	0x010a
        /*055e*/ 	.byte	0x3f
	.zero		1


	//   ....[40]....
        /*0560*/ 	.word	0x0000b840
        /*0564*/ 	.word	0x00000006
        /*0568*/ 	.word	0x00033440
        /*056c*/ 	.short	0x010a
        /*056e*/ 	.byte	0x3f
	.zero		1


	//   ....[41]....
        /*0570*/ 	.word	0x0000bcf0
        /*0574*/ 	.word	0x0000000d
        /*0578*/ 	.word	0x00033470
        /*057c*/ 	.short	0x010a
        /*057e*/ 	.byte	0x3f
	.zero		1


	//   ....[42]....
        /*0580*/ 	.word	0x0000bd60
        /*0584*/ 	.word	0x0000000d
        /*0588*/ 	.word	0x00033460
        /*058c*/ 	.short	0x010a
        /*058e*/ 	.byte	0x3f
	.zero		1


	//   ....[43]....
        /*0590*/ 	.word	0x0000c400
        /*0594*/ 	.word	0x0000000d
        /*0598*/ 	.word	0x00033450
        /*059c*/ 	.short	0x0101
        /*059e*/ 	.byte	0x3f
	.zero		1


	//   ....[44]....
        /*05a0*/ 	.word	0x0000c470
        /*05a4*/ 	.word	0x00000002
        /*05a8*/ 	.word	0x00000000
        /*05ac*/ 	.short	0x0101
        /*05ae*/ 	.byte	0x3f
	.zero		1


	//   ....[45]....
        /*05b0*/ 	.word	0x0000c540
        /*05b4*/ 	.word	0x00000003
        /*05b8*/ 	.word	0x00033470
        /*05bc*/ 	.short	0x010a
        /*05be*/ 	.byte	0x3f
	.zero		1


	//   ....[46]....
        /*05c0*/ 	.word	0x0000c5a0
        /*05c4*/ 	.word	0x00000003
        /*05c8*/ 	.word	0x00033460
        /*05cc*/ 	.short	0x010a
        /*05ce*/ 	.byte	0x3f
	.zero		1


	//   ....[47]....
        /*05d0*/ 	.word	0x0000ccb0
        /*05d4*/ 	.word	0x00000003
        /*05d8*/ 	.word	0x00033450
        /*05dc*/ 	.short	0x0101
        /*05de*/ 	.byte	0x3f
	.zero		1


	//   ....[48]....
        /*05e0*/ 	.word	0x0000cd20
        /*05e4*/ 	.word	0x00000000
        /*05e8*/ 	.word	0x00000000
        /*05ec*/ 	.short	0x0101
        /*05ee*/ 	.byte	0x3f
	.zero		1


	//   ....[49]....
        /*05f0*/ 	.word	0x0000cda0
        /*05f4*/ 	.word	0x00000006
        /*05f8*/ 	.word	0x00033420
        /*05fc*/ 	.short	0x010a
        /*05fe*/ 	.byte	0x3f
	.zero		1


	//   ....[50]....
        /*0600*/ 	.word	0x0000cef0
        /*0604*/ 	.word	0x00000005
        /*0608*/ 	.word	0x00000000
        /*060c*/ 	.short	0x010a
        /*060e*/ 	.byte	0x3f
	.zero		1


	//   ....[51]....
        /*0610*/ 	.word	0x0000cf60
        /*0614*/ 	.word	0x00000007
        /*0618*/ 	.word	0x00000000
        /*061c*/ 	.short	0x010a
        /*061e*/ 	.byte	0x3f
	.zero		1


	//   ....[52]....
        /*0620*/ 	.word	0x0000cfb0
        /*0624*/ 	.word	0x00000011
        /*0628*/ 	.word	0x00033460
        /*062c*/ 	.short	0x010a
        /*062e*/ 	.byte	0x3f
	.zero		1


	//   ....[53]....
        /*0630*/ 	.word	0x0000d000
        /*0634*/ 	.word	0x00000003
        /*0638*/ 	.word	0x00033460
        /*063c*/ 	.short	0x010a
        /*063e*/ 	.byte	0x3f
	.zero		1


	//   ....[54]....
        /*0640*/ 	.word	0x0000d040
        /*0644*/ 	.word	0x00000011
        /*0648*/ 	.word	0x00033480
        /*064c*/ 	.short	0x010a
        /*064e*/ 	.byte	0x3f
	.zero		1


	//   ....[55]....
        /*0650*/ 	.word	0x0000d060
        /*0654*/ 	.word	0x00000003
        /*0658*/ 	.word	0x00033480
        /*065c*/ 	.short	0x010a
        /*065e*/ 	.byte	0x3f
	.zero		1


	//   ....[56]....
        /*0660*/ 	.word	0x0000d0d0
        /*0664*/ 	.word	0x00000003
        /*0668*/ 	.word	0x00033400
        /*066c*/ 	.short	0x010a
        /*066e*/ 	.byte	0x3f
	.zero		1


	//   ....[57]....
        /*0670*/ 	.word	0x0000d120
        /*0674*/ 	.word	0x00000003
        /*0678*/ 	.word	0x00033430
        /*067c*/ 	.short	0x010a
        /*067e*/ 	.byte	0x3f
	.zero		1


	//   ....[58]....
        /*0680*/ 	.word	0x0000d180
        /*0684*/ 	.word	0x00000005
        /*0688*/ 	.word	0x00033430
        /*068c*/ 	.short	0x010a
        /*068e*/ 	.byte	0x3f
	.zero		1


	//   ....[59]....
        /*0690*/ 	.word	0x0000d1e0
        /*0694*/ 	.word	0x00000005
        /*0698*/ 	.word	0x00033450
        /*069c*/ 	.short	0x010a
        /*069e*/ 	.byte	0x3f
	.zero		1


	//   ....[60]....
        /*06a0*/ 	.word	0x0000d240
        /*06a4*/ 	.word	0x00000007
        /*06a8*/ 	.word	0x00033450
        /*06ac*/ 	.short	0x010a
        /*06ae*/ 	.byte	0x3f
	.zero		1


	//   ....[61]....
        /*06b0*/ 	.word	0x0000d390
        /*06b4*/ 	.word	0x00000005
        /*06b8*/ 	.word	0x00033480
        /*06bc*/ 	.short	0x010a
        /*06be*/ 	.byte	0x3f
	.zero		1


	//   ....[62]....
        /*06c0*/ 	.word	0x0000d3e0
        /*06c4*/ 	.word	0x00000005
        /*06c8*/ 	.word	0x00033440
        /*06cc*/ 	.short	0x010a
        /*06ce*/ 	.byte	0x3f
	.zero		1


	//   ....[63]....
        /*06d0*/ 	.word	0x0000d440
        /*06d4*/ 	.word	0x00000003
        /*06d8*/ 	.word	0x00033420
        /*06dc*/ 	.short	0x010a
        /*06de*/ 	.byte	0x3f
	.zero		1


	//   ....[64]....
        /*06e0*/ 	.word	0x0000d490
        /*06e4*/ 	.word	0x00000006
        /*06e8*/ 	.word	0x00033480
        /*06ec*/ 	.short	0x010a
        /*06ee*/ 	.byte	0x3f
	.zero		1


	//   ....[65]....
        /*06f0*/ 	.word	0x0000d4e0
        /*06f4*/ 	.word	0x00000006
        /*06f8*/ 	.word	0x00033440
        /*06fc*/ 	.short	0x010a
        /*06fe*/ 	.byte	0x3f
	.zero		1


	//   ....[66]....
        /*0700*/ 	.word	0x0000d530
        /*0704*/ 	.word	0x0000000d
        /*0708*/ 	.word	0x00033470
        /*070c*/ 	.short	0x010a
        /*070e*/ 	.byte	0x3f
	.zero		1


	//   ....[67]....
        /*0710*/ 	.word	0x0000d580
        /*0714*/ 	.word	0x0000000d
        /*0718*/ 	.word	0x00033460
        /*071c*/ 	.short	0x010a
        /*071e*/ 	.byte	0x3f
	.zero		1


	//   ....[68]....
        /*0720*/ 	.word	0x0000d5d0
        /*0724*/ 	.word	0x00000003
        /*0728*/ 	.word	0x00033470
        /*072c*/ 	.short	0x010a
        /*072e*/ 	.byte	0x3f
	.zero		1


	//   ....[69]....
        /*0730*/ 	.word	0x0000d620
        /*0734*/ 	.word	0x00000003
        /*0738*/ 	.word	0x00033460
        /*073c*/ 	.short	0x010a
        /*073e*/ 	.byte	0x3f
	.zero		1


	//   ....[70]....
        /*0740*/ 	.word	0x0000d670
        /*0744*/ 	.word	0x00000006
        /*0748*/ 	.word	0x00033420
        /*074c*/ 	.short	0x010a
        /*074e*/ 	.byte	0x3f
	.zero		1


	//   ....[71]....
        /*0750*/ 	.word	0x0000d6c0
        /*0754*/ 	.word	0x00000005
        /*0758*/ 	.word	0x00000000
        /*075c*/ 	.short	0x010a
        /*075e*/ 	.byte	0x3f
	.zero		1


	//   ....[72]....
        /*0760*/ 	.word	0x0000d710
        /*0764*/ 	.word	0x00000007
        /*0768*/ 	.word	0x00000000
        /*076c*/ 	.short	0x010a
        /*076e*/ 	.byte	0x3f
	.zero		1


	//   ....[73]....
        /*0770*/ 	.word	0x0000d760
        /*0774*/ 	.word	0x00000011
        /*0778*/ 	.word	0x00033460
        /*077c*/ 	.short	0x010a
        /*077e*/ 	.byte	0x3f
	.zero		1


	//   ....[74]....
        /*0780*/ 	.word	0x0000d7b0
        /*0784*/ 	.word	0x00000003
        /*0788*/ 	.word	0x00033460
        /*078c*/ 	.short	0x010a
        /*078e*/ 	.byte	0x3f
	.zero		1


	//   ....[75]....
        /*0790*/ 	.word	0x0000d800
        /*0794*/ 	.word	0x00000011
        /*0798*/ 	.word	0x00033480
        /*079c*/ 	.short	0x010a
        /*079e*/ 	.byte	0x3f
	.zero		1


	//----- nvinfo : EIATTR_NUM_MBARRIERS
	.align		4
.L_99:
        /*07a0*/ 	.byte	0x03, 0x38
        /*07a2*/ 	.short	0x0016


	//----- nvinfo : EIATTR_EXIT_INSTR_OFFSETS
	.align		4
        /*07a4*/ 	.byte	0x04, 0x1c
        /*07a6*/ 	.short	(.L_101 - .L_100)


	//   ....[0]....
.L_100:
        /*07a8*/ 	.word	0x00000a50


	//   ....[1]....
        /*07ac*/ 	.word	0x00009ce0


	//   ....[2]....
        /*07b0*/ 	.word	0x0000ce10


	//   ....[3]....
        /*07b4*/ 	.word	0x0000d0b0


	//----- nvinfo : EIATTR_MAX_THREADS
	.align		4
.L_101:
        /*07b8*/ 	.byte	0x04, 0x05
        /*07ba*/ 	.short	(.L_103 - .L_102)
.L_102:
        /*07bc*/ 	.word	0x00000180
        /*07c0*/ 	.word	0x00000001
        /*07c4*/ 	.word	0x00000001


	//----- nvinfo : EIATTR_CRS_STACK_SIZE
	.align		4
.L_103:
        /*07c8*/ 	.byte	0x04, 0x1e
        /*07ca*/ 	.short	(.L_105 - .L_104)
.L_104:
        /*07cc*/ 	.word	0x00000000


	//----- nvinfo : EIATTR_CBANK_PARAM_SIZE
	.align		4
.L_105:
        /*07d0*/ 	.byte	0x03, 0x19
        /*07d2*/ 	.short	0x0bf0


	//----- nvinfo : EIATTR_PARAM_CBANK
	.align		4
        /*07d4*/ 	.byte	0x04, 0x0a
        /*07d6*/ 	.short	(.L_107 - .L_106)
	.align		4
.L_106:
        /*07d8*/ 	.word	index@(.nv.constant0._ZN7cutlass13device_kernelIN5flash11enable_sm90INS1_16FlashAttnFwdSm90INS1_25CollectiveMainloopFwdSm90ILi2EN4cute5tupleIJNS5_1CILi1EEES8_S8_EEENS6_IJNS7_ILi128EEENS7_ILi160EEENS7_ILi192EEEEEELi192ENS_12float_e4m3_tEfNS_4arch4Sm90ELb0ELb0ELb0ELb0ELb0ELb0ELb0ELb1ELb1ELb0ELb0ELb0EEENS1_21CollectiveEpilogueFwdINS6_IJSA_SC_SB_EEES9_NS_10bfloat16_tESG_Li256ELb0ELb0ELb0ELb1EEENS1_29StaticPersistentTileSchedulerILb0EEEEEEEEEvNT_6ParamsE)
        /*07dc*/ 	.short	0x0210
        /*07de*/ 	.short	0x0bf0


	//----- nvinfo : EIATTR_SW_WAR
	.align		4
.L_107:
        /*07e0*/ 	.byte	0x04, 0x36
        /*07e2*/ 	.short	(.L_109 - .L_108)
.L_108:
        /*07e4*/ 	.word	0x00000008
.L_109:


//--------------------- .nv.info._ZN7cutlass13device_kernelIN5flash11enable_sm90INS1_16FlashAttnFwdSm90INS1_25CollectiveMainloopFwdSm90ILi2EN4cute5tupleIJNS5_1CILi2EEENS7_ILi1EEES9_EEENS6_IJNS7_ILi128EEENS7_ILi160EEENS7_ILi192EEEEEELi192ENS_12float_e4m3_tEfNS_4arch4Sm90ELb0ELb0ELb0ELb0ELb0ELb0ELb0ELb1ELb1ELb0ELb0ELb0EEENS1_21CollectiveEpilogueFwdINS6_IJSB_SD_SC_EEESA_NS_10bfloat16_tESH_Li256ELb0ELb0ELb0ELb1EEENS1_29StaticPersistentTileSchedulerILb0EEEEEEEEEvNT_6ParamsE --------------------------
	.section	.nv.info._ZN7cutlass13device_kernelIN5flash11enable_sm90INS1_16FlashAttnFwdSm90INS1_25CollectiveMainloopFwdSm90ILi2EN4cute5tupleIJNS5_1CILi2EEENS7_ILi1EEES9_EEENS6_IJNS7_ILi128EEENS7_ILi160EEENS7_ILi192EEEEEELi192ENS_12float_e4m3_tEfNS_4arch4Sm90ELb0ELb0ELb0ELb0ELb0ELb0ELb0ELb1ELb1ELb0ELb0ELb0EEENS1_21CollectiveEpilogueFwdINS6_IJSB_SD_SC_EEESA_NS_10bfloat16_tESH_Li256ELb0ELb0ELb0ELb1EEENS1_29StaticPersistentTileSchedulerILb0EEEEEEEEEvNT_6ParamsE,"",@"SHT_CUDA_INFO"
	.sectionflags	@""
	.align	4


	//----- nvinfo : EIATTR_CUDA_API_VERSION
	.align		4
        /*0000*/ 	.byte	0x04, 0x37
        /*0002*/ 	.short	(.L_111 - .L_110)
.L_110:
        /*0004*/ 	.word	0x00000082


	//----- nvinfo : EIATTR_KPARAM_INFO
	.align		4
.L_111:
        /*0008*/ 	.byte	0x04, 0x17
        /*000a*/ 	.short	(.L_113 - .L_112)
.L_112:
        /*000c*/ 	.word	0x00000000
        /*0010*/ 	.short	0x0000
        /*0012*/ 	.short	0x0070
        /*0014*/ 	.byte	0x00, 0xf0, 0x01, 0x2e


	//----- nvinfo : EIATTR_SPARSE_MMA_MASK
	.align		4
.L_113:
        /*0018*/ 	.byte	0x03, 0x50
        /*001a*/ 	.short	0x0000


	//----- nvinfo : EIATTR_MAXREG_COUNT
	.align		4
        /*001c*/ 	.byte	0x03, 0x1b
        /*001e*/ 	.short	0x00a8


	//----- nvinfo : EIATTR_NUM_BARRIERS
	.align		4
        /*0020*/ 	.byte	0x02, 0x4c
        /*0022*/ 	.byte	0x10
	.zero		1


	//----- nvinfo : EIATTR_EXTERNS
	.align		4
        /*0024*/ 	.byte	0x04, 0x0f
        /*0026*/ 	.short	(.L_115 - .L_114)


	//   ....[0]....
	.align		4
.L_114:
        /*0028*/ 	.word	index@(__assertfail)


	//----- nvinfo : EIATTR_ANNOTATIONS
	.align		4
.L_115:
        /*002c*/ 	.byte	0x04, 0x55
        /*002e*/ 	.short	(.L_117 - .L_116)


	//   ....[0]....
.L_116:
        /*0030*/ 	.word	0x00000001
        /*0034*/ 	.byte	0xa0, 0x0b, 0x00, 0x00, 0x01, 0x00, 0x00, 0x00, 0x00, 0x0e, 0x00, 0x00, 0x01, 0x00, 0x00, 0x00
        /* <DEDUP_REMOVED lines=8> */
        /*00c4*/ 	.byte	0xe0, 0xcf, 0x00, 0x00, 0x01, 0x00, 0x00, 0x00, 0xf0, 0xcf, 0x00, 0x00


	//----- nvinfo : EIATTR_MERCURY_ISA_VERSION
	.align		4
.L_117:
        /*00d0*/ 	.byte	0x03, 0x5f
        /*00d2*/ 	.short	0x0101


	//----- nvinfo : EIATTR_INT_WARP_WIDE_INSTR_OFFSETS
	.align		4
        /*00d4*/ 	.byte	0x04, 0x31
        /*00d6*/ 	.short	(.L_119 - .L_118)


	//   ....[0]....
.L_118:
        /*00d8*/ 	.word	0x00000190


	//   ....[1]....
        /*00dc*/ 	.word	0x000001d0


	//   ....[2]....
        /*00e0*/ 	.word	0x00000240


	//   ....[3]....
        /*00e4*/ 	.word	0x0000a8e0


	//----- nvinfo : EIATTR_COOP_GROUP_MASK_REGIDS
	.align		4
.L_119:
        /*00e8*/ 	.byte	0x04, 0x29
        /*00ea*/ 	.short	(.L_121 - .L_120)


	//   ....[0]....
.L_120:
        /*00ec*/ 	.word	0xffffffff


	//   ....[1]....
        /*00f0*/ 	.word	0xffffffff


	//   ....[2]....
        /*00f4*/ 	.word	0xffffffff


	//   ....[3]....
        /*00f8*/ 	.word	0xffffffff


	//   ....[4]....
        /*00fc*/ 	.word	0xffffffff


	//   ....[5]....
        /*0100*/ 	.word	0xffffffff


	//   ....[6]....
        /*0104*/ 	.word	0xffffffff


	//   ....[7]....
        /*0108*/ 	.word	0xffffffff


	//   ....[8]....
        /*010c*/ 	.word	0xffffffff


	//   ....[9]....
        /*0110*/ 	.word	0xffffffff


	//   ....[10]....
        /*0114*/ 	.word	0xffffffff


	//   ....[11]....
        /*0118*/ 	.word	0xffffffff


	//   ....[12]....
        /*011c*/ 	.word	0xffffffff


	//   ....[13]....
        /*0120*/ 	.word	0xffffffff


	//   ....[14]....
        /*0124*/ 	.word	0xffffffff


	//   ....[15]....
        /*0128*/ 	.word	0xffffffff


	//   ....[16]....
        /*012c*/ 	.word	0xffffffff


	//   ....[17]....
        /*0130*/ 	.word	0xffffffff


	//   ....[18]....
        /*0134*/ 	.word	0xffffffff


	//   ....[19]....
        /*0138*/ 	.word	0xffffffff


	//   ....[20]....
        /*013c*/ 	.word	0xffffffff


	//   ....[21]....
        /*0140*/ 	.word	0xffffffff


	//   ....[22]....
        /*0144*/ 	.word	0xffffffff


	//   ....[23]....
        /*0148*/ 	.word	0xffffffff


	//   ....[24]....
        /*014c*/ 	.word	0xffffffff


	//   ....[25]....
        /*0150*/ 	.word	0xffffffff


	//   ....[26]....
        /*0154*/ 	.word	0xffffffff


	//   ....[27]....
        /*0158*/ 	.word	0xffffffff


	//   ....[28]....
        /*015c*/ 	.word	0xffffffff


	//   ....[29]....
        /*0160*/ 	.word	0xffffffff


	//   ....[30]....
        /*0164*/ 	.word	0xffffffff


	//   ....[31]....
        /*0168*/ 	.word	0xffffffff


	//   ....[32]....
        /*016c*/ 	.word	0xffffffff


	//   ....[33]....
        /*0170*/ 	.word	0xffffffff


	//   ....[34]....
        /*0174*/ 	.word	0xffffffff


	//   ....[35]....
        /*0178*/ 	.word	0xffffffff


	//   ....[36]....
        /*017c*/ 	.word	0xffffffff


	//   ....[37]....
        /*0180*/ 	.word	0xffffffff


	//   ....[38]....
        /*0184*/ 	.word	0xffffffff


	//   ....[39]....
        /*0188*/ 	.word	0xffffffff


	//   ....[40]....
        /*018c*/ 	.word	0xffffffff


	//   ....[41]....
        /*0190*/ 	.word	0xffffffff


	//   ....[42]....
        /*0194*/ 	.word	0xffffffff


	//   ....[43]....
        /*0198*/ 	.word	0xffffffff


	//   ....[44]....
        /*019c*/ 	.word	0xffffffff


	//   ....[45]....
        /*01a0*/ 	.word	0xffffffff


	//   ....[46]....
        /*01a4*/ 	.word	0xffffffff


	//   ....[47]....
        /*01a8*/ 	.word	0xffffffff


	//   ....[48]....
        /*01ac*/ 	.word	0xffffffff


	//   ....[49]....
        /*01b0*/ 	.word	0xffffffff


	//   ....[50]....
        /*01b4*/ 	.word	0xffffffff


	//   ....[51]....
        /*01b8*/ 	.word	0xffffffff


	//   ....[52]....
        /*01bc*/ 	.word	0xffffffff


	//   ....[53]....
        /*01c0*/ 	.word	0xffffffff


	//   ....[54]....
        /*01c4*/ 	.word	0xffffffff


	//   ....[55]....
        /*01c8*/ 	.word	0xffffffff


	//   ....[56]....
        /*01cc*/ 	.word	0xffffffff


	//   ....[57]....
        /*01d0*/ 	.word	0xffffffff


	//   ....[58]....
        /*01d4*/ 	.word	0xffffffff


	//   ....[59]....
        /*01d8*/ 	.word	0xffffffff


	//   ....[60]....
        /*01dc*/ 	.word	0xffffffff


	//   ....[61]....
        /*01e0*/ 	.word	0xffffffff


	//   ....[62]....
        /*01e4*/ 	.word	0xffffffff


	//   ....[63]....
        /*01e8*/ 	.word	0xffffffff


	//   ....[64]....
        /*01ec*/ 	.word	0xffffffff


	//   ....[65]....
        /*01f0*/ 	.word	0xffffffff


	//   ....[66]....
        /*01f4*/ 	.word	0xffffffff


	//   ....[67]....
        /*01f8*/ 	.word	0xffffffff


	//   ....[68]....
        /*01fc*/ 	.word	0xffffffff


	//   ....[69]....
        /*0200*/ 	.word	0xffffffff


	//   ....[70]....
        /*0204*/ 	.word	0xffffffff


	//   ....[71]....
        /*0208*/ 	.word	0xffffffff


	//   ....[72]....
        /*020c*/ 	.word	0x0500000f


	//----- nvinfo : EIATTR_COOP_GROUP_INSTR_OFFSETS
	.align		4
.L_121:
        /*0210*/ 	.byte	0x04, 0x28
        /*0212*/ 	.short	(.L_123 - .L_122)


	//   ....[0]....
.L_122:
        /*0214*/ 	.word	0x00000070


	//   ....[1]....
        /*0218*/ 	.word	0x000001a0


	//   ....[2]....
        /*021c*/ 	.word	0x000001f0


	//   ....[3]....
        /*0220*/ 	.word	0x00000430


	//   ....[4]....
        /*0224*/ 	.word	0x00000650


	//   ....[5]....
        /*0228*/ 	.word	0x00000880


	//   ....[6]....
        /*022c*/ 	.word	0x00000b00


	//   ....[7]....
        /*0230*/ 	.word	0x00000e40


	//   ....[8]....
        /*0234*/ 	.word	0x00001370


	//   ....[9]....
        /*0238*/ 	.word	0x00003320


	//   ....[10]....
        /*023c*/ 	.word	0x000033f0


	//   ....[11]....
        /*0240*/ 	.word	0x00003850


	//   ....[12]....
        /*0244*/ 	.word	0x00003990


	//   ....[13]....
        /*0248*/ 	.word	0x00006060


	//   ....[14]....
        /*024c*/ 	.word	0x00006070


	//   ....[15]....
        /*0250*/ 	.word	0x000060a0


	//   ....[16]....
        /*0254*/ 	.word	0x000060b0


	//   ....[17]....
        /*0258*/ 	.word	0x00007de0


	//   ....[18]....
        /*025c*/ 	.word	0x00007df0


	//   ....[19]....
        /*0260*/ 	.word	0x00007e20


	//   ....[20]....
        /*0264*/ 	.word	0x00007e30


	//   ....[21]....
        /*0268*/ 	.word	0x00009150


	//   ....[22]....
        /*026c*/ 	.word	0x00009180


	//   ....[23]....
        /*0270*/ 	.word	0x000091b0


	//   ....[24]....
        /*0274*/ 	.word	0x000091e0


	//   ....[25]....
        /*0278*/ 	.word	0x00009210


	//   ....[26]....
        /*027c*/ 	.word	0x00009240


	//   ....[27]....
        /*0280*/ 	.word	0x00009280


	//   ....[28]....
        /*0284*/ 	.word	0x000092b0


	//   ....[29]....
        /*0288*/ 	.word	0x000092e0


	//   ....[30]....
        /*028c*/ 	.word	0x00009310


	//   ....[31]....
        /*0290*/ 	.word	0x00009340


	//   ....[32]....
        /*0294*/ 	.word	0x00009370


	//   ....[33]....
        /*0298*/ 	.word	0x000093f0


	//   ....[34]....
        /*029c*/ 	.word	0x00009420


	//   ....[35]....
        /*02a0*/ 	.word	0x00009450


	//   ....[36]....
        /*02a4*/ 	.word	0x00009480


	//   ....[37]....
        /*02a8*/ 	.word	0x000094b0


	//   ....[38]....
        /*02ac*/ 	.word	0x000094c0


	//   ....[39]....
        /*02b0*/ 	.word	0x000094d0


	//   ....[40]....
        /*02b4*/ 	.word	0x000094e0


	//   ....[41]....
        /*02b8*/ 	.word	0x000094f0


	//   ....[42]....
        /*02bc*/ 	.word	0x00009520


	//   ....[43]....
        /*02c0*/ 	.word	0x00009550


	//   ....[44]....
        /*02c4*/ 	.word	0x00009560


	//   ....[45]....
        /*02c8*/ 	.word	0x00009570


	//   ....[46]....
        /*02cc*/ 	.word	0x00009590


	//   ....[47]....
        /*02d0*/ 	.word	0x000095b0


	//   ....[48]....
        /*02d4*/ 	.word	0x000095c0


	//   ....[49]....
        /*02d8*/ 	.word	0x000095d0


	//   ....[50]....
        /*02dc*/ 	.word	0x000095e0


	//   ....[51]....
        /*02e0*/ 	.word	0x000095f0


	//   ....[52]....
        /*02e4*/ 	.word	0x00009600


	//   ....[53]....
        /*02e8*/ 	.word	0x00009610


	//   ....[54]....
        /*02ec*/ 	.word	0x00009620


	//   ....[55]....
        /*02f0*/ 	.word	0x00009630


	//   ....[56]....
        /*02f4*/ 	.word	0x00009640


	//   ....[57]....
        /*02f8*/ 	.word	0x00009650


	//   ....[58]....
        /*02fc*/ 	.word	0x00009660


	//   ....[59]....
        /*0300*/ 	.word	0x00009670


	//   ....[60]....
        /*0304*/ 	.word	0x00009680


	//   ....[61]....
        /*0308*/ 	.word	0x00009690


	//   ....[62]....
        /*030c*/ 	.word	0x000096a0


	//   ....[63]....
        /*0310*/ 	.word	0x000096b0


	//   ....[64]....
        /*0314*/ 	.word	0x000096c0


	//   ....[65]....
        /*0318*/ 	.word	0x000096d0


	//   ....[66]....
        /*031c*/ 	.word	0x000096e0


	//   ....[67]....
        /*0320*/ 	.word	0x000096f0


	//   ....[68]....
        /*0324*/ 	.word	0x00009700


	//   ....[69]....
        /*0328*/ 	.word	0x00009a40


	//   ....[70]....
        /*032c*/ 	.word	0x0000aa40


	//   ....[71]....
        /*0330*/ 	.word	0x0000d1a0


	//   ....[72]....
        /*0334*/ 	.word	0x0000d690


	//----- nvinfo : EIATTR_REG_RECONFIG
	.align		4
.L_123:
        /*0338*/ 	.byte	0x01, 0x54
	.zero		2


	//----- nvinfo : EIATTR_SYSCALL_OFFSETS
	.align		4
        /*033c*/ 	.byte	0x04, 0x46
        /*033e*/ 	.short	(.L_125 - .L_124)


	//   ....[0]....
.L_124:
        /*0340*/ 	.word	0x00001a00


	//   ....[1]....
        /*0344*/ 	.word	0x0000a310


	//   ....[2]....
        /*0348*/ 	.word	0x0000a490


	//   ....[3]....
        /*034c*/ 	.word	0x0000a5d0


	//   ....[4]....
        /*0350*/ 	.word	0x0000a6f0


	//----- nvinfo : EIATTR_MBARRIER_INSTR_OFFSETS
	.align		4
.L_125:
        /*0354*/ 	.byte	0x04, 0x39
        /*0356*/ 	.short	(.L_127 - .L_126)


	//   ....[0]....
.L_126:
        /*0358*/ 	.word	0x000002d0
        /*035c*/ 	.word	0x000000ff
        /*0360*/ 	.word	0x00033400
        /*0364*/ 	.short	0x0100
        /*0366*/ 	.byte	0x08
	.zero		1


	//   ....[1]....
        /*0368*/ 	.word	0x000002e0
        /*036c*/ 	.word	0x000000ff
        /*0370*/ 	.word	0x00033420
        /*0374*/ 	.short	0x0100
        /*0376*/ 	.byte	0x08
	.zero		1


	//   ....[2]....
        /*0378*/ 	.word	0x000003d0
        /*037c*/ 	.word	0x000000ff
        /*0380*/ 	.word	0x00033430
        /*0384*/ 	.short	0x0100
        /*0386*/ 	.byte	0x08
	.zero		1


	//   ....[3]....
        /*0388*/ 	.word	0x000003e0
        /*038c*/ 	.word	0x000000ff
        /*0390*/ 	.word	0x00033440
        /*0394*/ 	.short	0x0100
        /*0396*/ 	.byte	0x08
	.zero		1


	//   ....[4]....
        /*0398*/ 	.word	0x000003f0
        /*039c*/ 	.word	0x000000ff
        /*03a0*/ 	.word	0x00033438
        /*03a4*/ 	.short	0x0100
        /*03a6*/ 	.byte	0x08
	.zero		1


	//   ....[5]....
        /*03a8*/ 	.word	0x00000400
        /*03ac*/ 	.word	0x000000ff
        /*03b0*/ 	.word	0x00033448
        /*03b4*/ 	.short	0x0100
        /*03b6*/ 	.byte	0x08
	.zero		1


	//   ....[6]....
        /*03b8*/ 	.word	0x00000600
        /*03bc*/ 	.word	0x000000ff
        /*03c0*/ 	.word	0x00033450
        /*03c4*/ 	.short	0x0100
        /*03c6*/ 	.byte	0x08
	.zero		1


	//   ....[7]....
        /*03c8*/ 	.word	0x00000610
        /*03cc*/ 	.word	0x000000ff
        /*03d0*/ 	.word	0x00033460
        /*03d4*/ 	.short	0x0100
        /*03d6*/ 	.byte	0x08
	.zero		1


	//   ....[8]....
        /*03d8*/ 	.word	0x00000620
        /*03dc*/ 	.word	0x000000ff
        /*03e0*/ 	.word	0x00033458
        /*03e4*/ 	.short	0x0100
        /*03e6*/ 	.byte	0x08
	.zero		1


	//   ....[9]....
        /*03e8*/ 	.word	0x00000630
        /*03ec*/ 	.word	0x000000ff
        /*03f0*/ 	.word	0x00033468
        /*03f4*/ 	.short	0x0100
        /*03f6*/ 	.byte	0x08
	.zero		1


	//   ....[10]....
        /*03f8*/ 	.word	0x00000830
        /*03fc*/ 	.word	0x000000ff
        /*0400*/ 	.word	0x00033470
        /*0404*/ 	.short	0x0100
        /*0406*/ 	.byte	0x08
	.zero		1


	//   ....[11]....
        /*0408*/ 	.word	0x00000840
        /*040c*/ 	.word	0x000000ff
        /*0410*/ 	.word	0x00033480
        /*0414*/ 	.short	0x0100
        /*0416*/ 	.byte	0x08
	.zero		1


	//   ....[12]....
        /*0418*/ 	.word	0x00000850
        /*041c*/ 	.word	0x000000ff
        /*0420*/ 	.word	0x00033478
        /*0424*/ 	.short	0x0100
        /*0426*/ 	.byte	0x08
	.zero		1


	//   ....[13]....
        /*0428*/ 	.word	0x00000860
        /*042c*/ 	.word	0x000000ff
        /*0430*/ 	.word	0x00033488
        /*0434*/ 	.short	0x0100
        /*0436*/ 	.byte	0x08
	.zero		1


	//   ....[14]....
        /*0438*/ 	.word	0x00000ab0
        /*043c*/ 	.word	0x000000ff
        /*0440*/ 	.word	0x00033490
        /*0444*/ 	.short	0x0100
        /*0446*/ 	.byte	0x08
	.zero		1


	//   ....[15]....
        /*0448*/ 	.word	0x00000ac0
        /*044c*/ 	.word	0x000000ff
        /*0450*/ 	.word	0x000334a0
        /*0454*/ 	.short	0x0100
        /*0456*/ 	.byte	0x08
	.zero		1


	//   ....[16]....
        /*0458*/ 	.word	0x00000ad0
        /*045c*/ 	.word	0x000000ff
        /*0460*/ 	.word	0x00033498
        /*0464*/ 	.short	0x0100
        /*0466*/ 	.byte	0x08
	.zero		1


	//   ....[17]....
        /*0468*/ 	.word	0x00000ae0
        /*046c*/ 	.word	0x000000ff
        /*0470*/ 	.word	0x000334a8
        /*0474*/ 	.short	0x0100
        /*0476*/ 	.byte	0x08
	.zero		1


	//   ....[18]....
        /*0478*/ 	.word	0x00000d90
        /*047c*/ 	.word	0x000000ff
        /*0480*/ 	.word	0x000334b0
        /*0484*/ 	.short	0x0100
        /*0486*/ 	.byte	0x08
	.zero		1


	//   ....[19]....
        /*0488*/ 	.word	0x00000da0
        /*048c*/ 	.word	0x000000ff
        /*0490*/ 	.word	0x000334c0
        /*0494*/ 	.short	0x0100
        /*0496*/ 	.byte	0x08
	.zero		1


	//   ....[20]....
        /*0498*/ 	.word	0x00000db0
        /*049c*/ 	.word	0x000000ff
        /*04a0*/ 	.word	0x000334b8
        /*04a4*/ 	.short	0x0100
        /*04a6*/ 	.byte	0x08
	.zero		1


	//   ....[21]....
        /*04a8*/ 	.word	0x00000dc0
        /*04ac*/ 	.word	0x000000ff
        /*04b0*/ 	.word	0x000334c8
        /*04b4*/ 	.short	0x0100
        /*04b6*/ 	.byte	0x08
	.zero		1


	//   ....[22]....
        /*04b8*/ 	.word	0x00001a60
        /*04bc*/ 	.word	0x000000ff
        /*04c0*/ 	.word	0x00033400
        /*04c4*/ 	.short	0x010a
        /*04c6*/ 	.byte	0x26
	.zero		1


	//   ....[23]....
        /*04c8*/ 	.word	0x00001ae0
        /*04cc*/ 	.word	0x00000003
        /*04d0*/ 	.word	0x00033430
        /*04d4*/ 	.short	0x010a
        /*04d6*/ 	.byte	0x3f
	.zero		1


	//   ....[24]....
        /*04d8*/ 	.word	0x00001b20
        /*04dc*/ 	.word	0x00000003
        /*04e0*/ 	.word	0x00033430
        /*04e4*/ 	.short	0x010a
        /*04e6*/ 	.byte	0x3f
	.zero		1


	//   ....[25]....
        /*04e8*/ 	.word	0x00003be0
        /*04ec*/ 	.word	0x00000003
        /*04f0*/ 	.word	0x00000000
        /*04f4*/ 	.short	0x0101
        /*04f6*/ 	.byte	0x3f
	.zero		1


	//   ....[26]....
        /*04f8*/ 	.word	0x00004c60
        /*04fc*/ 	.word	0x000000ff
        /*0500*/ 	.word	0x00033430
        /*0504*/ 	.short	0x010a
        /*0506*/ 	.byte	0x06
	.zero		1


	//   ....[27]....
        /*0508*/ 	.word	0x00004ca0
        /*050c*/ 	.word	0x000000ff
        /*0510*/ 	.word	0x00033430
        /*0514*/ 	.short	0x010a
        /*0516*/ 	.byte	0x06
	.zero		1


	//   ....[28]....
        /*0518*/ 	.word	0x000058c0
        /*051c*/ 	.word	0x000000ff
        /*0520*/ 	.word	0x00033450
        /*0524*/ 	.short	0x010a
        /*0526*/ 	.byte	0x06
	.zero		1


	//   ....[29]....
        /*0528*/ 	.word	0x00005900
        /*052c*/ 	.word	0x000000ff
        /*0530*/ 	.word	0x00033450
        /*0534*/ 	.short	0x010a
        /*0536*/ 	.byte	0x06
	.zero		1


	//   ....[30]....
        /*0538*/ 	.word	0x00006f10
        /*053c*/ 	.word	0x00000003
        /*0540*/ 	.word	0x00000000
        /*0544*/ 	.short	0x0101
        /*0546*/ 	.byte	0x3f
	.zero		1


	//   ....[31]....
        /*0548*/ 	.word	0x00007200
        /*054c*/ 	.word	0x000000ff
        /*0550*/ 	.word	0x00000000
        /*0554*/ 	.short	0x0101
        /*0556*/ 	.byte	0x06
	.zero		1


	//   ....[32]....
        /*0558*/ 	.word	0x00007a80
        /*055c*/ 	.word	0x000000ff
        /*0560*/ 	.word	0x00033450
        /*0564*/ 	.short	0x010a
        /*0566*/ 	.byte	0x08
	.zero		1


	//   ....[33]....
        /*0568*/ 	.word	0x00007ac0
        /*056c*/ 	.word	0x000000ff
        /*0570*/ 	.word	0x00033450
        /*0574*/ 	.short	0x010a
        /*0576*/ 	.byte	0x08
	.zero		1


	//   ....[34]....
        /*0578*/ 	.word	0x00008a50
        /*057c*/ 	.word	0x000000ff
        /*0580*/ 	.word	0x00000000
        /*0584*/ 	.short	0x0101
        /*0586*/ 	.byte	0x08
	.zero		1


	//   ....[35]....
        /*0588*/ 	.word	0x00009c70
        /*058c*/ 	.word	0x000000ff
        /*0590*/ 	.word	0x00000000
        /*0594*/ 	.short	0x0101
        /*0596*/ 	.byte	0x07
	.zero		1


	//   ....[36]....
        /*0598*/ 	.word	0x00009c80
        /*059c*/ 	.word	0x000000ff
        /*05a0*/ 	.word	0x00000000
        /*05a4*/ 	.short	0x0101
        /*05a6*/ 	.byte	0x06
	.zero		1


	//   ....[37]....
        /*05a8*/ 	.word	0x0000ac20
        /*05ac*/ 	.word	0x00000000
        /*05b0*/ 	.word	0x00033480
        /*05b4*/ 	.short	0x010a
        /*05b6*/ 	.byte	0x3f
	.zero		1


	//   ....[38]....
        /*05b8*/ 	.word	0x0000af00
        /*05bc*/ 	.word	0x00000000
        /*05c0*/ 	.word	0x00033440
        /*05c4*/ 	.short	0x010a
        /*05c6*/ 	.byte	0x3f
	.zero		1


	//   ....[39]....
        /*05c8*/ 	.word	0x0000b390
        /*05cc*/ 	.word	0x000000ff
        /*05d0*/ 	.word	0x00033420
        /*05d4*/ 	.short	0x010a
        /*05d6*/ 	.byte	0x28
	.zero		1


	//   ....[40]....
        /*05d8*/ 	.word	0x0000b600
        /*05dc*/ 	.word	0x00000006
        /*05e0*/ 	.word	0x00033480
        /*05e4*/ 	.short	0x010a
        /*05e6*/ 	.byte	0x3f
	.zero		1


	//   ....[41]....
        /*05e8*/ 	.word	0x0000baf0
        /*05ec*/ 	.word	0x00000006
        /*05f0*/ 	.word	0x00033440
        /*05f4*/ 	.short	0x010a
        /*05f6*/ 	.byte	0x3f
	.zero		1


	//   ....[42]....
        /*05f8*/ 	.word	0x0000bfe0
        /*05fc*/ 	.word	0x0000000d
        /*0600*/ 	.word	0x00033470
        /*0604*/ 	.short	0x010a
        /*0606*/ 	.byte	0x3f
	.zero		1


	//   ....[43]....
        /*0608*/ 	.word	0x0000c050
        /*060c*/ 	.word	0x0000000d
        /*0610*/ 	.word	0x00033460
        /*0614*/ 	.short	0x010a
        /*0616*/ 	.byte	0x3f
	.zero		1


	//   ....[44]....
        /*0618*/ 	.word	0x0000c6f0
        /*061c*/ 	.word	0x0000000d
        /*0620*/ 	.word	0x00033450
        /*0624*/ 	.short	0x0101
        /*0626*/ 	.byte	0x3f
	.zero		1


	//   ....[45]....
        /*0628*/ 	.word	0x0000c780
        /*062c*/ 	.word	0x0000000d
        /*0630*/ 	.word	0x00000000
        /*0634*/ 	.short	0x0101
        /*0636*/ 	.byte	0x3f
	.zero		1


	//   ....[46]....
        /*0638*/ 	.word	0x0000c890
        /*063c*/ 	.word	0x00000003
        /*0640*/ 	.word	0x00033470
        /*0644*/ 	.short	0x010a
        /*0646*/ 	.byte	0x3f
	.zero		1


	//   ....[47]....
        /*0648*/ 	.word	0x0000c8f0
        /*064c*/ 	.word	0x00000003
        /*0650*/ 	.word	0x00033460
        /*0654*/ 	.short	0x010a
        /*0656*/ 	.byte	0x3f
	.zero		1


	//   ....[48]....
        /*0658*/ 	.word	0x0000cfa0
        /*065c*/ 	.word	0x00000003
        /*0660*/ 	.word	0x00033450
        /*0664*/ 	.short	0x0101
        /*0666*/ 	.byte	0x3f
	.zero		1


	//   ....[49]....
        /*0668*/ 	.word	0x0000d030
        /*066c*/ 	.word	0x00000003
        /*0670*/ 	.word	0x00000000
        /*0674*/ 	.short	0x0101
        /*0676*/ 	.byte	0x3f
	.zero		1


	//   ....[50]....
        /*0678*/ 	.word	0x0000d150
        /*067c*/ 	.word	0x00000006
        /*0680*/ 	.word	0x00033420
        /*0684*/ 	.short	0x010a
        /*0686*/ 	.byte	0x3f
	.zero		1


	//   ....[51]....
        /*0688*/ 	.word	0x0000d2a0
        /*068c*/ 	.word	0x00000005
        /*0690*/ 	.word	0x00000000
        /*0694*/ 	.short	0x010a
        /*0696*/ 	.byte	0x3f
	.zero		1


	//   ....[52]....
        /*0698*/ 	.word	0x0000d310
        /*069c*/ 	.word	0x00000007
        /*06a0*/ 	.word	0x00000000
        /*06a4*/ 	.short	0x010a
        /*06a6*/ 	.byte	0x3f
	.zero		1


	//   ....[53]....
        /*06a8*/ 	.word	0x0000d360
        /*06ac*/ 	.word	0x00000011
        /*06b0*/ 	.word	0x00033460
        /*06b4*/ 	.short	0x010a
        /*06b6*/ 	.byte	0x3f
	.zero		1


	//   ....[54]....
        /*06b8*/ 	.word	0x0000d3b0
        /*06bc*/ 	.word	0x00000003
        /*06c0*/ 	.word	0x00033460
        /*06c4*/ 	.short	0x010a
        /*06c6*/ 	.byte	0x3f
	.zero		1


	//   ....[55]....
        /*06c8*/ 	.word	0x0000d3f0
        /*06cc*/ 	.word	0x00000011
        /*06d0*/ 	.word	0x00033480
        /*06d4*/ 	.short	0x010a
        /*06d6*/ 	.byte	0x3f
	.zero		1


	//   ....[56]....
        /*06d8*/ 	.word	0x0000d410
        /*06dc*/ 	.word	0x00000003
        /*06e0*/ 	.word	0x00033480
        /*06e4*/ 	.short	0x010a
        /*06e6*/ 	.byte	0x3f
	.zero		1


	//   ....[57]....
        /*06e8*/ 	.word	0x0000d480
        /*06ec*/ 	.word	0x00000003
        /*06f0*/ 	.word	0x00033400
        /*06f4*/ 	.short	0x010a
        /*06f6*/ 	.byte	0x3f
	.zero		1


	//   ....[58]....
        /*06f8*/ 	.word	0x0000d4d0
        /*06fc*/ 	.word	0x00000003
        /*0700*/ 	.word	0x00033430
        /*0704*/ 	.short	0x010a
        /*0706*/ 	.byte	0x3f
	.zero		1


	//   ....[59]....
        /*0708*/ 	.word	0x0000d530
        /*070c*/ 	.word	0x00000005
        /*0710*/ 	.word	0x00033430
        /*0714*/ 	.short	0x010a
        /*0716*/ 	.byte	0x3f
	.zero		1


	//   ....[60]....
        /*0718*/ 	.word	0x0000d590
        /*071c*/ 	.word	0x00000005
        /*0720*/ 	.word	0x00033450
        /*0724*/ 	.short	0x010a
        /*0726*/ 	.byte	0x3f
	.zero		1


	//   ....[61]....
        /*0728*/ 	.word	0x0000d5f0
        /*072c*/ 	.word	0x00000007
        /*0730*/ 	.word	0x00033450
        /*0734*/ 	.short	0x010a
        /*0736*/ 	.byte	0x3f
	.zero		1


	//   ....[62]....
        /*0738*/ 	.word	0x0000d740
        /*073c*/ 	.word	0x00000000
        /*0740*/ 	.word	0x00033480
        /*0744*/ 	.short	0x010a
        /*0746*/ 	.byte	0x3f
	.zero		1


	//   ....[63]....
        /*0748*/ 	.word	0x0000d790
        /*074c*/ 	.word	0x00000000
        /*0750*/ 	.word	0x00033440
        /*0754*/ 	.short	0x010a
        /*0756*/ 	.byte	0x3f
	.zero		1


	//   ....[64]....
        /*0758*/ 	.word	0x0000d7f0
        /*075c*/ 	.word	0x00000003
        /*0760*/ 	.word	0x00033420
        /*0764*/ 	.short	0x010a
        /*0766*/ 	.byte	0x3f
	.zero		1


	//   ....[65]....
        /*0768*/ 	.word	0x0000d840
        /*076c*/ 	.word	0x00000006
        /*0770*/ 	.word	0x00033480
        /*0774*/ 	.short	0x010a
        /*0776*/ 	.byte	0x3f
	.zero		1


	//   ....[66]....
        /*0778*/ 	.word	0x0000d890
        /*077c*/ 	.word	0x00000006
        /*0780*/ 	.word	0x00033440
        /*0784*/ 	.short	0x010a
        /*0786*/ 	.byte	0x3f
	.zero		1


	//   ....[67]....
        /*0788*/ 	.word	0x0000d8e0
        /*078c*/ 	.word	0x0000000d
        /*0790*/ 	.word	0x00033470
        /*0794*/ 	.short	0x010a
        /*0796*/ 	.byte	0x3f
	.zero		1


	//   ....[68]....
        /*0798*/ 	.word	0x0000d930
        /*079c*/ 	.word	0x0000000d
        /*07a0*/ 	.word	0x00033460
        /*07a4*/ 	.short	0x010a
        /*07a6*/ 	.byte	0x3f
	.zero		1


	//   ....[69]....
        /*07a8*/ 	.word	0x0000d980
        /*07ac*/ 	.word	0x00000003
        /*07b0*/ 	.word	0x00033470
        /*07b4*/ 	.short	0x010a
        /*07b6*/ 	.byte	0x3f
	.zero		1


	//   ....[70]....
        /*07b8*/ 	.word	0x0000d9d0
        /*07bc*/ 	.word	0x00000003
        /*07c0*/ 	.word	0x00033460
        /*07c4*/ 	.short	0x010a
        /*07c6*/ 	.byte	0x3f
	.zero		1


	//   ....[71]....
        /*07c8*/ 	.word	0x0000da20
        /*07cc*/ 	.word	0x00000006
        /*07d0*/ 	.word	0x00033420
        /*07d4*/ 	.short	0x010a
        /*07d6*/ 	.byte	0x3f
	.zero		1


	//   ....[72]....
        /*07d8*/ 	.word	0x0000da70
        /*07dc*/ 	.word	0x00000005
        /*07e0*/ 	.word	0x00000000
        /*07e4*/ 	.short	0x010a
        /*07e6*/ 	.byte	0x3f
	.zero		1


	//   ....[73]....
        /*07e8*/ 	.word	0x0000dac0
        /*07ec*/ 	.word	0x00000007
        /*07f0*/ 	.word	0x00000000
        /*07f4*/ 	.short	0x010a
        /*07f6*/ 	.byte	0x3f
	.zero		1


	//   ....[74]....
        /*07f8*/ 	.word	0x0000db10
        /*07fc*/ 	.word	0x00000011
        /*0800*/ 	.word	0x00033460
        /*0804*/ 	.short	0x010a
        /*0806*/ 	.byte	0x3f
	.zero		1


	//   ....[75]....
        /*0808*/ 	.word	0x0000db60
        /*080c*/ 	.word	0x00000003
        /*0810*/ 	.word	0x00033460
        /*0814*/ 	.short	0x010a
        /*0816*/ 	.byte	0x3f
	.zero		1


	//   ....[76]....
        /*0818*/ 	.word	0x0000dbb0
        /*081c*/ 	.word	0x00000011
        /*0820*/ 	.word	0x00033480
        /*0824*/ 	.short	0x010a
        /*0826*/ 	.byte	0x3f
	.zero		1


	//----- nvinfo : EIATTR_NUM_MBARRIERS
	.align		4
.L_127:
        /*0828*/ 	.byte	0x03, 0x38
        /*082a*/ 	.short	0x0016


	//----- nvinfo : EIATTR_EXIT_INSTR_OFFSETS
	.align		4
        /*082c*/ 	.byte	0x04, 0x1c
        /*082e*/ 	.short	(.L_129 - .L_128)


	//   ....[0]....
.L_128:
        /*0830*/ 	.word	0x00000fb0


	//   ....[1]....
        /*0834*/ 	.word	0x00009d30


	//   ....[2]....
        /*0838*/ 	.word	0x0000d1c0


	//   ....[3]....
        /*083c*/ 	.word	0x0000d460


	//----- nvinfo : EIATTR_MAX_THREADS
	.align		4
.L_129:
        /*0840*/ 	.byte	0x04, 0x05
        /*0842*/ 	.short	(.L_131 - .L_130)
.L_130:
        /*0844*/ 	.word	0x00000180
        /*0848*/ 	.word	0x00000001
        /*084c*/ 	.word	0x00000001


	//----- nvinfo : EIATTR_CRS_STACK_SIZE
	.align		4
.L_131:
        /*0850*/ 	.byte	0x04, 0x1e
        /*0852*/ 	.short	(.L_133 - .L_132)
.L_132:
        /*0854*/ 	.word	0x00000000


	//----- nvinfo : EIATTR_CBANK_PARAM_SIZE
	.align		4
.L_133:
        /*0858*/ 	.byte	0x03, 0x19
        /*085a*/ 	.short	0x0bf0


	//----- nvinfo : EIATTR_PARAM_CBANK
	.align		4
        /*085c*/ 	.byte	0x04, 0x0a
        /*085e*/ 	.short	(.L_135 - .L_134)
	.align		4
.L_134:
        /*0860*/ 	.word	index@(.nv.constant0._ZN7cutlass13device_kernelIN5flash11enable_sm90INS1_16FlashAttnFwdSm90INS1_25CollectiveMainloopFwdSm90ILi2EN4cute5tupleIJNS5_1CILi2EEENS7_ILi1EEES9_EEENS6_IJNS7_ILi128EEENS7_ILi160EEENS7_ILi192EEEEEELi192ENS_12float_e4m3_tEfNS_4arch4Sm90ELb0ELb0ELb0ELb0ELb0ELb0ELb0ELb1ELb1ELb0ELb0ELb0EEENS1_21CollectiveEpilogueFwdINS6_IJSB_SD_SC_EEESA_NS_10bfloat16_tESH_Li256ELb0ELb0ELb0ELb1EEENS1_29StaticPersistentTileSchedulerILb0EEEEEEEEEvNT_6ParamsE)
        /*0864*/ 	.short	0x0210
        /*0866*/ 	.short	0x0bf0


	//----- nvinfo : EIATTR_SW_WAR
	.align		4
.L_135:
        /*0868*/ 	.byte	0x04, 0x36
        /*086a*/ 	.short	(.L_137 - .L_136)
.L_136:
        /*086c*/ 	.word	0x00000008
.L_137:


//--------------------- .nv.info._ZN7cutlass13device_kernelIN5flash11enable_sm90INS1_16FlashAttnFwdSm90INS1_25CollectiveMainloopFwdSm90ILi2EN4cute5tupleIJNS5_1CILi1EEES8_S8_EEENS6_IJNS7_ILi128EEENS7_ILi160EEENS7_ILi192EEEEEELi192ENS_12float_e4m3_tEfNS_4arch4Sm90ELb0ELb0ELb0ELb1ELb0ELb0ELb0ELb1ELb1ELb0ELb0ELb0EEENS1_21CollectiveEpilogueFwdINS6_IJSA_SC_SB_EEES9_NS_10bfloat16_tESG_Li256ELb1ELb0ELb0ELb1EEENS1_36VarlenDynamicPersistentTileSchedulerILi128ELi160ELi256ELi128ELb0ELb0ELb1ELb0ELb1ELb1EEEEEEEEEvNT_6ParamsE --------------------------
	.section	.nv.info._ZN7cutlass13device_kernelIN5flash11enable_sm90INS1_16FlashAttnFwdSm90INS1_25CollectiveMainloopFwdSm90ILi2EN4cute5tupleIJNS5_1CILi1EEES8_S8_EEENS6_IJNS7_ILi128EEENS7_ILi160EEENS7_ILi192EEEEEELi192ENS_12float_e4m3_tEfNS_4arch4Sm90ELb0ELb0ELb0ELb1ELb0ELb0ELb0ELb1ELb1ELb0ELb0ELb0EEENS1_21CollectiveEpilogueFwdINS6_IJSA_SC_SB_EEES9_NS_10bfloat16_tESG_Li256ELb1ELb0ELb0ELb1EEENS1_36VarlenDynamicPersistentTileSchedulerILi128ELi160ELi256ELi128ELb0ELb0ELb1ELb0ELb1ELb1EEEEEEEEEvNT_6ParamsE,"",@"SHT_CUDA_INFO"
	.sectionflags	@""
	.align	4


	//----- nvinfo : EIATTR_CUDA_API_VERSION
	.align		4
        /*0000*/ 	.byte	0x04, 0x37
        /*0002*/ 	.short	(.L_139 - .L_138)
.L_138:
        /*0004*/ 	.word	0x00000082


	//----- nvinfo : EIATTR_KPARAM_INFO
	.align		4
.L_139:
        /*0008*/ 	.byte	0x04, 0x17
        /*000a*/ 	.short	(.L_141 - .L_140)
.L_140:
        /*000c*/ 	.word	0x00000000
        /*0010*/ 	.short	0x0000
        /*0012*/ 	.short	0x0070
        /*0014*/ 	.byte	0x00, 0xf0, 0x01, 0x28


	//----- nvinfo : EIATTR_SPARSE_MMA_MASK
	.align		4
.L_141:
        /*0018*/ 	.byte	0x03, 0x50
        /*001a*/ 	.short	0x0000


	//----- nvinfo : EIATTR_MAXREG_COUNT
	.align		4
        /*001c*/ 	.byte	0x03, 0x1b
        /*001e*/ 	.short	0x00a8


	//----- nvinfo : EIATTR_NUM_BARRIERS
	.align		4
        /*0020*/ 	.byte	0x02, 0x4c
        /*0022*/ 	.byte	0x10
	.zero		1


	//----- nvinfo : EIATTR_EXTERNS
	.align		4
        /*0024*/ 	.byte	0x04, 0x0f
        /*0026*/ 	.short	(.L_143 - .L_142)


	//   ....[0]....
	.align		4
.L_142:
        /*0028*/ 	.word	index@(__assertfail)


	//----- nvinfo : EIATTR_ANNOTATIONS
	.align		4
.L_143:
        /*002c*/ 	.byte	0x04, 0x55
        /*002e*/ 	.short	(.L_145 - .L_144)


	//   ....[0]....
.L_144:
        /* <DEDUP_REMOVED lines=21> */


	//----- nvinfo : EIATTR_MERCURY_ISA_VERSION
	.align		4
.L_145:
        /*0170*/ 	.byte	0x03, 0x5f
        /*0172*/ 	.short	0x0101


	//----- nvinfo : EIATTR_UNUSED_LOAD_BYTE_OFFSET
	.align		4
        /*0174*/ 	.byte	0x04, 0x44
        /*0176*/ 	.short	(.L_147 - .L_146)


	//   ....[0]....
.L_146:
        /*0178*/ 	.word	0x00000a70
        /*017c*/ 	.word	0x0000fff0


	//   ....[1]....
        /*0180*/ 	.word	0x00008e70
        /*0184*/ 	.word	0x0000fff0


	//----- nvinfo : EIATTR_INT_WARP_WIDE_INSTR_OFFSETS
	.align		4
.L_147:
        /*0188*/ 	.byte	0x04, 0x31
        /*018a*/ 	.short	(.L_149 - .L_148)


	//   ....[0]....
.L_148:
        /*018c*/ 	.word	0x00000160


	//   ....[1]....
        /*0190*/ 	.word	0x000001a0


	//   ....[2]....
        /*0194*/ 	.word	0x00000210


	//   ....[3]....
        /*0198*/ 	.word	0x0000cdd0


	//   ....[4]....
        /*019c*/ 	.word	0x0000ce60


	//   ....[5]....
        /*01a0*/ 	.word	0x0000d5c0


	//   ....[6]....
        /*01a4*/ 	.word	0x0000f3f0


	//   ....[7]....
        /*01a8*/ 	.word	0x0000f480


	//----- nvinfo : EIATTR_COOP_GROUP_MASK_REGIDS
	.align		4
.L_149:
        /*01ac*/ 	.byte	0x04, 0x29
        /*01ae*/ 	.short	(.L_151 - .L_150)


	//   ....[0]....
.L_150:
        /*01b0*/ 	.word	0xffffffff


	//   ....[1]....
        /*01b4*/ 	.word	0xffffffff


	//   ....[2]....
        /*01b8*/ 	.word	0xffffffff


	//   ....[3]....
        /*01bc*/ 	.word	0xffffffff


	//   ....[4]....
        /*01c0*/ 	.word	0xffffffff


	//   ....[5]....
        /*01c4*/ 	.word	0xffffffff


	//   ....[6]....
        /*01c8*/ 	.word	0xffffffff


	//   ....[7]....
        /*01cc*/ 	.word	0xffffffff


	//   ....[8]....
        /*01d0*/ 	.word	0xffffffff


	//   ....[9]....
        /*01d4*/ 	.word	0xffffffff


	//   ....[10]....
        /*01d8*/ 	.word	0xffffffff


	//   ....[11]....
        /*01dc*/ 	.word	0xffffffff


	//   ....[12]....
        /*01e0*/ 	.word	0xffffffff


	//   ....[13]....
        /*01e4*/ 	.word	0xffffffff


	//   ....[14]....
        /*01e8*/ 	.word	0xffffffff


	//   ....[15]....
        /*01ec*/ 	.word	0xffffffff


	//   ....[16]....
        /*01f0*/ 	.word	0xffffffff


	//   ....[17]....
        /*01f4*/ 	.word	0xffffffff


	//   ....[18]....
        /*01f8*/ 	.word	0xffffffff


	//   ....[19]....
        /*01fc*/ 	.word	0xffffffff


	//   ....[20]....
        /*0200*/ 	.word	0xffffffff


	//   ....[21]....
        /*0204*/ 	.word	0xffffffff


	//   ....[22]....
        /*0208*/ 	.word	0xffffffff


	//   ....[23]....
        /*020c*/ 	.word	0xffffffff


	//   ....[24]....
        /*0210*/ 	.word	0xffffffff


	//   ....[25]....
        /*0214*/ 	.word	0xffffffff


	//   ....[26]....
        /*0218*/ 	.word	0xffffffff


	//   ....[27]....
        /*021c*/ 	.word	0xffffffff


	//   ....[28]....
        /*0220*/ 	.word	0xffffffff


	//   ....[29]....
        /*0224*/ 	.word	0xffffffff


	//   ....[30]....
        /*0228*/ 	.word	0xffffffff


	//   ....[31]....
        /*022c*/ 	.word	0xffffffff


	//   ....[32]....
        /*0230*/ 	.word	0xffffffff


	//   ....[33]....
        /*0234*/ 	.word	0xffffffff


	//   ....[34]....
        /*0238*/ 	.word	0xffffffff


	//   ....[35]....
        /*023c*/ 	.word	0xffffffff


	//   ....[36]....
        /*0240*/ 	.word	0xffffffff


	//   ....[37]....
        /*0244*/ 	.word	0xffffffff


	//   ....[38]....
        /*0248*/ 	.word	0xffffffff


	//   ....[39]....
        /*024c*/ 	.word	0xffffffff


	//   ....[40]....
        /*0250*/ 	.word	0xffffffff


	//   ....[41]....
        /*0254*/ 	.word	0xffffffff


	//   ....[42]....
        /*0258*/ 	.word	0xffffffff


	//   ....[43]....
        /*025c*/ 	.word	0xffffffff


	//   ....[44]....
        /*0260*/ 	.word	0xffffffff


	//   ....[45]....
        /*0264*/ 	.word	0xffffffff


	//   ....[46]....
        /*0268*/ 	.word	0xffffffff


	//   ....[47]....
        /*026c*/ 	.word	0xffffffff


	//   ....[48]....
        /*0270*/ 	.word	0xffffffff


	//   ....[49]....
        /*0274*/ 	.word	0xffffffff


	//   ....[50]....
        /*0278*/ 	.word	0xffffffff


	//   ....[51]....
        /*027c*/ 	.word	0xffffffff


	//   ....[52]....
        /*0280*/ 	.word	0xffffffff


	//   ....[53]....
        /*0284*/ 	.word	0xffffffff


	//   ....[54]....
        /*0288*/ 	.word	0xffffffff


	//   ....[55]....
        /*028c*/ 	.word	0xffffffff


	//   ....[56]....
        /*0290*/ 	.word	0xffffffff


	//   ....[57]....
        /*0294*/ 	.word	0xffffffff


	//   ....[58]....
        /*0298*/ 	.word	0xffffffff


	//   ....[59]....
        /*029c*/ 	.word	0xffffffff


	//   ....[60]....
        /*02a0*/ 	.word	0xffffffff


	//   ....[61]....
        /*02a4*/ 	.word	0xffffffff


	//   ....[62]....
        /*02a8*/ 	.word	0xffffffff


	//   ....[63]....
        /*02ac*/ 	.word	0xffffffff


	//   ....[64]....
        /*02b0*/ 	.word	0xffffffff


	//   ....[65]....
        /*02b4*/ 	.word	0xffffffff


	//   ....[66]....
        /*02b8*/ 	.word	0xffffffff


	//   ....[67]....
        /*02bc*/ 	.word	0xffffffff


	//   ....[68]....
        /*02c0*/ 	.word	0xffffffff


	//   ....[69]....
        /*02c4*/ 	.word	0xffffffff


	//   ....[70]....
        /*02c8*/ 	.word	0xffffffff


	//   ....[71]....
        /*02cc*/ 	.word	0xffffffff


	//   ....[72]....
        /*02d0*/ 	.word	0xffffffff


	//   ....[73]....
        /*02d4*/ 	.word	0xffffffff


	//   ....[74]....
        /*02d8*/ 	.word	0xffffffff


	//   ....[75]....
        /*02dc*/ 	.word	0xffffffff


	//   ....[76]....
        /*02e0*/ 	.word	0xffffffff


	//   ....[77]....
        /*02e4*/ 	.word	0xffffffff


	//   ....[78]....
        /*02e8*/ 	.word	0xffffffff


	//   ....[79]....
        /*02ec*/ 	.word	0xffffffff


	//   ....[80]....
        /*02f0*/ 	.word	0xffffffff


	//   ....[81]....
        /*02f4*/ 	.word	0xffffffff


	//   ....[82]....
        /*02f8*/ 	.word	0xffffffff


	//   ....[83]....
        /*02fc*/ 	.word	0xffffffff


	//   ....[84]....
        /*0300*/ 	.word	0xffffffff


	//   ....[85]....
        /*0304*/ 	.word	0xffffffff


	//   ....[86]....
        /*0308*/ 	.word	0xffffffff


	//   ....[87]....
        /*030c*/ 	.word	0xffffffff


	//   ....[88]....
        /*0310*/ 	.word	0xffffffff


	//   ....[89]....
        /*0314*/ 	.word	0xffffffff


	//   ....[90]....
        /*0318*/ 	.word	0xffffffff


	//   ....[91]....
        /*031c*/ 	.word	0xffffffff


	//   ....[92]....
        /*0320*/ 	.word	0xffffffff


	//   ....[93]....
        /*0324*/ 	.word	0xffffffff


	//   ....[94]....
        /*0328*/ 	.word	0xffffffff


	//   ....[95]....
        /*032c*/ 	.word	0xffffffff


	//   ....[96]....
        /*0330*/ 	.word	0xffffffff


	//   ....[97]....
        /*0334*/ 	.word	0xffffffff


	//   ....[98]....
        /*0338*/ 	.word	0xffffffff


	//   ....[99]....
        /*033c*/ 	.word	0xffffffff


	//   ....[100]....
        /*0340*/ 	.word	0xffffffff


	//   ....[101]....
        /*0344*/ 	.word	0xffffffff


	//   ....[102]....
        /*0348*/ 	.word	0xffffffff


	//   ....[103]....
        /*034c*/ 	.word	0x0500000f


	//   ....[104]....
        /*0350*/ 	.word	0x0500000f


	//----- nvinfo : EIATTR_COOP_GROUP_INSTR_OFFSETS
	.align		4
.L_151:
        /*0354*/ 	.byte	0x04, 0x28
        /*0356*/ 	.short	(.L_153 - .L_152)


	//   ....[0]....
.L_152:
        /*0358*/ 	.word	0x00000070


	//   ....[1]....
        /*035c*/ 	.word	0x00000170


	//   ....[2]....
        /*0360*/ 	.word	0x000001c0


	//   ....[3]....
        /*0364*/ 	.word	0x000003f0


	//   ....[4]....
        /*0368*/ 	.word	0x00000550


	//   ....[5]....
        /*036c*/ 	.word	0x00000670


	//   ....[6]....
        /*0370*/ 	.word	0x000007d0


	//   ....[7]....
        /*0374*/ 	.word	0x00001830


	//   ....[8]....
        /*0378*/ 	.word	0x00003280


	//   ....[9]....
        /*037c*/ 	.word	0x00003370


	//   ....[10]....
        /*0380*/ 	.word	0x00003a80


	//   ....[11]....
        /*0384*/ 	.word	0x00003b40


	//   ....[12]....
        /*0388*/ 	.word	0x00006570


	//   ....[13]....
        /*038c*/ 	.word	0x00006580


	//   ....[14]....
        /*0390*/ 	.word	0x000065c0


	//   ....[15]....
        /*0394*/ 	.word	0x000065d0


	//   ....[16]....
        /*0398*/ 	.word	0x00008520


	//   ....[17]....
        /*039c*/ 	.word	0x00008530


	//   ....[18]....
        /*03a0*/ 	.word	0x00008560


	//   ....[19]....
        /*03a4*/ 	.word	0x00008570


	//   ....[20]....
        /*03a8*/ 	.word	0x00009a00


	//   ....[21]....
        /*03ac*/ 	.word	0x00009a30


	//   ....[22]....
        /*03b0*/ 	.word	0x00009a60


	//   ....[23]....
        /*03b4*/ 	.word	0x00009a90


	//   ....[24]....
        /*03b8*/ 	.word	0x00009ab0


	//   ....[25]....
        /*03bc*/ 	.word	0x00009ac0


	//   ....[26]....
        /*03c0*/ 	.word	0x00009ad0


	//   ....[27]....
        /*03c4*/ 	.word	0x00009ae0


	//   ....[28]....
        /*03c8*/ 	.word	0x00009af0


	//   ....[29]....
        /*03cc*/ 	.word	0x00009b20


	//   ....[30]....
        /*03d0*/ 	.word	0x00009b30


	//   ....[31]....
        /*03d4*/ 	.word	0x00009b60


	//   ....[32]....
        /*03d8*/ 	.word	0x00009b90


	//   ....[33]....
        /*03dc*/ 	.word	0x00009ba0


	//   ....[34]....
        /*03e0*/ 	.word	0x00009bd0


	//   ....[35]....
        /*03e4*/ 	.word	0x00009be0


	//   ....[36]....
        /*03e8*/ 	.word	0x00009bf0


	//   ....[37]....
        /*03ec*/ 	.word	0x00009c20


	//   ....[38]....
        /*03f0*/ 	.word	0x00009c50


	//   ....[39]....
        /*03f4*/ 	.word	0x00009c60


	//   ....[40]....
        /*03f8*/ 	.word	0x00009c70


	//   ....[41]....
        /*03fc*/ 	.word	0x00009c80


	//   ....[42]....
        /*0400*/ 	.word	0x00009cb0


	//   ....[43]....
        /*0404*/ 	.word	0x00009ce0


	//   ....[44]....
        /*0408*/ 	.word	0x00009d10


	//   ....[45]....
        /*040c*/ 	.word	0x00009d20


	//   ....[46]....
        /*0410*/ 	.word	0x00009d30


	//   ....[47]....
        /*0414*/ 	.word	0x00009d50


	//   ....[48]....
        /*0418*/ 	.word	0x00009d90


	//   ....[49]....
        /*041c*/ 	.word	0x00009db0


	//   ....[50]....
        /*0420*/ 	.word	0x00009dc0


	//   ....[51]....
        /*0424*/ 	.word	0x00009dd0


	//   ....[52]....
        /*0428*/ 	.word	0x00009de0


	//   ....[53]....
        /*042c*/ 	.word	0x00009df0


	//   ....[54]....
        /*0430*/ 	.word	0x00009e00


	//   ....[55]....
        /*0434*/ 	.word	0x00009e10


	//   ....[56]....
        /*0438*/ 	.word	0x00009e20


	//   ....[57]....
        /*043c*/ 	.word	0x00009e30


	//   ....[58]....
        /*0440*/ 	.word	0x00009e40


	//   ....[59]....
        /*0444*/ 	.word	0x00009e50


	//   ....[60]....
        /*0448*/ 	.word	0x00009e60


	//   ....[61]....
        /*044c*/ 	.word	0x00009e70


	//   ....[62]....
        /*0450*/ 	.word	0x00009e90


	//   ....[63]....
        /*0454*/ 	.word	0x00009ec0


	//   ....[64]....
        /*0458*/ 	.word	0x00009ed0


	//   ....[65]....
        /*045c*/ 	.word	0x00009ef0


	//   ....[66]....
        /*0460*/ 	.word	0x00009f20


	//   ....[67]....
        /*0464*/ 	.word	0x00009f30


	//   ....[68]....
        /*0468*/ 	.word	0x0000bcf0


	//   ....[69]....
        /*046c*/ 	.word	0x0000bf00


	//   ....[70]....
        /*0470*/ 	.word	0x0000bf30


	//   ....[71]....
        /*0474*/ 	.word	0x0000bf60


	//   ....[72]....
        /*0478*/ 	.word	0x0000bfa0


	//   ....[73]....
        /*047c*/ 	.word	0x0000bfd0


	//   ....[74]....
        /*0480*/ 	.word	0x0000c000


	//   ....[75]....
        /*0484*/ 	.word	0x0000c190


	//   ....[76]....
        /*0488*/ 	.word	0x0000c1c0


	//   ....[77]....
        /*048c*/ 	.word	0x0000c1f0


	//   ....[78]....
        /*0490*/ 	.word	0x0000c220


	//   ....[79]....
        /*0494*/ 	.word	0x0000c250


	//   ....[80]....
        /*0498*/ 	.word	0x0000c290


	//   ....[81]....
        /*049c*/ 	.word	0x0000c320


	//   ....[82]....
        /*04a0*/ 	.word	0x0000c360


	//   ....[83]....
        /*04a4*/ 	.word	0x0000c3f0


	//   ....[84]....
        /*04a8*/ 	.word	0x0000d750


	//   ....[85]....
        /*04ac*/ 	.word	0x0000ff30


	//   ....[86]....
        /*04b0*/ 	.word	0x0000ff60


	//   ....[87]....
        /*04b4*/ 	.word	0x0000ff90


	//   ....[88]....
        /*04b8*/ 	.word	0x0000ffc0


	//   ....[89]....
        /*04bc*/ 	.word	0x0000fff0


	//   ....[90]....
        /*04c0*/ 	.word	0x00010000


	//   ....[91]....
        /*04c4*/ 	.word	0x00010040


	//   ....[92]....
        /*04c8*/ 	.word	0x00010050


	//   ....[93]....
        /*04cc*/ 	.word	0x00010190


	//   ....[94]....
        /*04d0*/ 	.word	0x000101c0


	//   ....[95]....
        /*04d4*/ 	.word	0x000101f0


	//   ....[96]....
        /*04d8*/ 	.word	0x00010220


	//   ....[97]....
        /*04dc*/ 	.word	0x00010250


	//   ....[98]....
        /*04e0*/ 	.word	0x00010290


	//   ....[99]....
        /*04e4*/ 	.word	0x00010320


	//   ....[100]....
        /*04e8*/ 	.word	0x00010360


	//   ....[101]....
        /*04ec*/ 	.word	0x000103f0


	//   ....[102]....
        /*04f0*/ 	.word	0x00010860


	//   ....[103]....
        /*04f4*/ 	.word	0x00010d50


	//   ....[104]....
        /*04f8*/ 	.word	0x000111c0


	//----- nvinfo : EIATTR_REG_RECONFIG
	.align		4
.L_153:
        /*04fc*/ 	.byte	0x01, 0x54
	.zero		2


	//----- nvinfo : EIATTR_SYSCALL_OFFSETS
	.align		4
        /*0500*/ 	.byte	0x04, 0x46
        /*0502*/ 	.short	(.L_155 - .L_154)


	//   ....[0]....
.L_154:
        /*0504*/ 	.word	0x00001a10


	//   ....[1]....
        /*0508*/ 	.word	0x0000d000


	//   ....[2]....
        /*050c*/ 	.word	0x0000d180


	//   ....[3]....
        /*0510*/ 	.word	0x0000d2c0


	//   ....[4]....
        /*0514*/ 	.word	0x0000d3e0


	//----- nvinfo : EIATTR_MBARRIER_INSTR_OFFSETS
	.align		4
.L_155:
        /*0518*/ 	.byte	0x04, 0x39
        /*051a*/ 	.short	(.L_157 - .L_156)


	//   ....[0]....
.L_156:
        /*051c*/ 	.word	0x000002a0
        /*0520*/ 	.word	0x000000ff
        /*0524*/ 	.word	0x00033400
        /*0528*/ 	.short	0x0100
        /*052a*/ 	.byte	0x08
	.zero		1


	//   ....[1]....
        /*052c*/ 	.word	0x000002b0
        /*0530*/ 	.word	0x000000ff
        /*0534*/ 	.word	0x00033420
        /*0538*/ 	.short	0x0100
        /*053a*/ 	.byte	0x08
	.zero		1


	//   ....[2]....
        /*053c*/ 	.word	0x000003a0
        /*0540*/ 	.word	0x000000ff
        /*0544*/ 	.word	0x00033430
        /*0548*/ 	.short	0x0100
        /*054a*/ 	.byte	0x08
	.zero		1


	//   ....[3]....
        /*054c*/ 	.word	0x000003b0
        /*0550*/ 	.word	0x000000ff
        /*0554*/ 	.word	0x00033440
        /*0558*/ 	.short	0x0100
        /*055a*/ 	.byte	0x08
	.zero		1


	//   ....[4]....
        /*055c*/ 	.word	0x000003c0
        /*0560*/ 	.word	0x000000ff
        /*0564*/ 	.word	0x00033438
        /*0568*/ 	.short	0x0100
        /*056a*/ 	.byte	0x08
	.zero		1


	//   ....[5]....
        /*056c*/ 	.word	0x000003d0
        /*0570*/ 	.word	0x000000ff
        /*0574*/ 	.word	0x00033448
        /*0578*/ 	.short	0x0100
        /*057a*/ 	.byte	0x08
	.zero		1


	//   ....[6]....
        /*057c*/ 	.word	0x00000500
        /*0580*/ 	.word	0x000000ff
        /*0584*/ 	.word	0x00033450
        /*0588*/ 	.short	0x0100
        /*058a*/ 	.byte	0x08
	.zero		1


	//   ....[7]....
        /*058c*/ 	.word	0x00000510
        /*0590*/ 	.word	0x000000ff
        /*0594*/ 	.word	0x00033460
        /*0598*/ 	.short	0x0100
        /*059a*/ 	.byte	0x08
	.zero		1


	//   ....[8]....
        /*059c*/ 	.word	0x00000520
        /*05a0*/ 	.word	0x000000ff
        /*05a4*/ 	.word	0x00033458
        /*05a8*/ 	.short	0x0100
        /*05aa*/ 	.byte	0x08
	.zero		1


	//   ....[9]....
        /*05ac*/ 	.word	0x00000530
        /*05b0*/ 	.word	0x000000ff
        /*05b4*/ 	.word	0x00033468
        /*05b8*/ 	.short	0x0100
        /*05ba*/ 	.byte	0x08
	.zero		1


	//   ....[10]....
        /*05bc*/ 	.word	0x00000620
        /*05c0*/ 	.word	0x000000ff
        /*05c4*/ 	.word	0x00033470
        /*05c8*/ 	.short	0x0100
        /*05ca*/ 	.byte	0x06
	.zero		1


	//   ....[11]....
        /*05cc*/ 	.word	0x00000630
        /*05d0*/ 	.word	0x000000ff
        /*05d4*/ 	.word	0x00033480
        /*05d8*/ 	.short	0x0100
        /*05da*/ 	.byte	0x06
	.zero		1


	//   ....[12]....
        /*05dc*/ 	.word	0x00000640
        /*05e0*/ 	.word	0x000000ff
        /*05e4*/ 	.word	0x00033478
        /*05e8*/ 	.short	0x0100
        /*05ea*/ 	.byte	0x06
	.zero		1


	//   ....[13]....
        /*05ec*/ 	.word	0x00000650
        /*05f0*/ 	.word	0x000000ff
        /*05f4*/ 	.word	0x00033488
        /*05f8*/ 	.short	0x0100
        /*05fa*/ 	.byte	0x06
	.zero		1


	//   ....[14]....
        /*05fc*/ 	.word	0x00000780
        /*0600*/ 	.word	0x000000ff
        /*0604*/ 	.word	0x00033490
        /*0608*/ 	.short	0x0100
        /*060a*/ 	.byte	0x08
	.zero		1


	//   ....[15]....
        /*060c*/ 	.word	0x00000790
        /*0610*/ 	.word	0x000000ff
        /*0614*/ 	.word	0x000334a0
        /*0618*/ 	.short	0x0100
        /*061a*/ 	.byte	0x08
	.zero		1


	//   ....[16]....
        /*061c*/ 	.word	0x000007a0
        /*0620*/ 	.word	0x000000ff
        /*0624*/ 	.word	0x00033498
        /*0628*/ 	.short	0x0100
        /*062a*/ 	.byte	0x08
	.zero		1


	//   ....[17]....
        /*062c*/ 	.word	0x000007b0
        /*0630*/ 	.word	0x000000ff
        /*0634*/ 	.word	0x000334a8
        /*0638*/ 	.short	0x0100
        /*063a*/ 	.byte	0x08
	.zero		1


	//   ....[18]....
        /*063c*/ 	.word	0x000008e0
        /*0640*/ 	.word	0x000000ff
        /*0644*/ 	.word	0x000334b0
        /*0648*/ 	.short	0x0100
        /*064a*/ 	.byte	0x08
	.zero		1


	//   ....[19]....
        /*064c*/ 	.word	0x000008f0
        /*0650*/ 	.word	0x000000ff
        /*0654*/ 	.word	0x000334c0
        /*0658*/ 	.short	0x0100
        /*065a*/ 	.byte	0x08
	.zero		1


	//   ....[20]....
        /*065c*/ 	.word	0x00000900
        /*0660*/ 	.word	0x000000ff
        /*0664*/ 	.word	0x000334b8
        /*0668*/ 	.short	0x0100
        /*066a*/ 	.byte	0x08
	.zero		1


	//   ....[21]....
        /*066c*/ 	.word	0x00000910
        /*0670*/ 	.word	0x000000ff
        /*0674*/ 	.word	0x000334c8
        /*0678*/ 	.short	0x0100
        /*067a*/ 	.byte	0x08
	.zero		1


	//   ....[22]....
        /*067c*/ 	.word	0x00001ac0
        /*0680*/ 	.word	0x00000000
        /*0684*/ 	.word	0x00033400
        /*0688*/ 	.short	0x010a
        /*068a*/ 	.byte	0x3f
	.zero		1


	//   ....[23]....
        /*068c*/ 	.word	0x00001b50
        /*0690*/ 	.word	0x00000004
        /*0694*/ 	.word	0x00033430
        /*0698*/ 	.short	0x010a
        /*069a*/ 	.byte	0x3f
	.zero		1


	//   ....[24]....
        /*069c*/ 	.word	0x00001bc0
        /*06a0*/ 	.word	0x00000004
        /*06a4*/ 	.word	0x00033430
        /*06a8*/ 	.short	0x010a
        /*06aa*/ 	.byte	0x3f
	.zero		1


	//   ....[25]....
        /*06ac*/ 	.word	0x00003ad0
        /*06b0*/ 	.word	0x00000004
        /*06b4*/ 	.word	0x00000000
        /*06b8*/ 	.short	0x0101
        /*06ba*/ 	.byte	0x3f
	.zero		1


	//   ....[26]....
        /*06bc*/ 	.word	0x00005260
        /*06c0*/ 	.word	0x000000ff
        /*06c4*/ 	.word	0x00033430
        /*06c8*/ 	.short	0x010a
        /*06ca*/ 	.byte	0x06
	.zero		1


	//   ....[27]....
        /*06cc*/ 	.word	0x000052a0
        /*06d0*/ 	.word	0x000000ff
        /*06d4*/ 	.word	0x00033430
        /*06d8*/ 	.short	0x010a
        /*06da*/ 	.byte	0x06
	.zero		1


	//   ....[28]....
        /*06dc*/ 	.word	0x00005ef0
        /*06e0*/ 	.word	0x000000ff
        /*06e4*/ 	.word	0x00033450
        /*06e8*/ 	.short	0x010a
        /*06ea*/ 	.byte	0x06
	.zero		1


	//   ....[29]....
        /*06ec*/ 	.word	0x00005f30
        /*06f0*/ 	.word	0x000000ff
        /*06f4*/ 	.word	0x00033450
        /*06f8*/ 	.short	0x010a
        /*06fa*/ 	.byte	0x06
	.zero		1


	//   ....[30]....
        /*06fc*/ 	.word	0x000076a0
        /*0700*/ 	.word	0x00000004
        /*0704*/ 	.word	0x00000000
        /*0708*/ 	.short	0x0101
        /*070a*/ 	.byte	0x3f
	.zero		1


	//   ....[31]....
        /*070c*/ 	.word	0x00007880
        /*0710*/ 	.word	0x00000009
        /*0714*/ 	.word	0x00000000
        /*0718*/ 	.short	0x0101
        /*071a*/ 	.byte	0x3f
	.zero		1


	//   ....[32]....
        /*071c*/ 	.word	0x00008110
        /*0720*/ 	.word	0x0000000e
        /*0724*/ 	.word	0x00033450
        /*0728*/ 	.short	0x010a
        /*072a*/ 	.byte	0x3f
	.zero		1


	//   ....[33]....
        /*072c*/ 	.word	0x000081a0
        /*0730*/ 	.word	0x0000000e
        /*0734*/ 	.word	0x00033450
        /*0738*/ 	.short	0x010a
        /*073a*/ 	.byte	0x3f
	.zero		1


	//   ....[34]....
        /*073c*/ 	.word	0x00008810
        /*0740*/ 	.word	0x00000003
        /*0744*/ 	.word	0x00000000
        /*0748*/ 	.short	0x0101
        /*074a*/ 	.byte	0x3f
	.zero		1


	//   ....[35]....
        /*074c*/ 	.word	0x0000aaf0
        /*0750*/ 	.word	0x00000002
        /*0754*/ 	.word	0x00000000
        /*0758*/ 	.short	0x0101
        /*075a*/ 	.byte	0x3f
	.zero		1


	//   ....[36]....
        /*075c*/ 	.word	0x0000d960
        /*0760*/ 	.word	0x00000004
        /*0764*/ 	.word	0x00033480
        /*0768*/ 	.short	0x010a
        /*076a*/ 	.byte	0x3f
	.zero		1


	//   ....[37]....
        /*076c*/ 	.word	0x0000dbb0
        /*0770*/ 	.word	0x00000004
        /*0774*/ 	.word	0x00033440
        /*0778*/ 	.short	0x010a
        /*077a*/ 	.byte	0x3f
	.zero		1


	//   ....[38]....
        /*077c*/ 	.word	0x0000e040
        /*0780*/ 	.word	0x000000ff
        /*0784*/ 	.word	0x00033420
        /*0788*/ 	.short	0x010a
        /*078a*/ 	.byte	0x29
	.zero		1


	//   ....[39]....
        /*078c*/ 	.word	0x0000e300
        /*0790*/ 	.word	0x00000006
        /*0794*/ 	.word	0x00033480
        /*0798*/ 	.short	0x010a
        /*079a*/ 	.byte	0x3f
	.zero		1


	//   ....[40]....
        /*079c*/ 	.word	0x0000e760
        /*07a0*/ 	.word	0x00000006
        /*07a4*/ 	.word	0x00033440
        /*07a8*/ 	.short	0x010a
        /*07aa*/ 	.byte	0x3f
	.zero		1


	//   ....[41]....
        /*07ac*/ 	.word	0x0000ec10
        /*07b0*/ 	.word	0x0000000d
        /*07b4*/ 	.word	0x00033470
        /*07b8*/ 	.short	0x010a
        /*07ba*/ 	.byte	0x3f
	.zero		1


	//   ....[42]....
        /*07bc*/ 	.word	0x0000ec80
        /*07c0*/ 	.word	0x0000000d
        /*07c4*/ 	.word	0x00033460
        /*07c8*/ 	.short	0x010a
        /*07ca*/ 	.byte	0x3f
	.zero		1


	//   ....[43]....
        /*07cc*/ 	.word	0x0000f320
        /*07d0*/ 	.word	0x0000000d
        /*07d4*/ 	.word	0x00033450
        /*07d8*/ 	.short	0x0101
        /*07da*/ 	.byte	0x3f
	.zero		1


	//   ....[44]....
        /*07dc*/ 	.word	0x0000f390
        /*07e0*/ 	.word	0x00000002
        /*07e4*/ 	.word	0x00000000
        /*07e8*/ 	.short	0x0101
        /*07ea*/ 	.byte	0x3f
	.zero		1


	//   ....[45]....
        /*07ec*/ 	.word	0x0000f560
        /*07f0*/ 	.word	0x00000003
        /*07f4*/ 	.word	0x00033470
        /*07f8*/ 	.short	0x010a
        /*07fa*/ 	.byte	0x3f
	.zero		1


	//   ....[46]....
        /*07fc*/ 	.word	0x0000f5c0
        /*0800*/ 	.word	0x00000003
        /*0804*/ 	.word	0x00033460
        /*0808*/ 	.short	0x010a
        /*080a*/ 	.byte	0x3f
	.zero		1


	//   ....[47]....
        /*080c*/ 	.word	0x0000fc70
        /*0810*/ 	.word	0x00000003
        /*0814*/ 	.word	0x00033450
        /*0818*/ 	.short	0x0101
        /*081a*/ 	.byte	0x3f
	.zero		1


	//   ....[48]....
        /*081c*/ 	.word	0x0000fd00
        /*0820*/ 	.word	0x00000000
        /*0824*/ 	.word	0x00000000
        /*0828*/ 	.short	0x0101
        /*082a*/ 	.byte	0x3f
	.zero		1


	//   ....[49]....
        /*082c*/ 	.word	0x000107e0
        /*0830*/ 	.word	0x00000000
        /*0834*/ 	.word	0x00033420
        /*0838*/ 	.short	0x010a
        /*083a*/ 	.byte	0x3f
	.zero		1


	//   ....[50]....
        /*083c*/ 	.word	0x00010980
        /*0840*/ 	.word	0x00000007
        /*0844*/ 	.word	0x00000000
        /*0848*/ 	.short	0x010a
        /*084a*/ 	.byte	0x3f
	.zero		1


	//   ....[51]....
        /*084c*/ 	.word	0x000109f0
        /*0850*/ 	.word	0x00000009
        /*0854*/ 	.word	0x00000000
        /*0858*/ 	.short	0x010a
        /*085a*/ 	.byte	0x3f
	.zero		1


	//   ....[52]....
        /*085c*/ 	.word	0x00010a40
        /*0860*/ 	.word	0x00000011
        /*0864*/ 	.word	0x00033460
        /*0868*/ 	.short	0x010a
        /*086a*/ 	.byte	0x3f
	.zero		1


	//   ....[53]....
        /*086c*/ 	.word	0x00010a90
        /*0870*/ 	.word	0x00000003
        /*0874*/ 	.word	0x00033460
        /*0878*/ 	.short	0x010a
        /*087a*/ 	.byte	0x3f
	.zero		1


	//   ....[54]....
        /*087c*/ 	.word	0x00010ad0
        /*0880*/ 	.word	0x00000011
        /*0884*/ 	.word	0x00033480
        /*0888*/ 	.short	0x010a
        /*088a*/ 	.byte	0x3f
	.zero		1


	//   ....[55]....
        /*088c*/ 	.word	0x00010af0
        /*0890*/ 	.word	0x00000003
        /*0894*/ 	.word	0x00033480
        /*0898*/ 	.short	0x010a
        /*089a*/ 	.byte	0x3f
	.zero		1


	//   ....[56]....
        /*089c*/ 	.word	0x00010b50
        /*08a0*/ 	.word	0x00000000
        /*08a4*/ 	.word	0x00033400
        /*08a8*/ 	.short	0x010a
        /*08aa*/ 	.byte	0x3f
	.zero		1


	//   ....[57]....
        /*08ac*/ 	.word	0x00010ba0
        /*08b0*/ 	.word	0x00000004
        /*08b4*/ 	.word	0x00033430
        /*08b8*/ 	.short	0x010a
        /*08ba*/ 	.byte	0x3f
	.zero		1


	//   ....[58]....
        /*08bc*/ 	.word	0x00010c00
        /*08c0*/ 	.word	0x00000003
        /*08c4*/ 	.word	0x00033430
        /*08c8*/ 	.short	0x010a
        /*08ca*/ 	.byte	0x3f
	.zero		1


	//   ....[59]....
        /*08cc*/ 	.word	0x00010c60
        /*08d0*/ 	.word	0x00000003
        /*08d4*/ 	.word	0x00033450
        /*08d8*/ 	.short	0x010a
        /*08da*/ 	.byte	0x3f
	.zero		1


	//   ....[60]....
        /*08dc*/ 	.word	0x00010cb0
        /*08e0*/ 	.word	0x0000000e
        /*08e4*/ 	.word	0x00033450
        /*08e8*/ 	.short	0x010a
        /*08ea*/ 	.byte	0x3f
	.zero		1


	//   ....[61]....
        /*08ec*/ 	.word	0x00010e00
        /*08f0*/ 	.word	0x00000004
        /*08f4*/ 	.word	0x00033480
        /*08f8*/ 	.short	0x010a
        /*08fa*/ 	.byte	0x3f
	.zero		1


	//   ....[62]....
        /*08fc*/ 	.word	0x00010e50
        /*0900*/ 	.word	0x00000004
        /*0904*/ 	.word	0x00033440
        /*0908*/ 	.short	0x010a
        /*090a*/ 	.byte	0x3f
	.zero		1


	//   ....[63]....
        /*090c*/ 	.word	0x00010eb0
        /*0910*/ 	.word	0x00000003
        /*0914*/ 	.word	0x00033420
        /*0918*/ 	.short	0x010a
        /*091a*/ 	.byte	0x3f
	.zero		1


	//   ....[64]....
        /*091c*/ 	.word	0x00010f00
        /*0920*/ 	.word	0x00000006
        /*0924*/ 	.word	0x00033480
        /*0928*/ 	.short	0x010a
        /*092a*/ 	.byte	0x3f
	.zero		1


	//   ....[65]....
        /*092c*/ 	.word	0x00010f50
        /*0930*/ 	.word	0x00000006
        /*0934*/ 	.word	0x00033440
        /*0938*/ 	.short	0x010a
        /*093a*/ 	.byte	0x3f
	.zero		1


	//   ....[66]....
        /*093c*/ 	.word	0x00010fa0
        /*0940*/ 	.word	0x0000000d
        /*0944*/ 	.word	0x00033470
        /*0948*/ 	.short	0x010a
        /*094a*/ 	.byte	0x3f
	.zero		1


	//   ....[67]....
        /*094c*/ 	.word	0x00010ff0
        /*0950*/ 	.word	0x0000000d
        /*0954*/ 	.word	0x00033460
        /*0958*/ 	.short	0x010a
        /*095a*/ 	.byte	0x3f
	.zero		1


	//   ....[68]....
        /*095c*/ 	.word	0x00011040
        /*0960*/ 	.word	0x00000003
        /*0964*/ 	.word	0x00033470
        /*0968*/ 	.short	0x010a
        /*096a*/ 	.byte	0x3f
	.zero		1


	//   ....[69]....
        /*096c*/ 	.word	0x00011090
        /*0970*/ 	.word	0x00000003
        /*0974*/ 	.word	0x00033460
        /*0978*/ 	.short	0x010a
        /*097a*/ 	.byte	0x3f
	.zero		1


	//   ....[70]....
        /*097c*/ 	.word	0x000110e0
        /*0980*/ 	.word	0x00000000
        /*0984*/ 	.word	0x00033420
        /*0988*/ 	.short	0x010a
        /*098a*/ 	.byte	0x3f
	.zero		1


	//   ....[71]....
        /*098c*/ 	.word	0x00011280
        /*0990*/ 	.word	0x00000007
        /*0994*/ 	.word	0x00000000
        /*0998*/ 	.short	0x010a
        /*099a*/ 	.byte	0x3f
	.zero		1


	//   ....[72]....
        /*099c*/ 	.word	0x000112d0
        /*09a0*/ 	.word	0x00000009
        /*09a4*/ 	.word	0x00000000
        /*09a8*/ 	.short	0x010a
        /*09aa*/ 	.byte	0x3f
	.zero		1


	//   ....[73]....
        /*09ac*/ 	.word	0x00011320
        /*09b0*/ 	.word	0x00000011
        /*09b4*/ 	.word	0x00033460
        /*09b8*/ 	.short	0x010a
        /*09ba*/ 	.byte	0x3f
	.zero		1


	//   ....[74]....
        /*09bc*/ 	.word	0x00011370
        /*09c0*/ 	.word	0x00000003
        /*09c4*/ 	.word	0x00033460
        /*09c8*/ 	.short	0x010a
        /*09ca*/ 	.byte	0x3f
	.zero		1


	//   ....[75]....
        /*09cc*/ 	.word	0x000113c0
        /*09d0*/ 	.word	0x00000011
        /*09d4*/ 	.word	0x00033480
        /*09d8*/ 	.short	0x010a
        /*09da*/ 	.byte	0x3f
	.zero		1


	//----- nvinfo : EIATTR_NUM_MBARRIERS
	.align		4
.L_157:
        /*09dc*/ 	.byte	0x03, 0x38
        /*09de*/ 	.short	0x0016


	//----- nvinfo : EIATTR_EXIT_INSTR_OFFSETS
	.align		4
        /*09e0*/ 	.byte	0x04, 0x1c
        /*09e2*/ 	.short	(.L_159 - .L_158)


	//   ....[0]....
.L_158:
        /*09e4*/ 	.word	0x00000ab0


	//   ....[1]....
        /*09e8*/ 	.word	0x0000bca0


	//   ....[2]....
        /*09ec*/ 	.word	0x00010b40


	//----- nvinfo : EIATTR_MAX_THREADS
	.align		4
.L_159:
        /*09f0*/ 	.byte	0x04, 0x05
        /*09f2*/ 	.short	(.L_161 - .L_160)
.L_160:
        /*09f4*/ 	.word	0x00000180
        /*09f8*/ 	.word	0x00000001
        /*09fc*/ 	.word	0x00000001


	//----- nvinfo : EIATTR_CRS_STACK_SIZE
	.align		4
.L_161:
        /*0a00*/ 	.byte	0x04, 0x1e
        /*0a02*/ 	.short	(.L_163 - .L_162)
.L_162:
        /*0a04*/ 	.word	0x00000000


	//----- nvinfo : EIATTR_CBANK_PARAM_SIZE
	.align		4
.L_163:
        /*0a08*/ 	.byte	0x03, 0x19
        /*0a0a*/ 	.short	0x0a70


	//----- nvinfo : EIATTR_PARAM_CBANK
	.align		4
        /*0a0c*/ 	.byte	0x04, 0x0a
        /*0a0e*/ 	.short	(.L_165 - .L_164)
	.align		4
.L_164:
        /*0a10*/ 	.word	index@(.nv.constant0._ZN7cutlass13device_kernelIN5flash11enable_sm90INS1_16FlashAttnFwdSm90INS1_25CollectiveMainloopFwdSm90ILi2EN4cute5tupleIJNS5_1CILi1EEES8_S8_EEENS6_IJNS7_ILi128EEENS7_ILi160EEENS7_ILi192EEEEEELi192ENS_12float_e4m3_tEfNS_4arch4Sm90ELb0ELb0ELb0ELb1ELb0ELb0ELb0ELb1ELb1ELb0ELb0ELb0EEENS1_21CollectiveEpilogueFwdINS6_IJSA_SC_SB_EEES9_NS_10bfloat16_tESG_Li256ELb1ELb0ELb0ELb1EEENS1_36VarlenDynamicPersistentTileSchedulerILi128ELi160ELi256ELi128ELb0ELb0ELb1ELb0ELb1ELb1EEEEEEEEEvNT_6ParamsE)
        /*0a14*/ 	.short	0x0210
        /*0a16*/ 	.short	0x0a70


	//----- nvinfo : EIATTR_SW_WAR
	.align		4
.L_165:
        /*0a18*/ 	.byte	0x04, 0x36
        /*0a1a*/ 	.short	(.L_167 - .L_166)
.L_166:
        /*0a1c*/ 	.word	0x00000008
.L_167:


//--------------------- .nv.info._ZN7cutlass13device_kernelIN5flash11enable_sm90INS1_16FlashAttnFwdSm90INS1_25CollectiveMainloopFwdSm90ILi2EN4cute5tupleIJNS5_1CILi1EEES8_S8_EEENS6_IJNS7_ILi128EEENS7_ILi160EEENS7_ILi192EEEEEELi192ENS_12float_e4m3_tEfNS_4arch4Sm90ELb0ELb0ELb0ELb1ELb0ELb1ELb0ELb1ELb1ELb0ELb0ELb0EEENS1_21CollectiveEpilogueFwdINS6_IJSA_SC_SB_EEES9_NS_10bfloat16_tESG_Li256ELb1ELb0ELb0ELb1EEENS1_36VarlenDynamicPersistentTileSchedulerILi128ELi160ELi256ELi128ELb0ELb0ELb1ELb0ELb1ELb1EEEEEEEEEvNT_6ParamsE --------------------------
	.section	.nv.info._ZN7cutlass13device_kernelIN5flash11enable_sm90INS1_16FlashAttnFwdSm90INS1_25CollectiveMainloopFwdSm90ILi2EN4cute5tupleIJNS5_1CILi1EEES8_S8_EEENS6_IJNS7_ILi128EEENS7_ILi160EEENS7_ILi192EEEEEELi192ENS_12float_e4m3_tEfNS_4arch4Sm90ELb0ELb0ELb0ELb1ELb0ELb1ELb0ELb1ELb1ELb0ELb0ELb0EEENS1_21CollectiveEpilogueFwdINS6_IJSA_SC_SB_EEES9_NS_10bfloat16_tESG_Li256ELb1ELb0ELb0ELb1EEENS1_36VarlenDynamicPersistentTileSchedulerILi128ELi160ELi256ELi128ELb0ELb0ELb1ELb0ELb1ELb1EEEEEEEEEvNT_6ParamsE,"",@"SHT_CUDA_INFO"
	.sectionflags	@""
	.align	4


	//----- nvinfo : EIATTR_CUDA_API_VERSION
	.align		4
        /*0000*/ 	.byte	0x04, 0x37
        /*0002*/ 	.short	(.L_169 - .L_168)
.L_168:
        /*0004*/ 	.word	0x00000082


	//----- nvinfo : EIATTR_KPARAM_INFO
	.align		4
.L_169:
        /*0008*/ 	.byte	0x04, 0x17
        /*000a*/ 	.short	(.L_171 - .L_170)
.L_170:
        /*000c*/ 	.word	0x00000000
        /*0010*/ 	.short	0x0000
        /*0012*/ 	.short	0x0070
        /*0014*/ 	.byte	0x00, 0xf0, 0x01, 0x28


	//----- nvinfo : EIATTR_SPARSE_MMA_MASK
	.align		4
.L_171:
        /*0018*/ 	.byte	0x03, 0x50
        /*001a*/ 	.short	0x0000


	//----- nvinfo : EIATTR_MAXREG_COUNT
	.align		4
        /*001c*/ 	.byte	0x03, 0x1b
        /*001e*/ 	.short	0x00a8


	//----- nvinfo : EIATTR_NUM_BARRIERS
	.align		4
        /*0020*/ 	.byte	0x02, 0x4c
        /*0022*/ 	.byte	0x10
	.zero		1


	//----- nvinfo : EIATTR_EXTERNS
	.align		4
        /*0024*/ 	.byte	0x04, 0x0f
        /*0026*/ 	.short	(.L_173 - .L_172)


	//   ....[0]....
	.align		4
.L_172:
        /*0028*/ 	.word	index@(__assertfail)


	//----- nvinfo : EIATTR_ANNOTATIONS
	.align		4
.L_173:
        /*002c*/ 	.byte	0x04, 0x55
        /*002e*/ 	.short	(.L_175 - .L_174)


	//   ....[0]....
.L_174:
        /* <DEDUP_REMOVED lines=61> */


	//----- nvinfo : EIATTR_MERCURY_ISA_VERSION
	.align		4
.L_175:
        /*03f0*/ 	.byte	0x03, 0x5f
        /*03f2*/ 	.short	0x0101


	//----- nvinfo : EIATTR_UNUSED_LOAD_BYTE_OFFSET
	.align		4
        /*03f4*/ 	.byte	0x04, 0x44
        /*03f6*/ 	.short	(.L_177 - .L_176)


	//   ....[0]....
.L_176:
        /*03f8*/ 	.word	0x00000b10
        /*03fc*/ 	.word	0x0000fff0


	//   ....[1]....
        /*0400*/ 	.word	0x0001ec50
        /*0404*/ 	.word	0x0000fff0


	//----- nvinfo : EIATTR_INT_WARP_WIDE_INSTR_OFFSETS
	.align		4
.L_177:
        /*0408*/ 	.byte	0x04, 0x31
        /*040a*/ 	.short	(.L_179 - .L_178)


	//   ....[0]....
.L_178:
        /*040c*/ 	.word	0x000001c0


	//   ....[1]....
        /*0410*/ 	.word	0x00000200


	//   ....[2]....
        /*0414*/ 	.word	0x00000270


	//   ....[3]....
        /*0418*/ 	.word	0x000241f0


	//   ....[4]....
        /*041c*/ 	.word	0x00024280


	//   ....[5]....
        /*0420*/ 	.word	0x00024960


	//   ....[6]....
        /*0424*/ 	.word	0x00024990


	//   ....[7]....
        /*0428*/ 	.word	0x00024ae0


	//   ....[8]....
        /*042c*/ 	.word	0x00024ba0


	//   ....[9]....
        /*0430*/ 	.word	0x00026be0


	//   ....[10]....
        /*0434*/ 	.word	0x00026c70


	//----- nvinfo : EIATTR_COOP_GROUP_MASK_REGIDS
	.align		4
.L_179:
        /*0438*/ 	.byte	0x04, 0x29
        /*043a*/ 	.short	(.L_181 - .L_180)


	//   ....[0]....
.L_180:
        /*043c*/ 	.word	0xffffffff


	//   ....[1]....
        /*0440*/ 	.word	0xffffffff


	//   ....[2]....
        /*0444*/ 	.word	0xffffffff


	//   ....[3]....
        /*0448*/ 	.word	0xffffffff


	//   ....[4]....
        /*044c*/ 	.word	0xffffffff


	//   ....[5]....
        /*0450*/ 	.word	0xffffffff


	//   ....[6]....
        /*0454*/ 	.word	0xffffffff


	//   ....[7]....
        /*0458*/ 	.word	0xffffffff


	//   ....[8]....
        /*045c*/ 	.word	0xffffffff


	//   ....[9]....
        /*0460*/ 	.word	0xffffffff


	//   ....[10]....
        /*0464*/ 	.word	0xffffffff


	//   ....[11]....
        /*0468*/ 	.word	0xffffffff


	//   ....[12]....
        /*046c*/ 	.word	0xffffffff


	//   ....[13]....
        /*0470*/ 	.word	0xffffffff


	//   ....[14]....
        /*0474*/ 	.word	0xffffffff


	//   ....[15]....
        /*0478*/ 	.word	0xffffffff


	//   ....[16]....
        /*047c*/ 	.word	0xffffffff


	//   ....[17]....
        /*0480*/ 	.word	0xffffffff


	//   ....[18]....
        /*0484*/ 	.word	0xffffffff


	//   ....[19]....
        /*0488*/ 	.word	0xffffffff


	//   ....[20]....
        /*048c*/ 	.word	0xffffffff


	//   ....[21]....
        /*0490*/ 	.word	0xffffffff


	//   ....[22]....
        /*0494*/ 	.word	0xffffffff


	//   ....[23]....
        /*0498*/ 	.word	0xffffffff


	//   ....[24]....
        /*049c*/ 	.word	0xffffffff


	//   ....[25]....
        /*04a0*/ 	.word	0xffffffff


	//   ....[26]....
        /*04a4*/ 	.word	0xffffffff


	//   ....[27]....
        /*04a8*/ 	.word	0xffffffff


	//   ....[28]....
        /*04ac*/ 	.word	0xffffffff


	//   ....[29]....
        /*04b0*/ 	.word	0xffffffff


	//   ....[30]....
        /*04b4*/ 	.word	0xffffffff


	//   ....[31]....
        /*04b8*/ 	.word	0xffffffff


	//   ....[32]....
        /*04bc*/ 	.word	0xffffffff


	//   ....[33]....
        /*04c0*/ 	.word	0xffffffff


	//   ....[34]....
        /*04c4*/ 	.word	0xffffffff


	//   ....[35]....
        /*04c8*/ 	.word	0xffffffff


	//   ....[36]....
        /*04cc*/ 	.word	0xffffffff


	//   ....[37]....
        /*04d0*/ 	.word	0xffffffff


	//   ....[38]....
        /*04d4*/ 	.word	0xffffffff


	//   ....[39]....
        /*04d8*/ 	.word	0xffffffff


	//   ....[40]....
        /*04dc*/ 	.word	0xffffffff


	//   ....[41]....
        /*04e0*/ 	.word	0xffffffff


	//   ....[42]....
        /*04e4*/ 	.word	0xffffffff


	//   ....[43]....
        /*04e8*/ 	.word	0xffffffff


	//   ....[44]....
        /*04ec*/ 	.word	0xffffffff


	//   ....[45]....
        /*04f0*/ 	.word	0xffffffff


	//   ....[46]....
        /*04f4*/ 	.word	0xffffffff


	//   ....[47]....
        /*04f8*/ 	.word	0xffffffff


	//   ....[48]....
        /*04fc*/ 	.word	0xffffffff


	//   ....[49]....
        /*0500*/ 	.word	0xffffffff


	//   ....[50]....
        /*0504*/ 	.word	0xffffffff


	//   ....[51]....
        /*0508*/ 	.word	0xffffffff


	//   ....[52]....
        /*050c*/ 	.word	0xffffffff


	//   ....[53]....
        /*0510*/ 	.word	0xffffffff


	//   ....[54]....
        /*0514*/ 	.word	0xffffffff


	//   ....[55]....
        /*0518*/ 	.word	0xffffffff


	//   ....[56]....
        /*051c*/ 	.word	0xffffffff


	//   ....[57]....
        /*0520*/ 	.word	0xffffffff


	//   ....[58]....
        /*0524*/ 	.word	0xffffffff


	//   ....[59]....
        /*0528*/ 	.word	0xffffffff


	//   ....[60]....
        /*052c*/ 	.word	0xffffffff


	//   ....[61]....
        /*0530*/ 	.word	0xffffffff


	//   ....[62]....
        /*0534*/ 	.word	0xffffffff


	//   ....[63]....
        /*0538*/ 	.word	0xffffffff


	//   ....[64]....
        /*053c*/ 	.word	0xffffffff


	//   ....[65]....
        /*0540*/ 	.word	0xffffffff


	//   ....[66]....
        /*0544*/ 	.word	0xffffffff


	//   ....[67]....
        /*0548*/ 	.word	0xffffffff


	//   ....[68]....
        /*054c*/ 	.word	0xffffffff


	//   ....[69]....
        /*0550*/ 	.word	0xffffffff


	//   ....[70]....
        /*0554*/ 	.word	0xffffffff


	//   ....[71]....
        /*0558*/ 	.word	0xffffffff


	//   ....[72]....
        /*055c*/ 	.word	0xffffffff


	//   ....[73]....
        /*0560*/ 	.word	0xffffffff


	//   ....[74]....
        /*0564*/ 	.word	0xffffffff


	//   ....[75]....
        /*0568*/ 	.word	0xffffffff


	//   ....[76]....
        /*056c*/ 	.word	0xffffffff


	//   ....[77]....
        /*0570*/ 	.word	0xffffffff


	//   ....[78]....
        /*0574*/ 	.word	0xffffffff


	//   ....[79]....
        /*0578*/ 	.word	0xffffffff


	//   ....[80]....
        /*057c*/ 	.word	0xffffffff


	//   ....[81]....
        /*0580*/ 	.word	0xffffffff


	//   ....[82]....
        /*0584*/ 	.word	0xffffffff


	//   ....[83]....
        /*0588*/ 	.word	0xffffffff


	//   ....[84]....
        /*058c*/ 	.word	0xffffffff


	//   ....[85]....
        /*0590*/ 	.word	0xffffffff


	//   ....[86]....
        /*0594*/ 	.word	0xffffffff


	//   ....[87]....
        /*0598*/ 	.word	0xffffffff


	//   ....[88]....
        /*059c*/ 	.word	0xffffffff


	//   ....[89]....
        /*05a0*/ 	.word	0xffffffff


	//   ....[90]....
        /*05a4*/ 	.word	0xffffffff


	//   ....[91]....
        /*05a8*/ 	.word	0xffffffff


	//   ....[92]....
        /*05ac*/ 	.word	0xffffffff


	//   ....[93]....
        /*05b0*/ 	.word	0xffffffff


	//   ....[94]....
        /*05b4*/ 	.word	0xffffffff


	//   ....[95]....
        /*05b8*/ 	.word	0xffffffff


	//   ....[96]....
        /*05bc*/ 	.word	0xffffffff


	//   ....[97]....
        /*05c0*/ 	.word	0xffffffff


	//   ....[98]....
        /*05c4*/ 	.word	0xffffffff


	//   ....[99]....
        /*05c8*/ 	.word	0xffffffff


	//   ....[100]....
        /*05cc*/ 	.word	0xffffffff


	//   ....[101]....
        /*05d0*/ 	.word	0xffffffff


	//   ....[102]....
        /*05d4*/ 	.word	0xffffffff


	//   ....[103]....
        /*05d8*/ 	.word	0xffffffff


	//   ....[104]....
        /*05dc*/ 	.word	0x0500000f


	//   ....[105]....
        /*05e0*/ 	.word	0x0500000f


	//   ....[106]....
        /*05e4*/ 	.word	0x0500000f


	//   ....[107]....
        /*05e8*/ 	.word	0x0500000f


	//   ....[108]....
        /*05ec*/ 	.word	0x0500000f


	//   ....[109]....
        /*05f0*/ 	.word	0x0500000f


	//   ....[110]....
        /*05f4*/ 	.word	0x0500000f


	//   ....[111]....
        /*05f8*/ 	.word	0x0500000f


	//   ....[112]....
        /*05fc*/ 	.word	0x0500000f


	//   ....[113]....
        /*0600*/ 	.word	0x0500000f


	//   ....[114]....
        /*0604*/ 	.word	0x0500000f


	//   ....[115]....
        /*0608*/ 	.word	0x0500000f


	//   ....[116]....
        /*060c*/ 	.word	0x0500000f


	//   ....[117]....
        /*0610*/ 	.word	0x0500000f


	//   ....[118]....
        /*0614*/ 	.word	0x0500000f


	//   ....[119]....
        /*0618*/ 	.word	0x0500000f


	//   ....[120]....
        /*061c*/ 	.word	0x0500000f


	//   ....[121]....
        /*0620*/ 	.word	0x0500000f


	//   ....[122]....
        /*0624*/ 	.word	0x0500000f


	//   ....[123]....
        /*0628*/ 	.word	0x0500000f


	//   ....[124]....
        /*062c*/ 	.word	0x0500000f


	//   ....[125]....
        /*0630*/ 	.word	0x0500000f


	//   ....[126]....
        /*0634*/ 	.word	0x0500000f


	//   ....[127]....
        /*0638*/ 	.word	0x0500000f


	//   ....[128]....
        /*063c*/ 	.word	0x0500000f


	//   ....[129]....
        /*0640*/ 	.word	0x0500000f


	//   ....[130]....
        /*0644*/ 	.word	0x0500000f


	//   ....[131]....
        /*0648*/ 	.word	0x0500000f


	//   ....[132]....
        /*064c*/ 	.word	0x0500000f


	//   ....[133]....
        /*0650*/ 	.word	0x0500000f


	//   ....[134]....
        /*0654*/ 	.word	0x0500000f


	//   ....[135]....
        /*0658*/ 	.word	0x0500000f


	//   ....[136]....
        /*065c*/ 	.word	0x0500000f


	//   ....[137]....
        /*0660*/ 	.word	0x0500000f


	//   ....[138]....
        /*0664*/ 	.word	0x0500000f


	//   ....[139]....
        /*0668*/ 	.word	0x0500000f


	//   ....[140]....
        /*066c*/ 	.word	0x0500000f


	//   ....[141]....
        /*0670*/ 	.word	0x0500000f


	//   ....[142]....
        /*0674*/ 	.word	0x0500000f


	//   ....[143]....
        /*0678*/ 	.word	0x0500000f


	//   ....[144]....
        /*067c*/ 	.word	0x0500000f


	//   ....[145]....
        /*0680*/ 	.word	0x0500000f


	//   ....[146]....
        /*0684*/ 	.word	0x0500000f


	//   ....[147]....
        /*0688*/ 	.word	0x0500000f


	//   ....[148]....
        /*068c*/ 	.word	0x0500000f


	//   ....[149]....
        /*0690*/ 	.word	0x0500000f


	//   ....[150]....
        /*0694*/ 	.word	0x0500000f


	//   ....[151]....
        /*0698*/ 	.word	0x0500000f


	//   ....[152]....
        /*069c*/ 	.word	0x0500000f


	//   ....[153]....
        /*06a0*/ 	.word	0x0500000f


	//   ....[154]....
        /*06a4*/ 	.word	0x0500000f


	//   ....[155]....
        /*06a8*/ 	.word	0x0500000f


	//   ....[156]....
        /*06ac*/ 	.word	0x0500000f


	//   ....[157]....
        /*06b0*/ 	.word	0x0500000f


	//   ....[158]....
        /*06b4*/ 	.word	0x0500000f


	//   ....[159]....
        /*06b8*/ 	.word	0x0500000f


	//   ....[160]....
        /*06bc*/ 	.word	0x0500000f


	//   ....[161]....
        /*06c0*/ 	.word	0x0500000f


	//   ....[162]....
        /*06c4*/ 	.word	0x0500000f


	//   ....[163]....
        /*06c8*/ 	.word	0x0500000f


	//   ....[164]....
        /*06cc*/ 	.word	0x0500000f


	//   ....[165]....
        /*06d0*/ 	.word	0x0500000f


	//   ....[166]....
        /*06d4*/ 	.word	0x0500000f


	//   ....[167]....
        /*06d8*/ 	.word	0x0500000f


	//   ....[168]....
        /*06dc*/ 	.word	0x0500000f


	//   ....[169]....
        /*06e0*/ 	.word	0x0500000f


	//   ....[170]....
        /*06e4*/ 	.word	0x0500000f


	//   ....[171]....
        /*06e8*/ 	.word	0x0500000f


	//   ....[172]....
        /*06ec*/ 	.word	0x0500000f


	//   ....[173]....
        /*06f0*/ 	.word	0x0500000f


	//   ....[174]....
        /*06f4*/ 	.word	0x0500000f


	//   ....[175]....
        /*06f8*/ 	.word	0x0500000f


	//   ....[176]....
        /*06fc*/ 	.word	0x0500000f


	//   ....[177]....
        /*0700*/ 	.word	0x0500000f


	//   ....[178]....
        /*0704*/ 	.word	0x0500000f


	//   ....[179]....
        /*0708*/ 	.word	0x0500000f


	//   ....[180]....
        /*070c*/ 	.word	0x0500000f


	//----- nvinfo : EIATTR_COOP_GROUP_INSTR_OFFSETS
	.align		4
.L_181:
        /*0710*/ 	.byte	0x04, 0x28
        /*0712*/ 	.short	(.L_183 - .L_182)


	//   ....[0]....
.L_182:
        /*0714*/ 	.word	0x00000070


	//   ....[1]....
        /*0718*/ 	.word	0x000001d0


	//   ....[2]....
        /*071c*/ 	.word	0x00000220


	//   ....[3]....
        /*0720*/ 	.word	0x00000450


	//   ....[4]....
        /*0724*/ 	.word	0x000005b0


	//   ....[5]....
        /*0728*/ 	.word	0x000006d0


	//   ....[6]....
        /*072c*/ 	.word	0x00000830


	//   ....[7]....
        /*0730*/ 	.word	0x00010280


	//   ....[8]....
        /*0734*/ 	.word	0x00018c80


	//   ....[9]....
        /*0738*/ 	.word	0x00018cb0


	//   ....[10]....
        /*073c*/ 	.word	0x000193a0


	//   ....[11]....
        /*0740*/ 	.word	0x00019420


	//   ....[12]....
        /*0744*/ 	.word	0x0001c0a0


	//   ....[13]....
        /*0748*/ 	.word	0x0001c470


	//   ....[14]....
        /*074c*/ 	.word	0x0001c4d0


	//   ....[15]....
        /*0750*/ 	.word	0x0001c4f0


	//   ....[16]....
        /*0754*/ 	.word	0x0001e2a0


	//   ....[17]....
        /*0758*/ 	.word	0x0001e300


	//   ....[18]....
        /*075c*/ 	.word	0x0001e320


	//   ....[19]....
        /*0760*/ 	.word	0x0001e340


	//   ....[20]....
        /*0764*/ 	.word	0x0001f520


	//   ....[21]....
        /*0768*/ 	.word	0x0001f5a0


	//   ....[22]....
        /*076c*/ 	.word	0x0001f5d0


	//   ....[23]....
        /*0770*/ 	.word	0x0001f600


	//   ....[24]....
        /*0774*/ 	.word	0x0001f630


	//   ....[25]....
        /*0778*/ 	.word	0x0001f660


	//   ....[26]....
        /*077c*/ 	.word	0x0001f690


	//   ....[27]....
        /*0780*/ 	.word	0x0001f6c0


	//   ....[28]....
        /*0784*/ 	.word	0x0001f6f0


	//   ....[29]....
        /*0788*/ 	.word	0x0001f720


	//   ....[30]....
        /*078c*/ 	.word	0x0001f750


	//   ....[31]....
        /*0790*/ 	.word	0x0001f780


	//   ....[32]....
        /*0794*/ 	.word	0x0001f7b0


	//   ....[33]....
        /*0798*/ 	.word	0x0001f7e0


	//   ....[34]....
        /*079c*/ 	.word	0x0001f810


	//   ....[35]....
        /*07a0*/ 	.word	0x0001f840


	//   ....[36]....
        /*07a4*/ 	.word	0x0001f870


	//   ....[37]....
        /*07a8*/ 	.word	0x0001f8a0


	//   ....[38]....
        /*07ac*/ 	.word	0x0001f8d0


	//   ....[39]....
        /*07b0*/ 	.word	0x0001f900


	//   ....[40]....
        /*07b4*/ 	.word	0x0001f930


	//   ....[41]....
        /*07b8*/ 	.word	0x0001f960


	//   ....[42]....
        /*07bc*/ 	.word	0x0001f990


	//   ....[43]....
        /*07c0*/ 	.word	0x0001f9c0


	//   ....[44]....
        /*07c4*/ 	.word	0x0001f9f0


	//   ....[45]....
        /*07c8*/ 	.word	0x0001fa20


	//   ....[46]....
        /*07cc*/ 	.word	0x0001fa50


	//   ....[47]....
        /*07d0*/ 	.word	0x0001fa80


	//   ....[48]....
        /*07d4*/ 	.word	0x0001fab0


	//   ....[49]....
        /*07d8*/ 	.word	0x0001fac0


	//   ....[50]....
        /*07dc*/ 	.word	0x0001fad0


	//   ....[51]....
        /*07e0*/ 	.word	0x0001faf0


	//   ....[52]....
        /*07e4*/ 	.word	0x0001fb10


	//   ....[53]....
        /*07e8*/ 	.word	0x0001fb20


	//   ....[54]....
        /*07ec*/ 	.word	0x0001fb50


	//   ....[55]....
        /*07f0*/ 	.word	0x0001fb70


	//   ....[56]....
        /*07f4*/ 	.word	0x0001fba0


	//   ....[57]....
        /*07f8*/ 	.word	0x0001fbc0


	//   ....[58]....
        /*07fc*/ 	.word	0x0001fbe0


	//   ....[59]....
        /*0800*/ 	.word	0x0001fc10


	//   ....[60]....
        /*0804*/ 	.word	0x0001fc40


	//   ....[61]....
        /*0808*/ 	.word	0x0001fc60


	//   ....[62]....
        /*080c*/ 	.word	0x0001fc90


	//   ....[63]....
        /*0810*/ 	.word	0x0001fcc0


	//   ....[64]....
        /*0814*/ 	.word	0x0001fcf0


	//   ....[65]....
        /*0818*/ 	.word	0x0001fd20


	//   ....[66]....
        /*081c*/ 	.word	0x0001fd50


	//   ....[67]....
        /*0820*/ 	.word	0x0001fd60


	//   ....[68]....
        /*0824*/ 	.word	0x00021aa0


	//   ....[69]....
        /*0828*/ 	.word	0x00021c90


	//   ....[70]....
        /*082c*/ 	.word	0x00021cc0


	//   ....[71]....
        /*0830*/ 	.word	0x00021cf0


	//   ....[72]....
        /*0834*/ 	.word	0x00021d20


	//   ....[73]....
        /*0838*/ 	.word	0x00021d50


	//   ....[74]....
        /*083c*/ 	.word	0x00021d80


	//   ....[75]....
        /*0840*/ 	.word	0x00021ef0


	//   ....[76]....
        /*0844*/ 	.word	0x00021f20


	//   ....[77]....
        /*0848*/ 	.word	0x00021f50


	//   ....[78]....
        /*084c*/ 	.word	0x00021f80


	//   ....[79]....
        /*0850*/ 	.word	0x00021fb0


	//   ....[80]....
        /*0854*/ 	.word	0x00021fe0


	//   ....[81]....
        /*0858*/ 	.word	0x00022080


	//   ....[82]....
        /*085c*/ 	.word	0x000220b0


	//   ....[83]....
        /*0860*/ 	.word	0x00022140


	//   ....[84]....
        /*0864*/ 	.word	0x00022c50


	//   ....[85]....
        /*0868*/ 	.word	0x00024d00


	//   ....[86]....
        /*086c*/ 	.word	0x00027770


	//   ....[87]....
        /*0870*/ 	.word	0x000277a0


	//   ....[88]....
        /*0874*/ 	.word	0x000277e0


	//   ....[89]....
        /*0878*/ 	.word	0x00027810


	//   ....[90]....
        /*087c*/ 	.word	0x00027840


	//   ....[91]....
        /*0880*/ 	.word	0x00027870


	//   ....[92]....
        /*0884*/ 	.word	0x000278a0


	//   ....[93]....
        /*0888*/ 	.word	0x000278d0


	//   ....[94]....
        /*088c*/ 	.word	0x00027a50


	//   ....[95]....
        /*0890*/ 	.word	0x00027a80


	//   ....[96]....
        /*0894*/ 	.word	0x00027ab0


	//   ....[97]....
        /*0898*/ 	.word	0x00027ae0


	//   ....[98]....
        /*089c*/ 	.word	0x00027b10


	//   ....[99]....
        /*08a0*/ 	.word	0x00027b40


	//   ....[100]....
        /*08a4*/ 	.word	0x00027c00


	//   ....[101]....
        /*08a8*/ 	.word	0x00027c20


	//   ....[102]....
        /*08ac*/ 	.word	0x00027c90


	//   ....[103]....
        /*08b0*/ 	.word	0x00028100


	//   ....[104]....
        /*08b4*/ 	.word	0x00028600


	//   ....[105]....
        /*08b8*/ 	.word	0x000286b0


	//   ....[106]....
        /*08bc*/ 	.word	0x00028750


	//   ....[107]....
        /*08c0*/ 	.word	0x000287f0


	//   ....[108]....
        /*08c4*/ 	.word	0x00028890


	//   ....[109]....
        /*08c8*/ 	.word	0x00028980


	//   ....[110]....
        /*08cc*/ 	.word	0x00028a20


	//   ....[111]....
        /*08d0*/ 	.word	0x00028ac0


	//   ....[112]....
        /*08d4*/ 	.word	0x00028b60


	//   ....[113]....
        /*08d8*/ 	.word	0x00028df0


	//   ....[114]....
        /*08dc*/ 	.word	0x00028f10


	//   ....[115]....
        /*08e0*/ 	.word	0x00029040


	//   ....[116]....
        /*08e4*/ 	.word	0x00029160


	//   ....[117]....
        /*08e8*/ 	.word	0x000291f0


	//   ....[118]....
        /*08ec*/ 	.word	0x00029270


	//   ....[119]....
        /*08f0*/ 	.word	0x000292d0


	//   ....[120]....
        /*08f4*/ 	.word	0x00029350


	//   ....[121]....
        /*08f8*/ 	.word	0x000293b0


	//   ....[122]....
        /*08fc*/ 	.word	0x00029430


	//   ....[123]....
        /*0900*/ 	.word	0x00029490


	//   ....[124]....
        /*0904*/ 	.word	0x00029510


	//   ....[125]....
        /*0908*/ 	.word	0x00029570


	//   ....[126]....
        /*090c*/ 	.word	0x000295f0


	//   ....[127]....
        /*0910*/ 	.word	0x00029650


	//   ....[128]....
        /*0914*/ 	.word	0x000296b0


	//   ....[129]....
        /*0918*/ 	.word	0x00029710


	//   ....[130]....
        /*091c*/ 	.word	0x00029770


	//   ....[131]....
        /*0920*/ 	.word	0x000297d0


	//   ....[132]....
        /*0924*/ 	.word	0x00029830


	//   ....[133]....
        /*0928*/ 	.word	0x00029890


	//   ....[134]....
        /*092c*/ 	.word	0x00029900


	//   ....[135]....
        /*0930*/ 	.word	0x00029960


	//   ....[136]....
        /*0934*/ 	.word	0x000299f0


	//   ....[137]....
        /*0938*/ 	.word	0x00029a50


	//   ....[138]....
        /*093c*/ 	.word	0x00029ab0


	//   ....[139]....
        /*0940*/ 	.word	0x00029b10


	//   ....[140]....
        /*0944*/ 	.word	0x00029bb0


	//   ....[141]....
        /*0948*/ 	.word	0x00029c10


	//   ....[142]....
        /*094c*/ 	.word	0x00029ca0


	//   ....[143]....
        /*0950*/ 	.word	0x00029d00


	//   ....[144]....
        /*0954*/ 	.word	0x00029d80


	//   ....[145]....
        /*0958*/ 	.word	0x00029de0


	//   ....[146]....
        /*095c*/ 	.word	0x00029e40


	//   ....[147]....
        /*0960*/ 	.word	0x00029ea0


	//   ....[148]....
        /*0964*/ 	.word	0x00029f20


	//   ....[149]....
        /*0968*/ 	.word	0x00029f80


	//   ....[150]....
        /*096c*/ 	.word	0x0002a000


	//   ....[151]....
        /*0970*/ 	.word	0x0002a060


	//   ....[152]....
        /*0974*/ 	.word	0x0002a0c0


	//   ....[153]....
        /*0978*/ 	.word	0x0002a120


	//   ....[154]....
        /*097c*/ 	.word	0x0002a190


	//   ....[155]....
        /*0980*/ 	.word	0x0002a1f0


	//   ....[156]....
        /*0984*/ 	.word	0x0002a270


	//   ....[157]....
        /*0988*/ 	.word	0x0002a2d0


	//   ....[158]....
        /*098c*/ 	.word	0x0002a340


	//   ....[159]....
        /*0990*/ 	.word	0x0002a3b0


	//   ....[160]....
        /*0994*/ 	.word	0x0002a420


	//   ....[161]....
        /*0998*/ 	.word	0x0002a5b0


	//   ....[162]....
        /*099c*/ 	.word	0x0002a890


	//   ....[163]....
        /*09a0*/ 	.word	0x0002acb0


	//   ....[164]....
        /*09a4*/ 	.word	0x0002ad50


	//   ....[165]....
        /*09a8*/ 	.word	0x0002ae70


	//   ....[166]....
        /*09ac*/ 	.word	0x0002aee0


	//   ....[167]....
        /*09b0*/ 	.word	0x0002af50


	//   ....[168]....
        /*09b4*/ 	.word	0x0002afc0


	//   ....[169]....
        /*09b8*/ 	.word	0x0002b030


	//   ....[170]....
        /*09bc*/ 	.word	0x0002b0b0


	//   ....[171]....
        /*09c0*/ 	.word	0x0002b140


	//   ....[172]....
        /*09c4*/ 	.word	0x0002b1d0


	//   ....[173]....
        /*09c8*/ 	.word	0x0002b240


	//   ....[174]....
        /*09cc*/ 	.word	0x0002b2b0


	//   ....[175]....
        /*09d0*/ 	.word	0x0002b320


	//   ....[176]....
        /*09d4*/ 	.word	0x0002b3a0


	//   ....[177]....
        /*09d8*/ 	.word	0x0002b410


	//   ....[178]....
        /*09dc*/ 	.word	0x0002b4b0


	//   ....[179]....
        /*09e0*/ 	.word	0x0002b540


	//   ....[180]....
        /*09e4*/ 	.word	0x0002b660


	//----- nvinfo : EIATTR_REG_RECONFIG
	.align		4
.L_183:
        /*09e8*/ 	.byte	0x01, 0x54
	.zero		2


	//----- nvinfo : EIATTR_SYSCALL_OFFSETS
	.align		4
        /*09ec*/ 	.byte	0x04, 0x46
        /*09ee*/ 	.short	(.L_185 - .L_184)


	//   ....[0]....
.L_184:
        /*09f0*/ 	.word	0x00001a80


	//   ....[1]....
        /*09f4*/ 	.word	0x00001bd0


	//   ....[2]....
        /*09f8*/ 	.word	0x00010410


	//   ....[3]....
        /*09fc*/ 	.word	0x00010860


	//   ....[4]....
        /*0a00*/ 	.word	0x00024410


	//   ....[5]....
        /*0a04*/ 	.word	0x000245c0


	//   ....[6]....
        /*0a08*/ 	.word	0x00024700


	//   ....[7]....
        /*0a0c*/ 	.word	0x00024830


	//----- nvinfo : EIATTR_MBARRIER_INSTR_OFFSETS
	.align		4
.L_185:
        /*0a10*/ 	.byte	0x04, 0x39
        /*0a12*/ 	.short	(.L_187 - .L_186)


	//   ....[0]....
.L_186:
        /*0a14*/ 	.word	0x00000300
        /*0a18*/ 	.word	0x000000ff
        /*0a1c*/ 	.word	0x00033400
        /*0a20*/ 	.short	0x0100
        /*0a22*/ 	.byte	0x08
	.zero		1


	//   ....[1]....
        /*0a24*/ 	.word	0x00000310
        /*0a28*/ 	.word	0x000000ff
        /*0a2c*/ 	.word	0x00033420
        /*0a30*/ 	.short	0x0100
        /*0a32*/ 	.byte	0x08
	.zero		1


	//   ....[2]....
        /*0a34*/ 	.word	0x00000400
        /*0a38*/ 	.word	0x000000ff
        /*0a3c*/ 	.word	0x00033430
        /*0a40*/ 	.short	0x0100
        /*0a42*/ 	.byte	0x08
	.zero		1


	//   ....[3]....
        /*0a44*/ 	.word	0x00000410
        /*0a48*/ 	.word	0x000000ff
        /*0a4c*/ 	.word	0x00033440
        /*0a50*/ 	.short	0x0100
        /*0a52*/ 	.byte	0x08
	.zero		1


	//   ....[4]....
        /*0a54*/ 	.word	0x00000420
        /*0a58*/ 	.word	0x000000ff
        /*0a5c*/ 	.word	0x00033438
        /*0a60*/ 	.short	0x0100
        /*0a62*/ 	.byte	0x08
	.zero		1


	//   ....[5]....
        /*0a64*/ 	.word	0x00000430
        /*0a68*/ 	.word	0x000000ff
        /*0a6c*/ 	.word	0x00033448
        /*0a70*/ 	.short	0x0100
        /*0a72*/ 	.byte	0x08
	.zero		1


	//   ....[6]....
        /*0a74*/ 	.word	0x00000560
        /*0a78*/ 	.word	0x000000ff
        /*0a7c*/ 	.word	0x00033450
        /*0a80*/ 	.short	0x0100
        /*0a82*/ 	.byte	0x08
	.zero		1


	//   ....[7]....
        /*0a84*/ 	.word	0x00000570
        /*0a88*/ 	.word	0x000000ff
        /*0a8c*/ 	.word	0x00033460
        /*0a90*/ 	.short	0x0100
        /*0a92*/ 	.byte	0x08
	.zero		1


	//   ....[8]....
        /*0a94*/ 	.word	0x00000580
        /*0a98*/ 	.word	0x000000ff
        /*0a9c*/ 	.word	0x00033458
        /*0aa0*/ 	.short	0x0100
        /*0aa2*/ 	.byte	0x08
	.zero		1


	//   ....[9]....
        /*0aa4*/ 	.word	0x00000590
        /*0aa8*/ 	.word	0x000000ff
        /*0aac*/ 	.word	0x00033468
        /*0ab0*/ 	.short	0x0100
        /*0ab2*/ 	.byte	0x08
	.zero		1


	//   ....[10]....
        /*0ab4*/ 	.word	0x00000680
        /*0ab8*/ 	.word	0x000000ff
        /*0abc*/ 	.word	0x00033470
        /*0ac0*/ 	.short	0x0100
        /*0ac2*/ 	.byte	0x06
	.zero		1


	//   ....[11]....
        /*0ac4*/ 	.word	0x00000690
        /*0ac8*/ 	.word	0x000000ff
        /*0acc*/ 	.word	0x00033480
        /*0ad0*/ 	.short	0x0100
        /*0ad2*/ 	.byte	0x06
	.zero		1


	//   ....[12]....
        /*0ad4*/ 	.word	0x000006a0
        /*0ad8*/ 	.word	0x000000ff
        /*0adc*/ 	.word	0x00033478
        /*0ae0*/ 	.short	0x0100
        /*0ae2*/ 	.byte	0x06
	.zero		1


	//   ....[13]....
        /*0ae4*/ 	.word	0x000006b0
        /*0ae8*/ 	.word	0x000000ff
        /*0aec*/ 	.word	0x00033488
        /*0af0*/ 	.short	0x0100
        /*0af2*/ 	.byte	0x06
	.zero		1


	//   ....[14]....
        /*0af4*/ 	.word	0x000007e0
        /*0af8*/ 	.word	0x000000ff
        /*0afc*/ 	.word	0x00033490
        /*0b00*/ 	.short	0x0100
        /*0b02*/ 	.byte	0x08
	.zero		1


	//   ....[15]....
        /*0b04*/ 	.word	0x000007f0
        /*0b08*/ 	.word	0x000000ff
        /*0b0c*/ 	.word	0x000334a0
        /*0b10*/ 	.short	0x0100
        /*0b12*/ 	.byte	0x08
	.zero		1


	//   ....[16]....
        /*0b14*/ 	.word	0x00000800
        /*0b18*/ 	.word	0x000000ff
        /*0b1c*/ 	.word	0x00033498
        /*0b20*/ 	.short	0x0100
        /*0b22*/ 	.byte	0x08
	.zero		1


	//   ....[17]....
        /*0b24*/ 	.word	0x00000810
        /*0b28*/ 	.word	0x000000ff
        /*0b2c*/ 	.word	0x000334a8
        /*0b30*/ 	.short	0x0100
        /*0b32*/ 	.byte	0x08
	.zero		1


	//   ....[18]....
        /*0b34*/ 	.word	0x00000940
        /*0b38*/ 	.word	0x000000ff
        /*0b3c*/ 	.word	0x000334b0
        /*0b40*/ 	.short	0x0100
        /*0b42*/ 	.byte	0x08
	.zero		1


	//   ....[19]....
        /*0b44*/ 	.word	0x00000950
        /*0b48*/ 	.word	0x000000ff
        /*0b4c*/ 	.word	0x000334c0
        /*0b50*/ 	.short	0x0100
        /*0b52*/ 	.byte	0x08
	.zero		1


	//   ....[20]....
        /*0b54*/ 	.word	0x00000960
        /*0b58*/ 	.word	0x000000ff
        /*0b5c*/ 	.word	0x000334b8
        /*0b60*/ 	.short	0x0100
        /*0b62*/ 	.byte	0x08
	.zero		1


	//   ....[21]....
        /*0b64*/ 	.word	0x00000970
        /*0b68*/ 	.word	0x000000ff
        /*0b6c*/ 	.word	0x000334c8
        /*0b70*/ 	.short	0x0100
        /*0b72*/ 	.byte	0x08
	.zero		1


	//   ....[22]....
        /*0b74*/ 	.word	0x00003470
        /*0b78*/ 	.word	0x0000002b
        /*0b7c*/ 	.word	0x00033490
        /*0b80*/ 	.short	0x010a
        /*0b82*/ 	.byte	0x3f
	.zero		1


	//   ....[23]....
        /*0b84*/ 	.word	0x00009250
        /*0b88*/ 	.word	0x0000002b
        /*0b8c*/ 	.word	0x00033490
        /*0b90*/ 	.short	0x010a
        /*0b92*/ 	.byte	0x3f
	.zero		1


	//   ....[24]....
        /*0b94*/ 	.word	0x0000f130
        /*0b98*/ 	.word	0x0000002b
        /*0b9c*/ 	.word	0x00033490
        /*0ba0*/ 	.short	0x010a
        /*0ba2*/ 	.byte	0x3f
	.zero		1


	//   ....[25]....
        /*0ba4*/ 	.word	0x0000f510
        /*0ba8*/ 	.word	0x0000002c
        /*0bac*/ 	.word	0x00000000
        /*0bb0*/ 	.short	0x0101
        /*0bb2*/ 	.byte	0x3f
	.zero		1


	//   ....[26]....
        /*0bb4*/ 	.word	0x0000f550
        /*0bb8*/ 	.word	0x0000002b
        /*0bbc*/ 	.word	0x000334b0
        /*0bc0*/ 	.short	0x010a
        /*0bc2*/ 	.byte	0x3f
	.zero		1


	//   ....[27]....
        /*0bc4*/ 	.word	0x0000fa70
        /*0bc8*/ 	.word	0x0000002b
        /*0bcc*/ 	.word	0x00000000
        /*0bd0*/ 	.short	0x0101
        /*0bd2*/ 	.byte	0x3f
	.zero		1


	//   ....[28]....
        /*0bd4*/ 	.word	0x000104a0
        /*0bd8*/ 	.word	0x00000012
        /*0bdc*/ 	.word	0x00033400
        /*0be0*/ 	.short	0x010a
        /*0be2*/ 	.byte	0x3f
	.zero		1


	//   ....[29]....
        /*0be4*/ 	.word	0x000104f0
        /*0be8*/ 	.word	0x00000012
        /*0bec*/ 	.word	0x00033400
        /*0bf0*/ 	.short	0x010a
        /*0bf2*/ 	.byte	0x3f
	.zero		1


	//   ....[30]....
        /*0bf4*/ 	.word	0x00010cf0
        /*0bf8*/ 	.word	0x00000012
        /*0bfc*/ 	.word	0x00033400
        /*0c00*/ 	.short	0x010a
        /*0c02*/ 	.byte	0x3f
	.zero		1


	//   ....[31]....
        /*0c04*/ 	.word	0x00013f80
        /*0c08*/ 	.word	0x00000012
        /*0c0c*/ 	.word	0x00033400
        /*0c10*/ 	.short	0x010a
        /*0c12*/ 	.byte	0x3f
	.zero		1


	//   ....[32]....
        /*0c14*/ 	.word	0x000170a0
        /*0c18*/ 	.word	0x00000000
        /*0c1c*/ 	.word	0x00033430
        /*0c20*/ 	.short	0x010a
        /*0c22*/ 	.byte	0x3f
	.zero		1


	//   ....[33]....
        /*0c24*/ 	.word	0x00017120
        /*0c28*/ 	.word	0x00000000
        /*0c2c*/ 	.word	0x00033430
        /*0c30*/ 	.short	0x010a
        /*0c32*/ 	.byte	0x3f
	.zero		1


	//   ....[34]....
        /*0c34*/ 	.word	0x000196e0
        /*0c38*/ 	.word	0x00000015
        /*0c3c*/ 	.word	0x00000000
        /*0c40*/ 	.short	0x0101
        /*0c42*/ 	.byte	0x3f
	.zero		1


	//   ....[35]....
        /*0c44*/ 	.word	0x0001ab60
        /*0c48*/ 	.word	0x00000009
        /*0c4c*/ 	.word	0x00033430
        /*0c50*/ 	.short	0x010a
        /*0c52*/ 	.byte	0x3f
	.zero		1


	//   ....[36]....
        /*0c54*/ 	.word	0x0001abb0
        /*0c58*/ 	.word	0x00000009
        /*0c5c*/ 	.word	0x00033430
        /*0c60*/ 	.short	0x010a
        /*0c62*/ 	.byte	0x3f
	.zero		1


	//   ....[37]....
        /*0c64*/ 	.word	0x0001bcb0
        /*0c68*/ 	.word	0x0000000a
        /*0c6c*/ 	.word	0x00033450
        /*0c70*/ 	.short	0x010a
        /*0c72*/ 	.byte	0x3f
	.zero		1


	//   ....[38]....
        /*0c74*/ 	.word	0x0001bcf0
        /*0c78*/ 	.word	0x0000000a
        /*0c7c*/ 	.word	0x00033450
        /*0c80*/ 	.short	0x010a
        /*0c82*/ 	.byte	0x3f
	.zero		1


	//   ....[39]....
        /*0c84*/ 	.word	0x0001d330
        /*0c88*/ 	.word	0x00000003
        /*0c8c*/ 	.word	0x00000000
        /*0c90*/ 	.short	0x0101
        /*0c92*/ 	.byte	0x3f
	.zero		1


	//   ....[40]....
        /*0c94*/ 	.word	0x0001d690
        /*0c98*/ 	.word	0x00000007
        /*0c9c*/ 	.word	0x00000000
        /*0ca0*/ 	.short	0x0101
        /*0ca2*/ 	.byte	0x3f
	.zero		1


	//   ....[41]....
        /*0ca4*/ 	.word	0x0001df10
        /*0ca8*/ 	.word	0x0000000f
        /*0cac*/ 	.word	0x00033450
        /*0cb0*/ 	.short	0x010a
        /*0cb2*/ 	.byte	0x3f
	.zero		1


	//   ....[42]....
        /*0cb4*/ 	.word	0x0001df90
        /*0cb8*/ 	.word	0x0000000f
        /*0cbc*/ 	.word	0x00033450
        /*0cc0*/ 	.short	0x010a
        /*0cc2*/ 	.byte	0x3f
	.zero		1


	//   ....[43]....
        /*0cc4*/ 	.word	0x0001e5e0
        /*0cc8*/ 	.word	0x00000002
        /*0ccc*/ 	.word	0x00000000
        /*0cd0*/ 	.short	0x0101
        /*0cd2*/ 	.byte	0x3f
	.zero		1


	//   ....[44]....
        /*0cd4*/ 	.word	0x00020900
        /*0cd8*/ 	.word	0x00000000
        /*0cdc*/ 	.word	0x00000000
        /*0ce0*/ 	.short	0x0101
        /*0ce2*/ 	.byte	0x3f
	.zero		1


	//   ....[45]....
        /*0ce4*/ 	.word	0x00022d60
        /*0ce8*/ 	.word	0x0000000b
        /*0cec*/ 	.word	0x00033420
        /*0cf0*/ 	.short	0x010a
        /*0cf2*/ 	.byte	0x3f
	.zero		1


	//   ....[46]....
        /*0cf4*/ 	.word	0x00022e30
        /*0cf8*/ 	.word	0x00000007
        /*0cfc*/ 	.word	0x000334a0
        /*0d00*/ 	.short	0x010a
        /*0d02*/ 	.byte	0x3f
	.zero		1


	//   ....[47]....
        /*0d04*/ 	.word	0x00023270
        /*0d08*/ 	.word	0x00000007
        /*0d0c*/ 	.word	0x000334c0
        /*0d10*/ 	.short	0x010a
        /*0d12*/ 	.byte	0x3f
	.zero		1


	//   ....[48]....
        /*0d14*/ 	.word	0x00023830
        /*0d18*/ 	.word	0x00000007
        /*0d1c*/ 	.word	0x000334a0
        /*0d20*/ 	.short	0x010a
        /*0d22*/ 	.byte	0x3f
	.zero		1


	//   ....[49]....
        /*0d24*/ 	.word	0x00023c50
        /*0d28*/ 	.word	0x00000007
        /*0d2c*/ 	.word	0x000334c0
        /*0d30*/ 	.short	0x010a
        /*0d32*/ 	.byte	0x3f
	.zero		1


	//   ....[50]....
        /*0d34*/ 	.word	0x00024f90
        /*0d38*/ 	.word	0x00000004
        /*0d3c*/ 	.word	0x00033480
        /*0d40*/ 	.short	0x010a
        /*0d42*/ 	.byte	0x3f
	.zero		1


	//   ....[51]....
        /*0d44*/ 	.word	0x00025210
        /*0d48*/ 	.word	0x00000004
        /*0d4c*/ 	.word	0x00033440
        /*0d50*/ 	.short	0x010a
        /*0d52*/ 	.byte	0x3f
	.zero		1


	//   ....[52]....
        /*0d54*/ 	.word	0x00025740
        /*0d58*/ 	.word	0x00000004
        /*0d5c*/ 	.word	0x00033420
        /*0d60*/ 	.short	0x010a
        /*0d62*/ 	.byte	0x3f
	.zero		1


	//   ....[53]....
        /*0d64*/ 	.word	0x00025a70
        /*0d68*/ 	.word	0x00000005
        /*0d6c*/ 	.word	0x00033480
        /*0d70*/ 	.short	0x010a
        /*0d72*/ 	.byte	0x3f
	.zero		1


	//   ....[54]....
        /*0d74*/ 	.word	0x00025ee0
        /*0d78*/ 	.word	0x00000005
        /*0d7c*/ 	.word	0x00033440
        /*0d80*/ 	.short	0x010a
        /*0d82*/ 	.byte	0x3f
	.zero		1


	//   ....[55]....
        /*0d84*/ 	.word	0x000263c0
        /*0d88*/ 	.word	0x0000000e
        /*0d8c*/ 	.word	0x00033470
        /*0d90*/ 	.short	0x010a
        /*0d92*/ 	.byte	0x3f
	.zero		1


	//   ....[56]....
        /*0d94*/ 	.word	0x00026430
        /*0d98*/ 	.word	0x0000000e
        /*0d9c*/ 	.word	0x00033460
        /*0da0*/ 	.short	0x010a
        /*0da2*/ 	.byte	0x3f
	.zero		1


	//   ....[57]....
        /*0da4*/ 	.word	0x00026b20
        /*0da8*/ 	.word	0x0000000e
        /*0dac*/ 	.word	0x00033450
        /*0db0*/ 	.short	0x0101
        /*0db2*/ 	.byte	0x3f
	.zero		1


	//   ....[58]....
        /*0db4*/ 	.word	0x00026b90
        /*0db8*/ 	.word	0x0000000e
        /*0dbc*/ 	.word	0x00000000
        /*0dc0*/ 	.short	0x0101
        /*0dc2*/ 	.byte	0x3f
	.zero		1


	//   ....[59]....
        /*0dc4*/ 	.word	0x00026d70
        /*0dc8*/ 	.word	0x00000003
        /*0dcc*/ 	.word	0x00033470
        /*0dd0*/ 	.short	0x010a
        /*0dd2*/ 	.byte	0x3f
	.zero		1


	//   ....[60]....
        /*0dd4*/ 	.word	0x00026e50
        /*0dd8*/ 	.word	0x00000003
        /*0ddc*/ 	.word	0x00033460
        /*0de0*/ 	.short	0x010a
        /*0de2*/ 	.byte	0x3f
	.zero		1


	//   ....[61]....
        /*0de4*/ 	.word	0x00027510
        /*0de8*/ 	.word	0x00000003
        /*0dec*/ 	.word	0x00033450
        /*0df0*/ 	.short	0x0101
        /*0df2*/ 	.byte	0x3f
	.zero		1


	//   ....[62]....
        /*0df4*/ 	.word	0x00027560
        /*0df8*/ 	.word	0x00000000
        /*0dfc*/ 	.word	0x00000000
        /*0e00*/ 	.short	0x0101
        /*0e02*/ 	.byte	0x3f
	.zero		1


	//   ....[63]....
        /*0e04*/ 	.word	0x00028080
        /*0e08*/ 	.word	0x00000000
        /*0e0c*/ 	.word	0x00033420
        /*0e10*/ 	.short	0x010a
        /*0e12*/ 	.byte	0x3f
	.zero		1


	//   ....[64]....
        /*0e14*/ 	.word	0x00028230
        /*0e18*/ 	.word	0x00000006
        /*0e1c*/ 	.word	0x00000000
        /*0e20*/ 	.short	0x010a
        /*0e22*/ 	.byte	0x3f
	.zero		1


	//   ....[65]....
        /*0e24*/ 	.word	0x000282a0
        /*0e28*/ 	.word	0x00000007
        /*0e2c*/ 	.word	0x00000000
        /*0e30*/ 	.short	0x010a
        /*0e32*/ 	.byte	0x3f
	.zero		1


	//   ....[66]....
        /*0e34*/ 	.word	0x00028300
        /*0e38*/ 	.word	0x00000004
        /*0e3c*/ 	.word	0x00033460
        /*0e40*/ 	.short	0x010a
        /*0e42*/ 	.byte	0x3f
	.zero		1


	//   ....[67]....
        /*0e44*/ 	.word	0x00028350
        /*0e48*/ 	.word	0x00000003
        /*0e4c*/ 	.word	0x00033460
        /*0e50*/ 	.short	0x010a
        /*0e52*/ 	.byte	0x3f
	.zero		1


	//   ....[68]....
        /*0e54*/ 	.word	0x00028390
        /*0e58*/ 	.word	0x00000004
        /*0e5c*/ 	.word	0x00033480
        /*0e60*/ 	.short	0x010a
        /*0e62*/ 	.byte	0x3f
	.zero		1


	//   ....[69]....
        /*0e64*/ 	.word	0x000283b0
        /*0e68*/ 	.word	0x00000003
        /*0e6c*/ 	.word	0x00033480
        /*0e70*/ 	.short	0x010a
        /*0e72*/ 	.byte	0x3f
	.zero		1


	//   ....[70]....
        /*0e74*/ 	.word	0x00028410
        /*0e78*/ 	.word	0x0000002b
        /*0e7c*/ 	.word	0x00033490
        /*0e80*/ 	.short	0x010a
        /*0e82*/ 	.byte	0x3f
	.zero		1


	//   ....[71]....
        /*0e84*/ 	.word	0x00028460
        /*0e88*/ 	.word	0x0000002b
        /*0e8c*/ 	.word	0x00033490
        /*0e90*/ 	.short	0x010a
        /*0e92*/ 	.byte	0x3f
	.zero		1


	//   ....[72]....
        /*0e94*/ 	.word	0x000284b0
        /*0e98*/ 	.word	0x0000002b
        /*0e9c*/ 	.word	0x00033490
        /*0ea0*/ 	.short	0x010a
        /*0ea2*/ 	.byte	0x3f
	.zero		1


	//   ....[73]....
        /*0ea4*/ 	.word	0x00028500
        /*0ea8*/ 	.word	0x0000002b
        /*0eac*/ 	.word	0x000334b0
        /*0eb0*/ 	.short	0x010a
        /*0eb2*/ 	.byte	0x3f
	.zero		1


	//   ....[74]....
        /*0eb4*/ 	.word	0x000288d0
        /*0eb8*/ 	.word	0x00000012
        /*0ebc*/ 	.word	0x00033400
        /*0ec0*/ 	.short	0x010a
        /*0ec2*/ 	.byte	0x3f
	.zero		1


	//   ....[75]....
        /*0ec4*/ 	.word	0x00028ba0
        /*0ec8*/ 	.word	0x00000012
        /*0ecc*/ 	.word	0x00033400
        /*0ed0*/ 	.short	0x010a
        /*0ed2*/ 	.byte	0x3f
	.zero		1


	//   ....[76]....
        /*0ed4*/ 	.word	0x00028bf0
        /*0ed8*/ 	.word	0x00000000
        /*0edc*/ 	.word	0x00033430
        /*0ee0*/ 	.short	0x010a
        /*0ee2*/ 	.byte	0x3f
	.zero		1


	//   ....[77]....
        /*0ee4*/ 	.word	0x00028c40
        /*0ee8*/ 	.word	0x00000009
        /*0eec*/ 	.word	0x00033430
        /*0ef0*/ 	.short	0x010a
        /*0ef2*/ 	.byte	0x3f
	.zero		1


	//   ....[78]....
        /*0ef4*/ 	.word	0x00028c90
        /*0ef8*/ 	.word	0x0000000a
        /*0efc*/ 	.word	0x00033450
        /*0f00*/ 	.short	0x010a
        /*0f02*/ 	.byte	0x3f
	.zero		1


	//   ....[79]....
        /*0f04*/ 	.word	0x00028ce0
        /*0f08*/ 	.word	0x0000000f
        /*0f0c*/ 	.word	0x00033450
        /*0f10*/ 	.short	0x010a
        /*0f12*/ 	.byte	0x3f
	.zero		1


	//   ....[80]....
        /*0f14*/ 	.word	0x0002a670
        /*0f18*/ 	.word	0x0000000b
        /*0f1c*/ 	.word	0x00033420
        /*0f20*/ 	.short	0x010a
        /*0f22*/ 	.byte	0x3f
	.zero		1


	//   ....[81]....
        /*0f24*/ 	.word	0x0002a6c0
        /*0f28*/ 	.word	0x00000007
        /*0f2c*/ 	.word	0x000334a0
        /*0f30*/ 	.short	0x010a
        /*0f32*/ 	.byte	0x3f
	.zero		1


	//   ....[82]....
        /*0f34*/ 	.word	0x0002a710
        /*0f38*/ 	.word	0x00000007
        /*0f3c*/ 	.word	0x000334c0
        /*0f40*/ 	.short	0x010a
        /*0f42*/ 	.byte	0x3f
	.zero		1


	//   ....[83]....
        /*0f44*/ 	.word	0x0002a760
        /*0f48*/ 	.word	0x00000007
        /*0f4c*/ 	.word	0x000334a0
        /*0f50*/ 	.short	0x010a
        /*0f52*/ 	.byte	0x3f
	.zero		1


	//   ....[84]....
        /*0f54*/ 	.word	0x0002a7b0
        /*0f58*/ 	.word	0x00000007
        /*0f5c*/ 	.word	0x000334c0
        /*0f60*/ 	.short	0x010a
        /*0f62*/ 	.byte	0x3f
	.zero		1


	//   ....[85]....
        /*0f64*/ 	.word	0x0002a950
        /*0f68*/ 	.word	0x00000004
        /*0f6c*/ 	.word	0x00033480
        /*0f70*/ 	.short	0x010a
        /*0f72*/ 	.byte	0x3f
	.zero		1


	//   ....[86]....
        /*0f74*/ 	.word	0x0002a9a0
        /*0f78*/ 	.word	0x00000004
        /*0f7c*/ 	.word	0x00033440
        /*0f80*/ 	.short	0x010a
        /*0f82*/ 	.byte	0x3f
	.zero		1


	//   ....[87]....
        /*0f84*/ 	.word	0x0002aa20
        /*0f88*/ 	.word	0x00000004
        /*0f8c*/ 	.word	0x00033420
        /*0f90*/ 	.short	0x010a
        /*0f92*/ 	.byte	0x3f
	.zero		1


	//   ....[88]....
        /*0f94*/ 	.word	0x0002aa70
        /*0f98*/ 	.word	0x00000005
        /*0f9c*/ 	.word	0x00033480
        /*0fa0*/ 	.short	0x010a
        /*0fa2*/ 	.byte	0x3f
	.zero		1


	//   ....[89]....
        /*0fa4*/ 	.word	0x0002aac0
        /*0fa8*/ 	.word	0x00000005
        /*0fac*/ 	.word	0x00033440
        /*0fb0*/ 	.short	0x010a
        /*0fb2*/ 	.byte	0x3f
	.zero		1


	//   ....[90]....
        /*0fb4*/ 	.word	0x0002ab10
        /*0fb8*/ 	.word	0x0000000e
        /*0fbc*/ 	.word	0x00033470
        /*0fc0*/ 	.short	0x010a
        /*0fc2*/ 	.byte	0x3f
	.zero		1


	//   ....[91]....
        /*0fc4*/ 	.word	0x0002ab60
        /*0fc8*/ 	.word	0x0000000e
        /*0fcc*/ 	.word	0x00033460
        /*0fd0*/ 	.short	0x010a
        /*0fd2*/ 	.byte	0x3f
	.zero		1


	//   ....[92]....
        /*0fd4*/ 	.word	0x0002abb0
        /*0fd8*/ 	.word	0x00000003
        /*0fdc*/ 	.word	0x00033470
        /*0fe0*/ 	.short	0x010a
        /*0fe2*/ 	.byte	0x3f
	.zero		1


	//   ....[93]....
        /*0fe4*/ 	.word	0x0002ac00
        /*0fe8*/ 	.word	0x00000003
        /*0fec*/ 	.word	0x00033460
        /*0ff0*/ 	.short	0x010a
        /*0ff2*/ 	.byte	0x3f
	.zero		1


	//   ....[94]....
        /*0ff4*/ 	.word	0x0002b580
        /*0ff8*/ 	.word	0x00000000
        /*0ffc*/ 	.word	0x00033420
        /*1000*/ 	.short	0x010a
        /*1002*/ 	.byte	0x3f
	.zero		1


	//   ....[95]....
        /*1004*/ 	.word	0x0002b720
        /*1008*/ 	.word	0x00000006
        /*100c*/ 	.word	0x00000000
        /*1010*/ 	.short	0x010a
        /*1012*/ 	.byte	0x3f
	.zero		1


	//   ....[96]....
        /*1014*/ 	.word	0x0002b770
        /*1018*/ 	.word	0x00000007
        /*101c*/ 	.word	0x00000000
        /*1020*/ 	.short	0x010a
        /*1022*/ 	.byte	0x3f
	.zero		1


	//   ....[97]....
        /*1024*/ 	.word	0x0002b7c0
        /*1028*/ 	.word	0x00000004
        /*102c*/ 	.word	0x00033460
        /*1030*/ 	.short	0x010a
        /*1032*/ 	.byte	0x3f
	.zero		1


	//   ....[98]....
        /*1034*/ 	.word	0x0002b810
        /*1038*/ 	.word	0x00000003
        /*103c*/ 	.word	0x00033460
        /*1040*/ 	.short	0x010a
        /*1042*/ 	.byte	0x3f
	.zero		1


	//   ....[99]....
        /*1044*/ 	.word	0x0002b860
        /*1048*/ 	.word	0x00000004
        /*104c*/ 	.word	0x00033480
        /*1050*/ 	.short	0x010a
        /*1052*/ 	.byte	0x3f
	.zero		1


	//----- nvinfo : EIATTR_NUM_MBARRIERS
	.align		4
.L_187:
        /*1054*/ 	.byte	0x03, 0x38
        /*1056*/ 	.short	0x0016


	//----- nvinfo : EIATTR_EXIT_INSTR_OFFSETS
	.align		4
        /*1058*/ 	.byte	0x04, 0x1c
        /*105a*/ 	.short	(.L_189 - .L_188)


	//   ....[0]....
.L_188:
        /*105c*/ 	.word	0x00028400


	//----- nvinfo : EIATTR_MAX_THREADS
	.align		4
.L_189:
        /*1060*/ 	.byte	0x04, 0x05
        /*1062*/ 	.short	(.L_191 - .L_190)
.L_190:
        /*1064*/ 	.word	0x00000180
        /*1068*/ 	.word	0x00000001
        /*106c*/ 	.word	0x00000001


	//----- nvinfo : EIATTR_CRS_STACK_SIZE
	.align		4
.L_191:
        /*1070*/ 	.byte	0x04, 0x1e
        /*1072*/ 	.short	(.L_193 - .L_192)
.L_192:
        /*1074*/ 	.word	0x00000000


	//----- nvinfo : EIATTR_CBANK_PARAM_SIZE
	.align		4
.L_193:
        /*1078*/ 	.byte	0x03, 0x19
        /*107a*/ 	.short	0x0a70


	//----- nvinfo : EIATTR_PARAM_CBANK
	.align		4
        /*107c*/ 	.byte	0x04, 0x0a
        /*107e*/ 	.short	(.L_195 - .L_194)
	.align		4
.L_194:
        /*1080*/ 	.word	index@(.nv.constant0._ZN7cutlass13device_kernelIN5flash11enable_sm90INS1_16FlashAttnFwdSm90INS1_25CollectiveMainloopFwdSm90ILi2EN4cute5tupleIJNS5_1CILi1EEES8_S8_EEENS6_IJNS7_ILi128EEENS7_ILi160EEENS7_ILi192EEEEEELi192ENS_12float_e4m3_tEfNS_4arch4Sm90ELb0ELb0ELb0ELb1ELb0ELb1ELb0ELb1ELb1ELb0ELb0ELb0EEENS1_21CollectiveEpilogueFwdINS6_IJSA_SC_SB_EEES9_NS_10bfloat16_tESG_Li256ELb1ELb0ELb0ELb1EEENS1_36VarlenDynamicPersistentTileSchedulerILi128ELi160ELi256ELi128ELb0ELb0ELb1ELb0ELb1ELb1EEEEEEEEEvNT_6ParamsE)
        /*1084*/ 	.short	0x0210
        /*1086*/ 	.short	0x0a70


	//----- nvinfo : EIATTR_SW_WAR
	.align		4
.L_195:
        /*1088*/ 	.byte	0x04, 0x36
        /*108a*/ 	.short	(.L_197 - .L_196)
.L_196:
        /*108c*/ 	.word	0x00000008
.L_197:


//--------------------- .nv.info._ZN7cutlass13device_kernelIN5flash11enable_sm90INS1_16FlashAttnFwdSm90INS1_25CollectiveMainloopFwdSm90ILi2EN4cute5tupleIJNS5_1CILi1EEES8_S8_EEENS6_IJNS7_ILi128EEENS7_ILi160EEENS7_ILi192EEEEEELi192ENS_12float_e4m3_tEfNS_4arch4Sm90ELb0ELb1ELb0ELb0ELb0ELb0ELb0ELb1ELb1ELb0ELb0ELb0EEENS1_21CollectiveEpilogueFwdINS6_IJSA_SC_SB_EEES9_NS_10bfloat16_tESG_Li256ELb0ELb0ELb0ELb1EEENS1_30DynamicPersistentTileSchedulerILi256ELi128ELb0ELb0ELb1EEEEEEEEEvNT_6ParamsE --------------------------
	.section	.nv.info._ZN7cutlass13device_kernelIN5flash11enable_sm90INS1_16FlashAttnFwdSm90INS1_25CollectiveMainloopFwdSm90ILi2EN4cute5tupleIJNS5_1CILi1EEES8_S8_EEENS6_IJNS7_ILi128EEENS7_ILi160EEENS7_ILi192EEEEEELi192ENS_12float_e4m3_tEfNS_4arch4Sm90ELb0ELb1ELb0ELb0ELb0ELb0ELb0ELb1ELb1ELb0ELb0ELb0EEENS1_21CollectiveEpilogueFwdINS6_IJSA_SC_SB_EEES9_NS_10bfloat16_tESG_Li256ELb0ELb0ELb0ELb1EEENS1_30DynamicPersistentTileSchedulerILi256ELi128ELb0ELb0ELb1EEEEEEEEEvNT_6ParamsE,"",@"SHT_CUDA_INFO"
	.sectionflags	@""
	.align	4


	//----- nvinfo : EIATTR_CUDA_API_VERSION
	.align		4
        /*0000*/ 	.byte	0x04, 0x37
        /*0002*/ 	.short	(.L_199 - .L_198)
.L_198:
        /*0004*/ 	.word	0x00000082


	//----- nvinfo : EIATTR_KPARAM_INFO
	.align		4
.L_199:
        /*0008*/ 	.byte	0x04, 0x17
        /*000a*/ 	.short	(.L_201 - .L_200)
.L_200:
        /*000c*/ 	.word	0x00000000
        /*0010*/ 	.short	0x0000
        /*0012*/ 	.short	0x0070
        /*0014*/ 	.byte	0x00, 0xf0, 0x01, 0x2e


	//----- nvinfo : EIATTR_SPARSE_MMA_MASK
	.align		4
.L_201:
        /*0018*/ 	.byte	0x03, 0x50
        /*001a*/ 	.short	0x0000


	//----- nvinfo : EIATTR_MAXREG_COUNT
	.align		4
        /*001c*/ 	.byte	0x03, 0x1b
        /*001e*/ 	.short	0x00a8


	//----- nvinfo : EIATTR_NUM_BARRIERS
	.align		4
        /*0020*/ 	.byte	0x02, 0x4c
        /*0022*/ 	.byte	0x10
	.zero		1


	//----- nvinfo : EIATTR_EXTERNS
	.align		4
        /*0024*/ 	.byte	0x04, 0x0f
        /*0026*/ 	.short	(.L_203 - .L_202)


	//   ....[0]....
	.align		4
.L_202:
        /*0028*/ 	.word	index@(__assertfail)


	//----- nvinfo : EIATTR_ANNOTATIONS
	.align		4
.L_203:
        /*002c*/ 	.byte	0x04, 0x55
        /*002e*/ 	.short	(.L_205 - .L_204)


	//   ....[0]....
.L_204:
        /* <DEDUP_REMOVED lines=12> */


	//----- nvinfo : EIATTR_MERCURY_ISA_VERSION
	.align		4
.L_205:
        /*00e0*/ 	.byte	0x03, 0x5f
        /*00e2*/ 	.short	0x0101


	//----- nvinfo : EIATTR_INT_WARP_WIDE_INSTR_OFFSETS
	.align		4
        /*00e4*/ 	.byte	0x04, 0x31
        /*00e6*/ 	.short	(.L_207 - .L_206)


	//   ....[0]....
.L_206:
        /*00e8*/ 	.word	0x00000190


	//   ....[1]....
        /*00ec*/ 	.word	0x000001c0


	//   ....[2]....
        /*00f0*/ 	.word	0x000001d0


	//   ....[3]....
        /*00f4*/ 	.word	0x00016220


	//   ....[4]....
        /*00f8*/ 	.word	0x000162b0


	//   ....[5]....
        /*00fc*/ 	.word	0x000169c0


	//   ....[6]....
        /*0100*/ 	.word	0x00018700


	//   ....[7]....
        /*0104*/ 	.word	0x00018790


	//----- nvinfo : EIATTR_COOP_GROUP_MASK_REGIDS
	.align		4
.L_207:
        /*0108*/ 	.byte	0x04, 0x29
        /*010a*/ 	.short	(.L_209 - .L_208)


	//   ....[0]....
.L_208:
        /*010c*/ 	.word	0xffffffff


	//   ....[1]....
        /*0110*/ 	.word	0xffffffff


	//   ....[2]....
        /*0114*/ 	.word	0xffffffff


	//   ....[3]....
        /*0118*/ 	.word	0xffffffff


	//   ....[4]....
        /*011c*/ 	.word	0xffffffff


	//   ....[5]....
        /*0120*/ 	.word	0xffffffff


	//   ....[6]....
        /*0124*/ 	.word	0xffffffff


	//   ....[7]....
        /*0128*/ 	.word	0xffffffff


	//   ....[8]....
        /*012c*/ 	.word	0xffffffff


	//   ....[9]....
        /*0130*/ 	.word	0xffffffff


	//   ....[10]....
        /*0134*/ 	.word	0xffffffff


	//   ....[11]....
        /*0138*/ 	.word	0xffffffff


	//   ....[12]....
        /*013c*/ 	.word	0xffffffff


	//   ....[13]....
        /*0140*/ 	.word	0xffffffff


	//   ....[14]....
        /*0144*/ 	.word	0xffffffff


	//   ....[15]....
        /*0148*/ 	.word	0xffffffff


	//   ....[16]....
        /*014c*/ 	.word	0xffffffff


	//   ....[17]....
        /*0150*/ 	.word	0xffffffff


	//   ....[18]....
        /*0154*/ 	.word	0xffffffff


	//   ....[19]....
        /*0158*/ 	.word	0xffffffff


	//   ....[20]....
        /*015c*/ 	.word	0xffffffff


	//   ....[21]....
        /*0160*/ 	.word	0xffffffff


	//   ....[22]....
        /*0164*/ 	.word	0xffffffff


	//   ....[23]....
        /*0168*/ 	.word	0xffffffff


	//   ....[24]....
        /*016c*/ 	.word	0xffffffff


	//   ....[25]....
        /*0170*/ 	.word	0xffffffff


	//   ....[26]....
        /*0174*/ 	.word	0xffffffff


	//   ....[27]....
        /*0178*/ 	.word	0xffffffff


	//   ....[28]....
        /*017c*/ 	.word	0xffffffff


	//   ....[29]....
        /*0180*/ 	.word	0xffffffff


	//   ....[30]....
        /*0184*/ 	.word	0xffffffff


	//   ....[31]....
        /*0188*/ 	.word	0xffffffff


	//   ....[32]....
        /*018c*/ 	.word	0xffffffff


	//   ....[33]....
        /*0190*/ 	.word	0xffffffff


	//   ....[34]....
        /*0194*/ 	.word	0xffffffff


	//   ....[35]....
        /*0198*/ 	.word	0xffffffff


	//   ....[36]....
        /*019c*/ 	.word	0xffffffff


	//   ....[37]....
        /*01a0*/ 	.word	0xffffffff


	//   ....[38]....
        /*01a4*/ 	.word	0xffffffff


	//   ....[39]....
        /*01a8*/ 	.word	0xffffffff


	//   ....[40]....
        /*01ac*/ 	.word	0xffffffff


	//   ....[41]....
        /*01b0*/ 	.word	0xffffffff


	//   ....[42]....
        /*01b4*/ 	.word	0xffffffff


	//   ....[43]....
        /*01b8*/ 	.word	0xffffffff


	//   ....[44]....
        /*01bc*/ 	.word	0xffffffff


	//   ....[45]....
        /*01c0*/ 	.word	0xffffffff


	//   ....[46]....
        /*01c4*/ 	.word	0xffffffff


	//   ....[47]....
        /*01c8*/ 	.word	0xffffffff


	//   ....[48]....
        /*01cc*/ 	.word	0xffffffff


	//   ....[49]....
        /*01d0*/ 	.word	0xffffffff


	//   ....[50]....
        /*01d4*/ 	.word	0xffffffff


	//   ....[51]....
        /*01d8*/ 	.word	0xffffffff


	//   ....[52]....
        /*01dc*/ 	.word	0xffffffff


	//   ....[53]....
        /*01e0*/ 	.word	0xffffffff


	//   ....[54]....
        /*01e4*/ 	.word	0xffffffff


	//   ....[55]....
        /*01e8*/ 	.word	0xffffffff


	//   ....[56]....
        /*01ec*/ 	.word	0xffffffff


	//   ....[57]....
        /*01f0*/ 	.word	0xffffffff


	//   ....[58]....
        /*01f4*/ 	.word	0xffffffff


	//   ....[59]....
        /*01f8*/ 	.word	0xffffffff


	//   ....[60]....
        /*01fc*/ 	.word	0xffffffff


	//   ....[61]....
        /*0200*/ 	.word	0xffffffff


	//   ....[62]....
        /*0204*/ 	.word	0xffffffff


	//   ....[63]....
        /*0208*/ 	.word	0xffffffff


	//   ....[64]....
        /*020c*/ 	.word	0xffffffff


	//   ....[65]....
        /*0210*/ 	.word	0xffffffff


	//   ....[66]....
        /*0214*/ 	.word	0xffffffff


	//   ....[67]....
        /*0218*/ 	.word	0xffffffff


	//   ....[68]....
        /*021c*/ 	.word	0xffffffff


	//   ....[69]....
        /*0220*/ 	.word	0xffffffff


	//   ....[70]....
        /*0224*/ 	.word	0xffffffff


	//   ....[71]....
        /*0228*/ 	.word	0xffffffff


	//   ....[72]....
        /*022c*/ 	.word	0xffffffff


	//   ....[73]....
        /*0230*/ 	.word	0xffffffff


	//   ....[74]....
        /*0234*/ 	.word	0xffffffff


	//   ....[75]....
        /*0238*/ 	.word	0xffffffff


	//   ....[76]....
        /*023c*/ 	.word	0xffffffff


	//   ....[77]....
        /*0240*/ 	.word	0xffffffff


	//   ....[78]....
        /*0244*/ 	.word	0xffffffff


	//   ....[79]....
        /*0248*/ 	.word	0xffffffff


	//   ....[80]....
        /*024c*/ 	.word	0xffffffff


	//   ....[81]....
        /*0250*/ 	.word	0x0500000f


	//   ....[82]....
        /*0254*/ 	.word	0x0500000f


	//----- nvinfo : EIATTR_COOP_GROUP_INSTR_OFFSETS
	.align		4
.L_209:
        /*0258*/ 	.byte	0x04, 0x28
        /*025a*/ 	.short	(.L_211 - .L_210)


	//   ....[0]....
.L_210:
        /*025c*/ 	.word	0x00000070


	//   ....[1]....
        /*0260*/ 	.word	0x000001a0


	//   ....[2]....
        /*0264*/ 	.word	0x000001f0


	//   ....[3]....
        /*0268*/ 	.word	0x000003e0


	//   ....[4]....
        /*026c*/ 	.word	0x00000540


	//   ....[5]....
        /*0270*/ 	.word	0x00000660


	//   ....[6]....
        /*0274*/ 	.word	0x000007c0


	//   ....[7]....
        /*0278*/ 	.word	0x00001c00


	//   ....[8]....
        /*027c*/ 	.word	0x000043a0


	//   ....[9]....
        /*0280*/ 	.word	0x000044b0


	//   ....[10]....
        /*0284*/ 	.word	0x00004f50


	//   ....[11]....
        /*0288*/ 	.word	0x00004fa0


	//   ....[12]....
        /*028c*/ 	.word	0x00008b50


	//   ....[13]....
        /*0290*/ 	.word	0x00008c60


	//   ....[14]....
        /*0294*/ 	.word	0x000097b0


	//   ....[15]....
        /*0298*/ 	.word	0x00009820


	//   ....[16]....
        /*029c*/ 	.word	0x0000c380


	//   ....[17]....
        /*02a0*/ 	.word	0x0000c390


	//   ....[18]....
        /*02a4*/ 	.word	0x0000c3d0


	//   ....[19]....
        /*02a8*/ 	.word	0x0000c3e0


	//   ....[20]....
        /*02ac*/ 	.word	0x00010800


	//   ....[21]....
        /*02b0*/ 	.word	0x00010910


	//   ....[22]....
        /*02b4*/ 	.word	0x00011440


	//   ....[23]....
        /*02b8*/ 	.word	0x000114d0


	//   ....[24]....
        /*02bc*/ 	.word	0x00012e40


	//   ....[25]....
        /*02c0*/ 	.word	0x00012e50


	//   ....[26]....
        /*02c4*/ 	.word	0x00012e80


	//   ....[27]....
        /*02c8*/ 	.word	0x00012e90


	//   ....[28]....
        /*02cc*/ 	.word	0x00014350


	//   ....[29]....
        /*02d0*/ 	.word	0x00014380


	//   ....[30]....
        /*02d4*/ 	.word	0x000143c0


	//   ....[31]....
        /*02d8*/ 	.word	0x000143f0


	//   ....[32]....
        /*02dc*/ 	.word	0x00014420


	//   ....[33]....
        /*02e0*/ 	.word	0x00014450


	//   ....[34]....
        /*02e4*/ 	.word	0x00014480


	//   ....[35]....
        /*02e8*/ 	.word	0x000144b0


	//   ....[36]....
        /*02ec*/ 	.word	0x000144c0


	//   ....[37]....
        /*02f0*/ 	.word	0x000144f0


	//   ....[38]....
        /*02f4*/ 	.word	0x00014520


	//   ....[39]....
        /*02f8*/ 	.word	0x00014570


	//   ....[40]....
        /*02fc*/ 	.word	0x000145a0


	//   ....[41]....
        /*0300*/ 	.word	0x000145b0


	//   ....[42]....
        /*0304*/ 	.word	0x000145d0


	//   ....[43]....
        /*0308*/ 	.word	0x00014600


	//   ....[44]....
        /*030c*/ 	.word	0x00014610


	//   ....[45]....
        /*0310*/ 	.word	0x00014620


	//   ....[46]....
        /*0314*/ 	.word	0x00014650


	//   ....[47]....
        /*0318*/ 	.word	0x00014660


	//   ....[48]....
        /*031c*/ 	.word	0x00014670


	//   ....[49]....
        /*0320*/ 	.word	0x000146a0


	//   ....[50]....
        /*0324*/ 	.word	0x000146d0


	//   ....[51]....
        /*0328*/ 	.word	0x000146e0


	//   ....[52]....
        /*032c*/ 	.word	0x000146f0


	//   ....[53]....
        /*0330*/ 	.word	0x00014700


	//   ....[54]....
        /*0334*/ 	.word	0x00014720


	//   ....[55]....
        /*0338*/ 	.word	0x00014730


	//   ....[56]....
        /*033c*/ 	.word	0x00014740


	//   ....[57]....
        /*0340*/ 	.word	0x00014750


	//   ....[58]....
        /*0344*/ 	.word	0x00014760


	//   ....[59]....
        /*0348*/ 	.word	0x00014770


	//   ....[60]....
        /*034c*/ 	.word	0x00014780


	//   ....[61]....
        /*0350*/ 	.word	0x000147a0


	//   ....[62]....
        /*0354*/ 	.word	0x000147b0


	//   ....[63]....
        /*0358*/ 	.word	0x000147c0


	//   ....[64]....
        /*035c*/ 	.word	0x000147d0


	//   ....[65]....
        /*0360*/ 	.word	0x000147e0


	//   ....[66]....
        /*0364*/ 	.word	0x000147f0


	//   ....[67]....
        /*0368*/ 	.word	0x00014800


	//   ....[68]....
        /*036c*/ 	.word	0x00014810


	//   ....[69]....
        /*0370*/ 	.word	0x00014830


	//   ....[70]....
        /*0374*/ 	.word	0x00014840


	//   ....[71]....
        /*0378*/ 	.word	0x00014850


	//   ....[72]....
        /*037c*/ 	.word	0x00014860


	//   ....[73]....
        /*0380*/ 	.word	0x00014870


	//   ....[74]....
        /*0384*/ 	.word	0x00014880


	//   ....[75]....
        /*0388*/ 	.word	0x00014890


	//   ....[76]....
        /*038c*/ 	.word	0x00014bd0


	//   ....[77]....
        /*0390*/ 	.word	0x00015830


	//   ....[78]....
        /*0394*/ 	.word	0x00016ac0


	//   ....[79]....
        /*0398*/ 	.word	0x00019150


	//   ....[80]....
        /*039c*/ 	.word	0x000192f0


	//   ....[81]....
        /*03a0*/ 	.word	0x00019980


	//   ....[82]....
        /*03a4*/ 	.word	0x00019df0


	//----- nvinfo : EIATTR_REG_RECONFIG
	.align		4
.L_211:
        /*03a8*/ 	.byte	0x01, 0x54
	.zero		2


	//----- nvinfo : EIATTR_SYSCALL_OFFSETS
	.align		4
        /*03ac*/ 	.byte	0x04, 0x46
        /*03ae*/ 	.short	(.L_213 - .L_212)


	//   ....[0]....
.L_212:
        /*03b0*/ 	.word	0x00001d80


	//   ....[1]....
        /*03b4*/ 	.word	0x00016450


	//   ....[2]....
        /*03b8*/ 	.word	0x000165b0


	//   ....[3]....
        /*03bc*/ 	.word	0x000166f0


	//   ....[4]....
        /*03c0*/ 	.word	0x00016810


	//----- nvinfo : EIATTR_MBARRIER_INSTR_OFFSETS
	.align		4
.L_213:
        /*03c4*/ 	.byte	0x04, 0x39
        /*03c6*/ 	.short	(.L_215 - .L_214)


	//   ....[0]....
.L_214:
        /*03c8*/ 	.word	0x00000290
        /*03cc*/ 	.word	0x000000ff
        /*03d0*/ 	.word	0x00033400
        /*03d4*/ 	.short	0x0100
        /*03d6*/ 	.byte	0x06
	.zero		1


	//   ....[1]....
        /*03d8*/ 	.word	0x000002a0
        /*03dc*/ 	.word	0x000000ff
        /*03e0*/ 	.word	0x00033420
        /*03e4*/ 	.short	0x0100
        /*03e6*/ 	.byte	0x06
	.zero		1


	//   ....[2]....
        /*03e8*/ 	.word	0x00000390
        /*03ec*/ 	.word	0x000000ff
        /*03f0*/ 	.word	0x00033430
        /*03f4*/ 	.short	0x0100
        /*03f6*/ 	.byte	0x08
	.zero		1


	//   ....[3]....
        /*03f8*/ 	.word	0x000003a0
        /*03fc*/ 	.word	0x000000ff
        /*0400*/ 	.word	0x00033440
        /*0404*/ 	.short	0x0100
        /*0406*/ 	.byte	0x08
	.zero		1


	//   ....[4]....
        /*0408*/ 	.word	0x000003b0
        /*040c*/ 	.word	0x000000ff
        /*0410*/ 	.word	0x00033438
        /*0414*/ 	.short	0x0100
        /*0416*/ 	.byte	0x08
	.zero		1


	//   ....[5]....
        /*0418*/ 	.word	0x000003c0
        /*041c*/ 	.word	0x000000ff
        /*0420*/ 	.word	0x00033448
        /*0424*/ 	.short	0x0100
        /*0426*/ 	.byte	0x08
	.zero		1


	//   ....[6]....
        /*0428*/ 	.word	0x000004f0
        /*042c*/ 	.word	0x000000ff
        /*0430*/ 	.word	0x00033450
        /*0434*/ 	.short	0x0100
        /*0436*/ 	.byte	0x08
	.zero		1


	//   ....[7]....
        /*0438*/ 	.word	0x00000500
        /*043c*/ 	.word	0x000000ff
        /*0440*/ 	.word	0x00033460
        /*0444*/ 	.short	0x0100
        /*0446*/ 	.byte	0x08
	.zero		1


	//   ....[8]....
        /*0448*/ 	.word	0x00000510
        /*044c*/ 	.word	0x000000ff
        /*0450*/ 	.word	0x00033458
        /*0454*/ 	.short	0x0100
        /*0456*/ 	.byte	0x08
	.zero		1


	//   ....[9]....
        /*0458*/ 	.word	0x00000520
        /*045c*/ 	.word	0x000000ff
        /*0460*/ 	.word	0x00033468
        /*0464*/ 	.short	0x0100
        /*0466*/ 	.byte	0x08
	.zero		1


	//   ....[10]....
        /*0468*/ 	.word	0x00000610
        /*046c*/ 	.word	0x000000ff
        /*0470*/ 	.word	0x00033470
        /*0474*/ 	.short	0x0100
        /*0476*/ 	.byte	0x06
	.zero		1


	//   ....[11]....
        /*0478*/ 	.word	0x00000620
        /*047c*/ 	.word	0x000000ff
        /*0480*/ 	.word	0x00033480
        /*0484*/ 	.short	0x0100
        /*0486*/ 	.byte	0x06
	.zero		1


	//   ....[12]....
        /*0488*/ 	.word	0x00000630
        /*048c*/ 	.word	0x000000ff
        /*0490*/ 	.word	0x00033478
        /*0494*/ 	.short	0x0100
        /*0496*/ 	.byte	0x06
	.zero		1


	//   ....[13]....
        /*0498*/ 	.word	0x00000640
        /*049c*/ 	.word	0x000000ff
        /*04a0*/ 	.word	0x00033488
        /*04a4*/ 	.short	0x0100
        /*04a6*/ 	.byte	0x06
	.zero		1


	//   ....[14]....
        /*04a8*/ 	.word	0x00000770
        /*04ac*/ 	.word	0x000000ff
        /*04b0*/ 	.word	0x00033490
        /*04b4*/ 	.short	0x0100
        /*04b6*/ 	.byte	0x08
	.zero		1


	//   ....[15]....
        /*04b8*/ 	.word	0x00000780
        /*04bc*/ 	.word	0x000000ff
        /*04c0*/ 	.word	0x000334a0
        /*04c4*/ 	.short	0x0100
        /*04c6*/ 	.byte	0x08
	.zero		1


	//   ....[16]....
        /*04c8*/ 	.word	0x00000790
        /*04cc*/ 	.word	0x000000ff
        /*04d0*/ 	.word	0x00033498
        /*04d4*/ 	.short	0x0100
        /*04d6*/ 	.byte	0x08
	.zero		1


	//   ....[17]....
        /*04d8*/ 	.word	0x000007a0
        /*04dc*/ 	.word	0x000000ff
        /*04e0*/ 	.word	0x000334a8
        /*04e4*/ 	.short	0x0100
        /*04e6*/ 	.byte	0x08
	.zero		1


	//   ....[18]....
        /*04e8*/ 	.word	0x000008d0
        /*04ec*/ 	.word	0x000000ff
        /*04f0*/ 	.word	0x000334b0
        /*04f4*/ 	.short	0x0100
        /*04f6*/ 	.byte	0x08
	.zero		1


	//   ....[19]....
        /*04f8*/ 	.word	0x000008e0
        /*04fc*/ 	.word	0x000000ff
        /*0500*/ 	.word	0x000334c0
        /*0504*/ 	.short	0x0100
        /*0506*/ 	.byte	0x08
	.zero		1


	//   ....[20]....
        /*0508*/ 	.word	0x000008f0
        /*050c*/ 	.word	0x000000ff
        /*0510*/ 	.word	0x000334b8
        /*0514*/ 	.short	0x0100
        /*0516*/ 	.byte	0x08
	.zero		1


	//   ....[21]....
        /*0518*/ 	.word	0x00000900
        /*051c*/ 	.word	0x000000ff
        /*0520*/ 	.word	0x000334c8
        /*0524*/ 	.short	0x0100
        /*0526*/ 	.byte	0x08
	.zero		1


	//   ....[22]....
        /*0528*/ 	.word	0x00001e00
        /*052c*/ 	.word	0x000000ff
        /*0530*/ 	.word	0x00033400
        /*0534*/ 	.short	0x010a
        /*0536*/ 	.byte	0x26
	.zero		1


	//   ....[23]....
        /*0538*/ 	.word	0x00001e80
        /*053c*/ 	.word	0x00000003
        /*0540*/ 	.word	0x00033430
        /*0544*/ 	.short	0x010a
        /*0546*/ 	.byte	0x3f
	.zero		1


	//   ....[24]....
        /*0548*/ 	.word	0x00001f00
        /*054c*/ 	.word	0x00000003
        /*0550*/ 	.word	0x00033430
        /*0554*/ 	.short	0x010a
        /*0556*/ 	.byte	0x3f
	.zero		1


	//   ....[25]....
        /*0558*/ 	.word	0x00002cb0
        /*055c*/ 	.word	0x00000000
        /*0560*/ 	.word	0x00000000
        /*0564*/ 	.short	0x0101
        /*0566*/ 	.byte	0x3f
	.zero		1


	//   ....[26]....
        /*0568*/ 	.word	0x000063b0
        /*056c*/ 	.word	0x000000ff
        /*0570*/ 	.word	0x00033430
        /*0574*/ 	.short	0x010a
        /*0576*/ 	.byte	0x06
	.zero		1


	//   ....[27]....
        /*0578*/ 	.word	0x000063f0
        /*057c*/ 	.word	0x000000ff
        /*0580*/ 	.word	0x00033430
        /*0584*/ 	.short	0x010a
        /*0586*/ 	.byte	0x06
	.zero		1


	//   ....[28]....
        /*0588*/ 	.word	0x00007000
        /*058c*/ 	.word	0x000000ff
        /*0590*/ 	.word	0x00033450
        /*0594*/ 	.short	0x010a
        /*0596*/ 	.byte	0x06
	.zero		1


	//   ....[29]....
        /*0598*/ 	.word	0x00007040
        /*059c*/ 	.word	0x000000ff
        /*05a0*/ 	.word	0x00033450
        /*05a4*/ 	.short	0x010a
        /*05a6*/ 	.byte	0x06
	.zero		1


	//   ....[30]....
        /*05a8*/ 	.word	0x00007360
        /*05ac*/ 	.word	0x0000000b
        /*05b0*/ 	.word	0x00000000
        /*05b4*/ 	.short	0x0101
        /*05b6*/ 	.byte	0x3f
	.zero		1


	//   ....[31]....
        /*05b8*/ 	.word	0x0000a570
        /*05bc*/ 	.word	0x000000ff
        /*05c0*/ 	.word	0x00000000
        /*05c4*/ 	.short	0x0101
        /*05c6*/ 	.byte	0x06
	.zero		1


	//   ....[32]....
        /*05c8*/ 	.word	0x0000b0d0
        /*05cc*/ 	.word	0x000000ff
        /*05d0*/ 	.word	0x00033430
        /*05d4*/ 	.short	0x010a
        /*05d6*/ 	.byte	0x06
	.zero		1


	//   ....[33]....
        /*05d8*/ 	.word	0x0000b110
        /*05dc*/ 	.word	0x000000ff
        /*05e0*/ 	.word	0x00033430
        /*05e4*/ 	.short	0x010a
        /*05e6*/ 	.byte	0x06
	.zero		1


	//   ....[34]....
        /*05e8*/ 	.word	0x0000bd50
        /*05ec*/ 	.word	0x000000ff
        /*05f0*/ 	.word	0x00033450
        /*05f4*/ 	.short	0x010a
        /*05f6*/ 	.byte	0x06
	.zero		1


	//   ....[35]....
        /*05f8*/ 	.word	0x0000bd90
        /*05fc*/ 	.word	0x000000ff
        /*0600*/ 	.word	0x00033450
        /*0604*/ 	.short	0x010a
        /*0606*/ 	.byte	0x06
	.zero		1


	//   ....[36]....
        /*0608*/ 	.word	0x0000d4c0
        /*060c*/ 	.word	0x00000005
        /*0610*/ 	.word	0x00000000
        /*0614*/ 	.short	0x0101
        /*0616*/ 	.byte	0x3f
	.zero		1


	//   ....[37]....
        /*0618*/ 	.word	0x0000d6a0
        /*061c*/ 	.word	0x000000ff
        /*0620*/ 	.word	0x00000000
        /*0624*/ 	.short	0x0101
        /*0626*/ 	.byte	0x06
	.zero		1


	//   ....[38]....
        /*0628*/ 	.word	0x0000e030
        /*062c*/ 	.word	0x000000ff
        /*0630*/ 	.word	0x00033430
        /*0634*/ 	.short	0x010a
        /*0636*/ 	.byte	0x06
	.zero		1


	//   ....[39]....
        /*0638*/ 	.word	0x0000e070
        /*063c*/ 	.word	0x000000ff
        /*0640*/ 	.word	0x00033430
        /*0644*/ 	.short	0x010a
        /*0646*/ 	.byte	0x06
	.zero		1


	//   ....[40]....
        /*0648*/ 	.word	0x0000ecb0
        /*064c*/ 	.word	0x000000ff
        /*0650*/ 	.word	0x00033450
        /*0654*/ 	.short	0x010a
        /*0656*/ 	.byte	0x06
	.zero		1


	//   ....[41]....
        /*0658*/ 	.word	0x0000ecf0
        /*065c*/ 	.word	0x000000ff
        /*0660*/ 	.word	0x00033450
        /*0664*/ 	.short	0x010a
        /*0666*/ 	.byte	0x06
	.zero		1


	//   ....[42]....
        /*0668*/ 	.word	0x0000efc0
        /*066c*/ 	.word	0x00000000
        /*0670*/ 	.word	0x00000000
        /*0674*/ 	.short	0x0101
        /*0676*/ 	.byte	0x3f
	.zero		1


	//   ....[43]....
        /*0678*/ 	.word	0x00012220
        /*067c*/ 	.word	0x000000ff
        /*0680*/ 	.word	0x00000000
        /*0684*/ 	.short	0x0101
        /*0686*/ 	.byte	0x06
	.zero		1


	//   ....[44]....
        /*0688*/ 	.word	0x00012aa0
        /*068c*/ 	.word	0x000000ff
        /*0690*/ 	.word	0x00033450
        /*0694*/ 	.short	0x010a
        /*0696*/ 	.byte	0x09
	.zero		1


	//   ....[45]....
        /*0698*/ 	.word	0x00012ae0
        /*069c*/ 	.word	0x000000ff
        /*06a0*/ 	.word	0x00033450
        /*06a4*/ 	.short	0x010a
        /*06a6*/ 	.byte	0x09
	.zero		1


	//   ....[46]....
        /*06a8*/ 	.word	0x00013260
        /*06ac*/ 	.word	0x000000ff
        /*06b0*/ 	.word	0x00000000
        /*06b4*/ 	.short	0x0101
        /*06b6*/ 	.byte	0x04
	.zero		1


	//   ....[47]....
        /*06b8*/ 	.word	0x00014dc0
        /*06bc*/ 	.word	0x000000ff
        /*06c0*/ 	.word	0x00000000
        /*06c4*/ 	.short	0x0101
        /*06c6*/ 	.byte	0x05
	.zero		1


	//   ....[48]....
        /*06c8*/ 	.word	0x00016cc0
        /*06cc*/ 	.word	0x00000002
        /*06d0*/ 	.word	0x00033480
        /*06d4*/ 	.short	0x010a
        /*06d6*/ 	.byte	0x3f
	.zero		1


	//   ....[49]....
        /*06d8*/ 	.word	0x00016f00
        /*06dc*/ 	.word	0x00000002
        /*06e0*/ 	.word	0x00033440
        /*06e4*/ 	.short	0x010a
        /*06e6*/ 	.byte	0x3f
	.zero		1


	//   ....[50]....
        /*06e8*/ 	.word	0x000173c0
        /*06ec*/ 	.word	0x000000ff
        /*06f0*/ 	.word	0x00033420
        /*06f4*/ 	.short	0x010a
        /*06f6*/ 	.byte	0x28
	.zero		1


	//   ....[51]....
        /*06f8*/ 	.word	0x00017640
        /*06fc*/ 	.word	0x00000006
        /*0700*/ 	.word	0x00033480
        /*0704*/ 	.short	0x010a
        /*0706*/ 	.byte	0x3f
	.zero		1


	//   ....[52]....
        /*0708*/ 	.word	0x00017a70
        /*070c*/ 	.word	0x00000006
        /*0710*/ 	.word	0x00033440
        /*0714*/ 	.short	0x010a
        /*0716*/ 	.byte	0x3f
	.zero		1


	//   ....[53]....
        /*0718*/ 	.word	0x00017f20
        /*071c*/ 	.word	0x0000000d
        /*0720*/ 	.word	0x00033470
        /*0724*/ 	.short	0x010a
        /*0726*/ 	.byte	0x3f
	.zero		1


	//   ....[54]....
        /*0728*/ 	.word	0x00017f90
        /*072c*/ 	.word	0x0000000d
        /*0730*/ 	.word	0x00033460
        /*0734*/ 	.short	0x010a
        /*0736*/ 	.byte	0x3f
	.zero		1


	//   ....[55]....
        /*0738*/ 	.word	0x00018630
        /*073c*/ 	.word	0x0000000d
        /*0740*/ 	.word	0x00033450
        /*0744*/ 	.short	0x0101
        /*0746*/ 	.byte	0x3f
	.zero		1


	//   ....[56]....
        /*0748*/ 	.word	0x000186a0
        /*074c*/ 	.word	0x00000002
        /*0750*/ 	.word	0x00000000
        /*0754*/ 	.short	0x0101
        /*0756*/ 	.byte	0x3f
	.zero		1


	//   ....[57]....
        /*0758*/ 	.word	0x00018870
        /*075c*/ 	.word	0x00000003
        /*0760*/ 	.word	0x00033470
        /*0764*/ 	.short	0x010a
        /*0766*/ 	.byte	0x3f
	.zero		1


	//   ....[58]....
        /*0768*/ 	.word	0x000188d0
        /*076c*/ 	.word	0x00000003
        /*0770*/ 	.word	0x00033460
        /*0774*/ 	.short	0x010a
        /*0776*/ 	.byte	0x3f
	.zero		1


	//   ....[59]....
        /*0778*/ 	.word	0x00018f80
        /*077c*/ 	.word	0x00000003
        /*0780*/ 	.word	0x00033450
        /*0784*/ 	.short	0x0101
        /*0786*/ 	.byte	0x3f
	.zero		1


	//   ....[60]....
        /*0788*/ 	.word	0x00018ff0
        /*078c*/ 	.word	0x00000000
        /*0790*/ 	.word	0x00000000
        /*0794*/ 	.short	0x0101
        /*0796*/ 	.byte	0x3f
	.zero		1


	//   ....[61]....
        /*0798*/ 	.word	0x00019270
        /*079c*/ 	.word	0x00000003
        /*07a0*/ 	.word	0x00033420
        /*07a4*/ 	.short	0x010a
        /*07a6*/ 	.byte	0x3f
	.zero		1


	//   ....[62]....
        /*07a8*/ 	.word	0x00019410
        /*07ac*/ 	.word	0x00000007
        /*07b0*/ 	.word	0x00000000
        /*07b4*/ 	.short	0x010a
        /*07b6*/ 	.byte	0x3f
	.zero		1


	//   ....[63]....
        /*07b8*/ 	.word	0x00019480
        /*07bc*/ 	.word	0x00000005
        /*07c0*/ 	.word	0x00000000
        /*07c4*/ 	.short	0x010a
        /*07c6*/ 	.byte	0x3f
	.zero		1


	//   ....[64]....
        /*07c8*/ 	.word	0x000194d0
        /*07cc*/ 	.word	0x00000005
        /*07d0*/ 	.word	0x00033460
        /*07d4*/ 	.short	0x010a
        /*07d6*/ 	.byte	0x3f
	.zero		1


	//   ....[65]....
        /*07d8*/ 	.word	0x00019520
        /*07dc*/ 	.word	0x00000003
        /*07e0*/ 	.word	0x00033460
        /*07e4*/ 	.short	0x010a
        /*07e6*/ 	.byte	0x3f
	.zero		1


	//   ....[66]....
        /*07e8*/ 	.word	0x00019560
        /*07ec*/ 	.word	0x00000005
        /*07f0*/ 	.word	0x00033480
        /*07f4*/ 	.short	0x010a
        /*07f6*/ 	.byte	0x3f
	.zero		1


	//   ....[67]....
        /*07f8*/ 	.word	0x00019580
        /*07fc*/ 	.word	0x00000003
        /*0800*/ 	.word	0x00033480
        /*0804*/ 	.short	0x010a
        /*0806*/ 	.byte	0x3f
	.zero		1


	//   ....[68]....
        /*0808*/ 	.word	0x000195f0
        /*080c*/ 	.word	0x00000003
        /*0810*/ 	.word	0x00033400
        /*0814*/ 	.short	0x010a
        /*0816*/ 	.byte	0x3f
	.zero		1


	//   ....[69]....
        /*0818*/ 	.word	0x00019640
        /*081c*/ 	.word	0x00000003
        /*0820*/ 	.word	0x00033430
        /*0824*/ 	.short	0x010a
        /*0826*/ 	.byte	0x3f
	.zero		1


	//   ....[70]....
        /*0828*/ 	.word	0x000196a0
        /*082c*/ 	.word	0x0000000b
        /*0830*/ 	.word	0x00033430
        /*0834*/ 	.short	0x010a
        /*0836*/ 	.byte	0x3f
	.zero		1


	//   ....[71]....
        /*0838*/ 	.word	0x00019700
        /*083c*/ 	.word	0x0000000b
        /*0840*/ 	.word	0x00033450
        /*0844*/ 	.short	0x010a
        /*0846*/ 	.byte	0x3f
	.zero		1


	//   ....[72]....
        /*0848*/ 	.word	0x00019760
        /*084c*/ 	.word	0x00000003
        /*0850*/ 	.word	0x00033430
        /*0854*/ 	.short	0x010a
        /*0856*/ 	.byte	0x3f
	.zero		1


	//   ....[73]....
        /*0858*/ 	.word	0x000197c0
        /*085c*/ 	.word	0x00000003
        /*0860*/ 	.word	0x00033450
        /*0864*/ 	.short	0x010a
        /*0866*/ 	.byte	0x3f
	.zero		1


	//   ....[74]....
        /*0868*/ 	.word	0x00019820
        /*086c*/ 	.word	0x00000003
        /*0870*/ 	.word	0x00033430
        /*0874*/ 	.short	0x010a
        /*0876*/ 	.byte	0x3f
	.zero		1


	//   ....[75]....
        /*0878*/ 	.word	0x00019880
        /*087c*/ 	.word	0x00000003
        /*0880*/ 	.word	0x00033450
        /*0884*/ 	.short	0x010a
        /*0886*/ 	.byte	0x3f
	.zero		1


	//   ....[76]....
        /*0888*/ 	.word	0x000198e0
        /*088c*/ 	.word	0x00000007
        /*0890*/ 	.word	0x00033450
        /*0894*/ 	.short	0x010a
        /*0896*/ 	.byte	0x3f
	.zero		1


	//   ....[77]....
        /*0898*/ 	.word	0x00019a30
        /*089c*/ 	.word	0x00000002
        /*08a0*/ 	.word	0x00033480
        /*08a4*/ 	.short	0x010a
        /*08a6*/ 	.byte	0x3f
	.zero		1


	//   ....[78]....
        /*08a8*/ 	.word	0x00019a80
        /*08ac*/ 	.word	0x00000002
        /*08b0*/ 	.word	0x00033440
        /*08b4*/ 	.short	0x010a
        /*08b6*/ 	.byte	0x3f
	.zero		1


	//   ....[79]....
        /*08b8*/ 	.word	0x00019ae0
        /*08bc*/ 	.word	0x00000005
        /*08c0*/ 	.word	0x00033420
        /*08c4*/ 	.short	0x010a
        /*08c6*/ 	.byte	0x3f
	.zero		1


	//   ....[80]....
        /*08c8*/ 	.word	0x00019b30
        /*08cc*/ 	.word	0x00000006
        /*08d0*/ 	.word	0x00033480
        /*08d4*/ 	.short	0x010a
        /*08d6*/ 	.byte	0x3f
	.zero		1


	//   ....[81]....
        /*08d8*/ 	.word	0x00019b80
        /*08dc*/ 	.word	0x00000006
        /*08e0*/ 	.word	0x00033440
        /*08e4*/ 	.short	0x010a
        /*08e6*/ 	.byte	0x3f
	.zero		1


	//   ....[82]....
        /*08e8*/ 	.word	0x00019bd0
        /*08ec*/ 	.word	0x0000000d
        /*08f0*/ 	.word	0x00033470
        /*08f4*/ 	.short	0x010a
        /*08f6*/ 	.byte	0x3f
	.zero		1


	//   ....[83]....
        /*08f8*/ 	.word	0x00019c20
        /*08fc*/ 	.word	0x0000000d
        /*0900*/ 	.word	0x00033460
        /*0904*/ 	.short	0x010a
        /*0906*/ 	.byte	0x3f
	.zero		1


	//   ....[84]....
        /*0908*/ 	.word	0x00019c70
        /*090c*/ 	.word	0x00000003
        /*0910*/ 	.word	0x00033470
        /*0914*/ 	.short	0x010a
        /*0916*/ 	.byte	0x3f
	.zero		1


	//   ....[85]....
        /*0918*/ 	.word	0x00019cc0
        /*091c*/ 	.word	0x00000003
        /*0920*/ 	.word	0x00033460
        /*0924*/ 	.short	0x010a
        /*0926*/ 	.byte	0x3f
	.zero		1


	//   ....[86]....
        /*0928*/ 	.word	0x00019d10
        /*092c*/ 	.word	0x00000003
        /*0930*/ 	.word	0x00033420
        /*0934*/ 	.short	0x010a
        /*0936*/ 	.byte	0x3f
	.zero		1


	//   ....[87]....
        /*0938*/ 	.word	0x00019eb0
        /*093c*/ 	.word	0x00000007
        /*0940*/ 	.word	0x00000000
        /*0944*/ 	.short	0x010a
        /*0946*/ 	.byte	0x3f
	.zero		1


	//   ....[88]....
        /*0948*/ 	.word	0x00019f00
        /*094c*/ 	.word	0x00000005
        /*0950*/ 	.word	0x00000000
        /*0954*/ 	.short	0x010a
        /*0956*/ 	.byte	0x3f
	.zero		1


	//   ....[89]....
        /*0958*/ 	.word	0x00019f50
        /*095c*/ 	.word	0x00000005
        /*0960*/ 	.word	0x00033460
        /*0964*/ 	.short	0x010a
        /*0966*/ 	.byte	0x3f
	.zero		1


	//   ....[90]....
        /*0968*/ 	.word	0x00019fa0
        /*096c*/ 	.word	0x00000003
        /*0970*/ 	.word	0x00033460
        /*0974*/ 	.short	0x010a
        /*0976*/ 	.byte	0x3f
	.zero		1


	//   ....[91]....
        /*0978*/ 	.word	0x00019ff0
        /*097c*/ 	.word	0x00000005
        /*0980*/ 	.word	0x00033480
        /*0984*/ 	.short	0x010a
        /*0986*/ 	.byte	0x3f
	.zero		1


	//----- nvinfo : EIATTR_NUM_MBARRIERS
	.align		4
.L_215:
        /*0988*/ 	.byte	0x03, 0x38
        /*098a*/ 	.short	0x0016


	//----- nvinfo : EIATTR_EXIT_INSTR_OFFSETS
	.align		4
        /*098c*/ 	.byte	0x04, 0x1c
        /*098e*/ 	.short	(.L_217 - .L_216)


	//   ....[0]....
.L_216:
        /*0990*/ 	.word	0x00000a60


	//   ....[1]....
        /*0994*/ 	.word	0x000157a0


	//   ....[2]....
        /*0998*/ 	.word	0x000195d0


	//----- nvinfo : EIATTR_MAX_THREADS
	.align		4
.L_217:
        /*099c*/ 	.byte	0x04, 0x05
        /*099e*/ 	.short	(.L_219 - .L_218)
.L_218:
        /*09a0*/ 	.word	0x00000180
        /*09a4*/ 	.word	0x00000001
        /*09a8*/ 	.word	0x00000001


	//----- nvinfo : EIATTR_CRS_STACK_SIZE
	.align		4
.L_219:
        /*09ac*/ 	.byte	0x04, 0x1e
        /*09ae*/ 	.short	(.L_221 - .L_220)
.L_220:
        /*09b0*/ 	.word	0x00000000


	//----- nvinfo : EIATTR_CBANK_PARAM_SIZE
	.align		4
.L_221:
        /*09b4*/ 	.byte	0x03, 0x19
        /*09b6*/ 	.short	0x0bf0


	//----- nvinfo : EIATTR_PARAM_CBANK
	.align		4
        /*09b8*/ 	.byte	0x04, 0x0a
        /*09ba*/ 	.short	(.L_223 - .L_222)
	.align		4
.L_222:
        /*09bc*/ 	.word	index@(.nv.constant0._ZN7cutlass13device_kernelIN5flash11enable_sm90INS1_16FlashAttnFwdSm90INS1_25CollectiveMainloopFwdSm90ILi2EN4cute5tupleIJNS5_1CILi1EEES8_S8_EEENS6_IJNS7_ILi128EEENS7_ILi160EEENS7_ILi192EEEEEELi192ENS_12float_e4m3_tEfNS_4arch4Sm90ELb0ELb1ELb0ELb0ELb0ELb0ELb0ELb1ELb1ELb0ELb0ELb0EEENS1_21CollectiveEpilogueFwdINS6_IJSA_SC_SB_EEES9_NS_10bfloat16_tESG_Li256ELb0ELb0ELb0ELb1EEENS1_30DynamicPersistentTileSchedulerILi256ELi128ELb0ELb0ELb1EEEEEEEEEvNT_6ParamsE)
        /*09c0*/ 	.short	0x0210
        /*09c2*/ 	.short	0x0bf0


	//----- nvinfo : EIATTR_SW_WAR
	.align		4
.L_223:
        /*09c4*/ 	.byte	0x04, 0x36
        /*09c6*/ 	.short	(.L_225 - .L_224)
.L_224:
        /*09c8*/ 	.word	0x00000008
.L_225:


//--------------------- .nv.info._ZN7cutlass13device_kernelIN5flash11enable_sm90INS1_16FlashAttnFwdSm90INS1_25CollectiveMainloopFwdSm90ILi2EN4cute5tupleIJNS5_1CILi1EEES8_S8_EEENS6_IJNS7_ILi128EEENS7_ILi160EEENS7_ILi192EEEEEELi192ENS_12float_e4m3_tEfNS_4arch4Sm90ELb0ELb1ELb0ELb1ELb0ELb0ELb0ELb1ELb1ELb0ELb0ELb0EEENS1_21CollectiveEpilogueFwdINS6_IJSA_SC_SB_EEES9_NS_10bfloat16_tESG_Li256ELb1ELb0ELb0ELb1EEENS1_36VarlenDynamicPersistentTileSchedulerILi128ELi160ELi256ELi128ELb0ELb0ELb1ELb1ELb0ELb1EEEEEEEEEvNT_6ParamsE --------------------------
	.section	.nv.info._ZN7cutlass13device_kernelIN5flash11enable_sm90INS1_16FlashAttnFwdSm90INS1_25CollectiveMainloopFwdSm90ILi2EN4cute5tupleIJNS5_1CILi1EEES8_S8_EEENS6_IJNS7_ILi128EEENS7_ILi160EEENS7_ILi192EEEEEELi192ENS_12float_e4m3_tEfNS_4arch4Sm90ELb0ELb1ELb0ELb1ELb0ELb0ELb0ELb1ELb1ELb0ELb0ELb0EEENS1_21CollectiveEpilogueFwdINS6_IJSA_SC_SB_EEES9_NS_10bfloat16_tESG_Li256ELb1ELb0ELb0ELb1EEENS1_36VarlenDynamicPersistentTileSchedulerILi128ELi160ELi256ELi128ELb0ELb0ELb1ELb1ELb0ELb1EEEEEEEEEvNT_6ParamsE,"",@"SHT_CUDA_INFO"
	.sectionflags	@""
	.align	4


	//----- nvinfo : EIATTR_CUDA_API_VERSION
	.align		4
        /*0000*/ 	.byte	0x04, 0x37
        /*0002*/ 	.short	(.L_227 - .L_226)
.L_226:
        /*0004*/ 	.word	0x00000082


	//----- nvinfo : EIATTR_KPARAM_INFO
	.align		4
.L_227:
        /*0008*/ 	.byte	0x04, 0x17
        /*000a*/ 	.short	(.L_229 - .L_228)
.L_228:
        /*000c*/ 	.word	0x00000000
        /*0010*/ 	.short	0x0000
        /*0012*/ 	.short	0x0070
        /*0014*/ 	.byte	0x00, 0xf0, 0x01, 0x28


	//----- nvinfo : EIATTR_SPARSE_MMA_MASK
	.align		4
.L_229:
        /*0018*/ 	.byte	0x03, 0x50
        /*001a*/ 	.short	0x0000


	//----- nvinfo : EIATTR_MAXREG_COUNT
	.align		4
        /*001c*/ 	.byte	0x03, 0x1b
        /*001e*/ 	.short	0x00a8


	//----- nvinfo : EIATTR_NUM_BARRIERS
	.align		4
        /*0020*/ 	.byte	0x02, 0x4c
        /*0022*/ 	.byte	0x10
	.zero		1


	//----- nvinfo : EIATTR_EXTERNS
	.align		4
        /*0024*/ 	.byte	0x04, 0x0f
        /*0026*/ 	.short	(.L_231 - .L_230)


	//   ....[0]....
	.align		4
.L_230:
        /*0028*/ 	.word	index@(__assertfail)


	//----- nvinfo : EIATTR_ANNOTATIONS
	.align		4
.L_231:
        /*002c*/ 	.byte	0x04, 0x55
        /*002e*/ 	.short	(.L_233 - .L_232)


	//   ....[0]....
.L_232:
        /* <DEDUP_REMOVED lines=22> */


	//----- nvinfo : EIATTR_MERCURY_ISA_VERSION
	.align		4
.L_233:
        /*0180*/ 	.byte	0x03, 0x5f
        /*0182*/ 	.short	0x0101


	//----- nvinfo : EIATTR_UNUSED_LOAD_BYTE_OFFSET
	.align		4
        /*0184*/ 	.byte	0x04, 0x44
        /*0186*/ 	.short	(.L_235 - .L_234)


	//   ....[0]....
.L_234:
        /*0188*/ 	.word	0x00000a70
        /*018c*/ 	.word	0x0000fff0


	//   ....[1]....
        /*0190*/ 	.word	0x00013840
        /*0194*/ 	.word	0x0000fff0


	//----- nvinfo : EIATTR_INT_WARP_WIDE_INSTR_OFFSETS
	.align		4
.L_235:
        /*0198*/ 	.byte	0x04, 0x31
        /*019a*/ 	.short	(.L_237 - .L_236)


	//   ....[0]....
.L_236:
        /*019c*/ 	.word	0x00000160


	//   ....[1]....
        /*01a0*/ 	.word	0x000001a0


	//   ....[2]....
        /*01a4*/ 	.word	0x00000210


	//   ....[3]....
        /*01a8*/ 	.word	0x00017e20


	//   ....[4]....
        /*01ac*/ 	.word	0x00017eb0


	//   ....[5]....
        /*01b0*/ 	.word	0x00018650


	//   ....[6]....
        /*01b4*/ 	.word	0x0001a440


	//   ....[7]....
        /*01b8*/ 	.word	0x0001a4d0


	//----- nvinfo : EIATTR_COOP_GROUP_MASK_REGIDS
	.align		4
.L_237:
        /*01bc*/ 	.byte	0x04, 0x29
        /*01be*/ 	.short	(.L_239 - .L_238)


	//   ....[0]....
.L_238:
        /*01c0*/ 	.word	0xffffffff


	//   ....[1]....
        /*01c4*/ 	.word	0xffffffff


	//   ....[2]....
        /*01c8*/ 	.word	0xffffffff


	//   ....[3]....
        /*01cc*/ 	.word	0xffffffff


	//   ....[4]....
        /*01d0*/ 	.word	0xffffffff


	//   ....[5]....
        /*01d4*/ 	.word	0xffffffff


	//   ....[6]....
        /*01d8*/ 	.word	0xffffffff


	//   ....[7]....
        /*01dc*/ 	.word	0xffffffff


	//   ....[8]....
        /*01e0*/ 	.word	0xffffffff


	//   ....[9]....
        /*01e4*/ 	.word	0xffffffff


	//   ....[10]....
        /*01e8*/ 	.word	0xffffffff


	//   ....[11]....
        /*01ec*/ 	.word	0xffffffff


	//   ....[12]....
        /*01f0*/ 	.word	0xffffffff


	//   ....[13]....
        /*01f4*/ 	.word	0xffffffff


	//   ....[14]....
        /*01f8*/ 	.word	0xffffffff


	//   ....[15]....
        /*01fc*/ 	.word	0xffffffff


	//   ....[16]....
        /*0200*/ 	.word	0xffffffff


	//   ....[17]....
        /*0204*/ 	.word	0xffffffff


	//   ....[18]....
        /*0208*/ 	.word	0xffffffff


	//   ....[19]....
        /*020c*/ 	.word	0xffffffff


	//   ....[20]....
        /*0210*/ 	.word	0xffffffff


	//   ....[21]....
        /*0214*/ 	.word	0xffffffff


	//   ....[22]....
        /*0218*/ 	.word	0xffffffff


	//   ....[23]....
        /*021c*/ 	.word	0xffffffff


	//   ....[24]....
        /*0220*/ 	.word	0xffffffff


	//   ....[25]....
        /*0224*/ 	.word	0xffffffff


	//   ....[26]....
        /*0228*/ 	.word	0xffffffff


	//   ....[27]....
        /*022c*/ 	.word	0xffffffff


	//   ....[28]....
        /*0230*/ 	.word	0xffffffff


	//   ....[29]....
        /*0234*/ 	.word	0xffffffff


	//   ....[30]....
        /*0238*/ 	.word	0xffffffff


	//   ....[31]....
        /*023c*/ 	.word	0xffffffff


	//   ....[32]....
        /*0240*/ 	.word	0xffffffff


	//   ....[33]....
        /*0244*/ 	.word	0xffffffff


	//   ....[34]....
        /*0248*/ 	.word	0xffffffff


	//   ....[35]....
        /*024c*/ 	.word	0xffffffff


	//   ....[36]....
        /*0250*/ 	.word	0xffffffff


	//   ....[37]....
        /*0254*/ 	.word	0xffffffff


	//   ....[38]....
        /*0258*/ 	.word	0xffffffff


	//   ....[39]....
        /*025c*/ 	.word	0xffffffff


	//   ....[40]....
        /*0260*/ 	.word	0xffffffff


	//   ....[41]....
        /*0264*/ 	.word	0xffffffff


	//   ....[42]....
        /*0268*/ 	.word	0xffffffff


	//   ....[43]....
        /*026c*/ 	.word	0xffffffff


	//   ....[44]....
        /*0270*/ 	.word	0xffffffff


	//   ....[45]....
        /*0274*/ 	.word	0xffffffff


	//   ....[46]....
        /*0278*/ 	.word	0xffffffff


	//   ....[47]....
        /*027c*/ 	.word	0xffffffff


	//   ....[48]....
        /*0280*/ 	.word	0xffffffff


	//   ....[49]....
        /*0284*/ 	.word	0xffffffff


	//   ....[50]....
        /*0288*/ 	.word	0xffffffff


	//   ....[51]....
        /*028c*/ 	.word	0xffffffff


	//   ....[52]....
        /*0290*/ 	.word	0xffffffff


	//   ....[53]....
        /*0294*/ 	.word	0xffffffff


	//   ....[54]....
        /*0298*/ 	.word	0xffffffff


	//   ....[55]....
        /*029c*/ 	.word	0xffffffff


	//   ....[56]....
        /*02a0*/ 	.word	0xffffffff


	//   ....[57]....
        /*02a4*/ 	.word	0xffffffff


	//   ....[58]....
        /*02a8*/ 	.word	0xffffffff


	//   ....[59]....
        /*02ac*/ 	.word	0xffffffff


	//   ....[60]....
        /*02b0*/ 	.word	0xffffffff


	//   ....[61]....
        /*02b4*/ 	.word	0xffffffff


	//   ....[62]....
        /*02b8*/ 	.word	0xffffffff


	//   ....[63]....
        /*02bc*/ 	.word	0xffffffff


	//   ....[64]....
        /*02c0*/ 	.word	0xffffffff


	//   ....[65]....
        /*02c4*/ 	.word	0xffffffff


	//   ....[66]....
        /*02c8*/ 	.word	0xffffffff


	//   ....[67]....
        /*02cc*/ 	.word	0xffffffff


	//   ....[68]....
        /*02d0*/ 	.word	0xffffffff


	//   ....[69]....
        /*02d4*/ 	.word	0xffffffff


	//   ....[70]....
        /*02d8*/ 	.word	0xffffffff


	//   ....[71]....
        /*02dc*/ 	.word	0xffffffff


	//   ....[72]....
        /*02e0*/ 	.word	0xffffffff


	//   ....[73]....
        /*02e4*/ 	.word	0xffffffff


	//   ....[74]....
        /*02e8*/ 	.word	0xffffffff


	//   ....[75]....
        /*02ec*/ 	.word	0xffffffff


	//   ....[76]....
        /*02f0*/ 	.word	0xffffffff


	//   ....[77]....
        /*02f4*/ 	.word	0xffffffff


	//   ....[78]....
        /*02f8*/ 	.word	0xffffffff


	//   ....[79]....
        /*02fc*/ 	.word	0xffffffff


	//   ....[80]....
        /*0300*/ 	.word	0xffffffff


	//   ....[81]....
        /*0304*/ 	.word	0xffffffff


	//   ....[82]....
        /*0308*/ 	.word	0xffffffff


	//   ....[83]....
        /*030c*/ 	.word	0xffffffff


	//   ....[84]....
        /*0310*/ 	.word	0xffffffff


	//   ....[85]....
        /*0314*/ 	.word	0xffffffff


	//   ....[86]....
        /*0318*/ 	.word	0xffffffff


	//   ....[87]....
        /*031c*/ 	.word	0xffffffff


	//   ....[88]....
        /*0320*/ 	.word	0xffffffff


	//   ....[89]....
        /*0324*/ 	.word	0xffffffff


	//   ....[90]....
        /*0328*/ 	.word	0xffffffff


	//   ....[91]....
        /*032c*/ 	.word	0xffffffff


	//   ....[92]....
        /*0330*/ 	.word	0xffffffff


	//   ....[93]....
        /*0334*/ 	.word	0xffffffff


	//   ....[94]....
        /*0338*/ 	.word	0xffffffff


	//   ....[95]....
        /*033c*/ 	.word	0xffffffff


	//   ....[96]....
        /*0340*/ 	.word	0xffffffff


	//   ....[97]....
        /*0344*/ 	.word	0xffffffff


	//   ....[98]....
        /*0348*/ 	.word	0xffffffff


	//   ....[99]....
        /*034c*/ 	.word	0xffffffff


	//   ....[100]....
        /*0350*/ 	.word	0xffffffff


	//   ....[101]....
        /*0354*/ 	.word	0xffffffff


	//   ....[102]....
        /*0358*/ 	.word	0xffffffff


	//   ....[103]....
        /*035c*/ 	.word	0xffffffff


	//   ....[104]....
        /*0360*/ 	.word	0xffffffff


	//   ....[105]....
        /*0364*/ 	.word	0xffffffff


	//   ....[106]....
        /*0368*/ 	.word	0xffffffff


	//   ....[107]....
        /*036c*/ 	.word	0xffffffff


	//   ....[108]....
        /*0370*/ 	.word	0xffffffff


	//   ....[109]....
        /*0374*/ 	.word	0xffffffff


	//   ....[110]....
        /*0378*/ 	.word	0xffffffff


	//   ....[111]....
        /*037c*/ 	.word	0x0500000f


	//   ....[112]....
        /*0380*/ 	.word	0x0500000f


	//----- nvinfo : EIATTR_COOP_GROUP_INSTR_OFFSETS
	.align		4
.L_239:
        /*0384*/ 	.byte	0x04, 0x28
        /*0386*/ 	.short	(.L_241 - .L_240)


	//   ....[0]....
.L_240:
        /*0388*/ 	.word	0x00000070


	//   ....[1]....
        /*038c*/ 	.word	0x00000170


	//   ....[2]....
        /*0390*/ 	.word	0x000001c0


	//   ....[3]....
        /*0394*/ 	.word	0x000003f0


	//   ....[4]....
        /*0398*/ 	.word	0x00000550


	//   ....[5]....
        /*039c*/ 	.word	0x00000670


	//   ....[6]....
        /*03a0*/ 	.word	0x000007d0


	//   ....[7]....
        /*03a4*/ 	.word	0x00001cc0


	//   ....[8]....
        /*03a8*/ 	.word	0x00004420


	//   ....[9]....
        /*03ac*/ 	.word	0x00004530


	//   ....[10]....
        /*03b0*/ 	.word	0x00005000


	//   ....[11]....
        /*03b4*/ 	.word	0x00005050


	//   ....[12]....
        /*03b8*/ 	.word	0x00008be0


	//   ....[13]....
        /*03bc*/ 	.word	0x00008cf0


	//   ....[14]....
        /*03c0*/ 	.word	0x00009840


	//   ....[15]....
        /*03c4*/ 	.word	0x000098c0


	//   ....[16]....
        /*03c8*/ 	.word	0x0000c410


	//   ....[17]....
        /*03cc*/ 	.word	0x0000c420


	//   ....[18]....
        /*03d0*/ 	.word	0x0000c460


	//   ....[19]....
        /*03d4*/ 	.word	0x0000c470


	//   ....[20]....
        /*03d8*/ 	.word	0x000108a0


	//   ....[21]....
        /*03dc*/ 	.word	0x000109b0


	//   ....[22]....
        /*03e0*/ 	.word	0x00011500


	//   ....[23]....
        /*03e4*/ 	.word	0x00011580


	//   ....[24]....
        /*03e8*/ 	.word	0x00012ee0


	//   ....[25]....
        /*03ec*/ 	.word	0x00012ef0


	//   ....[26]....
        /*03f0*/ 	.word	0x00012f20


	//   ....[27]....
        /*03f4*/ 	.word	0x00012f30


	//   ....[28]....
        /*03f8*/ 	.word	0x00014400


	//   ....[29]....
        /*03fc*/ 	.word	0x00014430


	//   ....[30]....
        /*0400*/ 	.word	0x00014460


	//   ....[31]....
        /*0404*/ 	.word	0x00014490


	//   ....[32]....
        /*0408*/ 	.word	0x000144c0


	//   ....[33]....
        /*040c*/ 	.word	0x000144e0


	//   ....[34]....
        /*0410*/ 	.word	0x000144f0


	//   ....[35]....
        /*0414*/ 	.word	0x00014500


	//   ....[36]....
        /*0418*/ 	.word	0x00014510


	//   ....[37]....
        /*041c*/ 	.word	0x00014540


	//   ....[38]....
        /*0420*/ 	.word	0x00014570


	//   ....[39]....
        /*0424*/ 	.word	0x00014580


	//   ....[40]....
        /*0428*/ 	.word	0x00014590


	//   ....[41]....
        /*042c*/ 	.word	0x000145c0


	//   ....[42]....
        /*0430*/ 	.word	0x000145f0


	//   ....[43]....
        /*0434*/ 	.word	0x00014600


	//   ....[44]....
        /*0438*/ 	.word	0x00014610


	//   ....[45]....
        /*043c*/ 	.word	0x00014640


	//   ....[46]....
        /*0440*/ 	.word	0x00014670


	//   ....[47]....
        /*0444*/ 	.word	0x00014680


	//   ....[48]....
        /*0448*/ 	.word	0x00014690


	//   ....[49]....
        /*044c*/ 	.word	0x000146c0


	//   ....[50]....
        /*0450*/ 	.word	0x000146f0


	//   ....[51]....
        /*0454*/ 	.word	0x00014700


	//   ....[52]....
        /*0458*/ 	.word	0x00014710


	//   ....[53]....
        /*045c*/ 	.word	0x00014770


	//   ....[54]....
        /*0460*/ 	.word	0x00014780


	//   ....[55]....
        /*0464*/ 	.word	0x00014790


	//   ....[56]....
        /*0468*/ 	.word	0x000147a0


	//   ....[57]....
        /*046c*/ 	.word	0x000147c0


	//   ....[58]....
        /*0470*/ 	.word	0x000147d0


	//   ....[59]....
        /*0474*/ 	.word	0x000147e0


	//   ....[60]....
        /*0478*/ 	.word	0x000147f0


	//   ....[61]....
        /*047c*/ 	.word	0x00014800


	//   ....[62]....
        /*0480*/ 	.word	0x00014810


	//   ....[63]....
        /*0484*/ 	.word	0x00014830


	//   ....[64]....
        /*0488*/ 	.word	0x00014850


	//   ....[65]....
        /*048c*/ 	.word	0x00014870


	//   ....[66]....
        /*0490*/ 	.word	0x00014880


	//   ....[67]....
        /*0494*/ 	.word	0x00014890


	//   ....[68]....
        /*0498*/ 	.word	0x000148a0


	//   ....[69]....
        /*049c*/ 	.word	0x000148b0


	//   ....[70]....
        /*04a0*/ 	.word	0x000148c0


	//   ....[71]....
        /*04a4*/ 	.word	0x000148d0


	//   ....[72]....
        /*04a8*/ 	.word	0x000148e0


	//   ....[73]....
        /*04ac*/ 	.word	0x00014910


	//   ....[74]....
        /*04b0*/ 	.word	0x00014920


	//   ....[75]....
        /*04b4*/ 	.word	0x00014930


	//   ....[76]....
        /*04b8*/ 	.word	0x00016760


	//   ....[77]....
        /*04bc*/ 	.word	0x00016930


	//   ....[78]....
        /*04c0*/ 	.word	0x00016960


	//   ....[79]....
        /*04c4*/ 	.word	0x00016990


	//   ....[80]....
        /*04c8*/ 	.word	0x000169d0


	//   ....[81]....
        /*04cc*/ 	.word	0x00016a00


	//   ....[82]....
        /*04d0*/ 	.word	0x00016a40


	//   ....[83]....
        /*04d4*/ 	.word	0x00016bd0


	//   ....[84]....
        /*04d8*/ 	.word	0x00016c00


	//   ....[85]....
        /*04dc*/ 	.word	0x00016c30


	//   ....[86]....
        /*04e0*/ 	.word	0x00016c60


	//   ....[87]....
        /*04e4*/ 	.word	0x00016c90


	//   ....[88]....
        /*04e8*/ 	.word	0x00016cd0


	//   ....[89]....
        /*04ec*/ 	.word	0x00016d70


	//   ....[90]....
        /*04f0*/ 	.word	0x00016e00


	//   ....[91]....
        /*04f4*/ 	.word	0x00016eb0


	//   ....[92]....
        /*04f8*/ 	.word	0x00018780


	//   ....[93]....
        /*04fc*/ 	.word	0x0001af70


	//   ....[94]....
        /*0500*/ 	.word	0x0001afa0


	//   ....[95]....
        /*0504*/ 	.word	0x0001afd0


	//   ....[96]....
        /*0508*/ 	.word	0x0001b000


	//   ....[97]....
        /*050c*/ 	.word	0x0001b030


	//   ....[98]....
        /*0510*/ 	.word	0x0001b040


	//   ....[99]....
        /*0514*/ 	.word	0x0001b080


	//   ....[100]....
        /*0518*/ 	.word	0x0001b090


	//   ....[101]....
        /*051c*/ 	.word	0x0001b1d0


	//   ....[102]....
        /*0520*/ 	.word	0x0001b200


	//   ....[103]....
        /*0524*/ 	.word	0x0001b230


	//   ....[104]....
        /*0528*/ 	.word	0x0001b260


	//   ....[105]....
        /*052c*/ 	.word	0x0001b290


	//   ....[106]....
        /*0530*/ 	.word	0x0001b2d0


	//   ....[107]....
        /*0534*/ 	.word	0x0001b370


	//   ....[108]....
        /*0538*/ 	.word	0x0001b400


	//   ....[109]....
        /*053c*/ 	.word	0x0001b4b0


	//   ....[110]....
        /*0540*/ 	.word	0x0001bb00


	//   ....[111]....
        /*0544*/ 	.word	0x0001c190


	//   ....[112]....
        /*0548*/ 	.word	0x0001c600


	//----- nvinfo : EIATTR_REG_RECONFIG
	.align		4
.L_241:
        /*054c*/ 	.byte	0x01, 0x54
	.zero		2


	//----- nvinfo : EIATTR_SYSCALL_OFFSETS
	.align		4
        /*0550*/ 	.byte	0x04, 0x46
        /*0552*/ 	.short	(.L_243 - .L_242)


	//   ....[0]....
.L_242:
        /*0554*/ 	.word	0x00001e40


	//   ....[1]....
        /*0558*/ 	.word	0x00018050


	//   ....[2]....
        /*055c*/ 	.word	0x000181b0


	//   ....[3]....
        /*0560*/ 	.word	0x000182f0


	//   ....[4]....
        /*0564*/ 	.word	0x00018410


	//----- nvinfo : EIATTR_MBARRIER_INSTR_OFFSETS
	.align		4
.L_243:
        /*0568*/ 	.byte	0x04, 0x39
        /*056a*/ 	.short	(.L_245 - .L_244)


	//   ....[0]....
.L_244:
        /*056c*/ 	.word	0x000002a0
        /*0570*/ 	.word	0x000000ff
        /*0574*/ 	.word	0x00033400
        /*0578*/ 	.short	0x0100
        /*057a*/ 	.byte	0x08
	.zero		1


	//   ....[1]....
        /*057c*/ 	.word	0x000002b0
        /*0580*/ 	.word	0x000000ff
        /*0584*/ 	.word	0x00033420
        /*0588*/ 	.short	0x0100
        /*058a*/ 	.byte	0x08
	.zero		1


	//   ....[2]....
        /*058c*/ 	.word	0x000003a0
        /*0590*/ 	.word	0x000000ff
        /*0594*/ 	.word	0x00033430
        /*0598*/ 	.short	0x0100
        /*059a*/ 	.byte	0x08
	.zero		1


	//   ....[3]....
        /*059c*/ 	.word	0x000003b0
        /*05a0*/ 	.word	0x000000ff
        /*05a4*/ 	.word	0x00033440
        /*05a8*/ 	.short	0x0100
        /*05aa*/ 	.byte	0x08
	.zero		1


	//   ....[4]....
        /*05ac*/ 	.word	0x000003c0
        /*05b0*/ 	.word	0x000000ff
        /*05b4*/ 	.word	0x00033438
        /*05b8*/ 	.short	0x0100
        /*05ba*/ 	.byte	0x08
	.zero		1


	//   ....[5]....
        /*05bc*/ 	.word	0x000003d0
        /*05c0*/ 	.word	0x000000ff
        /*05c4*/ 	.word	0x00033448
        /*05c8*/ 	.short	0x0100
        /*05ca*/ 	.byte	0x08
	.zero		1


	//   ....[6]....
        /*05cc*/ 	.word	0x00000500
        /*05d0*/ 	.word	0x000000ff
        /*05d4*/ 	.word	0x00033450
        /*05d8*/ 	.short	0x0100
        /*05da*/ 	.byte	0x08
	.zero		1


	//   ....[7]....
        /*05dc*/ 	.word	0x00000510
        /*05e0*/ 	.word	0x000000ff
        /*05e4*/ 	.word	0x00033460
        /*05e8*/ 	.short	0x0100
        /*05ea*/ 	.byte	0x08
	.zero		1


	//   ....[8]....
        /*05ec*/ 	.word	0x00000520
        /*05f0*/ 	.word	0x000000ff
        /*05f4*/ 	.word	0x00033458
        /*05f8*/ 	.short	0x0100
        /*05fa*/ 	.byte	0x08
	.zero		1


	//   ....[9]....
        /*05fc*/ 	.word	0x00000530
        /*0600*/ 	.word	0x000000ff
        /*0604*/ 	.word	0x00033468
        /*0608*/ 	.short	0x0100
        /*060a*/ 	.byte	0x08
	.zero		1


	//   ....[10]....
        /*060c*/ 	.word	0x00000620
        /*0610*/ 	.word	0x000000ff
        /*0614*/ 	.word	0x00033470
        /*0618*/ 	.short	0x0100
        /*061a*/ 	.byte	0x06
	.zero		1


	//   ....[11]....
        /*061c*/ 	.word	0x00000630
        /*0620*/ 	.word	0x000000ff
        /*0624*/ 	.word	0x00033480
        /*0628*/ 	.short	0x0100
        /*062a*/ 	.byte	0x06
	.zero		1


	//   ....[12]....
        /*062c*/ 	.word	0x00000640
        /*0630*/ 	.word	0x000000ff
        /*0634*/ 	.word	0x00033478
        /*0638*/ 	.short	0x0100
        /*063a*/ 	.byte	0x06
	.zero		1


	//   ....[13]....
        /*063c*/ 	.word	0x00000650
        /*0640*/ 	.word	0x000000ff
        /*0644*/ 	.word	0x00033488
        /*0648*/ 	.short	0x0100
        /*064a*/ 	.byte	0x06
	.zero		1


	//   ....[14]....
        /*064c*/ 	.word	0x00000780
        /*0650*/ 	.word	0x000000ff
        /*0654*/ 	.word	0x00033490
        /*0658*/ 	.short	0x0100
        /*065a*/ 	.byte	0x08
	.zero		1


	//   ....[15]....
        /*065c*/ 	.word	0x00000790
        /*0660*/ 	.word	0x000000ff
        /*0664*/ 	.word	0x000334a0
        /*0668*/ 	.short	0x0100
        /*066a*/ 	.byte	0x08
	.zero		1


	//   ....[16]....
        /*066c*/ 	.word	0x000007a0
        /*0670*/ 	.word	0x000000ff
        /*0674*/ 	.word	0x00033498
        /*0678*/ 	.short	0x0100
        /*067a*/ 	.byte	0x08
	.zero		1


	//   ....[17]....
        /*067c*/ 	.word	0x000007b0
        /*0680*/ 	.word	0x000000ff
        /*0684*/ 	.word	0x000334a8
        /*0688*/ 	.short	0x0100
        /*068a*/ 	.byte	0x08
	.zero		1


	//   ....[18]....
        /*068c*/ 	.word	0x000008e0
        /*0690*/ 	.word	0x000000ff
        /*0694*/ 	.word	0x000334b0
        /*0698*/ 	.short	0x0100
        /*069a*/ 	.byte	0x08
	.zero		1


	//   ....[19]....
        /*069c*/ 	.word	0x000008f0
        /*06a0*/ 	.word	0x000000ff
        /*06a4*/ 	.word	0x000334c0
        /*06a8*/ 	.short	0x0100
        /*06aa*/ 	.byte	0x08
	.zero		1


	//   ....[20]....
        /*06ac*/ 	.word	0x00000900
        /*06b0*/ 	.word	0x000000ff
        /*06b4*/ 	.word	0x000334b8
        /*06b8*/ 	.short	0x0100
        /*06ba*/ 	.byte	0x08
	.zero		1


	//   ....[21]....
        /*06bc*/ 	.word	0x00000910
        /*06c0*/ 	.word	0x000000ff
        /*06c4*/ 	.word	0x000334c8
        /*06c8*/ 	.short	0x0100
        /*06ca*/ 	.byte	0x08
	.zero		1


	//   ....[22]....
        /*06cc*/ 	.word	0x00001ec0
        /*06d0*/ 	.word	0x000000ff
        /*06d4*/ 	.word	0x00033400
        /*06d8*/ 	.short	0x010a
        /*06da*/ 	.byte	0x29
	.zero		1


	//   ....[23]....
        /*06dc*/ 	.word	0x00001f40
        /*06e0*/ 	.word	0x00000003
        /*06e4*/ 	.word	0x00033430
        /*06e8*/ 	.short	0x010a
        /*06ea*/ 	.byte	0x3f
	.zero		1


	//   ....[24]....
        /*06ec*/ 	.word	0x00001fc0
        /*06f0*/ 	.word	0x00000003
        /*06f4*/ 	.word	0x00033430
        /*06f8*/ 	.short	0x010a
        /*06fa*/ 	.byte	0x3f
	.zero		1


	//   ....[25]....
        /*06fc*/ 	.word	0x00002d60
        /*0700*/ 	.word	0x00000000
        /*0704*/ 	.word	0x00000000
        /*0708*/ 	.short	0x0101
        /*070a*/ 	.byte	0x3f
	.zero		1


	//   ....[26]....
        /*070c*/ 	.word	0x00006450
        /*0710*/ 	.word	0x000000ff
        /*0714*/ 	.word	0x00033430
        /*0718*/ 	.short	0x010a
        /*071a*/ 	.byte	0x06
	.zero		1


	//   ....[27]....
        /*071c*/ 	.word	0x00006490
        /*0720*/ 	.word	0x000000ff
        /*0724*/ 	.word	0x00033430
        /*0728*/ 	.short	0x010a
        /*072a*/ 	.byte	0x06
	.zero		1


	//   ....[28]....
        /*072c*/ 	.word	0x000070a0
        /*0730*/ 	.word	0x000000ff
        /*0734*/ 	.word	0x00033450
        /*0738*/ 	.short	0x010a
        /*073a*/ 	.byte	0x06
	.zero		1


	//   ....[29]....
        /*073c*/ 	.word	0x000070e0
        /*0740*/ 	.word	0x000000ff
        /*0744*/ 	.word	0x00033450
        /*0748*/ 	.short	0x010a
        /*074a*/ 	.byte	0x06
	.zero		1


	//   ....[30]....
        /*074c*/ 	.word	0x000073d0
        /*0750*/ 	.word	0x0000000a
        /*0754*/ 	.word	0x00000000
        /*0758*/ 	.short	0x0101
        /*075a*/ 	.byte	0x3f
	.zero		1


	//   ....[31]....
        /*075c*/ 	.word	0x0000a600
        /*0760*/ 	.word	0x000000ff
        /*0764*/ 	.word	0x00000000
        /*0768*/ 	.short	0x0101
        /*076a*/ 	.byte	0x06
	.zero		1


	//   ....[32]....
        /*076c*/ 	.word	0x0000b160
        /*0770*/ 	.word	0x000000ff
        /*0774*/ 	.word	0x00033430
        /*0778*/ 	.short	0x010a
        /*077a*/ 	.byte	0x06
	.zero		1


	//   ....[33]....
        /*077c*/ 	.word	0x0000b1a0
        /*0780*/ 	.word	0x000000ff
        /*0784*/ 	.word	0x00033430
        /*0788*/ 	.short	0x010a
        /*078a*/ 	.byte	0x06
	.zero		1


	//   ....[34]....
        /*078c*/ 	.word	0x0000bde0
        /*0790*/ 	.word	0x000000ff
        /*0794*/ 	.word	0x00033450
        /*0798*/ 	.short	0x010a
        /*079a*/ 	.byte	0x06
	.zero		1


	//   ....[35]....
        /*079c*/ 	.word	0x0000be20
        /*07a0*/ 	.word	0x000000ff
        /*07a4*/ 	.word	0x00033450
        /*07a8*/ 	.short	0x010a
        /*07aa*/ 	.byte	0x06
	.zero		1


	//   ....[36]....
        /*07ac*/ 	.word	0x0000d520
        /*07b0*/ 	.word	0x00000006
        /*07b4*/ 	.word	0x00000000
        /*07b8*/ 	.short	0x0101
        /*07ba*/ 	.byte	0x3f
	.zero		1


	//   ....[37]....
        /*07bc*/ 	.word	0x0000d730
        /*07c0*/ 	.word	0x000000ff
        /*07c4*/ 	.word	0x00000000
        /*07c8*/ 	.short	0x0101
        /*07ca*/ 	.byte	0x06
	.zero		1


	//   ....[38]....
        /*07cc*/ 	.word	0x0000e0e0
        /*07d0*/ 	.word	0x000000ff
        /*07d4*/ 	.word	0x00033430
        /*07d8*/ 	.short	0x010a
        /*07da*/ 	.byte	0x06
	.zero		1


	//   ....[39]....
        /*07dc*/ 	.word	0x0000e120
        /*07e0*/ 	.word	0x000000ff
        /*07e4*/ 	.word	0x00033430
        /*07e8*/ 	.short	0x010a
        /*07ea*/ 	.byte	0x06
	.zero		1


	//   ....[40]....
        /*07ec*/ 	.word	0x0000ed60
        /*07f0*/ 	.word	0x000000ff
        /*07f4*/ 	.word	0x00033450
        /*07f8*/ 	.short	0x010a
        /*07fa*/ 	.byte	0x06
	.zero		1


	//   ....[41]....
        /*07fc*/ 	.word	0x0000eda0
        /*0800*/ 	.word	0x000000ff
        /*0804*/ 	.word	0x00033450
        /*0808*/ 	.short	0x010a
        /*080a*/ 	.byte	0x06
	.zero		1


	//   ....[42]....
        /*080c*/ 	.word	0x0000f0c0
        /*0810*/ 	.word	0x00000000
        /*0814*/ 	.word	0x00000000
        /*0818*/ 	.short	0x0101
        /*081a*/ 	.byte	0x3f
	.zero		1


	//   ....[43]....
        /*081c*/ 	.word	0x000122c0
        /*0820*/ 	.word	0x000000ff
        /*0824*/ 	.word	0x00000000
        /*0828*/ 	.short	0x0101
        /*082a*/ 	.byte	0x06
	.zero		1


	//   ....[44]....
        /*082c*/ 	.word	0x00012b40
        /*0830*/ 	.word	0x000000ff
        /*0834*/ 	.word	0x00033450
        /*0838*/ 	.short	0x010a
        /*083a*/ 	.byte	0x09
	.zero		1


	//   ....[45]....
        /*083c*/ 	.word	0x00012b80
        /*0840*/ 	.word	0x000000ff
        /*0844*/ 	.word	0x00033450
        /*0848*/ 	.short	0x010a
        /*084a*/ 	.byte	0x09
	.zero		1


	//   ....[46]....
        /*084c*/ 	.word	0x00013310
        /*0850*/ 	.word	0x000000ff
        /*0854*/ 	.word	0x00000000
        /*0858*/ 	.short	0x0101
        /*085a*/ 	.byte	0x04
	.zero		1


	//   ....[47]....
        /*085c*/ 	.word	0x00015590
        /*0860*/ 	.word	0x00000003
        /*0864*/ 	.word	0x00000000
        /*0868*/ 	.short	0x0101
        /*086a*/ 	.byte	0x3f
	.zero		1


	//   ....[48]....
        /*086c*/ 	.word	0x000189a0
        /*0870*/ 	.word	0x00000004
        /*0874*/ 	.word	0x00033480
        /*0878*/ 	.short	0x010a
        /*087a*/ 	.byte	0x3f
	.zero		1


	//   ....[49]....
        /*087c*/ 	.word	0x00018bf0
        /*0880*/ 	.word	0x00000004
        /*0884*/ 	.word	0x00033440
        /*0888*/ 	.short	0x010a
        /*088a*/ 	.byte	0x3f
	.zero		1


	//   ....[50]....
        /*088c*/ 	.word	0x000190c0
        /*0890*/ 	.word	0x000000ff
        /*0894*/ 	.word	0x00033420
        /*0898*/ 	.short	0x010a
        /*089a*/ 	.byte	0x29
	.zero		1


	//   ....[51]....
        /*089c*/ 	.word	0x00019340
        /*08a0*/ 	.word	0x00000006
        /*08a4*/ 	.word	0x00033480
        /*08a8*/ 	.short	0x010a
        /*08aa*/ 	.byte	0x3f
	.zero		1


	//   ....[52]....
        /*08ac*/ 	.word	0x000197a0
        /*08b0*/ 	.word	0x00000006
        /*08b4*/ 	.word	0x00033440
        /*08b8*/ 	.short	0x010a
        /*08ba*/ 	.byte	0x3f
	.zero		1


	//   ....[53]....
        /*08bc*/ 	.word	0x00019c50
        /*08c0*/ 	.word	0x0000000d
        /*08c4*/ 	.word	0x00033470
        /*08c8*/ 	.short	0x010a
        /*08ca*/ 	.byte	0x3f
	.zero		1


	//   ....[54]....
        /*08cc*/ 	.word	0x00019cc0
        /*08d0*/ 	.word	0x0000000d
        /*08d4*/ 	.word	0x00033460
        /*08d8*/ 	.short	0x010a
        /*08da*/ 	.byte	0x3f
	.zero		1


	//   ....[55]....
        /*08dc*/ 	.word	0x0001a370
        /*08e0*/ 	.word	0x0000000d
        /*08e4*/ 	.word	0x00033450
        /*08e8*/ 	.short	0x0101
        /*08ea*/ 	.byte	0x3f
	.zero		1


	//   ....[56]....
        /*08ec*/ 	.word	0x0001a3c0
        /*08f0*/ 	.word	0x00000002
        /*08f4*/ 	.word	0x00000000
        /*08f8*/ 	.short	0x0101
        /*08fa*/ 	.byte	0x3f
	.zero		1


	//   ....[57]....
        /*08fc*/ 	.word	0x0001a5b0
        /*0900*/ 	.word	0x00000003
        /*0904*/ 	.word	0x00033470
        /*0908*/ 	.short	0x010a
        /*090a*/ 	.byte	0x3f
	.zero		1


	//   ....[58]....
        /*090c*/ 	.word	0x0001a610
        /*0910*/ 	.word	0x00000003
        /*0914*/ 	.word	0x00033460
        /*0918*/ 	.short	0x010a
        /*091a*/ 	.byte	0x3f
	.zero		1


	//   ....[59]....
        /*091c*/ 	.word	0x0001acc0
        /*0920*/ 	.word	0x00000003
        /*0924*/ 	.word	0x00033450
        /*0928*/ 	.short	0x0101
        /*092a*/ 	.byte	0x3f
	.zero		1


	//   ....[60]....
        /*092c*/ 	.word	0x0001ad30
        /*0930*/ 	.word	0x00000000
        /*0934*/ 	.word	0x00000000
        /*0938*/ 	.short	0x0101
        /*093a*/ 	.byte	0x3f
	.zero		1


	//   ....[61]....
        /*093c*/ 	.word	0x0001ba80
        /*0940*/ 	.word	0x00000003
        /*0944*/ 	.word	0x00033420
        /*0948*/ 	.short	0x010a
        /*094a*/ 	.byte	0x3f
	.zero		1


	//   ....[62]....
        /*094c*/ 	.word	0x0001bc20
        /*0950*/ 	.word	0x00000007
        /*0954*/ 	.word	0x00000000
        /*0958*/ 	.short	0x010a
        /*095a*/ 	.byte	0x3f
	.zero		1


	//   ....[63]....
        /*095c*/ 	.word	0x0001bc90
        /*0960*/ 	.word	0x00000005
        /*0964*/ 	.word	0x00000000
        /*0968*/ 	.short	0x010a
        /*096a*/ 	.byte	0x3f
	.zero		1


	//   ....[64]....
        /*096c*/ 	.word	0x0001bce0
        /*0970*/ 	.word	0x00000005
        /*0974*/ 	.word	0x00033460
        /*0978*/ 	.short	0x010a
        /*097a*/ 	.byte	0x3f
	.zero		1


	//   ....[65]....
        /*097c*/ 	.word	0x0001bd30
        /*0980*/ 	.word	0x00000003
        /*0984*/ 	.word	0x00033460
        /*0988*/ 	.short	0x010a
        /*098a*/ 	.byte	0x3f
	.zero		1


	//   ....[66]....
        /*098c*/ 	.word	0x0001bd70
        /*0990*/ 	.word	0x00000005
        /*0994*/ 	.word	0x00033480
        /*0998*/ 	.short	0x010a
        /*099a*/ 	.byte	0x3f
	.zero		1


	//   ....[67]....
        /*099c*/ 	.word	0x0001bd90
        /*09a0*/ 	.word	0x00000003
        /*09a4*/ 	.word	0x00033480
        /*09a8*/ 	.short	0x010a
        /*09aa*/ 	.byte	0x3f
	.zero		1


	//   ....[68]....
        /*09ac*/ 	.word	0x0001be00
        /*09b0*/ 	.word	0x00000003
        /*09b4*/ 	.word	0x00033400
        /*09b8*/ 	.short	0x010a
        /*09ba*/ 	.byte	0x3f
	.zero		1


	//   ....[69]....
        /*09bc*/ 	.word	0x0001be50
        /*09c0*/ 	.word	0x00000003
        /*09c4*/ 	.word	0x00033430
        /*09c8*/ 	.short	0x010a
        /*09ca*/ 	.byte	0x3f
	.zero		1


	//   ....[70]....
        /*09cc*/ 	.word	0x0001beb0
        /*09d0*/ 	.word	0x0000000f
        /*09d4*/ 	.word	0x00033430
        /*09d8*/ 	.short	0x010a
        /*09da*/ 	.byte	0x3f
	.zero		1


	//   ....[71]....
        /*09dc*/ 	.word	0x0001bf10
        /*09e0*/ 	.word	0x0000000f
        /*09e4*/ 	.word	0x00033450
        /*09e8*/ 	.short	0x010a
        /*09ea*/ 	.byte	0x3f
	.zero		1


	//   ....[72]....
        /*09ec*/ 	.word	0x0001bf70
        /*09f0*/ 	.word	0x00000003
        /*09f4*/ 	.word	0x00033430
        /*09f8*/ 	.short	0x010a
        /*09fa*/ 	.byte	0x3f
	.zero		1


	//   ....[73]....
        /*09fc*/ 	.word	0x0001bfd0
        /*0a00*/ 	.word	0x00000003
        /*0a04*/ 	.word	0x00033450
        /*0a08*/ 	.short	0x010a
        /*0a0a*/ 	.byte	0x3f
	.zero		1


	//   ....[74]....
        /*0a0c*/ 	.word	0x0001c030
        /*0a10*/ 	.word	0x00000003
        /*0a14*/ 	.word	0x00033430
        /*0a18*/ 	.short	0x010a
        /*0a1a*/ 	.byte	0x3f
	.zero		1


	//   ....[75]....
        /*0a1c*/ 	.word	0x0001c090
        /*0a20*/ 	.word	0x00000003
        /*0a24*/ 	.word	0x00033450
        /*0a28*/ 	.short	0x010a
        /*0a2a*/ 	.byte	0x3f
	.zero		1


	//   ....[76]....
        /*0a2c*/ 	.word	0x0001c0f0
        /*0a30*/ 	.word	0x00000005
        /*0a34*/ 	.word	0x00033450
        /*0a38*/ 	.short	0x010a
        /*0a3a*/ 	.byte	0x3f
	.zero		1


	//   ....[77]....
        /*0a3c*/ 	.word	0x0001c240
        /*0a40*/ 	.word	0x00000004
        /*0a44*/ 	.word	0x00033480
        /*0a48*/ 	.short	0x010a
        /*0a4a*/ 	.byte	0x3f
	.zero		1


	//   ....[78]....
        /*0a4c*/ 	.word	0x0001c290
        /*0a50*/ 	.word	0x00000004
        /*0a54*/ 	.word	0x00033440
        /*0a58*/ 	.short	0x010a
        /*0a5a*/ 	.byte	0x3f
	.zero		1


	//   ....[79]....
        /*0a5c*/ 	.word	0x0001c2f0
        /*0a60*/ 	.word	0x00000005
        /*0a64*/ 	.word	0x00033420
        /*0a68*/ 	.short	0x010a
        /*0a6a*/ 	.byte	0x3f
	.zero		1


	//   ....[80]....
        /*0a6c*/ 	.word	0x0001c340
        /*0a70*/ 	.word	0x00000006
        /*0a74*/ 	.word	0x00033480
        /*0a78*/ 	.short	0x010a
        /*0a7a*/ 	.byte	0x3f
	.zero		1


	//   ....[81]....
        /*0a7c*/ 	.word	0x0001c390
        /*0a80*/ 	.word	0x00000006
        /*0a84*/ 	.word	0x00033440
        /*0a88*/ 	.short	0x010a
        /*0a8a*/ 	.byte	0x3f
	.zero		1


	//   ....[82]....
        /*0a8c*/ 	.word	0x0001c3e0
        /*0a90*/ 	.word	0x0000000d
        /*0a94*/ 	.word	0x00033470
        /*0a98*/ 	.short	0x010a
        /*0a9a*/ 	.byte	0x3f
	.zero		1


	//   ....[83]....
        /*0a9c*/ 	.word	0x0001c430
        /*0aa0*/ 	.word	0x0000000d
        /*0aa4*/ 	.word	0x00033460
        /*0aa8*/ 	.short	0x010a
        /*0aaa*/ 	.byte	0x3f
	.zero		1


	//   ....[84]....
        /*0aac*/ 	.word	0x0001c480
        /*0ab0*/ 	.word	0x00000003
        /*0ab4*/ 	.word	0x00033470
        /*0ab8*/ 	.short	0x010a
        /*0aba*/ 	.byte	0x3f
	.zero		1


	//   ....[85]....
        /*0abc*/ 	.word	0x0001c4d0
        /*0ac0*/ 	.word	0x00000003
        /*0ac4*/ 	.word	0x00033460
        /*0ac8*/ 	.short	0x010a
        /*0aca*/ 	.byte	0x3f
	.zero		1


	//   ....[86]....
        /*0acc*/ 	.word	0x0001c520
        /*0ad0*/ 	.word	0x00000003
        /*0ad4*/ 	.word	0x00033420
        /*0ad8*/ 	.short	0x010a
        /*0ada*/ 	.byte	0x3f
	.zero		1


	//   ....[87]....
        /*0adc*/ 	.word	0x0001c6c0
        /*0ae0*/ 	.word	0x00000007
        /*0ae4*/ 	.word	0x00000000
        /*0ae8*/ 	.short	0x010a
        /*0aea*/ 	.byte	0x3f
	.zero		1


	//   ....[88]....
        /*0aec*/ 	.word	0x0001c710
        /*0af0*/ 	.word	0x00000005
        /*0af4*/ 	.word	0x00000000
        /*0af8*/ 	.short	0x010a
        /*0afa*/ 	.byte	0x3f
	.zero		1


	//   ....[89]....
        /*0afc*/ 	.word	0x0001c760
        /*0b00*/ 	.word	0x00000005
        /*0b04*/ 	.word	0x00033460
        /*0b08*/ 	.short	0x010a
        /*0b0a*/ 	.byte	0x3f
	.zero		1


	//   ....[90]....
        /*0b0c*/ 	.word	0x0001c7b0
        /*0b10*/ 	.word	0x00000003
        /*0b14*/ 	.word	0x00033460
        /*0b18*/ 	.short	0x010a
        /*0b1a*/ 	.byte	0x3f
	.zero		1


	//   ....[91]....
        /*0b1c*/ 	.word	0x0001c800
        /*0b20*/ 	.word	0x00000005
        /*0b24*/ 	.word	0x00033480
        /*0b28*/ 	.short	0x010a
        /*0b2a*/ 	.byte	0x3f
	.zero		1


	//----- nvinfo : EIATTR_NUM_MBARRIERS
	.align		4
.L_245:
        /*0b2c*/ 	.byte	0x03, 0x38
        /*0b2e*/ 	.short	0x0016


	//----- nvinfo : EIATTR_EXIT_INSTR_OFFSETS
	.align		4
        /*0b30*/ 	.byte	0x04, 0x1c
        /*0b32*/ 	.short	(.L_247 - .L_246)


	//   ....[0]....
.L_246:
        /*0b34*/ 	.word	0x00000ab0


	//   ....[1]....
        /*0b38*/ 	.word	0x00016700


	//   ....[2]....
        /*0b3c*/ 	.word	0x0001bde0


	//----- nvinfo : EIATTR_MAX_THREADS
	.align		4
.L_247:
        /*0b40*/ 	.byte	0x04, 0x05
        /*0b42*/ 	.short	(.L_249 - .L_248)
.L_248:
        /*0b44*/ 	.word	0x00000180
        /*0b48*/ 	.word	0x00000001
        /*0b4c*/ 	.word	0x00000001


	//----- nvinfo : EIATTR_CRS_STACK_SIZE
	.align		4
.L_249:
        /*0b50*/ 	.byte	0x04, 0x1e
        /*0b52*/ 	.short	(.L_251 - .L_250)
.L_250:
        /*0b54*/ 	.word	0x00000000


	//----- nvinfo : EIATTR_CBANK_PARAM_SIZE
	.align		4
.L_251:
        /*0b58*/ 	.byte	0x03, 0x19
        /*0b5a*/ 	.short	0x0a70


	//----- nvinfo : EIATTR_PARAM_CBANK
	.align		4
        /*0b5c*/ 	.byte	0x04, 0x0a
        /*0b5e*/ 	.short	(.L_253 - .L_252)
	.align		4
.L_252:
        /*0b60*/ 	.word	index@(.nv.constant0._ZN7cutlass13device_kernelIN5flash11enable_sm90INS1_16FlashAttnFwdSm90INS1_25CollectiveMainloopFwdSm90ILi2EN4cute5tupleIJNS5_1CILi1EEES8_S8_EEENS6_IJNS7_ILi128EEENS7_ILi160EEENS7_ILi192EEEEEELi192ENS_12float_e4m3_tEfNS_4arch4Sm90ELb0ELb1ELb0ELb1ELb0ELb0ELb0ELb1ELb1ELb0ELb0ELb0EEENS1_21CollectiveEpilogueFwdINS6_IJSA_SC_SB_EEES9_NS_10bfloat16_tESG_Li256ELb1ELb0ELb0ELb1EEENS1_36VarlenDynamicPersistentTileSchedulerILi128ELi160ELi256ELi128ELb0ELb0ELb1ELb1ELb0ELb1EEEEEEEEEvNT_6ParamsE)
        /*0b64*/ 	.short	0x0210
        /*0b66*/ 	.short	0x0a70


	//----- nvinfo : EIATTR_SW_WAR
	.align		4
.L_253:
        /*0b68*/ 	.byte	0x04, 0x36
        /*0b6a*/ 	.short	(.L_255 - .L_254)
.L_254:
        /*0b6c*/ 	.word	0x00000008
.L_255:


//--------------------- .nv.info._ZN7cutlass13device_kernelIN5flash11enable_sm90INS1_16FlashAttnFwdSm90INS1_25CollectiveMainloopFwdSm90ILi2EN4cute5tupleIJNS5_1CILi1EEES8_S8_EEENS6_IJNS7_ILi128EEENS7_ILi160EEENS7_ILi192EEEEEELi192ENS_12float_e4m3_tEfNS_4arch4Sm90ELb0ELb1ELb0ELb1ELb0ELb1ELb0ELb1ELb1ELb0ELb0ELb0EEENS1_21CollectiveEpilogueFwdINS6_IJSA_SC_SB_EEES9_NS_10bfloat16_tESG_Li256ELb1ELb0ELb0ELb1EEENS1_36VarlenDynamicPersistentTileSchedulerILi128ELi160ELi256ELi128ELb0ELb0ELb1ELb1ELb0ELb1EEEEEEEEEvNT_6ParamsE --------------------------
	.section	.nv.info._ZN7cutlass13device_kernelIN5flash11enable_sm90INS1_16FlashAttnFwdSm90INS1_25CollectiveMainloopFwdSm90ILi2EN4cute5tupleIJNS5_1CILi1EEES8_S8_EEENS6_IJNS7_ILi128EEENS7_ILi160EEENS7_ILi192EEEEEELi192ENS_12float_e4m3_tEfNS_4arch4Sm90ELb0ELb1ELb0ELb1ELb0ELb1ELb0ELb1ELb1ELb0ELb0ELb0EEENS1_21CollectiveEpilogueFwdINS6_IJSA_SC_SB_EEES9_NS_10bfloat16_tESG_Li256ELb1ELb0ELb0ELb1EEENS1_36VarlenDynamicPersistentTileSchedulerILi128ELi160ELi256ELi128ELb0ELb0ELb1ELb1ELb0ELb1EEEEEEEEEvNT_6ParamsE,"",@"SHT_CUDA_INFO"
	.sectionflags	@""
	.align	4


	//----- nvinfo : EIATTR_CUDA_API_VERSION
	.align		4
        /*0000*/ 	.byte	0x04, 0x37
        /*0002*/ 	.short	(.L_257 - .L_256)
.L_256:
        /*0004*/ 	.word	0x00000082


	//----- nvinfo : EIATTR_KPARAM_INFO
	.align		4
.L_257:
        /*0008*/ 	.byte	0x04, 0x17
        /*000a*/ 	.short	(.L_259 - .L_258)
.L_258:
        /*000c*/ 	.word	0x00000000
        /*0010*/ 	.short	0x0000
        /*0012*/ 	.short	0x0070
        /*0014*/ 	.byte	0x00, 0xf0, 0x01, 0x28


	//----- nvinfo : EIATTR_SPARSE_MMA_MASK
	.align		4
.L_259:
        /*0018*/ 	.byte	0x03, 0x50
        /*001a*/ 	.short	0x0000


	//----- nvinfo : EIATTR_MAXREG_COUNT
	.align		4
        /*001c*/ 	.byte	0x03, 0x1b
        /*001e*/ 	.short	0x00a8


	//----- nvinfo : EIATTR_NUM_BARRIERS
	.align		4
        /*0020*/ 	.byte	0x02, 0x4c
        /*0022*/ 	.byte	0x10
	.zero		1


	//----- nvinfo : EIATTR_EXTERNS
	.align		4
        /*0024*/ 	.byte	0x04, 0x0f
        /*0026*/ 	.short	(.L_261 - .L_260)


	//   ....[0]....
	.align		4
.L_260:
        /*0028*/ 	.word	index@(__assertfail)


	//----- nvinfo : EIATTR_ANNOTATIONS
	.align		4
.L_261:
        /*002c*/ 	.byte	0x04, 0x55
        /*002e*/ 	.short	(.L_263 - .L_262)


	//   ....[0]....
.L_262:
        /* <DEDUP_REMOVED lines=52> */
        /*0364*/ 	.byte	0xb0, 0x8d, 0x02, 0x00


	//----- nvinfo : EIATTR_MERCURY_ISA_VERSION
	.align		4
.L_263:
        /*0368*/ 	.byte	0x03, 0x5f
        /*036a*/ 	.short	0x0101


	//----- nvinfo : EIATTR_UNUSED_LOAD_BYTE_OFFSET
	.align		4
        /*036c*/ 	.byte	0x04, 0x44
        /*036e*/ 	.short	(.L_265 - .L_264)


	//   ....[0]....
.L_264:
        /*0370*/ 	.word	0x00000b70
        /*0374*/ 	.word	0x0000fff0


	//   ....[1]....
        /*0378*/ 	.word	0x0001d8e0
        /*037c*/ 	.word	0x0000fff0


	//----- nvinfo : EIATTR_INT_WARP_WIDE_INSTR_OFFSETS
	.align		4
.L_265:
        /*0380*/ 	.byte	0x04, 0x31
        /*0382*/ 	.short	(.L_267 - .L_266)


	//   ....[0]....
.L_266:
        /*0384*/ 	.word	0x00000210


	//   ....[1]....
        /*0388*/ 	.word	0x00000250


	//   ....[2]....
        /*038c*/ 	.word	0x000002c0


	//   ....[3]....
        /*0390*/ 	.word	0x000238a0


	//   ....[4]....
        /*0394*/ 	.word	0x00023930


	//   ....[5]....
        /*0398*/ 	.word	0x00024020


	//   ....[6]....
        /*039c*/ 	.word	0x00024090


	//   ....[7]....
        /*03a0*/ 	.word	0x00024170


	//   ....[8]....
        /*03a4*/ 	.word	0x00024240


	//   ....[9]....
        /*03a8*/ 	.word	0x00026230


	//   ....[10]....
        /*03ac*/ 	.word	0x000262c0


	//----- nvinfo : EIATTR_COOP_GROUP_MASK_REGIDS
	.align		4
.L_267:
        /*03b0*/ 	.byte	0x04, 0x29
        /*03b2*/ 	.short	(.L_269 - .L_268)


	//   ....[0]....
.L_268:
        /*03b4*/ 	.word	0xffffffff


	//   ....[1]....
        /*03b8*/ 	.word	0xffffffff


	//   ....[2]....
        /*03bc*/ 	.word	0xffffffff


	//   ....[3]....
        /*03c0*/ 	.word	0xffffffff


	//   ....[4]....
        /*03c4*/ 	.word	0xffffffff


	//   ....[5]....
        /*03c8*/ 	.word	0xffffffff


	//   ....[6]....
        /*03cc*/ 	.word	0xffffffff


	//   ....[7]....
        /*03d0*/ 	.word	0xffffffff


	//   ....[8]....
        /*03d4*/ 	.word	0xffffffff


	//   ....[9]....
        /*03d8*/ 	.word	0xffffffff


	//   ....[10]....
        /*03dc*/ 	.word	0xffffffff


	//   ....[11]....
        /*03e0*/ 	.word	0xffffffff


	//   ....[12]....
        /*03e4*/ 	.word	0xffffffff


	//   ....[13]....
        /*03e8*/ 	.word	0xffffffff


	//   ....[14]....
        /*03ec*/ 	.word	0xffffffff


	//   ....[15]....
        /*03f0*/ 	.word	0xffffffff


	//   ....[16]....
        /*03f4*/ 	.word	0xffffffff


	//   ....[17]....
        /*03f8*/ 	.word	0xffffffff


	//   ....[18]....
        /*03fc*/ 	.word	0xffffffff


	//   ....[19]....
        /*0400*/ 	.word	0xffffffff


	//   ....[20]....
        /*0404*/ 	.word	0xffffffff


	//   ....[21]....
        /*0408*/ 	.word	0xffffffff


	//   ....[22]....
        /*040c*/ 	.word	0xffffffff


	//   ....[23]....
        /*0410*/ 	.word	0xffffffff


	//   ....[24]....
        /*0414*/ 	.word	0xffffffff


	//   ....[25]....
        /*0418*/ 	.word	0xffffffff


	//   ....[26]....
        /*041c*/ 	.word	0xffffffff


	//   ....[27]....
        /*0420*/ 	.word	0xffffffff


	//   ....[28]....
        /*0424*/ 	.word	0xffffffff


	//   ....[29]....
        /*0428*/ 	.word	0xffffffff


	//   ....[30]....
        /*042c*/ 	.word	0xffffffff


	//   ....[31]....
        /*0430*/ 	.word	0xffffffff


	//   ....[32]....
        /*0434*/ 	.word	0xffffffff


	//   ....[33]....
        /*0438*/ 	.word	0xffffffff


	//   ....[34]....
        /*043c*/ 	.word	0xffffffff


	//   ....[35]....
        /*0440*/ 	.word	0xffffffff


	//   ....[36]....
        /*0444*/ 	.word	0xffffffff


	//   ....[37]....
        /*0448*/ 	.word	0xffffffff


	//   ....[38]....
        /*044c*/ 	.word	0xffffffff


	//   ....[39]....
        /*0450*/ 	.word	0xffffffff


	//   ....[40]....
        /*0454*/ 	.word	0xffffffff


	//   ....[41]....
        /*0458*/ 	.word	0xffffffff


	//   ....[42]....
        /*045c*/ 	.word	0xffffffff


	//   ....[43]....
        /*0460*/ 	.word	0xffffffff


	//   ....[44]....
        /*0464*/ 	.word	0xffffffff


	//   ....[45]....
        /*0468*/ 	.word	0xffffffff


	//   ....[46]....
        /*046c*/ 	.word	0xffffffff


	//   ....[47]....
        /*0470*/ 	.word	0xffffffff


	//   ....[48]....
        /*0474*/ 	.word	0xffffffff


	//   ....[49]....
        /*0478*/ 	.word	0xffffffff


	//   ....[50]....
        /*047c*/ 	.word	0xffffffff


	//   ....[51]....
        /*0480*/ 	.word	0xffffffff


	//   ....[52]....
        /*0484*/ 	.word	0xffffffff


	//   ....[53]....
        /*0488*/ 	.word	0xffffffff


	//   ....[54]....
        /*048c*/ 	.word	0xffffffff


	//   ....[55]....
        /*0490*/ 	.word	0xffffffff


	//   ....[56]....
        /*0494*/ 	.word	0xffffffff


	//   ....[57]....
        /*0498*/ 	.word	0xffffffff


	//   ....[58]....
        /*049c*/ 	.word	0xffffffff


	//   ....[59]....
        /*04a0*/ 	.word	0xffffffff


	//   ....[60]....
        /*04a4*/ 	.word	0xffffffff


	//   ....[61]....
        /*04a8*/ 	.word	0xffffffff


	//   ....[62]....
        /*04ac*/ 	.word	0xffffffff


	//   ....[63]....
        /*04b0*/ 	.word	0xffffffff


	//   ....[64]....
        /*04b4*/ 	.word	0xffffffff


	//   ....[65]....
        /*04b8*/ 	.word	0xffffffff


	//   ....[66]....
        /*04bc*/ 	.word	0xffffffff


	//   ....[67]....
        /*04c0*/ 	.word	0xffffffff


	//   ....[68]....
        /*04c4*/ 	.word	0xffffffff


	//   ....[69]....
        /*04c8*/ 	.word	0xffffffff


	//   ....[70]....
        /*04cc*/ 	.word	0xffffffff


	//   ....[71]....
        /*04d0*/ 	.word	0xffffffff


	//   ....[72]....
        /*04d4*/ 	.word	0xffffffff


	//   ....[73]....
        /*04d8*/ 	.word	0xffffffff


	//   ....[74]....
        /*04dc*/ 	.word	0xffffffff


	//   ....[75]....
        /*04e0*/ 	.word	0xffffffff


	//   ....[76]....
        /*04e4*/ 	.word	0xffffffff


	//   ....[77]....
        /*04e8*/ 	.word	0xffffffff


	//   ....[78]....
        /*04ec*/ 	.word	0xffffffff


	//   ....[79]....
        /*04f0*/ 	.word	0xffffffff


	//   ....[80]....
        /*04f4*/ 	.word	0xffffffff


	//   ....[81]....
        /*04f8*/ 	.word	0xffffffff


	//   ....[82]....
        /*04fc*/ 	.word	0xffffffff


	//   ....[83]....
        /*0500*/ 	.word	0xffffffff


	//   ....[84]....
        /*0504*/ 	.word	0xffffffff


	//   ....[85]....
        /*0508*/ 	.word	0xffffffff


	//   ....[86]....
        /*050c*/ 	.word	0xffffffff


	//   ....[87]....
        /*0510*/ 	.word	0xffffffff


	//   ....[88]....
        /*0514*/ 	.word	0xffffffff


	//   ....[89]....
        /*0518*/ 	.word	0xffffffff


	//   ....[90]....
        /*051c*/ 	.word	0xffffffff


	//   ....[91]....
        /*0520*/ 	.word	0xffffffff


	//   ....[92]....
        /*0524*/ 	.word	0xffffffff


	//   ....[93]....
        /*0528*/ 	.word	0xffffffff


	//   ....[94]....
        /*052c*/ 	.word	0xffffffff


	//   ....[95]....
        /*0530*/ 	.word	0xffffffff


	//   ....[96]....
        /*0534*/ 	.word	0xffffffff


	//   ....[97]....
        /*0538*/ 	.word	0xffffffff


	//   ....[98]....
        /*053c*/ 	.word	0xffffffff


	//   ....[99]....
        /*0540*/ 	.word	0xffffffff


	//   ....[100]....
        /*0544*/ 	.word	0xffffffff


	//   ....[101]....
        /*0548*/ 	.word	0xffffffff


	//   ....[102]....
        /*054c*/ 	.word	0xffffffff


	//   ....[103]....
        /*0550*/ 	.word	0xffffffff


	//   ....[104]....
        /*0554*/ 	.word	0xffffffff


	//   ....[105]....
        /*0558*/ 	.word	0xffffffff


	//   ....[106]....
        /*055c*/ 	.word	0xffffffff


	//   ....[107]....
        /*0560*/ 	.word	0xffffffff


	//   ....[108]....
        /*0564*/ 	.word	0xffffffff


	//   ....[109]....
        /*0568*/ 	.word	0xffffffff


	//   ....[110]....
        /*056c*/ 	.word	0xffffffff


	//   ....[111]....
        /*0570*/ 	.word	0xffffffff


	//   ....[112]....
        /*0574*/ 	.word	0x0500000f


	//   ....[113]....
        /*0578*/ 	.word	0x0500000f


	//   ....[114]....
        /*057c*/ 	.word	0x0500000f


	//   ....[115]....
        /*0580*/ 	.word	0x0500000f


	//   ....[116]....
        /*0584*/ 	.word	0x0500000f


	//   ....[117]....
        /*0588*/ 	.word	0x0500000f


	//   ....[118]....
        /*058c*/ 	.word	0x0500000f


	//   ....[119]....
        /*0590*/ 	.word	0x0500000f


	//   ....[120]....
        /*0594*/ 	.word	0x0500000f


	//   ....[121]....
        /*0598*/ 	.word	0x0500000f


	//   ....[122]....
        /*059c*/ 	.word	0x0500000f


	//   ....[123]....
        /*05a0*/ 	.word	0x0500000f


	//   ....[124]....
        /*05a4*/ 	.word	0x0500000f


	//   ....[125]....
        /*05a8*/ 	.word	0x0500000f


	//   ....[126]....
        /*05ac*/ 	.word	0x0500000f


	//   ....[127]....
        /*05b0*/ 	.word	0x0500000f


	//   ....[128]....
        /*05b4*/ 	.word	0x0500000f


	//   ....[129]....
        /*05b8*/ 	.word	0x0500000f


	//   ....[130]....
        /*05bc*/ 	.word	0x0500000f


	//   ....[131]....
        /*05c0*/ 	.word	0x0500000f


	//   ....[132]....
        /*05c4*/ 	.word	0x0500000f


	//   ....[133]....
        /*05c8*/ 	.word	0x0500000f


	//   ....[134]....
        /*05cc*/ 	.word	0x0500000f


	//   ....[135]....
        /*05d0*/ 	.word	0x0500000f


	//   ....[136]....
        /*05d4*/ 	.word	0x0500000f


	//   ....[137]....
        /*05d8*/ 	.word	0x0500000f


	//   ....[138]....
        /*05dc*/ 	.word	0x0500000f


	//   ....[139]....
        /*05e0*/ 	.word	0x0500000f


	//----- nvinfo : EIATTR_COOP_GROUP_INSTR_OFFSETS
	.align		4
.L_269:
        /*05e4*/ 	.byte	0x04, 0x28
        /*05e6*/ 	.short	(.L_271 - .L_270)


	//   ....[0]....
.L_270:
        /*05e8*/ 	.word	0x000000c0


	//   ....[1]....
        /*05ec*/ 	.word	0x00000220


	//   ....[2]....
        /*05f0*/ 	.word	0x00000270


	//   ....[3]....
        /*05f4*/ 	.word	0x000004a0


	//   ....[4]....
        /*05f8*/ 	.word	0x00000600


	//   ....[5]....
        /*05fc*/ 	.word	0x00000720


	//   ....[6]....
        /*0600*/ 	.word	0x00000880


	//   ....[7]....
        /*0604*/ 	.word	0x00004ca0


	//   ....[8]....
        /*0608*/ 	.word	0x0000e400


	//   ....[9]....
        /*060c*/ 	.word	0x0000e520


	//   ....[10]....
        /*0610*/ 	.word	0x0000f0a0


	//   ....[11]....
        /*0614*/ 	.word	0x0000f0f0


	//   ....[12]....
        /*0618*/ 	.word	0x00012cb0


	//   ....[13]....
        /*061c*/ 	.word	0x00012dc0


	//   ....[14]....
        /*0620*/ 	.word	0x000138d0


	//   ....[15]....
        /*0624*/ 	.word	0x00013960


	//   ....[16]....
        /*0628*/ 	.word	0x000164c0


	//   ....[17]....
        /*062c*/ 	.word	0x000164d0


	//   ....[18]....
        /*0630*/ 	.word	0x00016510


	//   ....[19]....
        /*0634*/ 	.word	0x00016520


	//   ....[20]....
        /*0638*/ 	.word	0x0001a980


	//   ....[21]....
        /*063c*/ 	.word	0x0001aa90


	//   ....[22]....
        /*0640*/ 	.word	0x0001b5b0


	//   ....[23]....
        /*0644*/ 	.word	0x0001b630


	//   ....[24]....
        /*0648*/ 	.word	0x0001cf90


	//   ....[25]....
        /*064c*/ 	.word	0x0001cfa0


	//   ....[26]....
        /*0650*/ 	.word	0x0001cfd0


	//   ....[27]....
        /*0654*/ 	.word	0x0001cfe0


	//   ....[28]....
        /*0658*/ 	.word	0x0001e400


	//   ....[29]....
        /*065c*/ 	.word	0x0001e430


	//   ....[30]....
        /*0660*/ 	.word	0x0001e460


	//   ....[31]....
        /*0664*/ 	.word	0x0001e490


	//   ....[32]....
        /*0668*/ 	.word	0x0001e4b0


	//   ....[33]....
        /*066c*/ 	.word	0x0001e4d0


	//   ....[34]....
        /*0670*/ 	.word	0x0001e4f0


	//   ....[35]....
        /*0674*/ 	.word	0x0001e510


	//   ....[36]....
        /*0678*/ 	.word	0x0001e520


	//   ....[37]....
        /*067c*/ 	.word	0x0001e530


	//   ....[38]....
        /*0680*/ 	.word	0x0001e540


	//   ....[39]....
        /*0684*/ 	.word	0x0001e550


	//   ....[40]....
        /*0688*/ 	.word	0x0001e560


	//   ....[41]....
        /*068c*/ 	.word	0x0001e570


	//   ....[42]....
        /*0690*/ 	.word	0x0001e580


	//   ....[43]....
        /*0694*/ 	.word	0x0001e590


	//   ....[44]....
        /*0698*/ 	.word	0x0001e5a0


	//   ....[45]....
        /*069c*/ 	.word	0x0001e5b0


	//   ....[46]....
        /*06a0*/ 	.word	0x0001e5c0


	//   ....[47]....
        /*06a4*/ 	.word	0x0001e5d0


	//   ....[48]....
        /*06a8*/ 	.word	0x0001e5e0


	//   ....[49]....
        /*06ac*/ 	.word	0x0001e5f0


	//   ....[50]....
        /*06b0*/ 	.word	0x0001e600


	//   ....[51]....
        /*06b4*/ 	.word	0x0001e610


	//   ....[52]....
        /*06b8*/ 	.word	0x0001e620


	//   ....[53]....
        /*06bc*/ 	.word	0x0001e630


	//   ....[54]....
        /*06c0*/ 	.word	0x0001e640


	//   ....[55]....
        /*06c4*/ 	.word	0x0001e650


	//   ....[56]....
        /*06c8*/ 	.word	0x0001e660


	//   ....[57]....
        /*06cc*/ 	.word	0x0001e670


	//   ....[58]....
        /*06d0*/ 	.word	0x0001e680


	//   ....[59]....
        /*06d4*/ 	.word	0x0001e690


	//   ....[60]....
        /*06d8*/ 	.word	0x0001e6a0


	//   ....[61]....
        /*06dc*/ 	.word	0x0001e6b0


	//   ....[62]....
        /*06e0*/ 	.word	0x0001e6c0


	//   ....[63]....
        /*06e4*/ 	.word	0x0001e6d0


	//   ....[64]....
        /*06e8*/ 	.word	0x0001e6e0


	//   ....[65]....
        /*06ec*/ 	.word	0x0001e6f0


	//   ....[66]....
        /*06f0*/ 	.word	0x0001e700


	//   ....[67]....
        /*06f4*/ 	.word	0x0001e710


	//   ....[68]....
        /*06f8*/ 	.word	0x0001e720


	//   ....[69]....
        /*06fc*/ 	.word	0x0001e730


	//   ....[70]....
        /*0700*/ 	.word	0x0001e740


	//   ....[71]....
        /*0704*/ 	.word	0x0001e750


	//   ....[72]....
        /*0708*/ 	.word	0x0001e760


	//   ....[73]....
        /*070c*/ 	.word	0x0001e770


	//   ....[74]....
        /*0710*/ 	.word	0x0001e780


	//   ....[75]....
        /*0714*/ 	.word	0x0001e790


	//   ....[76]....
        /*0718*/ 	.word	0x000207c0


	//   ....[77]....
        /*071c*/ 	.word	0x00020980


	//   ....[78]....
        /*0720*/ 	.word	0x000209b0


	//   ....[79]....
        /*0724*/ 	.word	0x000209e0


	//   ....[80]....
        /*0728*/ 	.word	0x00020a10


	//   ....[81]....
        /*072c*/ 	.word	0x00020a40


	//   ....[82]....
        /*0730*/ 	.word	0x00020a80


	//   ....[83]....
        /*0734*/ 	.word	0x00020c00


	//   ....[84]....
        /*0738*/ 	.word	0x00020c30


	//   ....[85]....
        /*073c*/ 	.word	0x00020c60


	//   ....[86]....
        /*0740*/ 	.word	0x00020c90


	//   ....[87]....
        /*0744*/ 	.word	0x00020cc0


	//   ....[88]....
        /*0748*/ 	.word	0x00020cf0


	//   ....[89]....
        /*074c*/ 	.word	0x00020d90


	//   ....[90]....
        /*0750*/ 	.word	0x00020dd0


	//   ....[91]....
        /*0754*/ 	.word	0x00020e90


	//   ....[92]....
        /*0758*/ 	.word	0x00022000


	//   ....[93]....
        /*075c*/ 	.word	0x000243b0


	//   ....[94]....
        /*0760*/ 	.word	0x00026db0


	//   ....[95]....
        /*0764*/ 	.word	0x00026dc0


	//   ....[96]....
        /*0768*/ 	.word	0x00026de0


	//   ....[97]....
        /*076c*/ 	.word	0x00026e20


	//   ....[98]....
        /*0770*/ 	.word	0x00026e50


	//   ....[99]....
        /*0774*/ 	.word	0x00026e80


	//   ....[100]....
        /*0778*/ 	.word	0x00026eb0


	//   ....[101]....
        /*077c*/ 	.word	0x00026ee0


	//   ....[102]....
        /*0780*/ 	.word	0x00027080


	//   ....[103]....
        /*0784*/ 	.word	0x000270b0


	//   ....[104]....
        /*0788*/ 	.word	0x000270e0


	//   ....[105]....
        /*078c*/ 	.word	0x00027110


	//   ....[106]....
        /*0790*/ 	.word	0x00027140


	//   ....[107]....
        /*0794*/ 	.word	0x00027170


	//   ....[108]....
        /*0798*/ 	.word	0x00027230


	//   ....[109]....
        /*079c*/ 	.word	0x00027250


	//   ....[110]....
        /*07a0*/ 	.word	0x000272c0


	//   ....[111]....
        /*07a4*/ 	.word	0x00027a50


	//   ....[112]....
        /*07a8*/ 	.word	0x00027dd0


	//   ....[113]....
        /*07ac*/ 	.word	0x00027e60


	//   ....[114]....
        /*07b0*/ 	.word	0x00027f00


	//   ....[115]....
        /*07b4*/ 	.word	0x00027fa0


	//   ....[116]....
        /*07b8*/ 	.word	0x00028080


	//   ....[117]....
        /*07bc*/ 	.word	0x00028110


	//   ....[118]....
        /*07c0*/ 	.word	0x000281b0


	//   ....[119]....
        /*07c4*/ 	.word	0x00028250


	//   ....[120]....
        /*07c8*/ 	.word	0x00028670


	//   ....[121]....
        /*07cc*/ 	.word	0x00028950


	//   ....[122]....
        /*07d0*/ 	.word	0x00028d80


	//   ....[123]....
        /*07d4*/ 	.word	0x00028e20


	//   ....[124]....
        /*07d8*/ 	.word	0x00028f50


	//   ....[125]....
        /*07dc*/ 	.word	0x00028fc0


	//   ....[126]....
        /*07e0*/ 	.word	0x00029030


	//   ....[127]....
        /*07e4*/ 	.word	0x000290a0


	//   ....[128]....
        /*07e8*/ 	.word	0x00029110


	//   ....[129]....
        /*07ec*/ 	.word	0x00029190


	//   ....[130]....
        /*07f0*/ 	.word	0x00029220


	//   ....[131]....
        /*07f4*/ 	.word	0x000292b0


	//   ....[132]....
        /*07f8*/ 	.word	0x00029320


	//   ....[133]....
        /*07fc*/ 	.word	0x00029390


	//   ....[134]....
        /*0800*/ 	.word	0x00029400


	//   ....[135]....
        /*0804*/ 	.word	0x00029480


	//   ....[136]....
        /*0808*/ 	.word	0x000294f0


	//   ....[137]....
        /*080c*/ 	.word	0x00029590


	//   ....[138]....
        /*0810*/ 	.word	0x00029620


	//   ....[139]....
        /*0814*/ 	.word	0x00029750


	//----- nvinfo : EIATTR_REG_RECONFIG
	.align		4
.L_271:
        /*0818*/ 	.byte	0x01, 0x54
	.zero		2


	//----- nvinfo : EIATTR_SYSCALL_OFFSETS
	.align		4
        /*081c*/ 	.byte	0x04, 0x46
        /*081e*/ 	.short	(.L_273 - .L_272)


	//   ....[0]....
.L_272:
        /*0820*/ 	.word	0x00001fc0


	//   ....[1]....
        /*0824*/ 	.word	0x000021b0


	//   ....[2]....
        /*0828*/ 	.word	0x00004e20


	//   ....[3]....
        /*082c*/ 	.word	0x00005160


	//   ....[4]....
        /*0830*/ 	.word	0x00023ad0


	//   ....[5]....
        /*0834*/ 	.word	0x00023c40


	//   ....[6]....
        /*0838*/ 	.word	0x00023d80


	//   ....[7]....
        /*083c*/ 	.word	0x00023eb0


	//----- nvinfo : EIATTR_MBARRIER_INSTR_OFFSETS
	.align		4
.L_273:
        /*0840*/ 	.byte	0x04, 0x39
        /*0842*/ 	.short	(.L_275 - .L_274)


	//   ....[0]....
.L_274:
        /*0844*/ 	.word	0x00000350
        /*0848*/ 	.word	0x000000ff
        /*084c*/ 	.word	0x00033400
        /*0850*/ 	.short	0x0100
        /*0852*/ 	.byte	0x08
	.zero		1


	//   ....[1]....
        /*0854*/ 	.word	0x00000360
        /*0858*/ 	.word	0x000000ff
        /*085c*/ 	.word	0x00033420
        /*0860*/ 	.short	0x0100
        /*0862*/ 	.byte	0x08
	.zero		1


	//   ....[2]....
        /*0864*/ 	.word	0x00000450
        /*0868*/ 	.word	0x000000ff
        /*086c*/ 	.word	0x00033430
        /*0870*/ 	.short	0x0100
        /*0872*/ 	.byte	0x08
	.zero		1


	//   ....[3]....
        /*0874*/ 	.word	0x00000460
        /*0878*/ 	.word	0x000000ff
        /*087c*/ 	.word	0x00033440
        /*0880*/ 	.short	0x0100
        /*0882*/ 	.byte	0x08
	.zero		1


	//   ....[4]....
        /*0884*/ 	.word	0x00000470
        /*0888*/ 	.word	0x000000ff
        /*088c*/ 	.word	0x00033438
        /*0890*/ 	.short	0x0100
        /*0892*/ 	.byte	0x08
	.zero		1


	//   ....[5]....
        /*0894*/ 	.word	0x00000480
        /*0898*/ 	.word	0x000000ff
        /*089c*/ 	.word	0x00033448
        /*08a0*/ 	.short	0x0100
        /*08a2*/ 	.byte	0x08
	.zero		1


	//   ....[6]....
        /*08a4*/ 	.word	0x000005b0
        /*08a8*/ 	.word	0x000000ff
        /*08ac*/ 	.word	0x00033450
        /*08b0*/ 	.short	0x0100
        /*08b2*/ 	.byte	0x08
	.zero		1


	//   ....[7]....
        /*08b4*/ 	.word	0x000005c0
        /*08b8*/ 	.word	0x000000ff
        /*08bc*/ 	.word	0x00033460
        /*08c0*/ 	.short	0x0100
        /*08c2*/ 	.byte	0x08
	.zero		1


	//   ....[8]....
        /*08c4*/ 	.word	0x000005d0
        /*08c8*/ 	.word	0x000000ff
        /*08cc*/ 	.word	0x00033458
        /*08d0*/ 	.short	0x0100
        /*08d2*/ 	.byte	0x08
	.zero		1


	//   ....[9]....
        /*08d4*/ 	.word	0x000005e0
        /*08d8*/ 	.word	0x000000ff
        /*08dc*/ 	.word	0x00033468
        /*08e0*/ 	.short	0x0100
        /*08e2*/ 	.byte	0x08
	.zero		1


	//   ....[10]....
        /*08e4*/ 	.word	0x000006d0
        /*08e8*/ 	.word	0x000000ff
        /*08ec*/ 	.word	0x00033470
        /*08f0*/ 	.short	0x0100
        /*08f2*/ 	.byte	0x06
	.zero		1


	//   ....[11]....
        /*08f4*/ 	.word	0x000006e0
        /*08f8*/ 	.word	0x000000ff
        /*08fc*/ 	.word	0x00033480
        /*0900*/ 	.short	0x0100
        /*0902*/ 	.byte	0x06
	.zero		1


	//   ....[12]....
        /*0904*/ 	.word	0x000006f0
        /*0908*/ 	.word	0x000000ff
        /*090c*/ 	.word	0x00033478
        /*0910*/ 	.short	0x0100
        /*0912*/ 	.byte	0x06
	.zero		1


	//   ....[13]....
        /*0914*/ 	.word	0x00000700
        /*0918*/ 	.word	0x000000ff
        /*091c*/ 	.word	0x00033488
        /*0920*/ 	.short	0x0100
        /*0922*/ 	.byte	0x06
	.zero		1


	//   ....[14]....
        /*0924*/ 	.word	0x00000830
        /*0928*/ 	.word	0x000000ff
        /*092c*/ 	.word	0x00033490
        /*0930*/ 	.short	0x0100
        /*0932*/ 	.byte	0x08
	.zero		1


	//   ....[15]....
        /*0934*/ 	.word	0x00000840
        /*0938*/ 	.word	0x000000ff
        /*093c*/ 	.word	0x000334a0
        /*0940*/ 	.short	0x0100
        /*0942*/ 	.byte	0x08
	.zero		1


	//   ....[16]....
        /*0944*/ 	.word	0x00000850
        /*0948*/ 	.word	0x000000ff
        /*094c*/ 	.word	0x00033498
        /*0950*/ 	.short	0x0100
        /*0952*/ 	.byte	0x08
	.zero		1


	//   ....[17]....
        /*0954*/ 	.word	0x00000860
        /*0958*/ 	.word	0x000000ff
        /*095c*/ 	.word	0x000334a8
        /*0960*/ 	.short	0x0100
        /*0962*/ 	.byte	0x08
	.zero		1


	//   ....[18]....
        /*0964*/ 	.word	0x00000990
        /*0968*/ 	.word	0x000000ff
        /*096c*/ 	.word	0x000334b0
        /*0970*/ 	.short	0x0100
        /*0972*/ 	.byte	0x08
	.zero		1


	//   ....[19]....
        /*0974*/ 	.word	0x000009a0
        /*0978*/ 	.word	0x000000ff
        /*097c*/ 	.word	0x000334c0
        /*0980*/ 	.short	0x0100
        /*0982*/ 	.byte	0x08
	.zero		1


	//   ....[20]....
        /*0984*/ 	.word	0x000009b0
        /*0988*/ 	.word	0x000000ff
        /*098c*/ 	.word	0x000334b8
        /*0990*/ 	.short	0x0100
        /*0992*/ 	.byte	0x08
	.zero		1


	//   ....[21]....
        /*0994*/ 	.word	0x000009c0
        /*0998*/ 	.word	0x000000ff
        /*099c*/ 	.word	0x000334c8
        /*09a0*/ 	.short	0x0100
        /*09a2*/ 	.byte	0x08
	.zero		1


	//   ....[22]....
        /*09a4*/ 	.word	0x00003b40
        /*09a8*/ 	.word	0x0000001b
        /*09ac*/ 	.word	0x000334b0
        /*09b0*/ 	.short	0x010a
        /*09b2*/ 	.byte	0x3f
	.zero		1


	//   ....[23]....
        /*09b4*/ 	.word	0x000040e0
        /*09b8*/ 	.word	0x00000000
        /*09bc*/ 	.word	0x00000000
        /*09c0*/ 	.short	0x0101
        /*09c2*/ 	.byte	0x3f
	.zero		1


	//   ....[24]....
        /*09c4*/ 	.word	0x00004ec0
        /*09c8*/ 	.word	0x00000003
        /*09cc*/ 	.word	0x00033400
        /*09d0*/ 	.short	0x010a
        /*09d2*/ 	.byte	0x3f
	.zero		1


	//   ....[25]....
        /*09d4*/ 	.word	0x00004f10
        /*09d8*/ 	.word	0x00000003
        /*09dc*/ 	.word	0x00033400
        /*09e0*/ 	.short	0x010a
        /*09e2*/ 	.byte	0x3f
	.zero		1


	//   ....[26]....
        /*09e4*/ 	.word	0x000059a0
        /*09e8*/ 	.word	0x000000ff
        /*09ec*/ 	.word	0x00033400
        /*09f0*/ 	.short	0x010a
        /*09f2*/ 	.byte	0x26
	.zero		1


	//   ....[27]....
        /*09f4*/ 	.word	0x00008ee0
        /*09f8*/ 	.word	0x000000ff
        /*09fc*/ 	.word	0x00033400
        /*0a00*/ 	.short	0x010a
        /*0a02*/ 	.byte	0x26
	.zero		1


	//   ....[28]....
        /*0a04*/ 	.word	0x0000bfe0
        /*0a08*/ 	.word	0x00000003
        /*0a0c*/ 	.word	0x00033430
        /*0a10*/ 	.short	0x010a
        /*0a12*/ 	.byte	0x3f
	.zero		1


	//   ....[29]....
        /*0a14*/ 	.word	0x0000c050
        /*0a18*/ 	.word	0x00000003
        /*0a1c*/ 	.word	0x00033430
        /*0a20*/ 	.short	0x010a
        /*0a22*/ 	.byte	0x3f
	.zero		1


	//   ....[30]....
        /*0a24*/ 	.word	0x0000cde0
        /*0a28*/ 	.word	0x00000000
        /*0a2c*/ 	.word	0x00000000
        /*0a30*/ 	.short	0x0101
        /*0a32*/ 	.byte	0x3f
	.zero		1


	//   ....[31]....
        /*0a34*/ 	.word	0x000104d0
        /*0a38*/ 	.word	0x000000ff
        /*0a3c*/ 	.word	0x00033430
        /*0a40*/ 	.short	0x010a
        /*0a42*/ 	.byte	0x06
	.zero		1


	//   ....[32]....
        /*0a44*/ 	.word	0x00010510
        /*0a48*/ 	.word	0x000000ff
        /*0a4c*/ 	.word	0x00033430
        /*0a50*/ 	.short	0x010a
        /*0a52*/ 	.byte	0x06
	.zero		1


	//   ....[33]....
        /*0a54*/ 	.word	0x00011120
        /*0a58*/ 	.word	0x000000ff
        /*0a5c*/ 	.word	0x00033450
        /*0a60*/ 	.short	0x010a
        /*0a62*/ 	.byte	0x06
	.zero		1


	//   ....[34]....
        /*0a64*/ 	.word	0x00011160
        /*0a68*/ 	.word	0x000000ff
        /*0a6c*/ 	.word	0x00033450
        /*0a70*/ 	.short	0x010a
        /*0a72*/ 	.byte	0x06
	.zero		1


	//   ....[35]....
        /*0a74*/ 	.word	0x00011430
        /*0a78*/ 	.word	0x00000009
        /*0a7c*/ 	.word	0x00000000
        /*0a80*/ 	.short	0x0101
        /*0a82*/ 	.byte	0x3f
	.zero		1


	//   ....[36]....
        /*0a84*/ 	.word	0x000146b0
        /*0a88*/ 	.word	0x000000ff
        /*0a8c*/ 	.word	0x00000000
        /*0a90*/ 	.short	0x0101
        /*0a92*/ 	.byte	0x06
	.zero		1


	//   ....[37]....
        /*0a94*/ 	.word	0x00015210
        /*0a98*/ 	.word	0x000000ff
        /*0a9c*/ 	.word	0x00033430
        /*0aa0*/ 	.short	0x010a
        /*0aa2*/ 	.byte	0x06
	.zero		1


	//   ....[38]....
        /*0aa4*/ 	.word	0x00015250
        /*0aa8*/ 	.word	0x000000ff
        /*0aac*/ 	.word	0x00033430
        /*0ab0*/ 	.short	0x010a
        /*0ab2*/ 	.byte	0x06
	.zero		1


	//   ....[39]....
        /*0ab4*/ 	.word	0x00015e90
        /*0ab8*/ 	.word	0x000000ff
        /*0abc*/ 	.word	0x00033450
        /*0ac0*/ 	.short	0x010a
        /*0ac2*/ 	.byte	0x06
	.zero		1


	//   ....[40]....
        /*0ac4*/ 	.word	0x00015ed0
        /*0ac8*/ 	.word	0x000000ff
        /*0acc*/ 	.word	0x00033450
        /*0ad0*/ 	.short	0x010a
        /*0ad2*/ 	.byte	0x06
	.zero		1


	//   ....[41]....
        /*0ad4*/ 	.word	0x00017620
        /*0ad8*/ 	.word	0x00000006
        /*0adc*/ 	.word	0x00000000
        /*0ae0*/ 	.short	0x0101
        /*0ae2*/ 	.byte	0x3f
	.zero		1


	//   ....[42]....
        /*0ae4*/ 	.word	0x000177c0
        /*0ae8*/ 	.word	0x000000ff
        /*0aec*/ 	.word	0x00000000
        /*0af0*/ 	.short	0x0101
        /*0af2*/ 	.byte	0x06
	.zero		1


	//   ....[43]....
        /*0af4*/ 	.word	0x00018160
        /*0af8*/ 	.word	0x000000ff
        /*0afc*/ 	.word	0x00033430
        /*0b00*/ 	.short	0x010a
        /*0b02*/ 	.byte	0x06
	.zero		1


	//   ....[44]....
        /*0b04*/ 	.word	0x000181a0
        /*0b08*/ 	.word	0x000000ff
        /*0b0c*/ 	.word	0x00033430
        /*0b10*/ 	.short	0x010a
        /*0b12*/ 	.byte	0x06
	.zero		1


	//   ....[45]....
        /*0b14*/ 	.word	0x00018de0
        /*0b18*/ 	.word	0x000000ff
        /*0b1c*/ 	.word	0x00033450
        /*0b20*/ 	.short	0x010a
        /*0b22*/ 	.byte	0x06
	.zero		1


	//   ....[46]....
        /*0b24*/ 	.word	0x00018e20
        /*0b28*/ 	.word	0x000000ff
        /*0b2c*/ 	.word	0x00033450
        /*0b30*/ 	.short	0x010a
        /*0b32*/ 	.byte	0x06
	.zero		1


	//   ....[47]....
        /*0b34*/ 	.word	0x00019130
        /*0b38*/ 	.word	0x00000000
        /*0b3c*/ 	.word	0x00000000
        /*0b40*/ 	.short	0x0101
        /*0b42*/ 	.byte	0x3f
	.zero		1


	//   ....[48]....
        /*0b44*/ 	.word	0x0001c390
        /*0b48*/ 	.word	0x000000ff
        /*0b4c*/ 	.word	0x00000000
        /*0b50*/ 	.short	0x0101
        /*0b52*/ 	.byte	0x06
	.zero		1


	//   ....[49]....
        /*0b54*/ 	.word	0x0001cc10
        /*0b58*/ 	.word	0x000000ff
        /*0b5c*/ 	.word	0x00033450
        /*0b60*/ 	.short	0x010a
        /*0b62*/ 	.byte	0x0e
	.zero		1


	//   ....[50]....
        /*0b64*/ 	.word	0x0001cc50
        /*0b68*/ 	.word	0x000000ff
        /*0b6c*/ 	.word	0x00033450
        /*0b70*/ 	.short	0x010a
        /*0b72*/ 	.byte	0x0e
	.zero		1


	//   ....[51]....
        /*0b74*/ 	.word	0x0001d350
        /*0b78*/ 	.word	0x000000ff
        /*0b7c*/ 	.word	0x00000000
        /*0b80*/ 	.short	0x0101
        /*0b82*/ 	.byte	0x04
	.zero		1


	//   ....[52]....
        /*0b84*/ 	.word	0x0001f5e0
        /*0b88*/ 	.word	0x000000ff
        /*0b8c*/ 	.word	0x00000000
        /*0b90*/ 	.short	0x0101
        /*0b92*/ 	.byte	0x04
	.zero		1


	//   ....[53]....
        /*0b94*/ 	.word	0x00022110
        /*0b98*/ 	.word	0x0000000c
        /*0b9c*/ 	.word	0x00033420
        /*0ba0*/ 	.short	0x010a
        /*0ba2*/ 	.byte	0x3f
	.zero		1


	//   ....[54]....
        /*0ba4*/ 	.word	0x000221d0
        /*0ba8*/ 	.word	0x00000009
        /*0bac*/ 	.word	0x000334a0
        /*0bb0*/ 	.short	0x010a
        /*0bb2*/ 	.byte	0x3f
	.zero		1


	//   ....[55]....
        /*0bb4*/ 	.word	0x00022600
        /*0bb8*/ 	.word	0x00000009
        /*0bbc*/ 	.word	0x000334c0
        /*0bc0*/ 	.short	0x010a
        /*0bc2*/ 	.byte	0x3f
	.zero		1


	//   ....[56]....
        /*0bc4*/ 	.word	0x00022bb0
        /*0bc8*/ 	.word	0x00000008
        /*0bcc*/ 	.word	0x000334a0
        /*0bd0*/ 	.short	0x010a
        /*0bd2*/ 	.byte	0x3f
	.zero		1


	//   ....[57]....
        /*0bd4*/ 	.word	0x00022fc0
        /*0bd8*/ 	.word	0x00000008
        /*0bdc*/ 	.word	0x000334c0
        /*0be0*/ 	.short	0x010a
        /*0be2*/ 	.byte	0x3f
	.zero		1


	//   ....[58]....
        /*0be4*/ 	.word	0x00024620
        /*0be8*/ 	.word	0x00000006
        /*0bec*/ 	.word	0x00033480
        /*0bf0*/ 	.short	0x010a
        /*0bf2*/ 	.byte	0x3f
	.zero		1


	//   ....[59]....
        /*0bf4*/ 	.word	0x00024890
        /*0bf8*/ 	.word	0x00000006
        /*0bfc*/ 	.word	0x00033440
        /*0c00*/ 	.short	0x010a
        /*0c02*/ 	.byte	0x3f
	.zero		1


	//   ....[60]....
        /*0c04*/ 	.word	0x00024dd0
        /*0c08*/ 	.word	0x00000004
        /*0c0c*/ 	.word	0x00033420
        /*0c10*/ 	.short	0x010a
        /*0c12*/ 	.byte	0x3f
	.zero		1


	//   ....[61]....
        /*0c14*/ 	.word	0x000250e0
        /*0c18*/ 	.word	0x00000005
        /*0c1c*/ 	.word	0x00033480
        /*0c20*/ 	.short	0x010a
        /*0c22*/ 	.byte	0x3f
	.zero		1


	//   ....[62]....
        /*0c24*/ 	.word	0x00025540
        /*0c28*/ 	.word	0x00000005
        /*0c2c*/ 	.word	0x00033440
        /*0c30*/ 	.short	0x010a
        /*0c32*/ 	.byte	0x3f
	.zero		1


	//   ....[63]....
        /*0c34*/ 	.word	0x00025a20
        /*0c38*/ 	.word	0x0000000e
        /*0c3c*/ 	.word	0x00033470
        /*0c40*/ 	.short	0x010a
        /*0c42*/ 	.byte	0x3f
	.zero		1


	//   ....[64]....
        /*0c44*/ 	.word	0x00025a90
        /*0c48*/ 	.word	0x0000000e
        /*0c4c*/ 	.word	0x00033460
        /*0c50*/ 	.short	0x010a
        /*0c52*/ 	.byte	0x3f
	.zero		1


	//   ....[65]....
        /*0c54*/ 	.word	0x00026160
        /*0c58*/ 	.word	0x0000000e
        /*0c5c*/ 	.word	0x00033450
        /*0c60*/ 	.short	0x0101
        /*0c62*/ 	.byte	0x3f
	.zero		1


	//   ....[66]....
        /*0c64*/ 	.word	0x000261c0
        /*0c68*/ 	.word	0x0000000e
        /*0c6c*/ 	.word	0x00000000
        /*0c70*/ 	.short	0x0101
        /*0c72*/ 	.byte	0x3f
	.zero		1


	//   ....[67]....
        /*0c74*/ 	.word	0x000263c0
        /*0c78*/ 	.word	0x00000003
        /*0c7c*/ 	.word	0x00033470
        /*0c80*/ 	.short	0x010a
        /*0c82*/ 	.byte	0x3f
	.zero		1


	//   ....[68]....
        /*0c84*/ 	.word	0x00026480
        /*0c88*/ 	.word	0x00000003
        /*0c8c*/ 	.word	0x00033460
        /*0c90*/ 	.short	0x010a
        /*0c92*/ 	.byte	0x3f
	.zero		1


	//   ....[69]....
        /*0c94*/ 	.word	0x00026b20
        /*0c98*/ 	.word	0x00000003
        /*0c9c*/ 	.word	0x00033450
        /*0ca0*/ 	.short	0x0101
        /*0ca2*/ 	.byte	0x3f
	.zero		1


	//   ....[70]....
        /*0ca4*/ 	.word	0x00026b90
        /*0ca8*/ 	.word	0x00000000
        /*0cac*/ 	.word	0x00000000
        /*0cb0*/ 	.short	0x0101
        /*0cb2*/ 	.byte	0x3f
	.zero		1


	//   ....[71]....
        /*0cb4*/ 	.word	0x000279d0
        /*0cb8*/ 	.word	0x00000000
        /*0cbc*/ 	.word	0x00033420
        /*0cc0*/ 	.short	0x010a
        /*0cc2*/ 	.byte	0x3f
	.zero		1


	//   ....[72]....
        /*0cc4*/ 	.word	0x00027b70
        /*0cc8*/ 	.word	0x00000006
        /*0ccc*/ 	.word	0x00000000
        /*0cd0*/ 	.short	0x010a
        /*0cd2*/ 	.byte	0x3f
	.zero		1


	//   ....[73]....
        /*0cd4*/ 	.word	0x00027be0
        /*0cd8*/ 	.word	0x00000007
        /*0cdc*/ 	.word	0x00000000
        /*0ce0*/ 	.short	0x010a
        /*0ce2*/ 	.byte	0x3f
	.zero		1


	//   ....[74]....
        /*0ce4*/ 	.word	0x00027c30
        /*0ce8*/ 	.word	0x00000004
        /*0cec*/ 	.word	0x00033460
        /*0cf0*/ 	.short	0x010a
        /*0cf2*/ 	.byte	0x3f
	.zero		1


	//   ....[75]....
        /*0cf4*/ 	.word	0x00027c80
        /*0cf8*/ 	.word	0x00000003
        /*0cfc*/ 	.word	0x00033460
        /*0d00*/ 	.short	0x010a
        /*0d02*/ 	.byte	0x3f
	.zero		1


	//   ....[76]....
        /*0d04*/ 	.word	0x00027cc0
        /*0d08*/ 	.word	0x00000004
        /*0d0c*/ 	.word	0x00033480
        /*0d10*/ 	.short	0x010a
        /*0d12*/ 	.byte	0x3f
	.zero		1


	//   ....[77]....
        /*0d14*/ 	.word	0x00027ce0
        /*0d18*/ 	.word	0x00000003
        /*0d1c*/ 	.word	0x00033480
        /*0d20*/ 	.short	0x010a
        /*0d22*/ 	.byte	0x3f
	.zero		1


	//   ....[78]....
        /*0d24*/ 	.word	0x00027d40
        /*0d28*/ 	.word	0x0000001b
        /*0d2c*/ 	.word	0x000334b0
        /*0d30*/ 	.short	0x010a
        /*0d32*/ 	.byte	0x3f
	.zero		1


	//   ....[79]....
        /*0d34*/ 	.word	0x00027ff0
        /*0d38*/ 	.word	0x00000003
        /*0d3c*/ 	.word	0x00033400
        /*0d40*/ 	.short	0x010a
        /*0d42*/ 	.byte	0x3f
	.zero		1


	//   ....[80]....
        /*0d44*/ 	.word	0x000282a0
        /*0d48*/ 	.word	0x00000003
        /*0d4c*/ 	.word	0x00033400
        /*0d50*/ 	.short	0x010a
        /*0d52*/ 	.byte	0x3f
	.zero		1


	//   ....[81]....
        /*0d54*/ 	.word	0x000282f0
        /*0d58*/ 	.word	0x00000003
        /*0d5c*/ 	.word	0x00033430
        /*0d60*/ 	.short	0x010a
        /*0d62*/ 	.byte	0x3f
	.zero		1


	//   ....[82]....
        /*0d64*/ 	.word	0x00028350
        /*0d68*/ 	.word	0x00000009
        /*0d6c*/ 	.word	0x00033430
        /*0d70*/ 	.short	0x010a
        /*0d72*/ 	.byte	0x3f
	.zero		1


	//   ....[83]....
        /*0d74*/ 	.word	0x000283b0
        /*0d78*/ 	.word	0x00000009
        /*0d7c*/ 	.word	0x00033450
        /*0d80*/ 	.short	0x010a
        /*0d82*/ 	.byte	0x3f
	.zero		1


	//   ....[84]....
        /*0d84*/ 	.word	0x00028410
        /*0d88*/ 	.word	0x00000003
        /*0d8c*/ 	.word	0x00033430
        /*0d90*/ 	.short	0x010a
        /*0d92*/ 	.byte	0x3f
	.zero		1


	//   ....[85]....
        /*0d94*/ 	.word	0x00028470
        /*0d98*/ 	.word	0x00000003
        /*0d9c*/ 	.word	0x00033450
        /*0da0*/ 	.short	0x010a
        /*0da2*/ 	.byte	0x3f
	.zero		1


	//   ....[86]....
        /*0da4*/ 	.word	0x000284d0
        /*0da8*/ 	.word	0x00000003
        /*0dac*/ 	.word	0x00033430
        /*0db0*/ 	.short	0x010a
        /*0db2*/ 	.byte	0x3f
	.zero		1


	//   ....[87]....
        /*0db4*/ 	.word	0x00028530
        /*0db8*/ 	.word	0x00000003
        /*0dbc*/ 	.word	0x00033450
        /*0dc0*/ 	.short	0x010a
        /*0dc2*/ 	.byte	0x3f
	.zero		1


	//   ....[88]....
        /*0dc4*/ 	.word	0x00028590
        /*0dc8*/ 	.word	0x00000005
        /*0dcc*/ 	.word	0x00033450
        /*0dd0*/ 	.short	0x010a
        /*0dd2*/ 	.byte	0x3f
	.zero		1


	//   ....[89]....
        /*0dd4*/ 	.word	0x00028730
        /*0dd8*/ 	.word	0x0000000c
        /*0ddc*/ 	.word	0x00033420
        /*0de0*/ 	.short	0x010a
        /*0de2*/ 	.byte	0x3f
	.zero		1


	//   ....[90]....
        /*0de4*/ 	.word	0x00028780
        /*0de8*/ 	.word	0x00000009
        /*0dec*/ 	.word	0x000334a0
        /*0df0*/ 	.short	0x010a
        /*0df2*/ 	.byte	0x3f
	.zero		1


	//   ....[91]....
        /*0df4*/ 	.word	0x000287d0
        /*0df8*/ 	.word	0x00000009
        /*0dfc*/ 	.word	0x000334c0
        /*0e00*/ 	.short	0x010a
        /*0e02*/ 	.byte	0x3f
	.zero		1


	//   ....[92]....
        /*0e04*/ 	.word	0x00028820
        /*0e08*/ 	.word	0x00000008
        /*0e0c*/ 	.word	0x000334a0
        /*0e10*/ 	.short	0x010a
        /*0e12*/ 	.byte	0x3f
	.zero		1


	//   ....[93]....
        /*0e14*/ 	.word	0x00028870
        /*0e18*/ 	.word	0x00000008
        /*0e1c*/ 	.word	0x000334c0
        /*0e20*/ 	.short	0x010a
        /*0e22*/ 	.byte	0x3f
	.zero		1


	//   ....[94]....
        /*0e24*/ 	.word	0x00028a10
        /*0e28*/ 	.word	0x00000006
        /*0e2c*/ 	.word	0x00033480
        /*0e30*/ 	.short	0x010a
        /*0e32*/ 	.byte	0x3f
	.zero		1


	//   ....[95]....
        /*0e34*/ 	.word	0x00028a60
        /*0e38*/ 	.word	0x00000006
        /*0e3c*/ 	.word	0x00033440
        /*0e40*/ 	.short	0x010a
        /*0e42*/ 	.byte	0x3f
	.zero		1


	//   ....[96]....
        /*0e44*/ 	.word	0x00028ae0
        /*0e48*/ 	.word	0x00000004
        /*0e4c*/ 	.word	0x00033420
        /*0e50*/ 	.short	0x010a
        /*0e52*/ 	.byte	0x3f
	.zero		1


	//   ....[97]....
        /*0e54*/ 	.word	0x00028b30
        /*0e58*/ 	.word	0x00000005
        /*0e5c*/ 	.word	0x00033480
        /*0e60*/ 	.short	0x010a
        /*0e62*/ 	.byte	0x3f
	.zero		1


	//   ....[98]....
        /*0e64*/ 	.word	0x00028b80
        /*0e68*/ 	.word	0x00000005
        /*0e6c*/ 	.word	0x00033440
        /*0e70*/ 	.short	0x010a
        /*0e72*/ 	.byte	0x3f
	.zero		1


	//   ....[99]....
        /*0e74*/ 	.word	0x00028bd0
        /*0e78*/ 	.word	0x0000000e
        /*0e7c*/ 	.word	0x00033470
        /*0e80*/ 	.short	0x010a
        /*0e82*/ 	.byte	0x3f
	.zero		1


	//   ....[100]....
        /*0e84*/ 	.word	0x00028c20
        /*0e88*/ 	.word	0x0000000e
        /*0e8c*/ 	.word	0x00033460
        /*0e90*/ 	.short	0x010a
        /*0e92*/ 	.byte	0x3f
	.zero		1


	//   ....[101]....
        /*0e94*/ 	.word	0x00028c70
        /*0e98*/ 	.word	0x00000003
        /*0e9c*/ 	.word	0x00033470
        /*0ea0*/ 	.short	0x010a
        /*0ea2*/ 	.byte	0x3f
	.zero		1


	//   ....[102]....
        /*0ea4*/ 	.word	0x00028cc0
        /*0ea8*/ 	.word	0x00000003
        /*0eac*/ 	.word	0x00033460
        /*0eb0*/ 	.short	0x010a
        /*0eb2*/ 	.byte	0x3f
	.zero		1


	//   ....[103]....
        /*0eb4*/ 	.word	0x00029670
        /*0eb8*/ 	.word	0x00000000
        /*0ebc*/ 	.word	0x00033420
        /*0ec0*/ 	.short	0x010a
        /*0ec2*/ 	.byte	0x3f
	.zero		1


	//   ....[104]....
        /*0ec4*/ 	.word	0x00029810
        /*0ec8*/ 	.word	0x00000006
        /*0ecc*/ 	.word	0x00000000
        /*0ed0*/ 	.short	0x010a
        /*0ed2*/ 	.byte	0x3f
	.zero		1


	//   ....[105]....
        /*0ed4*/ 	.word	0x00029860
        /*0ed8*/ 	.word	0x00000007
        /*0edc*/ 	.word	0x00000000
        /*0ee0*/ 	.short	0x010a
        /*0ee2*/ 	.byte	0x3f
	.zero		1


	//   ....[106]....
        /*0ee4*/ 	.word	0x000298b0
        /*0ee8*/ 	.word	0x00000004
        /*0eec*/ 	.word	0x00033460
        /*0ef0*/ 	.short	0x010a
        /*0ef2*/ 	.byte	0x3f
	.zero		1


	//   ....[107]....
        /*0ef4*/ 	.word	0x00029900
        /*0ef8*/ 	.word	0x00000003
        /*0efc*/ 	.word	0x00033460
        /*0f00*/ 	.short	0x010a
        /*0f02*/ 	.byte	0x3f
	.zero		1


	//   ....[108]....
        /*0f04*/ 	.word	0x00029950
        /*0f08*/ 	.word	0x00000004
        /*0f0c*/ 	.word	0x00033480
        /*0f10*/ 	.short	0x010a
        /*0f12*/ 	.byte	0x3f
	.zero		1


	//   ....[109]....
        /*0f14*/ 	.word	0x0002a780
        /*0f18*/ 	.word	0x00000007
        /*0f1c*/ 	.word	0x00000000
        /*0f20*/ 	.short	0x010a
        /*0f22*/ 	.byte	0x3f
	.zero		1


	//   ....[110]....
        /*0f24*/ 	.word	0x00032000
        /*0f28*/ 	.word	0x00000007
        /*0f2c*/ 	.word	0x00000000
        /*0f30*/ 	.short	0x010a
        /*0f32*/ 	.byte	0x3f
	.zero		1


	//   ....[111]....
        /*0f34*/ 	.word	0x00039a70
        /*0f38*/ 	.word	0x00000007
        /*0f3c*/ 	.word	0x00000000
        /*0f40*/ 	.short	0x010a
        /*0f42*/ 	.byte	0x3f
	.zero		1


	//   ....[112]....
        /*0f44*/ 	.word	0x0003a720
        /*0f48*/ 	.word	0x00000007
        /*0f4c*/ 	.word	0x00000000
        /*0f50*/ 	.short	0x0101
        /*0f52*/ 	.byte	0x3f
	.zero		1


	//   ....[113]....
        /*0f54*/ 	.word	0x0003a750
        /*0f58*/ 	.word	0x00000007
        /*0f5c*/ 	.word	0x00000000
        /*0f60*/ 	.short	0x010a
        /*0f62*/ 	.byte	0x3f
	.zero		1


	//   ....[114]....
        /*0f64*/ 	.word	0x0003a7a0
        /*0f68*/ 	.word	0x00000007
        /*0f6c*/ 	.word	0x00000000
        /*0f70*/ 	.short	0x010a
        /*0f72*/ 	.byte	0x3f
	.zero		1


	//   ....[115]....
        /*0f74*/ 	.word	0x0003a7f0
        /*0f78*/ 	.word	0x00000007
        /*0f7c*/ 	.word	0x00000000
        /*0f80*/ 	.short	0x010a
        /*0f82*/ 	.byte	0x3f
	.zero		1


	//----- nvinfo : EIATTR_NUM_MBARRIERS
	.align		4
.L_275:
        /*0f84*/ 	.byte	0x03, 0x38
        /*0f86*/ 	.short	0x0016


	//----- nvinfo : EIATTR_EXIT_INSTR_OFFSETS
	.align		4
        /*0f88*/ 	.byte	0x04, 0x1c
        /*0f8a*/ 	.short	(.L_277 - .L_276)


	//   ....[0]....
.L_276:
        /*0f8c*/ 	.word	0x00000ba0


	//   ....[1]....
        /*0f90*/ 	.word	0x00020760


	//   ....[2]....
        /*0f94*/ 	.word	0x00027d30


	//----- nvinfo : EIATTR_MAX_THREADS
	.align		4
.L_277:
        /*0f98*/ 	.byte	0x04, 0x05
        /*0f9a*/ 	.short	(.L_279 - .L_278)
.L_278:
        /*0f9c*/ 	.word	0x00000180
        /*0fa0*/ 	.word	0x00000001
        /*0fa4*/ 	.word	0x00000001


	//----- nvinfo : EIATTR_CRS_STACK_SIZE
	.align		4
.L_279:
        /*0fa8*/ 	.byte	0x04, 0x1e
        /*0faa*/ 	.short	(.L_281 - .L_280)
.L_280:
        /*0fac*/ 	.word	0x00000000


	//----- nvinfo : EIATTR_CBANK_PARAM_SIZE
	.align		4
.L_281:
        /*0fb0*/ 	.byte	0x03, 0x19
        /*0fb2*/ 	.short	0x0a70


	//----- nvinfo : EIATTR_PARAM_CBANK
	.align		4
        /*0fb4*/ 	.byte	0x04, 0x0a
        /*0fb6*/ 	.short	(.L_283 - .L_282)
	.align		4
.L_282:
        /*0fb8*/ 	.word	index@(.nv.constant0._ZN7cutlass13device_kernelIN5flash11enable_sm90INS1_16FlashAttnFwdSm90INS1_25CollectiveMainloopFwdSm90ILi2EN4cute5tupleIJNS5_1CILi1EEES8_S8_EEENS6_IJNS7_ILi128EEENS7_ILi160EEENS7_ILi192EEEEEELi192ENS_12float_e4m3_tEfNS_4arch4Sm90ELb0ELb1ELb0ELb1ELb0ELb1ELb0ELb1ELb1ELb0ELb0ELb0EEENS1_21CollectiveEpilogueFwdINS6_IJSA_SC_SB_EEES9_NS_10bfloat16_tESG_Li256ELb1ELb0ELb0ELb1EEENS1_36VarlenDynamicPersistentTileSchedulerILi128ELi160ELi256ELi128ELb0ELb0ELb1ELb1ELb0ELb1EEEEEEEEEvNT_6ParamsE)
        /*0fbc*/ 	.short	0x0210
        /*0fbe*/ 	.short	0x0a70


	//----- nvinfo : EIATTR_SW_WAR
	.align		4
.L_283:
        /*0fc0*/ 	.byte	0x04, 0x36
        /*0fc2*/ 	.short	(.L_285 - .L_284)
.L_284:
        /*0fc4*/ 	.word	0x00000008
.L_285:


//--------------------- .nv.info._ZN7cutlass13device_kernelIN5flash11enable_sm90INS1_16FlashAttnFwdSm90INS1_25CollectiveMainloopFwdSm90ILi2EN4cute5tupleIJNS5_1CILi1EEES8_S8_EEENS6_IJNS7_ILi128EEENS7_ILi160EEENS7_ILi192EEEEEELi192ENS_12float_e4m3_tEfNS_4arch4Sm90ELb1ELb0ELb0ELb0ELb0ELb0ELb0ELb1ELb1ELb0ELb0ELb0EEENS1_21CollectiveEpilogueFwdINS6_IJSA_SC_SB_EEES9_NS_10bfloat16_tESG_Li256ELb0ELb0ELb0ELb1EEENS1_30DynamicPersistentTileSchedulerILi256ELi128ELb0ELb0ELb1EEEEEEEEEvNT_6ParamsE --------------------------
	.section	.nv.info._ZN7cutlass13device_kernelIN5flash11enable_sm90INS1_16FlashAttnFwdSm90INS1_25CollectiveMainloopFwdSm90ILi2EN4cute5tupleIJNS5_1CILi1EEES8_S8_EEENS6_IJNS7_ILi128EEENS7_ILi160EEENS7_ILi192EEEEEELi192ENS_12float_e4m3_tEfNS_4arch4Sm90ELb1ELb0ELb0ELb0ELb0ELb0ELb0ELb1ELb1ELb0ELb0ELb0EEENS1_21CollectiveEpilogueFwdINS6_IJSA_SC_SB_EEES9_NS_10bfloat16_tESG_Li256ELb0ELb0ELb0ELb1EEENS1_30DynamicPersistentTileSchedulerILi256ELi128ELb0ELb0ELb1EEEEEEEEEvNT_6ParamsE,"",@"SHT_CUDA_INFO"
	.sectionflags	@""
	.align	4


	//----- nvinfo : EIATTR_CUDA_API_VERSION
	.align		4
        /*0000*/ 	.byte	0x04, 0x37
        /*0002*/ 	.short	(.L_287 - .L_286)
.L_286:
        /*0004*/ 	.word	0x00000082


	//----- nvinfo : EIATTR_KPARAM_INFO
	.align		4
.L_287:
        /*0008*/ 	.byte	0x04, 0x17
        /*000a*/ 	.short	(.L_289 - .L_288)
.L_288:
        /*000c*/ 	.word	0x00000000
        /*0010*/ 	.short	0x0000
        /*0012*/ 	.short	0x0070
        /*0014*/ 	.byte	0x00, 0xf0, 0x01, 0x2e


	//----- nvinfo : EIATTR_SPARSE_MMA_MASK
	.align		4
.L_289:
        /*0018*/ 	.byte	0x03, 0x50
        /*001a*/ 	.short	0x0000


	//----- nvinfo : EIATTR_MAXREG_COUNT
	.align		4
        /*001c*/ 	.byte	0x03, 0x1b
        /*001e*/ 	.short	0x00a8


	//----- nvinfo : EIATTR_NUM_BARRIERS
	.align		4
        /*0020*/ 	.byte	0x02, 0x4c
        /*0022*/ 	.byte	0x10
	.zero		1


	//----- nvinfo : EIATTR_EXTERNS
	.align		4
        /*0024*/ 	.byte	0x04, 0x0f
        /*0026*/ 	.short	(.L_291 - .L_290)


	//   ....[0]....
	.align		4
.L_290:
        /*0028*/ 	.word	index@(__assertfail)


	//----- nvinfo : EIATTR_ANNOTATIONS
	.align		4
.L_291:
        /*002c*/ 	.byte	0x04, 0x55
        /*002e*/ 	.short	(.L_293 - .L_292)


	//   ....[0]....
.L_292:
        /* <DEDUP_REMOVED lines=17> */


	//----- nvinfo : EIATTR_MERCURY_ISA_VERSION
	.align		4
.L_293:
        /*0128*/ 	.byte	0x03, 0x5f
        /*012a*/ 	.short	0x0101


	//----- nvinfo : EIATTR_INT_WARP_WIDE_INSTR_OFFSETS
	.align		4
        /*012c*/ 	.byte	0x04, 0x31
        /*012e*/ 	.short	(.L_295 - .L_294)


	//   ....[0]....
.L_294:
        /*0130*/ 	.word	0x00000180


	//   ....[1]....
        /*0134*/ 	.word	0x000001c0


	//   ....[2]....
        /*0138*/ 	.word	0x00000250


	//   ....[3]....
        /*013c*/ 	.word	0x0000efd0


	//   ....[4]....
        /*0140*/ 	.word	0x0000f060


	//   ....[5]....
        /*0144*/ 	.word	0x0000f750


	//   ....[6]....
        /*0148*/ 	.word	0x000114c0


	//   ....[7]....
        /*014c*/ 	.word	0x00011550


	//----- nvinfo : EIATTR_COOP_GROUP_MASK_REGIDS
	.align		4
.L_295:
        /*0150*/ 	.byte	0x04, 0x29
        /*0152*/ 	.short	(.L_297 - .L_296)


	//   ....[0]....
.L_296:
        /*0154*/ 	.word	0xffffffff


	//   ....[1]....
        /*0158*/ 	.word	0xffffffff


	//   ....[2]....
        /*015c*/ 	.word	0xffffffff


	//   ....[3]....
        /*0160*/ 	.word	0xffffffff


	//   ....[4]....
        /*0164*/ 	.word	0xffffffff


	//   ....[5]....
        /*0168*/ 	.word	0xffffffff


	//   ....[6]....
        /*016c*/ 	.word	0xffffffff


	//   ....[7]....
        /*0170*/ 	.word	0xffffffff


	//   ....[8]....
        /*0174*/ 	.word	0xffffffff


	//   ....[9]....
        /*0178*/ 	.word	0xffffffff


	//   ....[10]....
        /*017c*/ 	.word	0xffffffff


	//   ....[11]....
        /*0180*/ 	.word	0xffffffff


	//   ....[12]....
        /*0184*/ 	.word	0xffffffff


	//   ....[13]....
        /*0188*/ 	.word	0xffffffff


	//   ....[14]....
        /*018c*/ 	.word	0xffffffff


	//   ....[15]....
        /*0190*/ 	.word	0xffffffff


	//   ....[16]....
        /*0194*/ 	.word	0xffffffff


	//   ....[17]....
        /*0198*/ 	.word	0xffffffff


	//   ....[18]....
        /*019c*/ 	.word	0xffffffff


	//   ....[19]....
        /*01a0*/ 	.word	0xffffffff


	//   ....[20]....
        /*01a4*/ 	.word	0xffffffff


	//   ....[21]....
        /*01a8*/ 	.word	0xffffffff


	//   ....[22]....
        /*01ac*/ 	.word	0xffffffff


	//   ....[23]....
        /*01b0*/ 	.word	0xffffffff


	//   ....[24]....
        /*01b4*/ 	.word	0xffffffff


	//   ....[25]....
        /*01b8*/ 	.word	0xffffffff


	//   ....[26]....
        /*01bc*/ 	.word	0xffffffff


	//   ....[27]....
        /*01c0*/ 	.word	0xffffffff


	//   ....[28]....
        /*01c4*/ 	.word	0xffffffff


	//   ....[29]....
        /*01c8*/ 	.word	0xffffffff


	//   ....[30]....
        /*01cc*/ 	.word	0xffffffff


	//   ....[31]....
        /*01d0*/ 	.word	0xffffffff


	//   ....[32]....
        /*01d4*/ 	.word	0xffffffff


	//   ....[33]....
        /*01d8*/ 	.word	0xffffffff


	//   ....[34]....
        /*01dc*/ 	.word	0xffffffff


	//   ....[35]....
        /*01e0*/ 	.word	0xffffffff


	//   ....[36]....
        /*01e4*/ 	.word	0xffffffff


	//   ....[37]....
        /*01e8*/ 	.word	0xffffffff


	//   ....[38]....
        /*01ec*/ 	.word	0xffffffff


	//   ....[39]....
        /*01f0*/ 	.word	0xffffffff


	//   ....[40]....
        /*01f4*/ 	.word	0xffffffff


	//   ....[41]....
        /*01f8*/ 	.word	0xffffffff


	//   ....[42]....
        /*01fc*/ 	.word	0xffffffff


	//   ....[43]....
        /*0200*/ 	.word	0xffffffff


	//   ....[44]....
        /*0204*/ 	.word	0xffffffff


	//   ....[45]....
        /*0208*/ 	.word	0xffffffff


	//   ....[46]....
        /*020c*/ 	.word	0xffffffff


	//   ....[47]....
        /*0210*/ 	.word	0xffffffff


	//   ....[48]....
        /*0214*/ 	.word	0xffffffff


	//   ....[49]....
        /*0218*/ 	.word	0xffffffff


	//   ....[50]....
        /*021c*/ 	.word	0xffffffff


	//   ....[51]....
        /*0220*/ 	.word	0xffffffff


	//   ....[52]....
        /*0224*/ 	.word	0xffffffff


	//   ....[53]....
        /*0228*/ 	.word	0xffffffff


	//   ....[54]....
        /*022c*/ 	.word	0xffffffff


	//   ....[55]....
        /*0230*/ 	.word	0xffffffff


	//   ....[56]....
        /*0234*/ 	.word	0xffffffff


	//   ....[57]....
        /*0238*/ 	.word	0xffffffff


	//   ....[58]....
        /*023c*/ 	.word	0xffffffff


	//   ....[59]....
        /*0240*/ 	.word	0xffffffff


	//   ....[60]....
        /*0244*/ 	.word	0xffffffff


	//   ....[61]....
        /*0248*/ 	.word	0xffffffff


	//   ....[62]....
        /*024c*/ 	.word	0xffffffff


	//   ....[63]....
        /*0250*/ 	.word	0xffffffff


	//   ....[64]....
        /*0254*/ 	.word	0xffffffff


	//   ....[65]....
        /*0258*/ 	.word	0xffffffff


	//   ....[66]....
        /*025c*/ 	.word	0xffffffff


	//   ....[67]....
        /*0260*/ 	.word	0xffffffff


	//   ....[68]....
        /*0264*/ 	.word	0xffffffff


	//   ....[69]....
        /*0268*/ 	.word	0xffffffff


	//   ....[70]....
        /*026c*/ 	.word	0xffffffff


	//   ....[71]....
        /*0270*/ 	.word	0xffffffff


	//   ....[72]....
        /*0274*/ 	.word	0xffffffff


	//   ....[73]....
        /*0278*/ 	.word	0xffffffff


	//   ....[74]....
        /*027c*/ 	.word	0xffffffff


	//   ....[75]....
        /*0280*/ 	.word	0xffffffff


	//   ....[76]....
        /*0284*/ 	.word	0xffffffff


	//   ....[77]....
        /*0288*/ 	.word	0x0500000f


	//   ....[78]....
        /*028c*/ 	.word	0x0500000f


	//----- nvinfo : EIATTR_COOP_GROUP_INSTR_OFFSETS
	.align		4
.L_297:
        /*0290*/ 	.byte	0x04, 0x28
        /*0292*/ 	.short	(.L_299 - .L_298)


	//   ....[0]....
.L_298:
        /*0294*/ 	.word	0x00000060


	//   ....[1]....
        /*0298*/ 	.word	0x00000190


	//   ....[2]....
        /*029c*/ 	.word	0x00000230


	//   ....[3]....
        /*02a0*/ 	.word	0x000003c0


	//   ....[4]....
        /*02a4*/ 	.word	0x00000520


	//   ....[5]....
        /*02a8*/ 	.word	0x00000640


	//   ....[6]....
        /*02ac*/ 	.word	0x000007a0


	//   ....[7]....
        /*02b0*/ 	.word	0x00001860


	//   ....[8]....
        /*02b4*/ 	.word	0x00003080


	//   ....[9]....
        /*02b8*/ 	.word	0x000030a0


	//   ....[10]....
        /*02bc*/ 	.word	0x00003dd0


	//   ....[11]....
        /*02c0*/ 	.word	0x00003e90


	//   ....[12]....
        /*02c4*/ 	.word	0x00006b60


	//   ....[13]....
        /*02c8*/ 	.word	0x00006b80


	//   ....[14]....
        /*02cc*/ 	.word	0x00007820


	//   ....[15]....
        /*02d0*/ 	.word	0x000078a0


	//   ....[16]....
        /*02d4*/ 	.word	0x0000a130


	//   ....[17]....
        /*02d8*/ 	.word	0x0000a140


	//   ....[18]....
        /*02dc*/ 	.word	0x0000a170


	//   ....[19]....
        /*02e0*/ 	.word	0x0000a180


	//   ....[20]....
        /*02e4*/ 	.word	0x0000bf70


	//   ....[21]....
        /*02e8*/ 	.word	0x0000bf80


	//   ....[22]....
        /*02ec*/ 	.word	0x0000c000


	//   ....[23]....
        /*02f0*/ 	.word	0x0000c010


	//   ....[24]....
        /*02f4*/ 	.word	0x0000d480


	//   ....[25]....
        /*02f8*/ 	.word	0x0000d4b0


	//   ....[26]....
        /*02fc*/ 	.word	0x0000d4e0


	//   ....[27]....
        /*0300*/ 	.word	0x0000d510


	//   ....[28]....
        /*0304*/ 	.word	0x0000d530


	//   ....[29]....
        /*0308*/ 	.word	0x0000d560


	//   ....[30]....
        /*030c*/ 	.word	0x0000d5a0


	//   ....[31]....
        /*0310*/ 	.word	0x0000d5b0


	//   ....[32]....
        /*0314*/ 	.word	0x0000d5c0


	//   ....[33]....
        /*0318*/ 	.word	0x0000d5f0


	//   ....[34]....
        /*031c*/ 	.word	0x0000d620


	//   ....[35]....
        /*0320*/ 	.word	0x0000d640


	//   ....[36]....
        /*0324*/ 	.word	0x0000d670


	//   ....[37]....
        /*0328*/ 	.word	0x0000d690


	//   ....[38]....
        /*032c*/ 	.word	0x0000d6c0


	//   ....[39]....
        /*0330*/ 	.word	0x0000d6d0


	//   ....[40]....
        /*0334*/ 	.word	0x0000d740


	//   ....[41]....
        /*0338*/ 	.word	0x0000d750


	//   ....[42]....
        /*033c*/ 	.word	0x0000d760


	//   ....[43]....
        /*0340*/ 	.word	0x0000d790


	//   ....[44]....
        /*0344*/ 	.word	0x0000d7c0


	//   ....[45]....
        /*0348*/ 	.word	0x0000d7d0


	//   ....[46]....
        /*034c*/ 	.word	0x0000d7e0


	//   ....[47]....
        /*0350*/ 	.word	0x0000d7f0


	//   ....[48]....
        /*0354*/ 	.word	0x0000d820


	//   ....[49]....
        /*0358*/ 	.word	0x0000d830


	//   ....[50]....
        /*035c*/ 	.word	0x0000d840


	//   ....[51]....
        /*0360*/ 	.word	0x0000d850


	//   ....[52]....
        /*0364*/ 	.word	0x0000d860


	//   ....[53]....
        /*0368*/ 	.word	0x0000d870


	//   ....[54]....
        /*036c*/ 	.word	0x0000d880


	//   ....[55]....
        /*0370*/ 	.word	0x0000d890


	//   ....[56]....
        /*0374*/ 	.word	0x0000d8a0


	//   ....[57]....
        /*0378*/ 	.word	0x0000d8b0


	//   ....[58]....
        /*037c*/ 	.word	0x0000d8c0


	//   ....[59]....
        /*0380*/ 	.word	0x0000d8d0


	//   ....[60]....
        /*0384*/ 	.word	0x0000d8e0


	//   ....[61]....
        /*0388*/ 	.word	0x0000d8f0


	//   ....[62]....
        /*038c*/ 	.word	0x0000d900


	//   ....[63]....
        /*0390*/ 	.word	0x0000d910


	//   ....[64]....
        /*0394*/ 	.word	0x0000d920


	//   ....[65]....
        /*0398*/ 	.word	0x0000d930


	//   ....[66]....
        /*039c*/ 	.word	0x0000d940


	//   ....[67]....
        /*03a0*/ 	.word	0x0000d950


	//   ....[68]....
        /*03a4*/ 	.word	0x0000d960


	//   ....[69]....
        /*03a8*/ 	.word	0x0000d970


	//   ....[70]....
        /*03ac*/ 	.word	0x0000d980


	//   ....[71]....
        /*03b0*/ 	.word	0x0000d990


	//   ....[72]....
        /*03b4*/ 	.word	0x0000dcc0


	//   ....[73]....
        /*03b8*/ 	.word	0x0000e8a0


	//   ....[74]....
        /*03bc*/ 	.word	0x0000f850


	//   ....[75]....
        /*03c0*/ 	.word	0x00011f00


	//   ....[76]....
        /*03c4*/ 	.word	0x000120a0


	//   ....[77]....
        /*03c8*/ 	.word	0x00012670


	//   ....[78]....
        /*03cc*/ 	.word	0x00012ae0


	//----- nvinfo : EIATTR_REG_RECONFIG
	.align		4
.L_299:
        /*03d0*/ 	.byte	0x01, 0x54
	.zero		2


	//----- nvinfo : EIATTR_SYSCALL_OFFSETS
	.align		4
        /*03d4*/ 	.byte	0x04, 0x46
        /*03d6*/ 	.short	(.L_301 - .L_300)


	//   ....[0]....
.L_300:
        /*03d8*/ 	.word	0x00001a10


	//   ....[1]....
        /*03dc*/ 	.word	0x0000f200


	//   ....[2]....
        /*03e0*/ 	.word	0x0000f340


	//   ....[3]....
        /*03e4*/ 	.word	0x0000f480


	//   ....[4]....
        /*03e8*/ 	.word	0x0000f5a0


	//----- nvinfo : EIATTR_MBARRIER_INSTR_OFFSETS
	.align		4
.L_301:
        /*03ec*/ 	.byte	0x04, 0x39
        /*03ee*/ 	.short	(.L_303 - .L_302)


	//   ....[0]....
.L_302:
        /*03f0*/ 	.word	0x00000270
        /*03f4*/ 	.word	0x000000ff
        /*03f8*/ 	.word	0x00033400
        /*03fc*/ 	.short	0x0100
        /*03fe*/ 	.byte	0x06
	.zero		1


	//   ....[1]....
        /*0400*/ 	.word	0x00000280
        /*0404*/ 	.word	0x000000ff
        /*0408*/ 	.word	0x00033420
        /*040c*/ 	.short	0x0100
        /*040e*/ 	.byte	0x06
	.zero		1


	//   ....[2]....
        /*0410*/ 	.word	0x00000370
        /*0414*/ 	.word	0x000000ff
        /*0418*/ 	.word	0x00033430
        /*041c*/ 	.short	0x0100
        /*041e*/ 	.byte	0x08
	.zero		1


	//   ....[3]....
        /*0420*/ 	.word	0x00000380
        /*0424*/ 	.word	0x000000ff
        /*0428*/ 	.word	0x00033440
        /*042c*/ 	.short	0x0100
        /*042e*/ 	.byte	0x08
	.zero		1


	//   ....[4]....
        /*0430*/ 	.word	0x00000390
        /*0434*/ 	.word	0x000000ff
        /*0438*/ 	.word	0x00033438
        /*043c*/ 	.short	0x0100
        /*043e*/ 	.byte	0x08
	.zero		1


	//   ....[5]....
        /*0440*/ 	.word	0x000003a0
        /*0444*/ 	.word	0x000000ff
        /*0448*/ 	.word	0x00033448
        /*044c*/ 	.short	0x0100
        /*044e*/ 	.byte	0x08
	.zero		1


	//   ....[6]....
        /*0450*/ 	.word	0x000004d0
        /*0454*/ 	.word	0x000000ff
        /*0458*/ 	.word	0x00033450
        /*045c*/ 	.short	0x0100
        /*045e*/ 	.byte	0x08
	.zero		1


	//   ....[7]....
        /*0460*/ 	.word	0x000004e0
        /*0464*/ 	.word	0x000000ff
        /*0468*/ 	.word	0x00033460
        /*046c*/ 	.short	0x0100
        /*046e*/ 	.byte	0x08
	.zero		1


	//   ....[8]....
        /*0470*/ 	.word	0x000004f0
        /*0474*/ 	.word	0x000000ff
        /*0478*/ 	.word	0x00033458
        /*047c*/ 	.short	0x0100
        /*047e*/ 	.byte	0x08
	.zero		1


	//   ....[9]....
        /*0480*/ 	.word	0x00000500
        /*0484*/ 	.word	0x000000ff
        /*0488*/ 	.word	0x00033468
        /*048c*/ 	.short	0x0100
        /*048e*/ 	.byte	0x08
	.zero		1


	//   ....[10]....
        /*0490*/ 	.word	0x000005f0
        /*0494*/ 	.word	0x000000ff
        /*0498*/ 	.word	0x00033470
        /*049c*/ 	.short	0x0100
        /*049e*/ 	.byte	0x06
	.zero		1


	//   ....[11]....
        /*04a0*/ 	.word	0x00000600
        /*04a4*/ 	.word	0x000000ff
        /*04a8*/ 	.word	0x00033480
        /*04ac*/ 	.short	0x0100
        /*04ae*/ 	.byte	0x06
	.zero		1


	//   ....[12]....
        /*04b0*/ 	.word	0x00000610
        /*04b4*/ 	.word	0x000000ff
        /*04b8*/ 	.word	0x00033478
        /*04bc*/ 	.short	0x0100
        /*04be*/ 	.byte	0x06
	.zero		1


	//   ....[13]....
        /*04c0*/ 	.word	0x00000620
        /*04c4*/ 	.word	0x000000ff
        /*04c8*/ 	.word	0x00033488
        /*04cc*/ 	.short	0x0100
        /*04ce*/ 	.byte	0x06
	.zero		1


	//   ....[14]....
        /*04d0*/ 	.word	0x00000750
        /*04d4*/ 	.word	0x000000ff
        /*04d8*/ 	.word	0x00033490
        /*04dc*/ 	.short	0x0100
        /*04de*/ 	.byte	0x08
	.zero		1


	//   ....[15]....
        /*04e0*/ 	.word	0x00000760
        /*04e4*/ 	.word	0x000000ff
        /*04e8*/ 	.word	0x000334a0
        /*04ec*/ 	.short	0x0100
        /*04ee*/ 	.byte	0x08
	.zero		1


	//   ....[16]....
        /*04f0*/ 	.word	0x00000770
        /*04f4*/ 	.word	0x000000ff
        /*04f8*/ 	.word	0x00033498
        /*04fc*/ 	.short	0x0100
        /*04fe*/ 	.byte	0x08
	.zero		1


	//   ....[17]....
        /*0500*/ 	.word	0x00000780
        /*0504*/ 	.word	0x000000ff
        /*0508*/ 	.word	0x000334a8
        /*050c*/ 	.short	0x0100
        /*050e*/ 	.byte	0x08
	.zero		1


	//   ....[18]....
        /*0510*/ 	.word	0x000008b0
        /*0514*/ 	.word	0x000000ff
        /*0518*/ 	.word	0x000334b0
        /*051c*/ 	.short	0x0100
        /*051e*/ 	.byte	0x08
	.zero		1


	//   ....[19]....
        /*0520*/ 	.word	0x000008c0
        /*0524*/ 	.word	0x000000ff
        /*0528*/ 	.word	0x000334c0
        /*052c*/ 	.short	0x0100
        /*052e*/ 	.byte	0x08
	.zero		1


	//   ....[20]....
        /*0530*/ 	.word	0x000008d0
        /*0534*/ 	.word	0x000000ff
        /*0538*/ 	.word	0x000334b8
        /*053c*/ 	.short	0x0100
        /*053e*/ 	.byte	0x08
	.zero		1


	//   ....[21]....
        /*0540*/ 	.word	0x000008e0
        /*0544*/ 	.word	0x000000ff
        /*0548*/ 	.word	0x000334c8
        /*054c*/ 	.short	0x0100
        /*054e*/ 	.byte	0x08
	.zero		1


	//   ....[22]....
        /*0550*/ 	.word	0x00001a70
        /*0554*/ 	.word	0x000000ff
        /*0558*/ 	.word	0x00033400
        /*055c*/ 	.short	0x010a
        /*055e*/ 	.byte	0x25
	.zero		1


	//   ....[23]....
        /*0560*/ 	.word	0x00001ae0
        /*0564*/ 	.word	0x00000004
        /*0568*/ 	.word	0x00033430
        /*056c*/ 	.short	0x010a
        /*056e*/ 	.byte	0x3f
	.zero		1


	//   ....[24]....
        /*0570*/ 	.word	0x00001b50
        /*0574*/ 	.word	0x00000004
        /*0578*/ 	.word	0x00033430
        /*057c*/ 	.short	0x010a
        /*057e*/ 	.byte	0x3f
	.zero		1


	//   ....[25]....
        /*0580*/ 	.word	0x00002f10
        /*0584*/ 	.word	0x00000003
        /*0588*/ 	.word	0x00000000
        /*058c*/ 	.short	0x0101
        /*058e*/ 	.byte	0x3f
	.zero		1


	//   ....[26]....
        /*0590*/ 	.word	0x00005480
        /*0594*/ 	.word	0x000000ff
        /*0598*/ 	.word	0x00033430
        /*059c*/ 	.short	0x010a
        /*059e*/ 	.byte	0x0a
	.zero		1


	//   ....[27]....
        /*05a0*/ 	.word	0x000054c0
        /*05a4*/ 	.word	0x000000ff
        /*05a8*/ 	.word	0x00033430
        /*05ac*/ 	.short	0x010a
        /*05ae*/ 	.byte	0x0a
	.zero		1


	//   ....[28]....
        /*05b0*/ 	.word	0x00006150
        /*05b4*/ 	.word	0x000000ff
        /*05b8*/ 	.word	0x00033450
        /*05bc*/ 	.short	0x010a
        /*05be*/ 	.byte	0x0a
	.zero		1


	//   ....[29]....
        /*05c0*/ 	.word	0x00006190
        /*05c4*/ 	.word	0x000000ff
        /*05c8*/ 	.word	0x00033450
        /*05cc*/ 	.short	0x010a
        /*05ce*/ 	.byte	0x0a
	.zero		1


	//   ....[30]....
        /*05d0*/ 	.word	0x000082a0
        /*05d4*/ 	.word	0x00000003
        /*05d8*/ 	.word	0x00000000
        /*05dc*/ 	.short	0x0101
        /*05de*/ 	.byte	0x3f
	.zero		1


	//   ....[31]....
        /*05e0*/ 	.word	0x00008570
        /*05e4*/ 	.word	0x000000ff
        /*05e8*/ 	.word	0x00000000
        /*05ec*/ 	.short	0x0101
        /*05ee*/ 	.byte	0x0a
	.zero		1


	//   ....[32]....
        /*05f0*/ 	.word	0x00008ec0
        /*05f4*/ 	.word	0x000000ff
        /*05f8*/ 	.word	0x00033430
        /*05fc*/ 	.short	0x010a
        /*05fe*/ 	.byte	0x06
	.zero		1


	//   ....[33]....
        /*0600*/ 	.word	0x00008f00
        /*0604*/ 	.word	0x000000ff
        /*0608*/ 	.word	0x00033430
        /*060c*/ 	.short	0x010a
        /*060e*/ 	.byte	0x06
	.zero		1


	//   ....[34]....
        /*0610*/ 	.word	0x00009b00
        /*0614*/ 	.word	0x000000ff
        /*0618*/ 	.word	0x00033450
        /*061c*/ 	.short	0x010a
        /*061e*/ 	.byte	0x06
	.zero		1


	//   ....[35]....
        /*0620*/ 	.word	0x00009b40
        /*0624*/ 	.word	0x000000ff
        /*0628*/ 	.word	0x00033450
        /*062c*/ 	.short	0x010a
        /*062e*/ 	.byte	0x06
	.zero		1


	//   ....[36]....
        /*0630*/ 	.word	0x0000b250
        /*0634*/ 	.word	0x00000003
        /*0638*/ 	.word	0x00000000
        /*063c*/ 	.short	0x0101
        /*063e*/ 	.byte	0x3f
	.zero		1


	//   ....[37]....
        /*0640*/ 	.word	0x0000b400
        /*0644*/ 	.word	0x000000ff
        /*0648*/ 	.word	0x00000000
        /*064c*/ 	.short	0x0101
        /*064e*/ 	.byte	0x06
	.zero		1


	//   ....[38]....
        /*0650*/ 	.word	0x0000bc70
        /*0654*/ 	.word	0x000000ff
        /*0658*/ 	.word	0x00033450
        /*065c*/ 	.short	0x010a
        /*065e*/ 	.byte	0x05
	.zero		1


	//   ....[39]....
        /*0660*/ 	.word	0x0000bcb0
        /*0664*/ 	.word	0x000000ff
        /*0668*/ 	.word	0x00033450
        /*066c*/ 	.short	0x010a
        /*066e*/ 	.byte	0x05
	.zero		1


	//   ....[40]....
        /*0670*/ 	.word	0x0000c2d0
        /*0674*/ 	.word	0x000000ff
        /*0678*/ 	.word	0x00000000
        /*067c*/ 	.short	0x0101
        /*067e*/ 	.byte	0x04
	.zero		1


	//   ....[41]....
        /*0680*/ 	.word	0x0000dea0
        /*0684*/ 	.word	0x000000ff
        /*0688*/ 	.word	0x00000000
        /*068c*/ 	.short	0x0101
        /*068e*/ 	.byte	0x05
	.zero		1


	//   ....[42]....
        /*0690*/ 	.word	0x0000fa50
        /*0694*/ 	.word	0x00000004
        /*0698*/ 	.word	0x00033480
        /*069c*/ 	.short	0x010a
        /*069e*/ 	.byte	0x3f
	.zero		1


	//   ....[43]....
        /*06a0*/ 	.word	0x0000fc90
        /*06a4*/ 	.word	0x00000004
        /*06a8*/ 	.word	0x00033440
        /*06ac*/ 	.short	0x010a
        /*06ae*/ 	.byte	0x3f
	.zero		1


	//   ....[44]....
        /*06b0*/ 	.word	0x00010120
        /*06b4*/ 	.word	0x000000ff
        /*06b8*/ 	.word	0x00033420
        /*06bc*/ 	.short	0x010a
        /*06be*/ 	.byte	0x28
	.zero		1


	//   ....[45]....
        /*06c0*/ 	.word	0x000103c0
        /*06c4*/ 	.word	0x00000006
        /*06c8*/ 	.word	0x00033480
        /*06cc*/ 	.short	0x010a
        /*06ce*/ 	.byte	0x3f
	.zero		1


	//   ....[46]....
        /*06d0*/ 	.word	0x00010810
        /*06d4*/ 	.word	0x00000006
        /*06d8*/ 	.word	0x00033440
        /*06dc*/ 	.short	0x010a
        /*06de*/ 	.byte	0x3f
	.zero		1


	//   ....[47]....
        /*06e0*/ 	.word	0x00010cb0
        /*06e4*/ 	.word	0x0000000d
        /*06e8*/ 	.word	0x00033470
        /*06ec*/ 	.short	0x010a
        /*06ee*/ 	.byte	0x3f
	.zero		1


	//   ....[48]....
        /*06f0*/ 	.word	0x00010d30
        /*06f4*/ 	.word	0x0000000d
        /*06f8*/ 	.word	0x00033460
        /*06fc*/ 	.short	0x010a
        /*06fe*/ 	.byte	0x3f
	.zero		1


	//   ....[49]....
        /*0700*/ 	.word	0x000113d0
        /*0704*/ 	.word	0x0000000d
        /*0708*/ 	.word	0x00033450
        /*070c*/ 	.short	0x0101
        /*070e*/ 	.byte	0x3f
	.zero		1


	//   ....[50]....
        /*0710*/ 	.word	0x00011450
        /*0714*/ 	.word	0x0000000d
        /*0718*/ 	.word	0x00000000
        /*071c*/ 	.short	0x0101
        /*071e*/ 	.byte	0x3f
	.zero		1


	//   ....[51]....
        /*0720*/ 	.word	0x00011600
        /*0724*/ 	.word	0x00000003
        /*0728*/ 	.word	0x00033470
        /*072c*/ 	.short	0x010a
        /*072e*/ 	.byte	0x3f
	.zero		1


	//   ....[52]....
        /*0730*/ 	.word	0x00011670
        /*0734*/ 	.word	0x00000003
        /*0738*/ 	.word	0x00033460
        /*073c*/ 	.short	0x010a
        /*073e*/ 	.byte	0x3f
	.zero		1


	//   ....[53]....
        /*0740*/ 	.word	0x00011d20
        /*0744*/ 	.word	0x00000003
        /*0748*/ 	.word	0x00033450
        /*074c*/ 	.short	0x0101
        /*074e*/ 	.byte	0x3f
	.zero		1


	//   ....[54]....
        /*0750*/ 	.word	0x00011db0
        /*0754*/ 	.word	0x00000000
        /*0758*/ 	.word	0x00000000
        /*075c*/ 	.short	0x0101
        /*075e*/ 	.byte	0x3f
	.zero		1


	//   ....[55]....
        /*0760*/ 	.word	0x00012020
        /*0764*/ 	.word	0x00000000
        /*0768*/ 	.word	0x00033420
        /*076c*/ 	.short	0x010a
        /*076e*/ 	.byte	0x3f
	.zero		1


	//   ....[56]....
        /*0770*/ 	.word	0x000121c0
        /*0774*/ 	.word	0x00000007
        /*0778*/ 	.word	0x00000000
        /*077c*/ 	.short	0x010a
        /*077e*/ 	.byte	0x3f
	.zero		1


	//   ....[57]....
        /*0780*/ 	.word	0x00012230
        /*0784*/ 	.word	0x00000009
        /*0788*/ 	.word	0x00000000
        /*078c*/ 	.short	0x010a
        /*078e*/ 	.byte	0x3f
	.zero		1


	//   ....[58]....
        /*0790*/ 	.word	0x00012280
        /*0794*/ 	.word	0x00000011
        /*0798*/ 	.word	0x00033460
        /*079c*/ 	.short	0x010a
        /*079e*/ 	.byte	0x3f
	.zero		1


	//   ....[59]....
        /*07a0*/ 	.word	0x000122d0
        /*07a4*/ 	.word	0x00000003
        /*07a8*/ 	.word	0x00033460
        /*07ac*/ 	.short	0x010a
        /*07ae*/ 	.byte	0x3f
	.zero		1


	//   ....[60]....
        /*07b0*/ 	.word	0x00012310
        /*07b4*/ 	.word	0x00000011
        /*07b8*/ 	.word	0x00033480
        /*07bc*/ 	.short	0x010a
        /*07be*/ 	.byte	0x3f
	.zero		1


	//   ....[61]....
        /*07c0*/ 	.word	0x00012330
        /*07c4*/ 	.word	0x00000003
        /*07c8*/ 	.word	0x00033480
        /*07cc*/ 	.short	0x010a
        /*07ce*/ 	.byte	0x3f
	.zero		1


	//   ....[62]....
        /*07d0*/ 	.word	0x000123a0
        /*07d4*/ 	.word	0x00000003
        /*07d8*/ 	.word	0x00033400
        /*07dc*/ 	.short	0x010a
        /*07de*/ 	.byte	0x3f
	.zero		1


	//   ....[63]....
        /*07e0*/ 	.word	0x000123f0
        /*07e4*/ 	.word	0x00000004
        /*07e8*/ 	.word	0x00033430
        /*07ec*/ 	.short	0x010a
        /*07ee*/ 	.byte	0x3f
	.zero		1


	//   ....[64]....
        /*07f0*/ 	.word	0x00012450
        /*07f4*/ 	.word	0x00000009
        /*07f8*/ 	.word	0x00033430
        /*07fc*/ 	.short	0x010a
        /*07fe*/ 	.byte	0x3f
	.zero		1


	//   ....[65]....
        /*0800*/ 	.word	0x000124b0
        /*0804*/ 	.word	0x00000009
        /*0808*/ 	.word	0x00033450
        /*080c*/ 	.short	0x010a
        /*080e*/ 	.byte	0x3f
	.zero		1


	//   ....[66]....
        /*0810*/ 	.word	0x00012510
        /*0814*/ 	.word	0x00000009
        /*0818*/ 	.word	0x00033430
        /*081c*/ 	.short	0x010a
        /*081e*/ 	.byte	0x3f
	.zero		1


	//   ....[67]....
        /*0820*/ 	.word	0x00012570
        /*0824*/ 	.word	0x00000007
        /*0828*/ 	.word	0x00033450
        /*082c*/ 	.short	0x010a
        /*082e*/ 	.byte	0x3f
	.zero		1


	//   ....[68]....
        /*0830*/ 	.word	0x000125d0
        /*0834*/ 	.word	0x00000006
        /*0838*/ 	.word	0x00033450
        /*083c*/ 	.short	0x010a
        /*083e*/ 	.byte	0x3f
	.zero		1


	//   ....[69]....
        /*0840*/ 	.word	0x00012720
        /*0844*/ 	.word	0x00000004
        /*0848*/ 	.word	0x00033480
        /*084c*/ 	.short	0x010a
        /*084e*/ 	.byte	0x3f
	.zero		1


	//   ....[70]....
        /*0850*/ 	.word	0x00012770
        /*0854*/ 	.word	0x00000004
        /*0858*/ 	.word	0x00033440
        /*085c*/ 	.short	0x010a
        /*085e*/ 	.byte	0x3f
	.zero		1


	//   ....[71]....
        /*0860*/ 	.word	0x000127d0
        /*0864*/ 	.word	0x00000003
        /*0868*/ 	.word	0x00033420
        /*086c*/ 	.short	0x010a
        /*086e*/ 	.byte	0x3f
	.zero		1


	//   ....[72]....
        /*0870*/ 	.word	0x00012820
        /*0874*/ 	.word	0x00000006
        /*0878*/ 	.word	0x00033480
        /*087c*/ 	.short	0x010a
        /*087e*/ 	.byte	0x3f
	.zero		1


	//   ....[73]....
        /*0880*/ 	.word	0x00012870
        /*0884*/ 	.word	0x00000006
        /*0888*/ 	.word	0x00033440
        /*088c*/ 	.short	0x010a
        /*088e*/ 	.byte	0x3f
	.zero		1


	//   ....[74]....
        /*0890*/ 	.word	0x000128c0
        /*0894*/ 	.word	0x0000000d
        /*0898*/ 	.word	0x00033470
        /*089c*/ 	.short	0x010a
        /*089e*/ 	.byte	0x3f
	.zero		1


	//   ....[75]....
        /*08a0*/ 	.word	0x00012910
        /*08a4*/ 	.word	0x0000000d
        /*08a8*/ 	.word	0x00033460
        /*08ac*/ 	.short	0x010a
        /*08ae*/ 	.byte	0x3f
	.zero		1


	//   ....[76]....
        /*08b0*/ 	.word	0x00012960
        /*08b4*/ 	.word	0x00000003
        /*08b8*/ 	.word	0x00033470
        /*08bc*/ 	.short	0x010a
        /*08be*/ 	.byte	0x3f
	.zero		1


	//   ....[77]....
        /*08c0*/ 	.word	0x000129b0
        /*08c4*/ 	.word	0x00000003
        /*08c8*/ 	.word	0x00033460
        /*08cc*/ 	.short	0x010a
        /*08ce*/ 	.byte	0x3f
	.zero		1


	//   ....[78]....
        /*08d0*/ 	.word	0x00012a00
        /*08d4*/ 	.word	0x00000000
        /*08d8*/ 	.word	0x00033420
        /*08dc*/ 	.short	0x010a
        /*08de*/ 	.byte	0x3f
	.zero		1


	//   ....[79]....
        /*08e0*/ 	.word	0x00012ba0
        /*08e4*/ 	.word	0x00000007
        /*08e8*/ 	.word	0x00000000
        /*08ec*/ 	.short	0x010a
        /*08ee*/ 	.byte	0x3f
	.zero		1


	//   ....[80]....
        /*08f0*/ 	.word	0x00012bf0
        /*08f4*/ 	.word	0x00000009
        /*08f8*/ 	.word	0x00000000
        /*08fc*/ 	.short	0x010a
        /*08fe*/ 	.byte	0x3f
	.zero		1


	//   ....[81]....
        /*0900*/ 	.word	0x00012c40
        /*0904*/ 	.word	0x00000011
        /*0908*/ 	.word	0x00033460
        /*090c*/ 	.short	0x010a
        /*090e*/ 	.byte	0x3f
	.zero		1


	//   ....[82]....
        /*0910*/ 	.word	0x00012c90
        /*0914*/ 	.word	0x00000003
        /*0918*/ 	.word	0x00033460
        /*091c*/ 	.short	0x010a
        /*091e*/ 	.byte	0x3f
	.zero		1


	//   ....[83]....
        /*0920*/ 	.word	0x00012ce0
        /*0924*/ 	.word	0x00000011
        /*0928*/ 	.word	0x00033480
        /*092c*/ 	.short	0x010a
        /*092e*/ 	.byte	0x3f
	.zero		1


	//----- nvinfo : EIATTR_NUM_MBARRIERS
	.align		4
.L_303:
        /*0930*/ 	.byte	0x03, 0x38
        /*0932*/ 	.short	0x0016


	//----- nvinfo : EIATTR_EXIT_INSTR_OFFSETS
	.align		4
        /*0934*/ 	.byte	0x04, 0x1c
        /*0936*/ 	.short	(.L_305 - .L_304)


	//   ....[0]....
.L_304:
        /*0938*/ 	.word	0x00000a50


	//   ....[1]....
        /*093c*/ 	.word	0x0000e830


	//   ....[2]....
        /*0940*/ 	.word	0x00012380


	//----- nvinfo : EIATTR_MAX_THREADS
	.align		4
.L_305:
        /*0944*/ 	.byte	0x04, 0x05
        /*0946*/ 	.short	(.L_307 - .L_306)
.L_306:
        /*0948*/ 	.word	0x00000180
        /*094c*/ 	.word	0x00000001
        /*0950*/ 	.word	0x00000001


	//----- nvinfo : EIATTR_CRS_STACK_SIZE
	.align		4
.L_307:
        /*0954*/ 	.byte	0x04, 0x1e
        /*0956*/ 	.short	(.L_309 - .L_308)
.L_308:
        /*0958*/ 	.word	0x00000000


	//----- nvinfo : EIATTR_CBANK_PARAM_SIZE
	.align		4
.L_309:
        /*095c*/ 	.byte	0x03, 0x19
        /*095e*/ 	.short	0x0bf0


	//----- nvinfo : EIATTR_PARAM_CBANK
	.align		4
        /*0960*/ 	.byte	0x04, 0x0a
        /*0962*/ 	.short	(.L_311 - .L_310)
	.align		4
.L_310:
        /*0964*/ 	.word	index@(.nv.constant0._ZN7cutlass13device_kernelIN5flash11enable_sm90INS1_16FlashAttnFwdSm90INS1_25CollectiveMainloopFwdSm90ILi2EN4cute5tupleIJNS5_1CILi1EEES8_S8_EEENS6_IJNS7_ILi128EEENS7_ILi160EEENS7_ILi192EEEEEELi192ENS_12float_e4m3_tEfNS_4arch4Sm90ELb1ELb0ELb0ELb0ELb0ELb0ELb0ELb1ELb1ELb0ELb0ELb0EEENS1_21CollectiveEpilogueFwdINS6_IJSA_SC_SB_EEES9_NS_10bfloat16_tESG_Li256ELb0ELb0ELb0ELb1EEENS1_30DynamicPersistentTileSchedulerILi256ELi128ELb0ELb0ELb1EEEEEEEEEvNT_6ParamsE)
        /*0968*/ 	.short	0x0210
        /*096a*/ 	.short	0x0bf0


	//----- nvinfo : EIATTR_SW_WAR
	.align		4
.L_311:
        /*096c*/ 	.byte	0x04, 0x36
        /*096e*/ 	.short	(.L_313 - .L_312)
.L_312:
        /*0970*/ 	.word	0x00000008
.L_313:


//--------------------- .nv.info._ZN7cutlass13device_kernelIN5flash11enable_sm90INS1_16FlashAttnFwdSm90INS1_25CollectiveMainloopFwdSm90ILi2EN4cute5tupleIJNS5_1CILi1EEES8_S8_EEENS6_IJNS7_ILi128EEENS7_ILi160EEENS7_ILi192EEEEEELi192ENS_12float_e4m3_tEfNS_4arch4Sm90ELb1ELb0ELb0ELb1ELb0ELb0ELb0ELb1ELb1ELb0ELb0ELb0EEENS1_21CollectiveEpilogueFwdINS6_IJSA_SC_SB_EEES9_NS_10bfloat16_tESG_Li256ELb1ELb0ELb0ELb1EEENS1_36VarlenDynamicPersistentTileSchedulerILi128ELi160ELi256ELi128ELb0ELb0ELb1ELb1ELb1ELb1EEEEEEEEEvNT_6ParamsE --------------------------
	.section	.nv.info._ZN7cutlass13device_kernelIN5flash11enable_sm90INS1_16FlashAttnFwdSm90INS1_25CollectiveMainloopFwdSm90ILi2EN4cute5tupleIJNS5_1CILi1EEES8_S8_EEENS6_IJNS7_ILi128EEENS7_ILi160EEENS7_ILi192EEEEEELi192ENS_12float_e4m3_tEfNS_4arch4Sm90ELb1ELb0ELb0ELb1ELb0ELb0ELb0ELb1ELb1ELb0ELb0ELb0EEENS1_21CollectiveEpilogueFwdINS6_IJSA_SC_SB_EEES9_NS_10bfloat16_tESG_Li256ELb1ELb0ELb0ELb1EEENS1_36VarlenDynamicPersistentTileSchedulerILi128ELi160ELi256ELi128ELb0ELb0ELb1ELb1ELb1ELb1EEEEEEEEEvNT_6ParamsE,"",@"SHT_CUDA_INFO"
	.sectionflags	@""
	.align	4


	//----- nvinfo : EIATTR_CUDA_API_VERSION
	.align		4
        /*0000*/ 	.byte	0x04, 0x37
        /*0002*/ 	.short	(.L_315 - .L_314)
.L_314:
        /*0004*/ 	.word	0x00000082


	//----- nvinfo : EIATTR_KPARAM_INFO
	.align		4
.L_315:
        /*0008*/ 	.byte	0x04, 0x17
        /*000a*/ 	.short	(.L_317 - .L_316)
.L_316:
        /*000c*/ 	.word	0x00000000
        /*0010*/ 	.short	0x0000
        /*0012*/ 	.short	0x0070
        /*0014*/ 	.byte	0x00, 0xf0, 0x01, 0x28


	//----- nvinfo : EIATTR_SPARSE_MMA_MASK
	.align		4
.L_317:
        /*0018*/ 	.byte	0x03, 0x50
        /*001a*/ 	.short	0x0000


	//----- nvinfo : EIATTR_MAXREG_COUNT
	.align		4
        /*001c*/ 	.byte	0x03, 0x1b
        /*001e*/ 	.short	0x00a8


	//----- nvinfo : EIATTR_NUM_BARRIERS
	.align		4
        /*0020*/ 	.byte	0x02, 0x4c
        /*0022*/ 	.byte	0x10
	.zero		1


	//----- nvinfo : EIATTR_EXTERNS
	.align		4
        /*0024*/ 	.byte	0x04, 0x0f
        /*0026*/ 	.short	(.L_319 - .L_318)


	//   ....[0]....
	.align		4
.L_318:
        /*0028*/ 	.word	index@(__assertfail)


	//----- nvinfo : EIATTR_ANNOTATIONS
	.align		4
.L_319:
        /*002c*/ 	.byte	0x04, 0x55
        /*002e*/ 	.short	(.L_321 - .L_320)


	//   ....[0]....
.L_320:
        /* <DEDUP_REMOVED lines=22> */


	//----- nvinfo : EIATTR_MERCURY_ISA_VERSION
	.align		4
.L_321:
        /*0180*/ 	.byte	0x03, 0x5f
        /*0182*/ 	.short	0x0101


	//----- nvinfo : EIATTR_UNUSED_LOAD_BYTE_OFFSET
	.align		4
        /*0184*/ 	.byte	0x04, 0x44
        /*0186*/ 	.short	(.L_323 - .L_322)


	//   ....[0]....
.L_322:
        /*0188*/ 	.word	0x00000a70
        /*018c*/ 	.word	0x0000fff0


	//   ....[1]....
        /*0190*/ 	.word	0x0000caa0
        /*0194*/ 	.word	0x0000fff0


	//----- nvinfo : EIATTR_INT_WARP_WIDE_INSTR_OFFSETS
	.align		4
.L_323:
        /*0198*/ 	.byte	0x04, 0x31
        /*019a*/ 	.short	(.L_325 - .L_324)


	//   ....[0]....
.L_324:
        /*019c*/ 	.word	0x00000160


	//   ....[1]....
        /*01a0*/ 	.word	0x000001a0


	//   ....[2]....
        /*01a4*/ 	.word	0x00000210


	//   ....[3]....
        /*01a8*/ 	.word	0x00010e30


	//   ....[4]....
        /*01ac*/ 	.word	0x00010ec0


	//   ....[5]....
        /*01b0*/ 	.word	0x00011640


	//   ....[6]....
        /*01b4*/ 	.word	0x00013410


	//   ....[7]....
        /*01b8*/ 	.word	0x000134a0


	//----- nvinfo : EIATTR_COOP_GROUP_MASK_REGIDS
	.align		4
.L_325:
        /*01bc*/ 	.byte	0x04, 0x29
        /*01be*/ 	.short	(.L_327 - .L_326)


	//   ....[0]....
.L_326:
        /*01c0*/ 	.word	0xffffffff


	//   ....[1]....
        /*01c4*/ 	.word	0xffffffff


	//   ....[2]....
        /*01c8*/ 	.word	0xffffffff


	//   ....[3]....
        /*01cc*/ 	.word	0xffffffff


	//   ....[4]....
        /*01d0*/ 	.word	0xffffffff


	//   ....[5]....
        /*01d4*/ 	.word	0xffffffff


	//   ....[6]....
        /*01d8*/ 	.word	0xffffffff


	//   ....[7]....
        /*01dc*/ 	.word	0xffffffff


	//   ....[8]....
        /*01e0*/ 	.word	0xffffffff


	//   ....[9]....
        /*01e4*/ 	.word	0xffffffff


	//   ....[10]....
        /*01e8*/ 	.word	0xffffffff


	//   ....[11]....
        /*01ec*/ 	.word	0xffffffff


	//   ....[12]....
        /*01f0*/ 	.word	0xffffffff


	//   ....[13]....
        /*01f4*/ 	.word	0xffffffff


	//   ....[14]....
        /*01f8*/ 	.word	0xffffffff


	//   ....[15]....
        /*01fc*/ 	.word	0xffffffff


	//   ....[16]....
        /*0200*/ 	.word	0xffffffff


	//   ....[17]....
        /*0204*/ 	.word	0xffffffff


	//   ....[18]....
        /*0208*/ 	.word	0xffffffff


	//   ....[19]....
        /*020c*/ 	.word	0xffffffff


	//   ....[20]....
        /*0210*/ 	.word	0xffffffff


	//   ....[21]....
        /*0214*/ 	.word	0xffffffff


	//   ....[22]....
        /*0218*/ 	.word	0xffffffff


	//   ....[23]....
        /*021c*/ 	.word	0xffffffff


	//   ....[24]....
        /*0220*/ 	.word	0xffffffff


	//   ....[25]....
        /*0224*/ 	.word	0xffffffff


	//   ....[26]....
        /*0228*/ 	.word	0xffffffff


	//   ....[27]....
        /*022c*/ 	.word	0xffffffff


	//   ....[28]....
        /*0230*/ 	.word	0xffffffff


	//   ....[29]....
        /*0234*/ 	.word	0xffffffff


	//   ....[30]....
        /*0238*/ 	.word	0xffffffff


	//   ....[31]....
        /*023c*/ 	.word	0xffffffff


	//   ....[32]....
        /*0240*/ 	.word	0xffffffff


	//   ....[33]....
        /*0244*/ 	.word	0xffffffff


	//   ....[34]....
        /*0248*/ 	.word	0xffffffff


	//   ....[35]....
        /*024c*/ 	.word	0xffffffff


	//   ....[36]....
        /*0250*/ 	.word	0xffffffff


	//   ....[37]....
        /*0254*/ 	.word	0xffffffff


	//   ....[38]....
        /*0258*/ 	.word	0xffffffff


	//   ....[39]....
        /*025c*/ 	.word	0xffffffff


	//   ....[40]....
        /*0260*/ 	.word	0xffffffff


	//   ....[41]....
        /*0264*/ 	.word	0xffffffff


	//   ....[42]....
        /*0268*/ 	.word	0xffffffff


	//   ....[43]....
        /*026c*/ 	.word	0xffffffff


	//   ....[44]....
        /*0270*/ 	.word	0xffffffff


	//   ....[45]....
        /*0274*/ 	.word	0xffffffff


	//   ....[46]....
        /*0278*/ 	.word	0xffffffff


	//   ....[47]....
        /*027c*/ 	.word	0xffffffff


	//   ....[48]....
        /*0280*/ 	.word	0xffffffff


	//   ....[49]....
        /*0284*/ 	.word	0xffffffff


	//   ....[50]....
        /*0288*/ 	.word	0xffffffff


	//   ....[51]....
        /*028c*/ 	.word	0xffffffff


	//   ....[52]....
        /*0290*/ 	.word	0xffffffff


	//   ....[53]....
        /*0294*/ 	.word	0xffffffff


	//   ....[54]....
        /*0298*/ 	.word	0xffffffff


	//   ....[55]....
        /*029c*/ 	.word	0xffffffff


	//   ....[56]....
        /*02a0*/ 	.word	0xffffffff


	//   ....[57]....
        /*02a4*/ 	.word	0xffffffff


	//   ....[58]....
        /*02a8*/ 	.word	0xffffffff


	//   ....[59]....
        /*02ac*/ 	.word	0xffffffff


	//   ....[60]....
        /*02b0*/ 	.word	0xffffffff


	//   ....[61]....
        /*02b4*/ 	.word	0xffffffff


	//   ....[62]....
        /*02b8*/ 	.word	0xffffffff


	//   ....[63]....
        /*02bc*/ 	.word	0xffffffff


	//   ....[64]....
        /*02c0*/ 	.word	0xffffffff


	//   ....[65]....
        /*02c4*/ 	.word	0xffffffff


	//   ....[66]....
        /*02c8*/ 	.word	0xffffffff


	//   ....[67]....
        /*02cc*/ 	.word	0xffffffff


	//   ....[68]....
        /*02d0*/ 	.word	0xffffffff


	//   ....[69]....
        /*02d4*/ 	.word	0xffffffff


	//   ....[70]....
        /*02d8*/ 	.word	0xffffffff


	//   ....[71]....
        /*02dc*/ 	.word	0xffffffff


	//   ....[72]....
        /*02e0*/ 	.word	0xffffffff


	//   ....[73]....
        /*02e4*/ 	.word	0xffffffff


	//   ....[74]....
        /*02e8*/ 	.word	0xffffffff


	//   ....[75]....
        /*02ec*/ 	.word	0xffffffff


	//   ....[76]....
        /*02f0*/ 	.word	0xffffffff


	//   ....[77]....
        /*02f4*/ 	.word	0xffffffff


	//   ....[78]....
        /*02f8*/ 	.word	0xffffffff


	//   ....[79]....
        /*02fc*/ 	.word	0xffffffff


	//   ....[80]....
        /*0300*/ 	.word	0xffffffff


	//   ....[81]....
        /*0304*/ 	.word	0xffffffff


	//   ....[82]....
        /*0308*/ 	.word	0xffffffff


	//   ....[83]....
        /*030c*/ 	.word	0xffffffff


	//   ....[84]....
        /*0310*/ 	.word	0xffffffff


	//   ....[85]....
        /*0314*/ 	.word	0xffffffff


	//   ....[86]....
        /*0318*/ 	.word	0xffffffff


	//   ....[87]....
        /*031c*/ 	.word	0xffffffff


	//   ....[88]....
        /*0320*/ 	.word	0xffffffff


	//   ....[89]....
        /*0324*/ 	.word	0xffffffff


	//   ....[90]....
        /*0328*/ 	.word	0xffffffff


	//   ....[91]....
        /*032c*/ 	.word	0xffffffff


	//   ....[92]....
        /*0330*/ 	.word	0xffffffff


	//   ....[93]....
        /*0334*/ 	.word	0xffffffff


	//   ....[94]....
        /*0338*/ 	.word	0xffffffff


	//   ....[95]....
        /*033c*/ 	.word	0xffffffff


	//   ....[96]....
        /*0340*/ 	.word	0xffffffff


	//   ....[97]....
        /*0344*/ 	.word	0xffffffff


	//   ....[98]....
        /*0348*/ 	.word	0xffffffff


	//   ....[99]....
        /*034c*/ 	.word	0xffffffff


	//   ....[100]....
        /*0350*/ 	.word	0xffffffff


	//   ....[101]....
        /*0354*/ 	.word	0xffffffff


	//   ....[102]....
        /*0358*/ 	.word	0xffffffff


	//   ....[103]....
        /*035c*/ 	.word	0xffffffff


	//   ....[104]....
        /*0360*/ 	.word	0xffffffff


	//   ....[105]....
        /*0364*/ 	.word	0xffffffff


	//   ....[106]....
        /*0368*/ 	.word	0xffffffff


	//   ....[107]....
        /*036c*/ 	.word	0x0500000f


	//   ....[108]....
        /*0370*/ 	.word	0x0500000f


	//----- nvinfo : EIATTR_COOP_GROUP_INSTR_OFFSETS
	.align		4
.L_327:
        /*0374*/ 	.byte	0x04, 0x28
        /*0376*/ 	.short	(.L_329 - .L_328)


	//   ....[0]....
.L_328:
        /*0378*/ 	.word	0x00000070


	//   ....[1]....
        /*037c*/ 	.word	0x00000170


	//   ....[2]....
        /*0380*/ 	.word	0x000001c0


	//   ....[3]....
        /*0384*/ 	.word	0x000003f0


	//   ....[4]....
        /*0388*/ 	.word	0x00000550


	//   ....[5]....
        /*038c*/ 	.word	0x00000670


	//   ....[6]....
        /*0390*/ 	.word	0x000007d0


	//   ....[7]....
        /*0394*/ 	.word	0x000019e0


	//   ....[8]....
        /*0398*/ 	.word	0x00003320


	//   ....[9]....
        /*039c*/ 	.word	0x00003340


	//   ....[10]....
        /*03a0*/ 	.word	0x00004010


	//   ....[11]....
        /*03a4*/ 	.word	0x00004080


	//   ....[12]....
        /*03a8*/ 	.word	0x00006c50


	//   ....[13]....
        /*03ac*/ 	.word	0x00006d50


	//   ....[14]....
        /*03b0*/ 	.word	0x00007850


	//   ....[15]....
        /*03b4*/ 	.word	0x000078b0


	//   ....[16]....
        /*03b8*/ 	.word	0x0000a270


	//   ....[17]....
        /*03bc*/ 	.word	0x0000a280


	//   ....[18]....
        /*03c0*/ 	.word	0x0000a2b0


	//   ....[19]....
        /*03c4*/ 	.word	0x0000a2c0


	//   ....[20]....
        /*03c8*/ 	.word	0x0000c150


	//   ....[21]....
        /*03cc*/ 	.word	0x0000c160


	//   ....[22]....
        /*03d0*/ 	.word	0x0000c190


	//   ....[23]....
        /*03d4*/ 	.word	0x0000c1a0


	//   ....[24]....
        /*03d8*/ 	.word	0x0000d680


	//   ....[25]....
        /*03dc*/ 	.word	0x0000d6b0


	//   ....[26]....
        /*03e0*/ 	.word	0x0000d6e0


	//   ....[27]....
        /*03e4*/ 	.word	0x0000d710


	//   ....[28]....
        /*03e8*/ 	.word	0x0000d740


	//   ....[29]....
        /*03ec*/ 	.word	0x0000d750


	//   ....[30]....
        /*03f0*/ 	.word	0x0000d760


	//   ....[31]....
        /*03f4*/ 	.word	0x0000d770


	//   ....[32]....
        /*03f8*/ 	.word	0x0000d7a0


	//   ....[33]....
        /*03fc*/ 	.word	0x0000d7b0


	//   ....[34]....
        /*0400*/ 	.word	0x0000d7e0


	//   ....[35]....
        /*0404*/ 	.word	0x0000d7f0


	//   ....[36]....
        /*0408*/ 	.word	0x0000d800


	//   ....[37]....
        /*040c*/ 	.word	0x0000d830


	//   ....[38]....
        /*0410*/ 	.word	0x0000d860


	//   ....[39]....
        /*0414*/ 	.word	0x0000d870


	//   ....[40]....
        /*0418*/ 	.word	0x0000d8d0


	//   ....[41]....
        /*041c*/ 	.word	0x0000d8e0


	//   ....[42]....
        /*0420*/ 	.word	0x0000d8f0


	//   ....[43]....
        /*0424*/ 	.word	0x0000d920


	//   ....[44]....
        /*0428*/ 	.word	0x0000d950


	//   ....[45]....
        /*042c*/ 	.word	0x0000d960


	//   ....[46]....
        /*0430*/ 	.word	0x0000d970


	//   ....[47]....
        /*0434*/ 	.word	0x0000d980


	//   ....[48]....
        /*0438*/ 	.word	0x0000d990


	//   ....[49]....
        /*043c*/ 	.word	0x0000d9a0


	//   ....[50]....
        /*0440*/ 	.word	0x0000d9b0


	//   ....[51]....
        /*0444*/ 	.word	0x0000d9c0


	//   ....[52]....
        /*0448*/ 	.word	0x0000d9d0


	//   ....[53]....
        /*044c*/ 	.word	0x0000da00


	//   ....[54]....
        /*0450*/ 	.word	0x0000da30


	//   ....[55]....
        /*0454*/ 	.word	0x0000da40


	//   ....[56]....
        /*0458*/ 	.word	0x0000da50


	//   ....[57]....
        /*045c*/ 	.word	0x0000da60


	//   ....[58]....
        /*0460*/ 	.word	0x0000da80


	//   ....[59]....
        /*0464*/ 	.word	0x0000da90


	//   ....[60]....
        /*0468*/ 	.word	0x0000dac0


	//   ....[61]....
        /*046c*/ 	.word	0x0000dad0


	//   ....[62]....
        /*0470*/ 	.word	0x0000dae0


	//   ....[63]....
        /*0474*/ 	.word	0x0000daf0


	//   ....[64]....
        /*0478*/ 	.word	0x0000db00


	//   ....[65]....
        /*047c*/ 	.word	0x0000db10


	//   ....[66]....
        /*0480*/ 	.word	0x0000db20


	//   ....[67]....
        /*0484*/ 	.word	0x0000db30


	//   ....[68]....
        /*0488*/ 	.word	0x0000db40


	//   ....[69]....
        /*048c*/ 	.word	0x0000db60


	//   ....[70]....
        /*0490*/ 	.word	0x0000db70


	//   ....[71]....
        /*0494*/ 	.word	0x0000db80


	//   ....[72]....
        /*0498*/ 	.word	0x0000f9d0


	//   ....[73]....
        /*049c*/ 	.word	0x0000fbb0


	//   ....[74]....
        /*04a0*/ 	.word	0x0000fbe0


	//   ....[75]....
        /*04a4*/ 	.word	0x0000fc10


	//   ....[76]....
        /*04a8*/ 	.word	0x0000fc50


	//   ....[77]....
        /*04ac*/ 	.word	0x0000fc80


	//   ....[78]....
        /*04b0*/ 	.word	0x0000fcc0


	//   ....[79]....
        /*04b4*/ 	.word	0x0000fe50


	//   ....[80]....
        /*04b8*/ 	.word	0x0000fe80


	//   ....[81]....
        /*04bc*/ 	.word	0x0000feb0


	//   ....[82]....
        /*04c0*/ 	.word	0x0000fee0


	//   ....[83]....
        /*04c4*/ 	.word	0x0000ff10


	//   ....[84]....
        /*04c8*/ 	.word	0x0000ff50


	//   ....[85]....
        /*04cc*/ 	.word	0x0000fff0


	//   ....[86]....
        /*04d0*/ 	.word	0x00010080


	//   ....[87]....
        /*04d4*/ 	.word	0x00010130


	//   ....[88]....
        /*04d8*/ 	.word	0x00011770


	//   ....[89]....
        /*04dc*/ 	.word	0x00013f50


	//   ....[90]....
        /*04e0*/ 	.word	0x00013f80


	//   ....[91]....
        /*04e4*/ 	.word	0x00013fb0


	//   ....[92]....
        /*04e8*/ 	.word	0x00013fe0


	//   ....[93]....
        /*04ec*/ 	.word	0x00014010


	//   ....[94]....
        /*04f0*/ 	.word	0x00014020


	//   ....[95]....
        /*04f4*/ 	.word	0x00014060


	//   ....[96]....
        /*04f8*/ 	.word	0x00014070


	//   ....[97]....
        /*04fc*/ 	.word	0x000141b0


	//   ....[98]....
        /*0500*/ 	.word	0x000141e0


	//   ....[99]....
        /*0504*/ 	.word	0x00014210


	//   ....[100]....
        /*0508*/ 	.word	0x00014240


	//   ....[101]....
        /*050c*/ 	.word	0x00014270


	//   ....[102]....
        /*0510*/ 	.word	0x000142b0


	//   ....[103]....
        /*0514*/ 	.word	0x00014350


	//   ....[104]....
        /*0518*/ 	.word	0x000143e0


	//   ....[105]....
        /*051c*/ 	.word	0x00014490


	//   ....[106]....
        /*0520*/ 	.word	0x00014ae0


	//   ....[107]....
        /*0524*/ 	.word	0x000150b0


	//   ....[108]....
        /*0528*/ 	.word	0x00015520


	//----- nvinfo : EIATTR_REG_RECONFIG
	.align		4
.L_329:
        /*052c*/ 	.byte	0x01, 0x54
	.zero		2


	//----- nvinfo : EIATTR_SYSCALL_OFFSETS
	.align		4
        /*0530*/ 	.byte	0x04, 0x46
        /*0532*/ 	.short	(.L_331 - .L_330)


	//   ....[0]....
.L_330:
        /*0534*/ 	.word	0x00001bc0


	//   ....[1]....
        /*0538*/ 	.word	0x00011060


	//   ....[2]....
        /*053c*/ 	.word	0x000111a0


	//   ....[3]....
        /*0540*/ 	.word	0x000112e0


	//   ....[4]....
        /*0544*/ 	.word	0x00011400


	//----- nvinfo : EIATTR_MBARRIER_INSTR_OFFSETS
	.align		4
.L_331:
        /*0548*/ 	.byte	0x04, 0x39
        /*054a*/ 	.short	(.L_333 - .L_332)


	//   ....[0]....
.L_332:
        /*054c*/ 	.word	0x000002a0
        /*0550*/ 	.word	0x000000ff
        /*0554*/ 	.word	0x00033400
        /*0558*/ 	.short	0x0100
        /*055a*/ 	.byte	0x08
	.zero		1


	//   ....[1]....
        /*055c*/ 	.word	0x000002b0
        /*0560*/ 	.word	0x000000ff
        /*0564*/ 	.word	0x00033420
        /*0568*/ 	.short	0x0100
        /*056a*/ 	.byte	0x08
	.zero		1


	//   ....[2]....
        /*056c*/ 	.word	0x000003a0
        /*0570*/ 	.word	0x000000ff
        /*0574*/ 	.word	0x00033430
        /*0578*/ 	.short	0x0100
        /*057a*/ 	.byte	0x08
	.zero		1


	//   ....[3]....
        /*057c*/ 	.word	0x000003b0
        /*0580*/ 	.word	0x000000ff
        /*0584*/ 	.word	0x00033440
        /*0588*/ 	.short	0x0100
        /*058a*/ 	.byte	0x08
	.zero		1


	//   ....[4]....
        /*058c*/ 	.word	0x000003c0
        /*0590*/ 	.word	0x000000ff
        /*0594*/ 	.word	0x00033438
        /*0598*/ 	.short	0x0100
        /*059a*/ 	.byte	0x08
	.zero		1


	//   ....[5]....
        /*059c*/ 	.word	0x000003d0
        /*05a0*/ 	.word	0x000000ff
        /*05a4*/ 	.word	0x00033448
        /*05a8*/ 	.short	0x0100
        /*05aa*/ 	.byte	0x08
	.zero		1


	//   ....[6]....
        /*05ac*/ 	.word	0x00000500
        /*05b0*/ 	.word	0x000000ff
        /*05b4*/ 	.word	0x00033450
        /*05b8*/ 	.short	0x0100
        /*05ba*/ 	.byte	0x08
	.zero		1


	//   ....[7]....
        /*05bc*/ 	.word	0x00000510
        /*05c0*/ 	.word	0x000000ff
        /*05c4*/ 	.word	0x00033460
        /*05c8*/ 	.short	0x0100
        /*05ca*/ 	.byte	0x08
	.zero		1


	//   ....[8]....
        /*05cc*/ 	.word	0x00000520
        /*05d0*/ 	.word	0x000000ff
        /*05d4*/ 	.word	0x00033458
        /*05d8*/ 	.short	0x0100
        /*05da*/ 	.byte	0x08
	.zero		1


	//   ....[9]....
        /*05dc*/ 	.word	0x00000530
        /*05e0*/ 	.word	0x000000ff
        /*05e4*/ 	.word	0x00033468
        /*05e8*/ 	.short	0x0100
        /*05ea*/ 	.byte	0x08
	.zero		1


	//   ....[10]....
        /*05ec*/ 	.word	0x00000620
        /*05f0*/ 	.word	0x000000ff
        /*05f4*/ 	.word	0x00033470
        /*05f8*/ 	.short	0x0100
        /*05fa*/ 	.byte	0x06
	.zero		1


	//   ....[11]....
        /*05fc*/ 	.word	0x00000630
        /*0600*/ 	.word	0x000000ff
        /*0604*/ 	.word	0x00033480
        /*0608*/ 	.short	0x0100
        /*060a*/ 	.byte	0x06
	.zero		1


	//   ....[12]....
        /*060c*/ 	.word	0x00000640
        /*0610*/ 	.word	0x000000ff
        /*0614*/ 	.word	0x00033478
        /*0618*/ 	.short	0x0100
        /*061a*/ 	.byte	0x06
	.zero		1


	//   ....[13]....
        /*061c*/ 	.word	0x00000650
        /*0620*/ 	.word	0x000000ff
        /*0624*/ 	.word	0x00033488
        /*0628*/ 	.short	0x0100
        /*062a*/ 	.byte	0x06
	.zero		1


	//   ....[14]....
        /*062c*/ 	.word	0x00000780
        /*0630*/ 	.word	0x000000ff
        /*0634*/ 	.word	0x00033490
        /*0638*/ 	.short	0x0100
        /*063a*/ 	.byte	0x08
	.zero		1


	//   ....[15]....
        /*063c*/ 	.word	0x00000790
        /*0640*/ 	.word	0x000000ff
        /*0644*/ 	.word	0x000334a0
        /*0648*/ 	.short	0x0100
        /*064a*/ 	.byte	0x08
	.zero		1


	//   ....[16]....
        /*064c*/ 	.word	0x000007a0
        /*0650*/ 	.word	0x000000ff
        /*0654*/ 	.word	0x00033498
        /*0658*/ 	.short	0x0100
        /*065a*/ 	.byte	0x08
	.zero		1


	//   ....[17]....
        /*065c*/ 	.word	0x000007b0
        /*0660*/ 	.word	0x000000ff
        /*0664*/ 	.word	0x000334a8
        /*0668*/ 	.short	0x0100
        /*066a*/ 	.byte	0x08
	.zero		1


	//   ....[18]....
        /*066c*/ 	.word	0x000008e0
        /*0670*/ 	.word	0x000000ff
        /*0674*/ 	.word	0x000334b0
        /*0678*/ 	.short	0x0100
        /*067a*/ 	.byte	0x08
	.zero		1


	//   ....[19]....
        /*067c*/ 	.word	0x000008f0
        /*0680*/ 	.word	0x000000ff
        /*0684*/ 	.word	0x000334c0
        /*0688*/ 	.short	0x0100
        /*068a*/ 	.byte	0x08
	.zero		1


	//   ....[20]....
        /*068c*/ 	.word	0x00000900
        /*0690*/ 	.word	0x000000ff
        /*0694*/ 	.word	0x000334b8
        /*0698*/ 	.short	0x0100
        /*069a*/ 	.byte	0x08
	.zero		1


	//   ....[21]....
        /*069c*/ 	.word	0x00000910
        /*06a0*/ 	.word	0x000000ff
        /*06a4*/ 	.word	0x000334c8
        /*06a8*/ 	.short	0x0100
        /*06aa*/ 	.byte	0x08
	.zero		1


	//   ....[22]....
        /*06ac*/ 	.word	0x00001c40
        /*06b0*/ 	.word	0x000000ff
        /*06b4*/ 	.word	0x00033400
        /*06b8*/ 	.short	0x010a
        /*06ba*/ 	.byte	0x29
	.zero		1


	//   ....[23]....
        /*06bc*/ 	.word	0x00001cc0
        /*06c0*/ 	.word	0x00000002
        /*06c4*/ 	.word	0x00033430
        /*06c8*/ 	.short	0x010a
        /*06ca*/ 	.byte	0x3f
	.zero		1


	//   ....[24]....
        /*06cc*/ 	.word	0x00001d30
        /*06d0*/ 	.word	0x00000002
        /*06d4*/ 	.word	0x00033430
        /*06d8*/ 	.short	0x010a
        /*06da*/ 	.byte	0x3f
	.zero		1


	//   ....[25]....
        /*06dc*/ 	.word	0x000031c0
        /*06e0*/ 	.word	0x00000002
        /*06e4*/ 	.word	0x00000000
        /*06e8*/ 	.short	0x0101
        /*06ea*/ 	.byte	0x3f
	.zero		1


	//   ....[26]....
        /*06ec*/ 	.word	0x00005650
        /*06f0*/ 	.word	0x000000ff
        /*06f4*/ 	.word	0x00033430
        /*06f8*/ 	.short	0x010a
        /*06fa*/ 	.byte	0x06
	.zero		1


	//   ....[27]....
        /*06fc*/ 	.word	0x00005690
        /*0700*/ 	.word	0x000000ff
        /*0704*/ 	.word	0x00033430
        /*0708*/ 	.short	0x010a
        /*070a*/ 	.byte	0x06
	.zero		1


	//   ....[28]....
        /*070c*/ 	.word	0x000062b0
        /*0710*/ 	.word	0x000000ff
        /*0714*/ 	.word	0x00033450
        /*0718*/ 	.short	0x010a
        /*071a*/ 	.byte	0x06
	.zero		1


	//   ....[29]....
        /*071c*/ 	.word	0x000062f0
        /*0720*/ 	.word	0x000000ff
        /*0724*/ 	.word	0x00033450
        /*0728*/ 	.short	0x010a
        /*072a*/ 	.byte	0x06
	.zero		1


	//   ....[30]....
        /*072c*/ 	.word	0x00008500
        /*0730*/ 	.word	0x00000002
        /*0734*/ 	.word	0x00000000
        /*0738*/ 	.short	0x0101
        /*073a*/ 	.byte	0x3f
	.zero		1


	//   ....[31]....
        /*073c*/ 	.word	0x000086c0
        /*0740*/ 	.word	0x000000ff
        /*0744*/ 	.word	0x00000000
        /*0748*/ 	.short	0x0101
        /*074a*/ 	.byte	0x06
	.zero		1


	//   ....[32]....
        /*074c*/ 	.word	0x00008ff0
        /*0750*/ 	.word	0x000000ff
        /*0754*/ 	.word	0x00033430
        /*0758*/ 	.short	0x010a
        /*075a*/ 	.byte	0x06
	.zero		1


	//   ....[33]....
        /*075c*/ 	.word	0x00009030
        /*0760*/ 	.word	0x000000ff
        /*0764*/ 	.word	0x00033430
        /*0768*/ 	.short	0x010a
        /*076a*/ 	.byte	0x06
	.zero		1


	//   ....[34]....
        /*076c*/ 	.word	0x00009c50
        /*0770*/ 	.word	0x000000ff
        /*0774*/ 	.word	0x00033450
        /*0778*/ 	.short	0x010a
        /*077a*/ 	.byte	0x06
	.zero		1


	//   ....[35]....
        /*077c*/ 	.word	0x00009c90
        /*0780*/ 	.word	0x000000ff
        /*0784*/ 	.word	0x00033450
        /*0788*/ 	.short	0x010a
        /*078a*/ 	.byte	0x06
	.zero		1


	//   ....[36]....
        /*078c*/ 	.word	0x0000b350
        /*0790*/ 	.word	0x00000002
        /*0794*/ 	.word	0x00000000
        /*0798*/ 	.short	0x0101
        /*079a*/ 	.byte	0x3f
	.zero		1


	//   ....[37]....
        /*079c*/ 	.word	0x0000b560
        /*07a0*/ 	.word	0x000000ff
        /*07a4*/ 	.word	0x00000000
        /*07a8*/ 	.short	0x0101
        /*07aa*/ 	.byte	0x06
	.zero		1


	//   ....[38]....
        /*07ac*/ 	.word	0x0000bde0
        /*07b0*/ 	.word	0x000000ff
        /*07b4*/ 	.word	0x00033450
        /*07b8*/ 	.short	0x010a
        /*07ba*/ 	.byte	0x09
	.zero		1


	//   ....[39]....
        /*07bc*/ 	.word	0x0000be20
        /*07c0*/ 	.word	0x000000ff
        /*07c4*/ 	.word	0x00033450
        /*07c8*/ 	.short	0x010a
        /*07ca*/ 	.byte	0x09
	.zero		1


	//   ....[40]....
        /*07cc*/ 	.word	0x0000c650
        /*07d0*/ 	.word	0x000000ff
        /*07d4*/ 	.word	0x00000000
        /*07d8*/ 	.short	0x0101
        /*07da*/ 	.byte	0x04
	.zero		1


	//   ....[41]....
        /*07dc*/ 	.word	0x0000e790
        /*07e0*/ 	.word	0x00000000
        /*07e4*/ 	.word	0x00000000
        /*07e8*/ 	.short	0x0101
        /*07ea*/ 	.byte	0x3f
	.zero		1


	//   ....[42]....
        /*07ec*/ 	.word	0x00011980
        /*07f0*/ 	.word	0x00000004
        /*07f4*/ 	.word	0x00033480
        /*07f8*/ 	.short	0x010a
        /*07fa*/ 	.byte	0x3f
	.zero		1


	//   ....[43]....
        /*07fc*/ 	.word	0x00011bd0
        /*0800*/ 	.word	0x00000004
        /*0804*/ 	.word	0x00033440
        /*0808*/ 	.short	0x010a
        /*080a*/ 	.byte	0x3f
	.zero		1


	//   ....[44]....
        /*080c*/ 	.word	0x00012080
        /*0810*/ 	.word	0x000000ff
        /*0814*/ 	.word	0x00033420
        /*0818*/ 	.short	0x010a
        /*081a*/ 	.byte	0x29
	.zero		1


	//   ....[45]....
        /*081c*/ 	.word	0x00012340
        /*0820*/ 	.word	0x00000006
        /*0824*/ 	.word	0x00033480
        /*0828*/ 	.short	0x010a
        /*082a*/ 	.byte	0x3f
	.zero		1


	//   ....[46]....
        /*082c*/ 	.word	0x00012780
        /*0830*/ 	.word	0x00000006
        /*0834*/ 	.word	0x00033440
        /*0838*/ 	.short	0x010a
        /*083a*/ 	.byte	0x3f
	.zero		1


	//   ....[47]....
        /*083c*/ 	.word	0x00012c30
        /*0840*/ 	.word	0x0000000d
        /*0844*/ 	.word	0x00033470
        /*0848*/ 	.short	0x010a
        /*084a*/ 	.byte	0x3f
	.zero		1


	//   ....[48]....
        /*084c*/ 	.word	0x00012ca0
        /*0850*/ 	.word	0x0000000d
        /*0854*/ 	.word	0x00033460
        /*0858*/ 	.short	0x010a
        /*085a*/ 	.byte	0x3f
	.zero		1


	//   ....[49]....
        /*085c*/ 	.word	0x00013340
        /*0860*/ 	.word	0x0000000d
        /*0864*/ 	.word	0x00033450
        /*0868*/ 	.short	0x0101
        /*086a*/ 	.byte	0x3f
	.zero		1


	//   ....[50]....
        /*086c*/ 	.word	0x000133b0
        /*0870*/ 	.word	0x00000002
        /*0874*/ 	.word	0x00000000
        /*0878*/ 	.short	0x0101
        /*087a*/ 	.byte	0x3f
	.zero		1


	//   ....[51]....
        /*087c*/ 	.word	0x00013580
        /*0880*/ 	.word	0x00000003
        /*0884*/ 	.word	0x00033470
        /*0888*/ 	.short	0x010a
        /*088a*/ 	.byte	0x3f
	.zero		1


	//   ....[52]....
        /*088c*/ 	.word	0x000135e0
        /*0890*/ 	.word	0x00000003
        /*0894*/ 	.word	0x00033460
        /*0898*/ 	.short	0x010a
        /*089a*/ 	.byte	0x3f
	.zero		1


	//   ....[53]....
        /*089c*/ 	.word	0x00013c90
        /*08a0*/ 	.word	0x00000003
        /*08a4*/ 	.word	0x00033450
        /*08a8*/ 	.short	0x0101
        /*08aa*/ 	.byte	0x3f
	.zero		1


	//   ....[54]....
        /*08ac*/ 	.word	0x00013d20
        /*08b0*/ 	.word	0x00000000
        /*08b4*/ 	.word	0x00000000
        /*08b8*/ 	.short	0x0101
        /*08ba*/ 	.byte	0x3f
	.zero		1


	//   ....[55]....
        /*08bc*/ 	.word	0x00014a60
        /*08c0*/ 	.word	0x00000000
        /*08c4*/ 	.word	0x00033420
        /*08c8*/ 	.short	0x010a
        /*08ca*/ 	.byte	0x3f
	.zero		1


	//   ....[56]....
        /*08cc*/ 	.word	0x00014c00
        /*08d0*/ 	.word	0x00000007
        /*08d4*/ 	.word	0x00000000
        /*08d8*/ 	.short	0x010a
        /*08da*/ 	.byte	0x3f
	.zero		1


	//   ....[57]....
        /*08dc*/ 	.word	0x00014c70
        /*08e0*/ 	.word	0x00000009
        /*08e4*/ 	.word	0x00000000
        /*08e8*/ 	.short	0x010a
        /*08ea*/ 	.byte	0x3f
	.zero		1


	//   ....[58]....
        /*08ec*/ 	.word	0x00014cc0
        /*08f0*/ 	.word	0x00000011
        /*08f4*/ 	.word	0x00033460
        /*08f8*/ 	.short	0x010a
        /*08fa*/ 	.byte	0x3f
	.zero		1


	//   ....[59]....
        /*08fc*/ 	.word	0x00014d10
        /*0900*/ 	.word	0x00000003
        /*0904*/ 	.word	0x00033460
        /*0908*/ 	.short	0x010a
        /*090a*/ 	.byte	0x3f
	.zero		1


	//   ....[60]....
        /*090c*/ 	.word	0x00014d50
        /*0910*/ 	.word	0x00000011
        /*0914*/ 	.word	0x00033480
        /*0918*/ 	.short	0x010a
        /*091a*/ 	.byte	0x3f
	.zero		1


	//   ....[61]....
        /*091c*/ 	.word	0x00014d70
        /*0920*/ 	.word	0x00000003
        /*0924*/ 	.word	0x00033480
        /*0928*/ 	.short	0x010a
        /*092a*/ 	.byte	0x3f
	.zero		1


	//   ....[62]....
        /*092c*/ 	.word	0x00014de0
        /*0930*/ 	.word	0x00000003
        /*0934*/ 	.word	0x00033400
        /*0938*/ 	.short	0x010a
        /*093a*/ 	.byte	0x3f
	.zero		1


	//   ....[63]....
        /*093c*/ 	.word	0x00014e30
        /*0940*/ 	.word	0x00000002
        /*0944*/ 	.word	0x00033430
        /*0948*/ 	.short	0x010a
        /*094a*/ 	.byte	0x3f
	.zero		1


	//   ....[64]....
        /*094c*/ 	.word	0x00014e90
        /*0950*/ 	.word	0x00000007
        /*0954*/ 	.word	0x00033430
        /*0958*/ 	.short	0x010a
        /*095a*/ 	.byte	0x3f
	.zero		1


	//   ....[65]....
        /*095c*/ 	.word	0x00014ef0
        /*0960*/ 	.word	0x00000007
        /*0964*/ 	.word	0x00033450
        /*0968*/ 	.short	0x010a
        /*096a*/ 	.byte	0x3f
	.zero		1


	//   ....[66]....
        /*096c*/ 	.word	0x00014f50
        /*0970*/ 	.word	0x00000009
        /*0974*/ 	.word	0x00033430
        /*0978*/ 	.short	0x010a
        /*097a*/ 	.byte	0x3f
	.zero		1


	//   ....[67]....
        /*097c*/ 	.word	0x00014fb0
        /*0980*/ 	.word	0x00000009
        /*0984*/ 	.word	0x00033450
        /*0988*/ 	.short	0x010a
        /*098a*/ 	.byte	0x3f
	.zero		1


	//   ....[68]....
        /*098c*/ 	.word	0x00015010
        /*0990*/ 	.word	0x00000006
        /*0994*/ 	.word	0x00033450
        /*0998*/ 	.short	0x010a
        /*099a*/ 	.byte	0x3f
	.zero		1


	//   ....[69]....
        /*099c*/ 	.word	0x00015160
        /*09a0*/ 	.word	0x00000004
        /*09a4*/ 	.word	0x00033480
        /*09a8*/ 	.short	0x010a
        /*09aa*/ 	.byte	0x3f
	.zero		1


	//   ....[70]....
        /*09ac*/ 	.word	0x000151b0
        /*09b0*/ 	.word	0x00000004
        /*09b4*/ 	.word	0x00033440
        /*09b8*/ 	.short	0x010a
        /*09ba*/ 	.byte	0x3f
	.zero		1


	//   ....[71]....
        /*09bc*/ 	.word	0x00015210
        /*09c0*/ 	.word	0x00000003
        /*09c4*/ 	.word	0x00033420
        /*09c8*/ 	.short	0x010a
        /*09ca*/ 	.byte	0x3f
	.zero		1


	//   ....[72]....
        /*09cc*/ 	.word	0x00015260
        /*09d0*/ 	.word	0x00000006
        /*09d4*/ 	.word	0x00033480
        /*09d8*/ 	.short	0x010a
        /*09da*/ 	.byte	0x3f
	.zero		1


	//   ....[73]....
        /*09dc*/ 	.word	0x000152b0
        /*09e0*/ 	.word	0x00000006
        /*09e4*/ 	.word	0x00033440
        /*09e8*/ 	.short	0x010a
        /*09ea*/ 	.byte	0x3f
	.zero		1


	//   ....[74]....
        /*09ec*/ 	.word	0x00015300
        /*09f0*/ 	.word	0x0000000d
        /*09f4*/ 	.word	0x00033470
        /*09f8*/ 	.short	0x010a
        /*09fa*/ 	.byte	0x3f
	.zero		1


	//   ....[75]....
        /*09fc*/ 	.word	0x00015350
        /*0a00*/ 	.word	0x0000000d
        /*0a04*/ 	.word	0x00033460
        /*0a08*/ 	.short	0x010a
        /*0a0a*/ 	.byte	0x3f
	.zero		1


	//   ....[76]....
        /*0a0c*/ 	.word	0x000153a0
        /*0a10*/ 	.word	0x00000003
        /*0a14*/ 	.word	0x00033470
        /*0a18*/ 	.short	0x010a
        /*0a1a*/ 	.byte	0x3f
	.zero		1


	//   ....[77]....
        /*0a1c*/ 	.word	0x000153f0
        /*0a20*/ 	.word	0x00000003
        /*0a24*/ 	.word	0x00033460
        /*0a28*/ 	.short	0x010a
        /*0a2a*/ 	.byte	0x3f
	.zero		1


	//   ....[78]....
        /*0a2c*/ 	.word	0x00015440
        /*0a30*/ 	.word	0x00000000
        /*0a34*/ 	.word	0x00033420
        /*0a38*/ 	.short	0x010a
        /*0a3a*/ 	.byte	0x3f
	.zero		1


	//   ....[79]....
        /*0a3c*/ 	.word	0x000155e0
        /*0a40*/ 	.word	0x00000007
        /*0a44*/ 	.word	0x00000000
        /*0a48*/ 	.short	0x010a
        /*0a4a*/ 	.byte	0x3f
	.zero		1


	//   ....[80]....
        /*0a4c*/ 	.word	0x00015630
        /*0a50*/ 	.word	0x00000009
        /*0a54*/ 	.word	0x00000000
        /*0a58*/ 	.short	0x010a
        /*0a5a*/ 	.byte	0x3f
	.zero		1


	//   ....[81]....
        /*0a5c*/ 	.word	0x00015680
        /*0a60*/ 	.word	0x00000011
        /*0a64*/ 	.word	0x00033460
        /*0a68*/ 	.short	0x010a
        /*0a6a*/ 	.byte	0x3f
	.zero		1


	//   ....[82]....
        /*0a6c*/ 	.word	0x000156d0
        /*0a70*/ 	.word	0x00000003
        /*0a74*/ 	.word	0x00033460
        /*0a78*/ 	.short	0x010a
        /*0a7a*/ 	.byte	0x3f
	.zero		1


	//   ....[83]....
        /*0a7c*/ 	.word	0x00015720
        /*0a80*/ 	.word	0x00000011
        /*0a84*/ 	.word	0x00033480
        /*0a88*/ 	.short	0x010a
        /*0a8a*/ 	.byte	0x3f
	.zero		1


	//----- nvinfo : EIATTR_NUM_MBARRIERS
	.align		4
.L_333:
        /*0a8c*/ 	.byte	0x03, 0x38
        /*0a8e*/ 	.short	0x0016


	//----- nvinfo : EIATTR_EXIT_INSTR_OFFSETS
	.align		4
        /*0a90*/ 	.byte	0x04, 0x1c
        /*0a92*/ 	.short	(.L_335 - .L_334)


	//   ....[0]....
.L_334:
        /*0a94*/ 	.word	0x00000ab0


	//   ....[1]....
        /*0a98*/ 	.word	0x0000f980


	//   ....[2]....
        /*0a9c*/ 	.word	0x00014dc0


	//----- nvinfo : EIATTR_MAX_THREADS
	.align		4
.L_335:
        /*0aa0*/ 	.byte	0x04, 0x05
        /*0aa2*/ 	.short	(.L_337 - .L_336)
.L_336:
        /*0aa4*/ 	.word	0x00000180
        /*0aa8*/ 	.word	0x00000001
        /*0aac*/ 	.word	0x00000001


	//----- nvinfo : EIATTR_CRS_STACK_SIZE
	.align		4
.L_337:
        /*0ab0*/ 	.byte	0x04, 0x1e
        /*0ab2*/ 	.short	(.L_339 - .L_338)
.L_338:
        /*0ab4*/ 	.word	0x00000000


	//----- nvinfo : EIATTR_CBANK_PARAM_SIZE
	.align		4
.L_339:
        /*0ab8*/ 	.byte	0x03, 0x19
        /*0aba*/ 	.short	0x0a70


	//----- nvinfo : EIATTR_PARAM_CBANK
	.align		4
        /*0abc*/ 	.byte	0x04, 0x0a
        /*0abe*/ 	.short	(.L_341 - .L_340)
	.align		4
.L_340:
        /*0ac0*/ 	.word	index@(.nv.constant0._ZN7cutlass13device_kernelIN5flash11enable_sm90INS1_16FlashAttnFwdSm90INS1_25CollectiveMainloopFwdSm90ILi2EN4cute5tupleIJNS5_1CILi1EEES8_S8_EEENS6_IJNS7_ILi128EEENS7_ILi160EEENS7_ILi192EEEEEELi192ENS_12float_e4m3_tEfNS_4arch4Sm90ELb1ELb0ELb0ELb1ELb0ELb0ELb0ELb1ELb1ELb0ELb0ELb0EEENS1_21CollectiveEpilogueFwdINS6_IJSA_SC_SB_EEES9_NS_10bfloat16_tESG_Li256ELb1ELb0ELb0ELb1EEENS1_36VarlenDynamicPersistentTileSchedulerILi128ELi160ELi256ELi128ELb0ELb0ELb1ELb1ELb1ELb1EEEEEEEEEvNT_6ParamsE)
        /*0ac4*/ 	.short	0x0210
        /*0ac6*/ 	.short	0x0a70


	//----- nvinfo : EIATTR_SW_WAR
	.align		4
.L_341:
        /*0ac8*/ 	.byte	0x04, 0x36
        /*0aca*/ 	.short	(.L_343 - .L_342)
.L_342:
        /*0acc*/ 	.word	0x00000008
.L_343:


//--------------------- .nv.info._ZN7cutlass13device_kernelIN5flash11enable_sm90INS1_16FlashAttnFwdSm90INS1_25CollectiveMainloopFwdSm90ILi2EN4cute5tupleIJNS5_1CILi1EEES8_S8_EEENS6_IJNS7_ILi128EEENS7_ILi160EEENS7_ILi192EEEEEELi192ENS_12float_e4m3_tEfNS_4arch4Sm90ELb1ELb0ELb0ELb1ELb0ELb1ELb0ELb1ELb1ELb0ELb0ELb0EEENS1_21CollectiveEpilogueFwdINS6_IJSA_SC_SB_EEES9_NS_10bfloat16_tESG_Li256ELb1ELb0ELb0ELb1EEENS1_36VarlenDynamicPersistentTileSchedulerILi128ELi160ELi256ELi128ELb0ELb0ELb1ELb1ELb1ELb1EEEEEEEEEvNT_6ParamsE --------------------------
	.section	.nv.info._ZN7cutlass13device_kernelIN5flash11enable_sm90INS1_16FlashAttnFwdSm90INS1_25CollectiveMainloopFwdSm90ILi2EN4cute5tupleIJNS5_1CILi1EEES8_S8_EEENS6_IJNS7_ILi128EEENS7_ILi160EEENS7_ILi192EEEEEELi192ENS_12float_e4m3_tEfNS_4arch4Sm90ELb1ELb0ELb0ELb1ELb0ELb1ELb0ELb1ELb1ELb0ELb0ELb0EEENS1_21CollectiveEpilogueFwdINS6_IJSA_SC_SB_EEES9_NS_10bfloat16_tESG_Li256ELb1ELb0ELb0ELb1EEENS1_36VarlenDynamicPersistentTileSchedulerILi128ELi160ELi256ELi128ELb0ELb0ELb1ELb1ELb1ELb1EEEEEEEEEvNT_6ParamsE,"",@"SHT_CUDA_INFO"
	.sectionflags	@""
	.align	4


	//----- nvinfo : EIATTR_CUDA_API_VERSION
	.align		4
        /*0000*/ 	.byte	0x04, 0x37
        /*0002*/ 	.short	(.L_345 - .L_344)
.L_344:
        /*0004*/ 	.word	0x00000082


	//----- nvinfo : EIATTR_KPARAM_INFO
	.align		4
.L_345:
        /*0008*/ 	.byte	0x04, 0x17
        /*000a*/ 	.short	(.L_347 - .L_346)
.L_346:
        /*000c*/ 	.word	0x00000000
        /*0010*/ 	.short	0x0000
        /*0012*/ 	.short	0x0070
        /*0014*/ 	.byte	0x00, 0xf0, 0x01, 0x28


	//----- nvinfo : EIATTR_SPARSE_MMA_MASK
	.align		4
.L_347:
        /*0018*/ 	.byte	0x03, 0x50
        /*001a*/ 	.short	0x0000


	//----- nvinfo : EIATTR_MAXREG_COUNT
	.align		4
        /*001c*/ 	.byte	0x03, 0x1b
        /*001e*/ 	.short	0x00a8


	//----- nvinfo : EIATTR_NUM_BARRIERS
	.align		4
        /*0020*/ 	.byte	0x02, 0x4c
        /*0022*/ 	.byte	0x10
	.zero		1


	//----- nvinfo : EIATTR_EXTERNS
	.align		4
        /*0024*/ 	.byte	0x04, 0x0f
        /*0026*/ 	.short	(.L_349 - .L_348)


	//   ....[0]....
	.align		4
.L_348:
        /*0028*/ 	.word	index@(__assertfail)


	//----- nvinfo : EIATTR_ANNOTATIONS
	.align		4
.L_349:
        /*002c*/ 	.byte	0x04, 0x55
        /*002e*/ 	.short	(.L_351 - .L_350)


	//   ....[0]....
.L_350:
        /* <DEDUP_REMOVED lines=61> */


	//----- nvinfo : EIATTR_MERCURY_ISA_VERSION
	.align		4
.L_351:
        /*03e8*/ 	.byte	0x03, 0x5f
        /*03ea*/ 	.short	0x0101


	//----- nvinfo : EIATTR_UNUSED_LOAD_BYTE_OFFSET
	.align		4
        /*03ec*/ 	.byte	0x04, 0x44
        /*03ee*/ 	.short	(.L_353 - .L_352)


	//   ....[0]....
.L_352:
        /*03f0*/ 	.word	0x00000b10
        /*03f4*/ 	.word	0x0000fff0


	//   ....[1]....
        /*03f8*/ 	.word	0x000234e0
        /*03fc*/ 	.word	0x0000fff0


	//----- nvinfo : EIATTR_INT_WARP_WIDE_INSTR_OFFSETS
	.align		4
.L_353:
        /*0400*/ 	.byte	0x04, 0x31
        /*0402*/ 	.short	(.L_355 - .L_354)


	//   ....[0]....
.L_354:
        /*0404*/ 	.word	0x000001c0


	//   ....[1]....
        /*0408*/ 	.word	0x00000200


	//   ....[2]....
        /*040c*/ 	.word	0x00000270


	//   ....[3]....
        /*0410*/ 	.word	0x00028d80


	//   ....[4]....
        /*0414*/ 	.word	0x00028e10


	//   ....[5]....
        /*0418*/ 	.word	0x000294f0


	//   ....[6]....
        /*041c*/ 	.word	0x00029520


	//   ....[7]....
        /*0420*/ 	.word	0x00029670


	//   ....[8]....
        /*0424*/ 	.word	0x00029730


	//   ....[9]....
        /*0428*/ 	.word	0x0002b760


	//   ....[10]....
        /*042c*/ 	.word	0x0002b7f0


	//----- nvinfo : EIATTR_COOP_GROUP_MASK_REGIDS
	.align		4
.L_355:
        /*0430*/ 	.byte	0x04, 0x29
        /*0432*/ 	.short	(.L_357 - .L_356)


	//   ....[0]....
.L_356:
        /*0434*/ 	.word	0xffffffff


	//   ....[1]....
        /*0438*/ 	.word	0xffffffff


	//   ....[2]....
        /*043c*/ 	.word	0xffffffff


	//   ....[3]....
        /*0440*/ 	.word	0xffffffff


	//   ....[4]....
        /*0444*/ 	.word	0xffffffff


	//   ....[5]....
        /*0448*/ 	.word	0xffffffff


	//   ....[6]....
        /*044c*/ 	.word	0xffffffff


	//   ....[7]....
        /*0450*/ 	.word	0xffffffff


	//   ....[8]....
        /*0454*/ 	.word	0xffffffff


	//   ....[9]....
        /*0458*/ 	.word	0xffffffff


	//   ....[10]....
        /*045c*/ 	.word	0xffffffff


	//   ....[11]....
        /*0460*/ 	.word	0xffffffff


	//   ....[12]....
        /*0464*/ 	.word	0xffffffff


	//   ....[13]....
        /*0468*/ 	.word	0xffffffff


	//   ....[14]....
        /*046c*/ 	.word	0xffffffff


	//   ....[15]....
        /*0470*/ 	.word	0xffffffff


	//   ....[16]....
        /*0474*/ 	.word	0xffffffff


	//   ....[17]....
        /*0478*/ 	.word	0xffffffff


	//   ....[18]....
        /*047c*/ 	.word	0xffffffff


	//   ....[19]....
        /*0480*/ 	.word	0xffffffff


	//   ....[20]....
        /*0484*/ 	.word	0xffffffff


	//   ....[21]....
        /*0488*/ 	.word	0xffffffff


	//   ....[22]....
        /*048c*/ 	.word	0xffffffff


	//   ....[23]....
        /*0490*/ 	.word	0xffffffff


	//   ....[24]....
        /*0494*/ 	.word	0xffffffff


	//   ....[25]....
        /*0498*/ 	.word	0xffffffff


	//   ....[26]....
        /*049c*/ 	.word	0xffffffff


	//   ....[27]....
        /*04a0*/ 	.word	0xffffffff


	//   ....[28]....
        /*04a4*/ 	.word	0xffffffff


	//   ....[29]....
        /*04a8*/ 	.word	0xffffffff


	//   ....[30]....
        /*04ac*/ 	.word	0xffffffff


	//   ....[31]....
        /*04b0*/ 	.word	0xffffffff


	//   ....[32]....
        /*04b4*/ 	.word	0xffffffff


	//   ....[33]....
        /*04b8*/ 	.word	0xffffffff


	//   ....[34]....
        /*04bc*/ 	.word	0xffffffff


	//   ....[35]....
        /*04c0*/ 	.word	0xffffffff


	//   ....[36]....
        /*04c4*/ 	.word	0xffffffff


	//   ....[37]....
        /*04c8*/ 	.word	0xffffffff


	//   ....[38]....
        /*04cc*/ 	.word	0xffffffff


	//   ....[39]....
        /*04d0*/ 	.word	0xffffffff


	//   ....[40]....
        /*04d4*/ 	.word	0xffffffff


	//   ....[41]....
        /*04d8*/ 	.word	0xffffffff


	//   ....[42]....
        /*04dc*/ 	.word	0xffffffff


	//   ....[43]....
        /*04e0*/ 	.word	0xffffffff


	//   ....[44]....
        /*04e4*/ 	.word	0xffffffff


	//   ....[45]....
        /*04e8*/ 	.word	0xffffffff


	//   ....[46]....
        /*04ec*/ 	.word	0xffffffff


	//   ....[47]....
        /*04f0*/ 	.word	0xffffffff


	//   ....[48]....
        /*04f4*/ 	.word	0xffffffff


	//   ....[49]....
        /*04f8*/ 	.word	0xffffffff


	//   ....[50]....
        /*04fc*/ 	.word	0xffffffff


	//   ....[51]....
        /*0500*/ 	.word	0xffffffff


	//   ....[52]....
        /*0504*/ 	.word	0xffffffff


	//   ....[53]....
        /*0508*/ 	.word	0xffffffff


	//   ....[54]....
        /*050c*/ 	.word	0xffffffff


	//   ....[55]....
        /*0510*/ 	.word	0xffffffff


	//   ....[56]....
        /*0514*/ 	.word	0xffffffff


	//   ....[57]....
        /*0518*/ 	.word	0xffffffff


	//   ....[58]....
        /*051c*/ 	.word	0xffffffff


	//   ....[59]....
        /*0520*/ 	.word	0xffffffff


	//   ....[60]....
        /*0524*/ 	.word	0xffffffff


	//   ....[61]....
        /*0528*/ 	.word	0xffffffff


	//   ....[62]....
        /*052c*/ 	.word	0xffffffff


	//   ....[63]....
        /*0530*/ 	.word	0xffffffff


	//   ....[64]....
        /*0534*/ 	.word	0xffffffff


	//   ....[65]....
        /*0538*/ 	.word	0xffffffff


	//   ....[66]....
        /*053c*/ 	.word	0xffffffff


	//   ....[67]....
        /*0540*/ 	.word	0xffffffff


	//   ....[68]....
        /*0544*/ 	.word	0xffffffff


	//   ....[69]....
        /*0548*/ 	.word	0xffffffff


	//   ....[70]....
        /*054c*/ 	.word	0xffffffff


	//   ....[71]....
        /*0550*/ 	.word	0xffffffff


	//   ....[72]....
        /*0554*/ 	.word	0xffffffff


	//   ....[73]....
        /*0558*/ 	.word	0xffffffff


	//   ....[74]....
        /*055c*/ 	.word	0xffffffff


	//   ....[75]....
        /*0560*/ 	.word	0xffffffff


	//   ....[76]....
        /*0564*/ 	.word	0xffffffff


	//   ....[77]....
        /*0568*/ 	.word	0xffffffff


	//   ....[78]....
        /*056c*/ 	.word	0xffffffff


	//   ....[79]....
        /*0570*/ 	.word	0xffffffff


	//   ....[80]....
        /*0574*/ 	.word	0xffffffff


	//   ....[81]....
        /*0578*/ 	.word	0xffffffff


	//   ....[82]....
        /*057c*/ 	.word	0xffffffff


	//   ....[83]....
        /*0580*/ 	.word	0xffffffff


	//   ....[84]....
        /*0584*/ 	.word	0xffffffff


	//   ....[85]....
        /*0588*/ 	.word	0xffffffff


	//   ....[86]....
        /*058c*/ 	.word	0xffffffff


	//   ....[87]....
        /*0590*/ 	.word	0xffffffff


	//   ....[88]....
        /*0594*/ 	.word	0xffffffff


	//   ....[89]....
        /*0598*/ 	.word	0xffffffff


	//   ....[90]....
        /*059c*/ 	.word	0xffffffff


	//   ....[91]....
        /*05a0*/ 	.word	0xffffffff


	//   ....[92]....
        /*05a4*/ 	.word	0xffffffff


	//   ....[93]....
        /*05a8*/ 	.word	0xffffffff


	//   ....[94]....
        /*05ac*/ 	.word	0xffffffff


	//   ....[95]....
        /*05b0*/ 	.word	0xffffffff


	//   ....[96]....
        /*05b4*/ 	.word	0xffffffff


	//   ....[97]....
        /*05b8*/ 	.word	0xffffffff


	//   ....[98]....
        /*05bc*/ 	.word	0xffffffff


	//   ....[99]....
        /*05c0*/ 	.word	0xffffffff


	//   ....[100]....
        /*05c4*/ 	.word	0xffffffff


	//   ....[101]....
        /*05c8*/ 	.word	0xffffffff


	//   ....[102]....
        /*05cc*/ 	.word	0xffffffff


	//   ....[103]....
        /*05d0*/ 	.word	0xffffffff


	//   ....[104]....
        /*05d4*/ 	.word	0xffffffff


	//   ....[105]....
        /*05d8*/ 	.word	0xffffffff


	//   ....[106]....
        /*05dc*/ 	.word	0xffffffff


	//   ....[107]....
        /*05e0*/ 	.word	0xffffffff


	//   ....[108]....
        /*05e4*/ 	.word	0x0500000f


	//   ....[109]....
        /*05e8*/ 	.word	0x0500000f


	//   ....[110]....
        /*05ec*/ 	.word	0x0500000f


	//   ....[111]....
        /*05f0*/ 	.word	0x0500000f


	//   ....[112]....
        /*05f4*/ 	.word	0x0500000f


	//   ....[113]....
        /*05f8*/ 	.word	0x0500000f


	//   ....[114]....
        /*05fc*/ 	.word	0x0500000f


	//   ....[115]....
        /*0600*/ 	.word	0x0500000f


	//   ....[116]....
        /*0604*/ 	.word	0x0500000f


	//   ....[117]....
        /*0608*/ 	.word	0x0500000f


	//   ....[118]....
        /*060c*/ 	.word	0x0500000f


	//   ....[119]....
        /*0610*/ 	.word	0x0500000f


	//   ....[120]....
        /*0614*/ 	.word	0x0500000f


	//   ....[121]....
        /*0618*/ 	.word	0x0500000f


	//   ....[122]....
        /*061c*/ 	.word	0x0500000f


	//   ....[123]....
        /*0620*/ 	.word	0x0500000f


	//   ....[124]....
        /*0624*/ 	.word	0x0500000f


	//   ....[125]....
        /*0628*/ 	.word	0x0500000f


	//   ....[126]....
        /*062c*/ 	.word	0x0500000f


	//   ....[127]....
        /*0630*/ 	.word	0x0500000f


	//   ....[128]....
        /*0634*/ 	.word	0x0500000f


	//   ....[129]....
        /*0638*/ 	.word	0x0500000f


	//   ....[130]....
        /*063c*/ 	.word	0x0500000f


	//   ....[131]....
        /*0640*/ 	.word	0x0500000f


	//   ....[132]....
        /*0644*/ 	.word	0x0500000f


	//   ....[133]....
        /*0648*/ 	.word	0x0500000f


	//   ....[134]....
        /*064c*/ 	.word	0x0500000f


	//   ....[135]....
        /*0650*/ 	.word	0x0500000f


	//   ....[136]....
        /*0654*/ 	.word	0x0500000f


	//   ....[137]....
        /*0658*/ 	.word	0x0500000f


	//   ....[138]....
        /*065c*/ 	.word	0x0500000f


	//   ....[139]....
        /*0660*/ 	.word	0x0500000f


	//   ....[140]....
        /*0664*/ 	.word	0x0500000f


	//   ....[141]....
        /*0668*/ 	.word	0x0500000f


	//   ....[142]....
        /*066c*/ 	.word	0x0500000f


	//   ....[143]....
        /*0670*/ 	.word	0x0500000f


	//   ....[144]....
        /*0674*/ 	.word	0x0500000f


	//   ....[145]....
        /*0678*/ 	.word	0x0500000f


	//   ....[146]....
        /*067c*/ 	.word	0x0500000f


	//   ....[147]....
        /*0680*/ 	.word	0x0500000f


	//   ....[148]....
        /*0684*/ 	.word	0x0500000f


	//   ....[149]....
        /*0688*/ 	.word	0x0500000f


	//   ....[150]....
        /*068c*/ 	.word	0x0500000f


	//   ....[151]....
        /*0690*/ 	.word	0x0500000f


	//   ....[152]....
        /*0694*/ 	.word	0x0500000f


	//   ....[153]....
        /*0698*/ 	.word	0x0500000f


	//   ....[154]....
        /*069c*/ 	.word	0x0500000f


	//   ....[155]....
        /*06a0*/ 	.word	0x0500000f


	//   ....[156]....
        /*06a4*/ 	.word	0x0500000f


	//   ....[157]....
        /*06a8*/ 	.word	0x0500000f


	//   ....[158]....
        /*06ac*/ 	.word	0x0500000f


	//   ....[159]....
        /*06b0*/ 	.word	0x0500000f


	//   ....[160]....
        /*06b4*/ 	.word	0x0500000f


	//   ....[161]....
        /*06b8*/ 	.word	0x0500000f


	//   ....[162]....
        /*06bc*/ 	.word	0x0500000f


	//   ....[163]....
        /*06c0*/ 	.word	0x0500000f


	//   ....[164]....
        /*06c4*/ 	.word	0x0500000f


	//   ....[165]....
        /*06c8*/ 	.word	0x0500000f


	//   ....[166]....
        /*06cc*/ 	.word	0x0500000f


	//   ....[167]....
        /*06d0*/ 	.word	0x0500000f


	//   ....[168]....
        /*06d4*/ 	.word	0x0500000f


	//   ....[169]....
        /*06d8*/ 	.word	0x0500000f


	//   ....[170]....
        /*06dc*/ 	.word	0x0500000f


	//   ....[171]....
        /*06e0*/ 	.word	0x0500000f


	//   ....[172]....
        /*06e4*/ 	.word	0x0500000f


	//   ....[173]....
        /*06e8*/ 	.word	0x0500000f


	//   ....[174]....
        /*06ec*/ 	.word	0x0500000f


	//   ....[175]....
        /*06f0*/ 	.word	0x0500000f


	//   ....[176]....
        /*06f4*/ 	.word	0x0500000f


	//   ....[177]....
        /*06f8*/ 	.word	0x0500000f


	//   ....[178]....
        /*06fc*/ 	.word	0x0500000f


	//   ....[179]....
        /*0700*/ 	.word	0x0500000f


	//   ....[180]....
        /*0704*/ 	.word	0x0500000f


	//   ....[181]....
        /*0708*/ 	.word	0x0500000f


	//   ....[182]....
        /*070c*/ 	.word	0x0500000f


	//   ....[183]....
        /*0710*/ 	.word	0x0500000f


	//   ....[184]....
        /*0714*/ 	.word	0x0500000f


	//----- nvinfo : EIATTR_COOP_GROUP_INSTR_OFFSETS
	.align		4
.L_357:
        /*0718*/ 	.byte	0x04, 0x28
        /*071a*/ 	.short	(.L_359 - .L_358)


	//   ....[0]....
.L_358:
        /*071c*/ 	.word	0x00000070


	//   ....[1]....
        /*0720*/ 	.word	0x000001d0


	//   ....[2]....
        /*0724*/ 	.word	0x00000220


	//   ....[3]....
        /*0728*/ 	.word	0x00000450


	//   ....[4]....
        /*072c*/ 	.word	0x000005b0


	//   ....[5]....
        /*0730*/ 	.word	0x000006d0


	//   ....[6]....
        /*0734*/ 	.word	0x00000830


	//   ....[7]....
        /*0738*/ 	.word	0x000103c0


	//   ....[8]....
        /*073c*/ 	.word	0x00019030


	//   ....[9]....
        /*0740*/ 	.word	0x00019050


	//   ....[10]....
        /*0744*/ 	.word	0x00019cd0


	//   ....[11]....
        /*0748*/ 	.word	0x00019de0


	//   ....[12]....
        /*074c*/ 	.word	0x0001cff0


	//   ....[13]....
        /*0750*/ 	.word	0x0001d020


	//   ....[14]....
        /*0754*/ 	.word	0x0001ddb0


	//   ....[15]....
        /*0758*/ 	.word	0x0001ddd0


	//   ....[16]....
        /*075c*/ 	.word	0x00020ca0


	//   ....[17]....
        /*0760*/ 	.word	0x00020cb0


	//   ....[18]....
        /*0764*/ 	.word	0x00020d30


	//   ....[19]....
        /*0768*/ 	.word	0x00020d50


	//   ....[20]....
        /*076c*/ 	.word	0x00022b00


	//   ....[21]....
        /*0770*/ 	.word	0x00022b60


	//   ....[22]....
        /*0774*/ 	.word	0x00022b80


	//   ....[23]....
        /*0778*/ 	.word	0x00022ba0


	//   ....[24]....
        /*077c*/ 	.word	0x00023db0


	//   ....[25]....
        /*0780*/ 	.word	0x00023e00


	//   ....[26]....
        /*0784*/ 	.word	0x00023e30


	//   ....[27]....
        /*0788*/ 	.word	0x00023e60


	//   ....[28]....
        /*078c*/ 	.word	0x00023e90


	//   ....[29]....
        /*0790*/ 	.word	0x00023ec0


	//   ....[30]....
        /*0794*/ 	.word	0x00023ef0


	//   ....[31]....
        /*0798*/ 	.word	0x00023f20


	//   ....[32]....
        /*079c*/ 	.word	0x00023f50


	//   ....[33]....
        /*07a0*/ 	.word	0x00023f80


	//   ....[34]....
        /*07a4*/ 	.word	0x00023fb0


	//   ....[35]....
        /*07a8*/ 	.word	0x00023fe0


	//   ....[36]....
        /*07ac*/ 	.word	0x00024010


	//   ....[37]....
        /*07b0*/ 	.word	0x00024040


	//   ....[38]....
        /*07b4*/ 	.word	0x00024070


	//   ....[39]....
        /*07b8*/ 	.word	0x000240a0


	//   ....[40]....
        /*07bc*/ 	.word	0x000240d0


	//   ....[41]....
        /*07c0*/ 	.word	0x00024100


	//   ....[42]....
        /*07c4*/ 	.word	0x00024130


	//   ....[43]....
        /*07c8*/ 	.word	0x00024160


	//   ....[44]....
        /*07cc*/ 	.word	0x00024190


	//   ....[45]....
        /*07d0*/ 	.word	0x000241c0


	//   ....[46]....
        /*07d4*/ 	.word	0x000241f0


	//   ....[47]....
        /*07d8*/ 	.word	0x00024220


	//   ....[48]....
        /*07dc*/ 	.word	0x00024250


	//   ....[49]....
        /*07e0*/ 	.word	0x00024280


	//   ....[50]....
        /*07e4*/ 	.word	0x000242b0


	//   ....[51]....
        /*07e8*/ 	.word	0x000242e0


	//   ....[52]....
        /*07ec*/ 	.word	0x00024310


	//   ....[53]....
        /*07f0*/ 	.word	0x00024340


	//   ....[54]....
        /*07f4*/ 	.word	0x00024370


	//   ....[55]....
        /*07f8*/ 	.word	0x00024390


	//   ....[56]....
        /*07fc*/ 	.word	0x000243a0


	//   ....[57]....
        /*0800*/ 	.word	0x000243b0


	//   ....[58]....
        /*0804*/ 	.word	0x000243e0


	//   ....[59]....
        /*0808*/ 	.word	0x00024400


	//   ....[60]....
        /*080c*/ 	.word	0x00024430


	//   ....[61]....
        /*0810*/ 	.word	0x00024450


	//   ....[62]....
        /*0814*/ 	.word	0x00024470


	//   ....[63]....
        /*0818*/ 	.word	0x000244a0


	//   ....[64]....
        /*081c*/ 	.word	0x000244d0


	//   ....[65]....
        /*0820*/ 	.word	0x000244f0


	//   ....[66]....
        /*0824*/ 	.word	0x00024520


	//   ....[67]....
        /*0828*/ 	.word	0x00024550


	//   ....[68]....
        /*082c*/ 	.word	0x00024580


	//   ....[69]....
        /*0830*/ 	.word	0x000245b0


	//   ....[70]....
        /*0834*/ 	.word	0x000245e0


	//   ....[71]....
        /*0838*/ 	.word	0x000245f0


	//   ....[72]....
        /*083c*/ 	.word	0x000262f0


	//   ....[73]....
        /*0840*/ 	.word	0x000264d0


	//   ....[74]....
        /*0844*/ 	.word	0x00026500


	//   ....[75]....
        /*0848*/ 	.word	0x00026530


	//   ....[76]....
        /*084c*/ 	.word	0x00026560


	//   ....[77]....
        /*0850*/ 	.word	0x00026590


	//   ....[78]....
        /*0854*/ 	.word	0x000265c0


	//   ....[79]....
        /*0858*/ 	.word	0x00026730


	//   ....[80]....
        /*085c*/ 	.word	0x00026760


	//   ....[81]....
        /*0860*/ 	.word	0x00026790


	//   ....[82]....
        /*0864*/ 	.word	0x000267c0


	//   ....[83]....
        /*0868*/ 	.word	0x000267f0


	//   ....[84]....
        /*086c*/ 	.word	0x00026820


	//   ....[85]....
        /*0870*/ 	.word	0x000268c0


	//   ....[86]....
        /*0874*/ 	.word	0x00026920


	//   ....[87]....
        /*0878*/ 	.word	0x000269b0


	//   ....[88]....
        /*087c*/ 	.word	0x000277e0


	//   ....[89]....
        /*0880*/ 	.word	0x00029890


	//   ....[90]....
        /*0884*/ 	.word	0x0002c2f0


	//   ....[91]....
        /*0888*/ 	.word	0x0002c320


	//   ....[92]....
        /*088c*/ 	.word	0x0002c360


	//   ....[93]....
        /*0890*/ 	.word	0x0002c390


	//   ....[94]....
        /*0894*/ 	.word	0x0002c3c0


	//   ....[95]....
        /*0898*/ 	.word	0x0002c3f0


	//   ....[96]....
        /*089c*/ 	.word	0x0002c420


	//   ....[97]....
        /*08a0*/ 	.word	0x0002c450


	//   ....[98]....
        /*08a4*/ 	.word	0x0002c5d0


	//   ....[99]....
        /*08a8*/ 	.word	0x0002c600


	//   ....[100]....
        /*08ac*/ 	.word	0x0002c630


	//   ....[101]....
        /*08b0*/ 	.word	0x0002c660


	//   ....[102]....
        /*08b4*/ 	.word	0x0002c690


	//   ....[103]....
        /*08b8*/ 	.word	0x0002c6c0


	//   ....[104]....
        /*08bc*/ 	.word	0x0002c780


	//   ....[105]....
        /*08c0*/ 	.word	0x0002c7a0


	//   ....[106]....
        /*08c4*/ 	.word	0x0002c810


	//   ....[107]....
        /*08c8*/ 	.word	0x0002ceb0


	//   ....[108]....
        /*08cc*/ 	.word	0x0002d3c0


	//   ....[109]....
        /*08d0*/ 	.word	0x0002d460


	//   ....[110]....
        /*08d4*/ 	.word	0x0002d500


	//   ....[111]....
        /*08d8*/ 	.word	0x0002d5a0


	//   ....[112]....
        /*08dc*/ 	.word	0x0002d640


	//   ....[113]....
        /*08e0*/ 	.word	0x0002d720


	//   ....[114]....
        /*08e4*/ 	.word	0x0002d7c0


	//   ....[115]....
        /*08e8*/ 	.word	0x0002d860


	//   ....[116]....
        /*08ec*/ 	.word	0x0002d900


	//   ....[117]....
        /*08f0*/ 	.word	0x0002dc10


	//   ....[118]....
        /*08f4*/ 	.word	0x0002dd30


	//   ....[119]....
        /*08f8*/ 	.word	0x0002de60


	//   ....[120]....
        /*08fc*/ 	.word	0x0002df80


	//   ....[121]....
        /*0900*/ 	.word	0x0002e030


	//   ....[122]....
        /*0904*/ 	.word	0x0002e0b0


	//   ....[123]....
        /*0908*/ 	.word	0x0002e110


	//   ....[124]....
        /*090c*/ 	.word	0x0002e190


	//   ....[125]....
        /*0910*/ 	.word	0x0002e1f0


	//   ....[126]....
        /*0914*/ 	.word	0x0002e270


	//   ....[127]....
        /*0918*/ 	.word	0x0002e2d0


	//   ....[128]....
        /*091c*/ 	.word	0x0002e350


	//   ....[129]....
        /*0920*/ 	.word	0x0002e3b0


	//   ....[130]....
        /*0924*/ 	.word	0x0002e430


	//   ....[131]....
        /*0928*/ 	.word	0x0002e490


	//   ....[132]....
        /*092c*/ 	.word	0x0002e4f0


	//   ....[133]....
        /*0930*/ 	.word	0x0002e550


	//   ....[134]....
        /*0934*/ 	.word	0x0002e5b0


	//   ....[135]....
        /*0938*/ 	.word	0x0002e610


	//   ....[136]....
        /*093c*/ 	.word	0x0002e670


	//   ....[137]....
        /*0940*/ 	.word	0x0002e6d0


	//   ....[138]....
        /*0944*/ 	.word	0x0002e740


	//   ....[139]....
        /*0948*/ 	.word	0x0002e7a0


	//   ....[140]....
        /*094c*/ 	.word	0x0002e830


	//   ....[141]....
        /*0950*/ 	.word	0x0002e890


	//   ....[142]....
        /*0954*/ 	.word	0x0002e900


	//   ....[143]....
        /*0958*/ 	.word	0x0002e960


	//   ....[144]....
        /*095c*/ 	.word	0x0002e9f0


	//   ....[145]....
        /*0960*/ 	.word	0x0002ea50


	//   ....[146]....
        /*0964*/ 	.word	0x0002eae0


	//   ....[147]....
        /*0968*/ 	.word	0x0002eb40


	//   ....[148]....
        /*096c*/ 	.word	0x0002ebc0


	//   ....[149]....
        /*0970*/ 	.word	0x0002ec20


	//   ....[150]....
        /*0974*/ 	.word	0x0002ec80


	//   ....[151]....
        /*0978*/ 	.word	0x0002ece0


	//   ....[152]....
        /*097c*/ 	.word	0x0002ed60


	//   ....[153]....
        /*0980*/ 	.word	0x0002edc0


	//   ....[154]....
        /*0984*/ 	.word	0x0002ee40


	//   ....[155]....
        /*0988*/ 	.word	0x0002eea0


	//   ....[156]....
        /*098c*/ 	.word	0x0002ef00


	//   ....[157]....
        /*0990*/ 	.word	0x0002ef60


	//   ....[158]....
        /*0994*/ 	.word	0x0002efd0


	//   ....[159]....
        /*0998*/ 	.word	0x0002f030


	//   ....[160]....
        /*099c*/ 	.word	0x0002f0b0


	//   ....[161]....
        /*09a0*/ 	.word	0x0002f110


	//   ....[162]....
        /*09a4*/ 	.word	0x0002f180


	//   ....[163]....
        /*09a8*/ 	.word	0x0002f1f0


	//   ....[164]....
        /*09ac*/ 	.word	0x0002f260


	//   ....[165]....
        /*09b0*/ 	.word	0x0002f3f0


	//   ....[166]....
        /*09b4*/ 	.word	0x0002f6d0


	//   ....[167]....
        /*09b8*/ 	.word	0x0002faf0


	//   ....[168]....
        /*09bc*/ 	.word	0x0002fb90


	//   ....[169]....
        /*09c0*/ 	.word	0x0002fcb0


	//   ....[170]....
        /*09c4*/ 	.word	0x0002fd20


	//   ....[171]....
        /*09c8*/ 	.word	0x0002fd90


	//   ....[172]....
        /*09cc*/ 	.word	0x0002fe00


	//   ....[173]....
        /*09d0*/ 	.word	0x0002fe70


	//   ....[174]....
        /*09d4*/ 	.word	0x0002fef0


	//   ....[175]....
        /*09d8*/ 	.word	0x0002ff80


	//   ....[176]....
        /*09dc*/ 	.word	0x00030010


	//   ....[177]....
        /*09e0*/ 	.word	0x00030080


	//   ....[178]....
        /*09e4*/ 	.word	0x000300f0


	//   ....[179]....
        /*09e8*/ 	.word	0x00030160


	//   ....[180]....
        /*09ec*/ 	.word	0x000301e0


	//   ....[181]....
        /*09f0*/ 	.word	0x00030250


	//   ....[182]....
        /*09f4*/ 	.word	0x000302f0


	//   ....[183]....
        /*09f8*/ 	.word	0x00030380


	//   ....[184]....
        /*09fc*/ 	.word	0x000304b0


	//----- nvinfo : EIATTR_REG_RECONFIG
	.align		4
.L_359:
        /*0a00*/ 	.byte	0x01, 0x54
	.zero		2


	//----- nvinfo : EIATTR_SYSCALL_OFFSETS
	.align		4
        /*0a04*/ 	.byte	0x04, 0x46
        /*0a06*/ 	.short	(.L_361 - .L_360)


	//   ....[0]....
.L_360:
        /*0a08*/ 	.word	0x00001ac0


	//   ....[1]....
        /*0a0c*/ 	.word	0x00001c10


	//   ....[2]....
        /*0a10*/ 	.word	0x00010550


	//   ....[3]....
        /*0a14*/ 	.word	0x00010880


	//   ....[4]....
        /*0a18*/ 	.word	0x00028fa0


	//   ....[5]....
        /*0a1c*/ 	.word	0x00029150


	//   ....[6]....
        /*0a20*/ 	.word	0x00029290


	//   ....[7]....
        /*0a24*/ 	.word	0x000293c0


	//----- nvinfo : EIATTR_MBARRIER_INSTR_OFFSETS
	.align		4
.L_361:
        /*0a28*/ 	.byte	0x04, 0x39
        /*0a2a*/ 	.short	(.L_363 - .L_362)


	//   ....[0]....
.L_362:
        /*0a2c*/ 	.word	0x00000300
        /*0a30*/ 	.word	0x000000ff
        /*0a34*/ 	.word	0x00033400
        /*0a38*/ 	.short	0x0100
        /*0a3a*/ 	.byte	0x08
	.zero		1


	//   ....[1]....
        /*0a3c*/ 	.word	0x00000310
        /*0a40*/ 	.word	0x000000ff
        /*0a44*/ 	.word	0x00033420
        /*0a48*/ 	.short	0x0100
        /*0a4a*/ 	.byte	0x08
	.zero		1


	//   ....[2]....
        /*0a4c*/ 	.word	0x00000400
        /*0a50*/ 	.word	0x000000ff
        /*0a54*/ 	.word	0x00033430
        /*0a58*/ 	.short	0x0100
        /*0a5a*/ 	.byte	0x08
	.zero		1


	//   ....[3]....
        /*0a5c*/ 	.word	0x00000410
        /*0a60*/ 	.word	0x000000ff
        /*0a64*/ 	.word	0x00033440
        /*0a68*/ 	.short	0x0100
        /*0a6a*/ 	.byte	0x08
	.zero		1


	//   ....[4]....
        /*0a6c*/ 	.word	0x00000420
        /*0a70*/ 	.word	0x000000ff
        /*0a74*/ 	.word	0x00033438
        /*0a78*/ 	.short	0x0100
        /*0a7a*/ 	.byte	0x08
	.zero		1


	//   ....[5]....
        /*0a7c*/ 	.word	0x00000430
        /*0a80*/ 	.word	0x000000ff
        /*0a84*/ 	.word	0x00033448
        /*0a88*/ 	.short	0x0100
        /*0a8a*/ 	.byte	0x08
	.zero		1


	//   ....[6]....
        /*0a8c*/ 	.word	0x00000560
        /*0a90*/ 	.word	0x000000ff
        /*0a94*/ 	.word	0x00033450
        /*0a98*/ 	.short	0x0100
        /*0a9a*/ 	.byte	0x08
	.zero		1


	//   ....[7]....
        /*0a9c*/ 	.word	0x00000570
        /*0aa0*/ 	.word	0x000000ff
        /*0aa4*/ 	.word	0x00033460
        /*0aa8*/ 	.short	0x0100
        /*0aaa*/ 	.byte	0x08
	.zero		1


	//   ....[8]....
        /*0aac*/ 	.word	0x00000580
        /*0ab0*/ 	.word	0x000000ff
        /*0ab4*/ 	.word	0x00033458
        /*0ab8*/ 	.short	0x0100
        /*0aba*/ 	.byte	0x08
	.zero		1


	//   ....[9]....
        /*0abc*/ 	.word	0x00000590
        /*0ac0*/ 	.word	0x000000ff
        /*0ac4*/ 	.word	0x00033468
        /*0ac8*/ 	.short	0x0100
        /*0aca*/ 	.byte	0x08
	.zero		1


	//   ....[10]....
        /*0acc*/ 	.word	0x00000680
        /*0ad0*/ 	.word	0x000000ff
        /*0ad4*/ 	.word	0x00033470
        /*0ad8*/ 	.short	0x0100
        /*0ada*/ 	.byte	0x06
	.zero		1


	//   ....[11]....
        /*0adc*/ 	.word	0x00000690
        /*0ae0*/ 	.word	0x000000ff
        /*0ae4*/ 	.word	0x00033480
        /*0ae8*/ 	.short	0x0100
        /*0aea*/ 	.byte	0x06
	.zero		1


	//   ....[12]....
        /*0aec*/ 	.word	0x000006a0
        /*0af0*/ 	.word	0x000000ff
        /*0af4*/ 	.word	0x00033478
        /*0af8*/ 	.short	0x0100
        /*0afa*/ 	.byte	0x06
	.zero		1


	//   ....[13]....
        /*0afc*/ 	.word	0x000006b0
        /*0b00*/ 	.word	0x000000ff
        /*0b04*/ 	.word	0x00033488
        /*0b08*/ 	.short	0x0100
        /*0b0a*/ 	.byte	0x06
	.zero		1


	//   ....[14]....
        /*0b0c*/ 	.word	0x000007e0
        /*0b10*/ 	.word	0x000000ff
        /*0b14*/ 	.word	0x00033490
        /*0b18*/ 	.short	0x0100
        /*0b1a*/ 	.byte	0x08
	.zero		1


	//   ....[15]....
        /*0b1c*/ 	.word	0x000007f0
        /*0b20*/ 	.word	0x000000ff
        /*0b24*/ 	.word	0x000334a0
        /*0b28*/ 	.short	0x0100
        /*0b2a*/ 	.byte	0x08
	.zero		1


	//   ....[16]....
        /*0b2c*/ 	.word	0x00000800
        /*0b30*/ 	.word	0x000000ff
        /*0b34*/ 	.word	0x00033498
        /*0b38*/ 	.short	0x0100
        /*0b3a*/ 	.byte	0x08
	.zero		1


	//   ....[17]....
        /*0b3c*/ 	.word	0x00000810
        /*0b40*/ 	.word	0x000000ff
        /*0b44*/ 	.word	0x000334a8
        /*0b48*/ 	.short	0x0100
        /*0b4a*/ 	.byte	0x08
	.zero		1


	//   ....[18]....
        /*0b4c*/ 	.word	0x00000940
        /*0b50*/ 	.word	0x000000ff
        /*0b54*/ 	.word	0x000334b0
        /*0b58*/ 	.short	0x0100
        /*0b5a*/ 	.byte	0x08
	.zero		1


	//   ....[19]....
        /*0b5c*/ 	.word	0x00000950
        /*0b60*/ 	.word	0x000000ff
        /*0b64*/ 	.word	0x000334c0
        /*0b68*/ 	.short	0x0100
        /*0b6a*/ 	.byte	0x08
	.zero		1


	//   ....[20]....
        /*0b6c*/ 	.word	0x00000960
        /*0b70*/ 	.word	0x000000ff
        /*0b74*/ 	.word	0x000334b8
        /*0b78*/ 	.short	0x0100
        /*0b7a*/ 	.byte	0x08
	.zero		1


	//   ....[21]....
        /*0b7c*/ 	.word	0x00000970
        /*0b80*/ 	.word	0x000000ff
        /*0b84*/ 	.word	0x000334c8
        /*0b88*/ 	.short	0x0100
        /*0b8a*/ 	.byte	0x08
	.zero		1


	//   ....[22]....
        /*0b8c*/ 	.word	0x00003500
        /*0b90*/ 	.word	0x0000002a
        /*0b94*/ 	.word	0x00033490
        /*0b98*/ 	.short	0x010a
        /*0b9a*/ 	.byte	0x3f
	.zero		1


	//   ....[23]....
        /*0b9c*/ 	.word	0x00009300
        /*0ba0*/ 	.word	0x0000002a
        /*0ba4*/ 	.word	0x00033490
        /*0ba8*/ 	.short	0x010a
        /*0baa*/ 	.byte	0x3f
	.zero		1


	//   ....[24]....
        /*0bac*/ 	.word	0x0000f200
        /*0bb0*/ 	.word	0x0000002a
        /*0bb4*/ 	.word	0x00033490
        /*0bb8*/ 	.short	0x010a
        /*0bba*/ 	.byte	0x3f
	.zero		1


	//   ....[25]....
        /*0bbc*/ 	.word	0x0000f5e0
        /*0bc0*/ 	.word	0x0000002c
        /*0bc4*/ 	.word	0x00000000
        /*0bc8*/ 	.short	0x0101
        /*0bca*/ 	.byte	0x3f
	.zero		1


	//   ....[26]....
        /*0bcc*/ 	.word	0x0000f620
        /*0bd0*/ 	.word	0x0000002a
        /*0bd4*/ 	.word	0x000334b0
        /*0bd8*/ 	.short	0x010a
        /*0bda*/ 	.byte	0x3f
	.zero		1


	//   ....[27]....
        /*0bdc*/ 	.word	0x0000fb60
        /*0be0*/ 	.word	0x0000002a
        /*0be4*/ 	.word	0x00000000
        /*0be8*/ 	.short	0x0101
        /*0bea*/ 	.byte	0x3f
	.zero		1


	//   ....[28]....
        /*0bec*/ 	.word	0x000105e0
        /*0bf0*/ 	.word	0x00000010
        /*0bf4*/ 	.word	0x00033400
        /*0bf8*/ 	.short	0x010a
        /*0bfa*/ 	.byte	0x3f
	.zero		1


	//   ....[29]....
        /*0bfc*/ 	.word	0x00010630
        /*0c00*/ 	.word	0x00000010
        /*0c04*/ 	.word	0x00033400
        /*0c08*/ 	.short	0x010a
        /*0c0a*/ 	.byte	0x3f
	.zero		1


	//   ....[30]....
        /*0c0c*/ 	.word	0x000110d0
        /*0c10*/ 	.word	0x00000010
        /*0c14*/ 	.word	0x00033400
        /*0c18*/ 	.short	0x010a
        /*0c1a*/ 	.byte	0x3f
	.zero		1


	//   ....[31]....
        /*0c1c*/ 	.word	0x00014650
        /*0c20*/ 	.word	0x00000010
        /*0c24*/ 	.word	0x00033400
        /*0c28*/ 	.short	0x010a
        /*0c2a*/ 	.byte	0x3f
	.zero		1


	//   ....[32]....
        /*0c2c*/ 	.word	0x00017760
        /*0c30*/ 	.word	0x00000003
        /*0c34*/ 	.word	0x00033430
        /*0c38*/ 	.short	0x010a
        /*0c3a*/ 	.byte	0x3f
	.zero		1


	//   ....[33]....
        /*0c3c*/ 	.word	0x000177e0
        /*0c40*/ 	.word	0x00000003
        /*0c44*/ 	.word	0x00033430
        /*0c48*/ 	.short	0x010a
        /*0c4a*/ 	.byte	0x3f
	.zero		1


	//   ....[34]....
        /*0c4c*/ 	.word	0x0001a2c0
        /*0c50*/ 	.word	0x0000003c
        /*0c54*/ 	.word	0x00000000
        /*0c58*/ 	.short	0x0101
        /*0c5a*/ 	.byte	0x3f
	.zero		1


	//   ....[35]....
        /*0c5c*/ 	.word	0x0001b450
        /*0c60*/ 	.word	0x0000000d
        /*0c64*/ 	.word	0x00033430
        /*0c68*/ 	.short	0x010a
        /*0c6a*/ 	.byte	0x3f
	.zero		1


	//   ....[36]....
        /*0c6c*/ 	.word	0x0001b4a0
        /*0c70*/ 	.word	0x0000000d
        /*0c74*/ 	.word	0x00033430
        /*0c78*/ 	.short	0x010a
        /*0c7a*/ 	.byte	0x3f
	.zero		1


	//   ....[37]....
        /*0c7c*/ 	.word	0x0001c5a0
        /*0c80*/ 	.word	0x00000008
        /*0c84*/ 	.word	0x00033450
        /*0c88*/ 	.short	0x010a
        /*0c8a*/ 	.byte	0x3f
	.zero		1


	//   ....[38]....
        /*0c8c*/ 	.word	0x0001c5e0
        /*0c90*/ 	.word	0x00000008
        /*0c94*/ 	.word	0x00033450
        /*0c98*/ 	.short	0x010a
        /*0c9a*/ 	.byte	0x3f
	.zero		1


	//   ....[39]....
        /*0c9c*/ 	.word	0x0001e800
        /*0ca0*/ 	.word	0x00000004
        /*0ca4*/ 	.word	0x00000000
        /*0ca8*/ 	.short	0x0101
        /*0caa*/ 	.byte	0x3f
	.zero		1


	//   ....[40]....
        /*0cac*/ 	.word	0x0001ea70
        /*0cb0*/ 	.word	0x00000008
        /*0cb4*/ 	.word	0x00000000
        /*0cb8*/ 	.short	0x0101
        /*0cba*/ 	.byte	0x3f
	.zero		1


	//   ....[41]....
        /*0cbc*/ 	.word	0x0001f3c0
        /*0cc0*/ 	.word	0x0000000d
        /*0cc4*/ 	.word	0x00033430
        /*0cc8*/ 	.short	0x010a
        /*0cca*/ 	.byte	0x3f
	.zero		1


	//   ....[42]....
        /*0ccc*/ 	.word	0x0001f410
        /*0cd0*/ 	.word	0x0000000d
        /*0cd4*/ 	.word	0x00033430
        /*0cd8*/ 	.short	0x010a
        /*0cda*/ 	.byte	0x3f
	.zero		1


	//   ....[43]....
        /*0cdc*/ 	.word	0x00020510
        /*0ce0*/ 	.word	0x00000008
        /*0ce4*/ 	.word	0x00033450
        /*0ce8*/ 	.short	0x010a
        /*0cea*/ 	.byte	0x3f
	.zero		1


	//   ....[44]....
        /*0cec*/ 	.word	0x00020550
        /*0cf0*/ 	.word	0x00000008
        /*0cf4*/ 	.word	0x00033450
        /*0cf8*/ 	.short	0x010a
        /*0cfa*/ 	.byte	0x3f
	.zero		1


	//   ....[45]....
        /*0cfc*/ 	.word	0x00021bd0
        /*0d00*/ 	.word	0x00000004
        /*0d04*/ 	.word	0x00000000
        /*0d08*/ 	.short	0x0101
        /*0d0a*/ 	.byte	0x3f
	.zero		1


	//   ....[46]....
        /*0d0c*/ 	.word	0x00021ef0
        /*0d10*/ 	.word	0x00000008
        /*0d14*/ 	.word	0x00000000
        /*0d18*/ 	.short	0x0101
        /*0d1a*/ 	.byte	0x3f
	.zero		1


	//   ....[47]....
        /*0d1c*/ 	.word	0x00022770
        /*0d20*/ 	.word	0x00000014
        /*0d24*/ 	.word	0x00033450
        /*0d28*/ 	.short	0x010a
        /*0d2a*/ 	.byte	0x3f
	.zero		1


	//   ....[48]....
        /*0d2c*/ 	.word	0x000227f0
        /*0d30*/ 	.word	0x00000014
        /*0d34*/ 	.word	0x00033450
        /*0d38*/ 	.short	0x010a
        /*0d3a*/ 	.byte	0x3f
	.zero		1


	//   ....[49]....
        /*0d3c*/ 	.word	0x00022e40
        /*0d40*/ 	.word	0x00000002
        /*0d44*/ 	.word	0x00000000
        /*0d48*/ 	.short	0x0101
        /*0d4a*/ 	.byte	0x3f
	.zero		1


	//   ....[50]....
        /*0d4c*/ 	.word	0x00025140
        /*0d50*/ 	.word	0x00000000
        /*0d54*/ 	.word	0x00000000
        /*0d58*/ 	.short	0x0101
        /*0d5a*/ 	.byte	0x3f
	.zero		1


	//   ....[51]....
        /*0d5c*/ 	.word	0x000278f0
        /*0d60*/ 	.word	0x0000000b
        /*0d64*/ 	.word	0x00033420
        /*0d68*/ 	.short	0x010a
        /*0d6a*/ 	.byte	0x3f
	.zero		1


	//   ....[52]....
        /*0d6c*/ 	.word	0x000279c0
        /*0d70*/ 	.word	0x00000007
        /*0d74*/ 	.word	0x000334a0
        /*0d78*/ 	.short	0x010a
        /*0d7a*/ 	.byte	0x3f
	.zero		1


	//   ....[53]....
        /*0d7c*/ 	.word	0x00027e00
        /*0d80*/ 	.word	0x00000007
        /*0d84*/ 	.word	0x000334c0
        /*0d88*/ 	.short	0x010a
        /*0d8a*/ 	.byte	0x3f
	.zero		1


	//   ....[54]....
        /*0d8c*/ 	.word	0x000283c0
        /*0d90*/ 	.word	0x00000007
        /*0d94*/ 	.word	0x000334a0
        /*0d98*/ 	.short	0x010a
        /*0d9a*/ 	.byte	0x3f
	.zero		1


	//   ....[55]....
        /*0d9c*/ 	.word	0x000287e0
        /*0da0*/ 	.word	0x00000007
        /*0da4*/ 	.word	0x000334c0
        /*0da8*/ 	.short	0x010a
        /*0daa*/ 	.byte	0x3f
	.zero		1


	//   ....[56]....
        /*0dac*/ 	.word	0x00029b20
        /*0db0*/ 	.word	0x00000004
        /*0db4*/ 	.word	0x00033480
        /*0db8*/ 	.short	0x010a
        /*0dba*/ 	.byte	0x3f
	.zero		1


	//   ....[57]....
        /*0dbc*/ 	.word	0x00029da0
        /*0dc0*/ 	.word	0x00000004
        /*0dc4*/ 	.word	0x00033440
        /*0dc8*/ 	.short	0x010a
        /*0dca*/ 	.byte	0x3f
	.zero		1


	//   ....[58]....
        /*0dcc*/ 	.word	0x0002a2d0
        /*0dd0*/ 	.word	0x00000004
        /*0dd4*/ 	.word	0x00033420
        /*0dd8*/ 	.short	0x010a
        /*0dda*/ 	.byte	0x3f
	.zero		1


	//   ....[59]....
        /*0ddc*/ 	.word	0x0002a5f0
        /*0de0*/ 	.word	0x00000005
        /*0de4*/ 	.word	0x00033480
        /*0de8*/ 	.short	0x010a
        /*0dea*/ 	.byte	0x3f
	.zero		1


	//   ....[60]....
        /*0dec*/ 	.word	0x0002aa60
        /*0df0*/ 	.word	0x00000005
        /*0df4*/ 	.word	0x00033440
        /*0df8*/ 	.short	0x010a
        /*0dfa*/ 	.byte	0x3f
	.zero		1


	//   ....[61]....
        /*0dfc*/ 	.word	0x0002af40
        /*0e00*/ 	.word	0x0000000e
        /*0e04*/ 	.word	0x00033470
        /*0e08*/ 	.short	0x010a
        /*0e0a*/ 	.byte	0x3f
	.zero		1


	//   ....[62]....
        /*0e0c*/ 	.word	0x0002afb0
        /*0e10*/ 	.word	0x0000000e
        /*0e14*/ 	.word	0x00033460
        /*0e18*/ 	.short	0x010a
        /*0e1a*/ 	.byte	0x3f
	.zero		1


	//   ....[63]....
        /*0e1c*/ 	.word	0x0002b6a0
        /*0e20*/ 	.word	0x0000000e
        /*0e24*/ 	.word	0x00033450
        /*0e28*/ 	.short	0x0101
        /*0e2a*/ 	.byte	0x3f
	.zero		1


	//   ....[64]....
        /*0e2c*/ 	.word	0x0002b710
        /*0e30*/ 	.word	0x0000000e
        /*0e34*/ 	.word	0x00000000
        /*0e38*/ 	.short	0x0101
        /*0e3a*/ 	.byte	0x3f
	.zero		1


	//   ....[65]....
        /*0e3c*/ 	.word	0x0002b8f0
        /*0e40*/ 	.word	0x00000003
        /*0e44*/ 	.word	0x00033470
        /*0e48*/ 	.short	0x010a
        /*0e4a*/ 	.byte	0x3f
	.zero		1


	//   ....[66]....
        /*0e4c*/ 	.word	0x0002b9d0
        /*0e50*/ 	.word	0x00000003
        /*0e54*/ 	.word	0x00033460
        /*0e58*/ 	.short	0x010a
        /*0e5a*/ 	.byte	0x3f
	.zero		1


	//   ....[67]....
        /*0e5c*/ 	.word	0x0002c090
        /*0e60*/ 	.word	0x00000003
        /*0e64*/ 	.word	0x00033450
        /*0e68*/ 	.short	0x0101
        /*0e6a*/ 	.byte	0x3f
	.zero		1


	//   ....[68]....
        /*0e6c*/ 	.word	0x0002c0e0
        /*0e70*/ 	.word	0x00000000
        /*0e74*/ 	.word	0x00000000
        /*0e78*/ 	.short	0x0101
        /*0e7a*/ 	.byte	0x3f
	.zero		1


	//   ....[69]....
        /*0e7c*/ 	.word	0x0002ce30
        /*0e80*/ 	.word	0x00000000
        /*0e84*/ 	.word	0x00033420
        /*0e88*/ 	.short	0x010a
        /*0e8a*/ 	.byte	0x3f
	.zero		1


	//   ....[70]....
        /*0e8c*/ 	.word	0x0002cfe0
        /*0e90*/ 	.word	0x00000006
        /*0e94*/ 	.word	0x00000000
        /*0e98*/ 	.short	0x010a
        /*0e9a*/ 	.byte	0x3f
	.zero		1


	//   ....[71]....
        /*0e9c*/ 	.word	0x0002d050
        /*0ea0*/ 	.word	0x00000007
        /*0ea4*/ 	.word	0x00000000
        /*0ea8*/ 	.short	0x010a
        /*0eaa*/ 	.byte	0x3f
	.zero		1


	//   ....[72]....
        /*0eac*/ 	.word	0x0002d0b0
        /*0eb0*/ 	.word	0x00000004
        /*0eb4*/ 	.word	0x00033460
        /*0eb8*/ 	.short	0x010a
        /*0eba*/ 	.byte	0x3f
	.zero		1


	//   ....[73]....
        /*0ebc*/ 	.word	0x0002d100
        /*0ec0*/ 	.word	0x00000003
        /*0ec4*/ 	.word	0x00033460
        /*0ec8*/ 	.short	0x010a
        /*0eca*/ 	.byte	0x3f
	.zero		1


	//   ....[74]....
        /*0ecc*/ 	.word	0x0002d140
        /*0ed0*/ 	.word	0x00000004
        /*0ed4*/ 	.word	0x00033480
        /*0ed8*/ 	.short	0x010a
        /*0eda*/ 	.byte	0x3f
	.zero		1


	//   ....[75]....
        /*0edc*/ 	.word	0x0002d160
        /*0ee0*/ 	.word	0x00000003
        /*0ee4*/ 	.word	0x00033480
        /*0ee8*/ 	.short	0x010a
        /*0eea*/ 	.byte	0x3f
	.zero		1


	//   ....[76]....
        /*0eec*/ 	.word	0x0002d1c0
        /*0ef0*/ 	.word	0x0000002a
        /*0ef4*/ 	.word	0x00033490
        /*0ef8*/ 	.short	0x010a
        /*0efa*/ 	.byte	0x3f
	.zero		1


	//   ....[77]....
        /*0efc*/ 	.word	0x0002d210
        /*0f00*/ 	.word	0x0000002a
        /*0f04*/ 	.word	0x00033490
        /*0f08*/ 	.short	0x010a
        /*0f0a*/ 	.byte	0x3f
	.zero		1


	//   ....[78]....
        /*0f0c*/ 	.word	0x0002d260
        /*0f10*/ 	.word	0x0000002a
        /*0f14*/ 	.word	0x00033490
        /*0f18*/ 	.short	0x010a
        /*0f1a*/ 	.byte	0x3f
	.zero		1


	//   ....[79]....
        /*0f1c*/ 	.word	0x0002d2b0
        /*0f20*/ 	.word	0x0000002a
        /*0f24*/ 	.word	0x000334b0
        /*0f28*/ 	.short	0x010a
        /*0f2a*/ 	.byte	0x3f
	.zero		1


	//   ....[80]....
        /*0f2c*/ 	.word	0x0002d680
        /*0f30*/ 	.word	0x00000010
        /*0f34*/ 	.word	0x00033400
        /*0f38*/ 	.short	0x010a
        /*0f3a*/ 	.byte	0x3f
	.zero		1


	//   ....[81]....
        /*0f3c*/ 	.word	0x0002d940
        /*0f40*/ 	.word	0x00000010
        /*0f44*/ 	.word	0x00033400
        /*0f48*/ 	.short	0x010a
        /*0f4a*/ 	.byte	0x3f
	.zero		1


	//   ....[82]....
        /*0f4c*/ 	.word	0x0002d990
        /*0f50*/ 	.word	0x00000003
        /*0f54*/ 	.word	0x00033430
        /*0f58*/ 	.short	0x010a
        /*0f5a*/ 	.byte	0x3f
	.zero		1


	//   ....[83]....
        /*0f5c*/ 	.word	0x0002d9e0
        /*0f60*/ 	.word	0x0000000d
        /*0f64*/ 	.word	0x00033430
        /*0f68*/ 	.short	0x010a
        /*0f6a*/ 	.byte	0x3f
	.zero		1


	//   ....[84]....
        /*0f6c*/ 	.word	0x0002da30
        /*0f70*/ 	.word	0x00000008
        /*0f74*/ 	.word	0x00033450
        /*0f78*/ 	.short	0x010a
        /*0f7a*/ 	.byte	0x3f
	.zero		1


	//   ....[85]....
        /*0f7c*/ 	.word	0x0002da80
        /*0f80*/ 	.word	0x0000000d
        /*0f84*/ 	.word	0x00033430
        /*0f88*/ 	.short	0x010a
        /*0f8a*/ 	.byte	0x3f
	.zero		1


	//   ....[86]....
        /*0f8c*/ 	.word	0x0002dad0
        /*0f90*/ 	.word	0x00000008
        /*0f94*/ 	.word	0x00033450
        /*0f98*/ 	.short	0x010a
        /*0f9a*/ 	.byte	0x3f
	.zero		1


	//   ....[87]....
        /*0f9c*/ 	.word	0x0002db20
        /*0fa0*/ 	.word	0x00000014
        /*0fa4*/ 	.word	0x00033450
        /*0fa8*/ 	.short	0x010a
        /*0faa*/ 	.byte	0x3f
	.zero		1


	//   ....[88]....
        /*0fac*/ 	.word	0x0002f4b0
        /*0fb0*/ 	.word	0x0000000b
        /*0fb4*/ 	.word	0x00033420
        /*0fb8*/ 	.short	0x010a
        /*0fba*/ 	.byte	0x3f
	.zero		1


	//   ....[89]....
        /*0fbc*/ 	.word	0x0002f500
        /*0fc0*/ 	.word	0x00000007
        /*0fc4*/ 	.word	0x000334a0
        /*0fc8*/ 	.short	0x010a
        /*0fca*/ 	.byte	0x3f
	.zero		1


	//   ....[90]....
        /*0fcc*/ 	.word	0x0002f550
        /*0fd0*/ 	.word	0x00000007
        /*0fd4*/ 	.word	0x000334c0
        /*0fd8*/ 	.short	0x010a
        /*0fda*/ 	.byte	0x3f
	.zero		1


	//   ....[91]....
        /*0fdc*/ 	.word	0x0002f5a0
        /*0fe0*/ 	.word	0x00000007
        /*0fe4*/ 	.word	0x000334a0
        /*0fe8*/ 	.short	0x010a
        /*0fea*/ 	.byte	0x3f
	.zero		1


	//   ....[92]....
        /*0fec*/ 	.word	0x0002f5f0
        /*0ff0*/ 	.word	0x00000007
        /*0ff4*/ 	.word	0x000334c0
        /*0ff8*/ 	.short	0x010a
        /*0ffa*/ 	.byte	0x3f
	.zero		1


	//   ....[93]....
        /*0ffc*/ 	.word	0x0002f790
        /*1000*/ 	.word	0x00000004
        /*1004*/ 	.word	0x00033480
        /*1008*/ 	.short	0x010a
        /*100a*/ 	.byte	0x3f
	.zero		1


	//   ....[94]....
        /*100c*/ 	.word	0x0002f7e0
        /*1010*/ 	.word	0x00000004
        /*1014*/ 	.word	0x00033440
        /*1018*/ 	.short	0x010a
        /*101a*/ 	.byte	0x3f
	.zero		1


	//   ....[95]....
        /*101c*/ 	.word	0x0002f860
        /*1020*/ 	.word	0x00000004
        /*1024*/ 	.word	0x00033420
        /*1028*/ 	.short	0x010a
        /*102a*/ 	.byte	0x3f
	.zero		1


	//   ....[96]....
        /*102c*/ 	.word	0x0002f8b0
        /*1030*/ 	.word	0x00000005
        /*1034*/ 	.word	0x00033480
        /*1038*/ 	.short	0x010a
        /*103a*/ 	.byte	0x3f
	.zero		1


	//   ....[97]....
        /*103c*/ 	.word	0x0002f900
        /*1040*/ 	.word	0x00000005
        /*1044*/ 	.word	0x00033440
        /*1048*/ 	.short	0x010a
        /*104a*/ 	.byte	0x3f
	.zero		1


	//   ....[98]....
        /*104c*/ 	.word	0x0002f950
        /*1050*/ 	.word	0x0000000e
        /*1054*/ 	.word	0x00033470
        /*1058*/ 	.short	0x010a
        /*105a*/ 	.byte	0x3f
	.zero		1


	//   ....[99]....
        /*105c*/ 	.word	0x0002f9a0
        /*1060*/ 	.word	0x0000000e
        /*1064*/ 	.word	0x00033460
        /*1068*/ 	.short	0x010a
        /*106a*/ 	.byte	0x3f
	.zero		1


	//   ....[100]....
        /*106c*/ 	.word	0x0002f9f0
        /*1070*/ 	.word	0x00000003
        /*1074*/ 	.word	0x00033470
        /*1078*/ 	.short	0x010a
        /*107a*/ 	.byte	0x3f
	.zero		1


	//   ....[101]....
        /*107c*/ 	.word	0x0002fa40
        /*1080*/ 	.word	0x00000003
        /*1084*/ 	.word	0x00033460
        /*1088*/ 	.short	0x010a
        /*108a*/ 	.byte	0x3f
	.zero		1


	//   ....[102]....
        /*108c*/ 	.word	0x000303d0
        /*1090*/ 	.word	0x00000000
        /*1094*/ 	.word	0x00033420
        /*1098*/ 	.short	0x010a
        /*109a*/ 	.byte	0x3f
	.zero		1


	//   ....[103]....
        /*109c*/ 	.word	0x00030570
        /*10a0*/ 	.word	0x00000006
        /*10a4*/ 	.word	0x00000000
        /*10a8*/ 	.short	0x010a
        /*10aa*/ 	.byte	0x3f
	.zero		1


	//   ....[104]....
        /*10ac*/ 	.word	0x000305c0
        /*10b0*/ 	.word	0x00000007
        /*10b4*/ 	.word	0x00000000
        /*10b8*/ 	.short	0x010a
        /*10ba*/ 	.byte	0x3f
	.zero		1


	//   ....[105]....
        /*10bc*/ 	.word	0x00030610
        /*10c0*/ 	.word	0x00000004
        /*10c4*/ 	.word	0x00033460
        /*10c8*/ 	.short	0x010a
        /*10ca*/ 	.byte	0x3f
	.zero		1


	//   ....[106]....
        /*10cc*/ 	.word	0x00030660
        /*10d0*/ 	.word	0x00000003
        /*10d4*/ 	.word	0x00033460
        /*10d8*/ 	.short	0x010a
        /*10da*/ 	.byte	0x3f
	.zero		1


	//   ....[107]....
        /*10dc*/ 	.word	0x000306b0
        /*10e0*/ 	.word	0x00000004
        /*10e4*/ 	.word	0x00033480
        /*10e8*/ 	.short	0x010a
        /*10ea*/ 	.byte	0x3f
	.zero		1


	//----- nvinfo : EIATTR_NUM_MBARRIERS
	.align		4
.L_363:
        /*10ec*/ 	.byte	0x03, 0x38
        /*10ee*/ 	.short	0x0016


	//----- nvinfo : EIATTR_EXIT_INSTR_OFFSETS
	.align		4
        /*10f0*/ 	.byte	0x04, 0x1c
        /*10f2*/ 	.short	(.L_365 - .L_364)


	//   ....[0]....
.L_364:
        /*10f4*/ 	.word	0x0002d1b0


	//----- nvinfo : EIATTR_MAX_THREADS
	.align		4
.L_365:
        /*10f8*/ 	.byte	0x04, 0x05
        /*10fa*/ 	.short	(.L_367 - .L_366)
.L_366:
        /*10fc*/ 	.word	0x00000180
        /*1100*/ 	.word	0x00000001
        /*1104*/ 	.word	0x00000001


	//----- nvinfo : EIATTR_CRS_STACK_SIZE
	.align		4
.L_367:
        /*1108*/ 	.byte	0x04, 0x1e
        /*110a*/ 	.short	(.L_369 - .L_368)
.L_368:
        /*110c*/ 	.word	0x00000000


	//----- nvinfo : EIATTR_CBANK_PARAM_SIZE
	.align		4
.L_369:
        /*1110*/ 	.byte	0x03, 0x19
        /*1112*/ 	.short	0x0a70


	//----- nvinfo : EIATTR_PARAM_CBANK
	.align		4
        /*1114*/ 	.byte	0x04, 0x0a
        /*1116*/ 	.short	(.L_371 - .L_370)
	.align		4
.L_370:
        /*1118*/ 	.word	index@(.nv.constant0._ZN7cutlass13device_kernelIN5flash11enable_sm90INS1_16FlashAttnFwdSm90INS1_25CollectiveMainloopFwdSm90ILi2EN4cute5tupleIJNS5_1CILi1EEES8_S8_EEENS6_IJNS7_ILi128EEENS7_ILi160EEENS7_ILi192EEEEEELi192ENS_12float_e4m3_tEfNS_4arch4Sm90ELb1ELb0ELb0ELb1ELb0ELb1ELb0ELb1ELb1ELb0ELb0ELb0EEENS1_21CollectiveEpilogueFwdINS6_IJSA_SC_SB_EEES9_NS_10bfloat16_tESG_Li256ELb1ELb0ELb0ELb1EEENS1_36VarlenDynamicPersistentTileSchedulerILi128ELi160ELi256ELi128ELb0ELb0ELb1ELb1ELb1ELb1EEEEEEEEEvNT_6ParamsE)
        /*111c*/ 	.short	0x0210
        /*111e*/ 	.short	0x0a70


	//----- nvinfo : EIATTR_SW_WAR
	.align		4
.L_371:
        /*1120*/ 	.byte	0x04, 0x36
        /*1122*/ 	.short	(.L_373 - .L_372)
.L_372:
        /*1124*/ 	.word	0x00000008
.L_373:


//--------------------- .nv.callgraph             --------------------------
	.section	.nv.callgraph,"",@"SHT_CUDA_CALLGRAPH"
	.align	4
	.sectionentsize	8
	.align		4
        /*0000*/ 	.word	0x00000000
	.align		4
        /*0004*/ 	.word	0xffffffff
	.align		4
        /*0008*/ 	.word	index@(_ZN7cutlass13device_kernelIN5flash11enable_sm90INS1_16FlashAttnFwdSm90INS1_25CollectiveMainloopFwdSm90ILi2EN4cute5tupleIJNS5_1CILi1EEES8_S8_EEENS6_IJNS7_ILi128EEENS7_ILi160EEENS7_ILi192EEEEEELi192ENS_12float_e4m3_tEfNS_4arch4Sm90ELb0ELb0ELb0ELb0ELb0ELb0ELb0ELb1ELb1ELb0ELb0ELb0EEENS1_21CollectiveEpilogueFwdINS6_IJSA_SC_SB_EEES9_NS_10bfloat16_tESG_Li256ELb0ELb0ELb0ELb1EEENS1_29StaticPersistentTileSchedulerILb0EEEEEEEEEvNT_6ParamsE)
	.align		4
        /*000c*/ 	.word	index@(__assertfail)
	.align		4
        /*0010*/ 	.word	index@(_ZN7cutlass13device_kernelIN5flash11enable_sm90INS1_16FlashAttnFwdSm90INS1_25CollectiveMainloopFwdSm90ILi2EN4cute5tupleIJNS5_1CILi2EEENS7_ILi1EEES9_EEENS6_IJNS7_ILi128EEENS7_ILi160EEENS7_ILi192EEEEEELi192ENS_12float_e4m3_tEfNS_4arch4Sm90ELb0ELb0ELb0ELb0ELb0ELb0ELb0ELb1ELb1ELb0ELb0ELb0EEENS1_21CollectiveEpilogueFwdINS6_IJSB_SD_SC_EEESA_NS_10bfloat16_tESH_Li256ELb0ELb0ELb0ELb1EEENS1_29StaticPersistentTileSchedulerILb0EEEEEEEEEvNT_6ParamsE)
	.align		4
        /*0014*/ 	.word	index@(__assertfail)
	.align		4
        /*0018*/ 	.word	index@(_ZN7cutlass13device_kernelIN5flash11enable_sm90INS1_16FlashAttnFwdSm90INS1_25CollectiveMainloopFwdSm90ILi2EN4cute5tupleIJNS5_1CILi1EEES8_S8_EEENS6_IJNS7_ILi128EEENS7_ILi160EEENS7_ILi192EEEEEELi192ENS_12float_e4m3_tEfNS_4arch4Sm90ELb0ELb0ELb0ELb1ELb0ELb0ELb0ELb1ELb1ELb0ELb0ELb0EEENS1_21CollectiveEpilogueFwdINS6_IJSA_SC_SB_EEES9_NS_10bfloat16_tESG_Li256ELb1ELb0ELb0ELb1EEENS1_36VarlenDynamicPersistentTileSchedulerILi128ELi160ELi256ELi128ELb0ELb0ELb1ELb0ELb1ELb1EEEEEEEEEvNT_6ParamsE)
	.align		4
        /*001c*/ 	.word	index@(__assertfail)
	.align		4
        /*0020*/ 	.word	index@(_ZN7cutlass13device_kernelIN5flash11enable_sm90INS1_16FlashAttnFwdSm90INS1_25CollectiveMainloopFwdSm90ILi2EN4cute5tupleIJNS5_1CILi1EEES8_S8_EEENS6_IJNS7_ILi128EEENS7_ILi160EEENS7_ILi192EEEEEELi192ENS_12float_e4m3_tEfNS_4arch4Sm90ELb0ELb0ELb0ELb1ELb0ELb1ELb0ELb1ELb1ELb0ELb0ELb0EEENS1_21CollectiveEpilogueFwdINS6_IJSA_SC_SB_EEES9_NS_10bfloat16_tESG_Li256ELb1ELb0ELb0ELb1EEENS1_36VarlenDynamicPersistentTileSchedulerILi128ELi160ELi256ELi128ELb0ELb0ELb1ELb0ELb1ELb1EEEEEEEEEvNT_6ParamsE)
	.align		4
        /*0024*/ 	.word	index@(__assertfail)
	.align		4
        /*0028*/ 	.word	index@(_ZN7cutlass13device_kernelIN5flash11enable_sm90INS1_16FlashAttnFwdSm90INS1_25CollectiveMainloopFwdSm90ILi2EN4cute5tupleIJNS5_1CILi1EEES8_S8_EEENS6_IJNS7_ILi128EEENS7_ILi160EEENS7_ILi192EEEEEELi192ENS_12float_e4m3_tEfNS_4arch4Sm90ELb0ELb1ELb0ELb0ELb0ELb0ELb0ELb1ELb1ELb0ELb0ELb0EEENS1_21CollectiveEpilogueFwdINS6_IJSA_SC_SB_EEES9_NS_10bfloat16_tESG_Li256ELb0ELb0ELb0ELb1EEENS1_30DynamicPersistentTileSchedulerILi256ELi128ELb0ELb0ELb1EEEEEEEEEvNT_6ParamsE)
	.align		4
        /*002c*/ 	.word	index@(__assertfail)
	.align		4
        /*0030*/ 	.word	index@(_ZN7cutlass13device_kernelIN5flash11enable_sm90INS1_16FlashAttnFwdSm90INS1_25CollectiveMainloopFwdSm90ILi2EN4cute5tupleIJNS5_1CILi1EEES8_S8_EEENS6_IJNS7_ILi128EEENS7_ILi160EEENS7_ILi192EEEEEELi192ENS_12float_e4m3_tEfNS_4arch4Sm90ELb0ELb1ELb0ELb1ELb0ELb0ELb0ELb1ELb1ELb0ELb0ELb0EEENS1_21CollectiveEpilogueFwdINS6_IJSA_SC_SB_EEES9_NS_10bfloat16_tESG_Li256ELb1ELb0ELb0ELb1EEENS1_36VarlenDynamicPersistentTileSchedulerILi128ELi160ELi256ELi128ELb0ELb0ELb1ELb1ELb0ELb1EEEEEEEEEvNT_6ParamsE)
	.align		4
        /*0034*/ 	.word	index@(__assertfail)
	.align		4
        /*0038*/ 	.word	index@(_ZN7cutlass13device_kernelIN5flash11enable_sm90INS1_16FlashAttnFwdSm90INS1_25CollectiveMainloopFwdSm90ILi2EN4cute5tupleIJNS5_1CILi1EEES8_S8_EEENS6_IJNS7_ILi128EEENS7_ILi160EEENS7_ILi192EEEEEELi192ENS_12float_e4m3_tEfNS_4arch4Sm90ELb0ELb1ELb0ELb1ELb0ELb1ELb0ELb1ELb1ELb0ELb0ELb0EEENS1_21CollectiveEpilogueFwdINS6_IJSA_SC_SB_EEES9_NS_10bfloat16_tESG_Li256ELb1ELb0ELb0ELb1EEENS1_36VarlenDynamicPersistentTileSchedulerILi128ELi160ELi256ELi128ELb0ELb0ELb1ELb1ELb0ELb1EEEEEEEEEvNT_6ParamsE)
	.align		4
        /*003c*/ 	.word	index@(__assertfail)
	.align		4
        /*0040*/ 	.word	index@(_ZN7cutlass13device_kernelIN5flash11enable_sm90INS1_16FlashAttnFwdSm90INS1_25CollectiveMainloopFwdSm90ILi2EN4cute5tupleIJNS5_1CILi1EEES8_S8_EEENS6_IJNS7_ILi128EEENS7_ILi160EEENS7_ILi192EEEEEELi192ENS_12float_e4m3_tEfNS_4arch4Sm90ELb1ELb0ELb0ELb0ELb0ELb0ELb0ELb1ELb1ELb0ELb0ELb0EEENS1_21CollectiveEpilogueFwdINS6_IJSA_SC_SB_EEES9_NS_10bfloat16_tESG_Li256ELb0ELb0ELb0ELb1EEENS1_30DynamicPersistentTileSchedulerILi256ELi128ELb0ELb0ELb1EEEEEEEEEvNT_6ParamsE)
	.align		4
        /*0044*/ 	.word	index@(__assertfail)
	.align		4
        /*0048*/ 	.word	index@(_ZN7cutlass13device_kernelIN5flash11enable_sm90INS1_16FlashAttnFwdSm90INS1_25CollectiveMainloopFwdSm90ILi2EN4cute5tupleIJNS5_1CILi1EEES8_S8_EEENS6_IJNS7_ILi128EEENS7_ILi160EEENS7_ILi192EEEEEELi192ENS_12float_e4m3_tEfNS_4arch4Sm90ELb1ELb0ELb0ELb1ELb0ELb0ELb0ELb1ELb1ELb0ELb0ELb0EEENS1_21CollectiveEpilogueFwdINS6_IJSA_SC_SB_EEES9_NS_10bfloat16_tESG_Li256ELb1ELb0ELb0ELb1EEENS1_36VarlenDynamicPersistentTileSchedulerILi128ELi160ELi256ELi128ELb0ELb0ELb1ELb1ELb1ELb1EEEEEEEEEvNT_6ParamsE)
	.align		4
        /*004c*/ 	.word	index@(__assertfail)
	.align		4
        /*0050*/ 	.word	index@(_ZN7cutlass13device_kernelIN5flash11enable_sm90INS1_16FlashAttnFwdSm90INS1_25CollectiveMainloopFwdSm90ILi2EN4cute5tupleIJNS5_1CILi1EEES8_S8_EEENS6_IJNS7_ILi128EEENS7_ILi160EEENS7_ILi192EEEEEELi192ENS_12float_e4m3_tEfNS_4arch4Sm90ELb1ELb0ELb0ELb1ELb0ELb1ELb0ELb1ELb1ELb0ELb0ELb0EEENS1_21CollectiveEpilogueFwdINS6_IJSA_SC_SB_EEES9_NS_10bfloat16_tESG_Li256ELb1ELb0ELb0ELb1EEENS1_36VarlenDynamicPersistentTileSchedulerILi128ELi160ELi256ELi128ELb0ELb0ELb1ELb1ELb1ELb1EEEEEEEEEvNT_6ParamsE)
	.align		4
        /*0054*/ 	.word	index@(__assertfail)
	.align		4
        /*0058*/ 	.word	0x00000000
	.align		4
        /*005c*/ 	.word	0xfffffffe
	.align		4
        /*0060*/ 	.word	0x00000000
	.align		4
        /*0064*/ 	.word	0xfffffffd
	.align		4
        /*0068*/ 	.word	0x00000000
	.align		4
        /*006c*/ 	.word	0xfffffffc


//--------------------- .nv.constant4             --------------------------
	.section	.nv.constant4,"a",@progbits
	.align	8
	.align		8
.nv.constant4:
        /*0000*/ 	.dword	__assertfail
	.align		8
        /*0008*/ 	.dword	__unnamed_1
	.align		8
        /*0010*/ 	.dword	__unnamed_2
	.align		8
        /*0018*/ 	.dword	__unnamed_3
	.align		8
        /*0020*/ 	.dword	__unnamed_4
	.align		8
        /*0028*/ 	.dword	__unnamed_5
	.align		8
        /*0030*/ 	.dword	__unnamed_6
	.align		8
        /*0038*/ 	.dword	_ZZN5flash28permute_output_fp8_VcolmajorIN4cute6TensorINS1_11ArrayEngineIN7cutlass10bfloat16_tELm96EEENS1_6LayoutINS1_5tupleIJNS8_IJNS1_1CILi2EEESA_NS9_ILi24EEEEEENS9_ILi1EEESD_EEENS8_IJNS8_IJSD_SA_NS9_ILi4EEEEEENS9_ILi0EEESH_EEEEEEEEEvRT_E9upper_map
	.align		8
        /*0040*/ 	.dword	_ZN66_INTERNAL_cfa2b61c_30_flash_fwd_hdim192_e4m3_sm90_cu_0106449f_30964cuda3std3__45__cpo5beginE
	.align		8
        /*0048*/ 	.dword	_ZN66_INTERNAL_cfa2b61c_30_flash_fwd_hdim192_e4m3_sm90_cu_0106449f_30964cuda3std3__45__cpo3endE
	.align		8
        /*0050*/ 	.dword	_ZN66_INTERNAL_cfa2b61c_30_flash_fwd_hdim192_e4m3_sm90_cu_0106449f_30964cuda3std3__45__cpo6cbeginE
	.align		8
        /*0058*/ 	.dword	_ZN66_INTERNAL_cfa2b61c_30_flash_fwd_hdim192_e4m3_sm90_cu_0106449f_30964cuda3std3__45__cpo4cendE
	.align		8
        /*0060*/ 	.dword	_ZN66_INTERNAL_cfa2b61c_30_flash_fwd_hdim192_e4m3_sm90_cu_0106449f_30964cuda3std3__468_GLOBAL__N__cfa2b61c_30_flash_fwd_hdim192_e4m3_sm90_cu_0106449f_30966ignoreE
	.align		8
        /*0068*/ 	.dword	_ZN66_INTERNAL_cfa2b61c_30_flash_fwd_hdim192_e4m3_sm90_cu_0106449f_30964cuda3std3__419piecewise_constructE
	.align		8
        /*0070*/ 	.dword	_ZN66_INTERNAL_cfa2b61c_30_flash_fwd_hdim192_e4m3_sm90_cu_0106449f_30964cuda3std3__48in_placeE
	.align		8
        /*0078*/ 	.dword	_ZN66_INTERNAL_cfa2b61c_30_flash_fwd_hdim192_e4m3_sm90_cu_0106449f_30964cuda3std6ranges3__45__cpo4swapE
	.align		8
        /*0080*/ 	.dword	_ZN66_INTERNAL_cfa2b61c_30_flash_fwd_hdim192_e4m3_sm90_cu_0106449f_30964cuda3std6ranges3__45__cpo9iter_moveE
	.align		8
        /*0088*/ 	.dword	_ZN66_INTERNAL_cfa2b61c_30_flash_fwd_hdim192_e4m3_sm90_cu_0106449f_30964cute7productE
	.align		8
        /*0090*/ 	.dword	_ZN66_INTERNAL_cfa2b61c_30_flash_fwd_hdim192_e4m3_sm90_cu_0106449f_30964cute1_E
	.align		8
        /*0098*/ 	.dword	$str$25
	.align		8
        /*00a0*/ 	.dword	$str$26


//--------------------- .text._ZN7cutlass13device_kernelIN5flash11enable_sm90INS1_16FlashAttnFwdSm90INS1_25CollectiveMainloopFwdSm90ILi2EN4cute5tupleIJNS5_1CILi1EEES8_S8_EEENS6_IJNS7_ILi128EEENS7_ILi160EEENS7_ILi192EEEEEELi192ENS_12float_e4m3_tEfNS_4arch4Sm90ELb0ELb0ELb0ELb0ELb0ELb0ELb0ELb1ELb1ELb0ELb0ELb0EEENS1_21CollectiveEpilogueFwdINS6_IJSA_SC_SB_EEES9_NS_10bfloat16_tESG_Li256ELb0ELb0ELb0ELb1EEENS1_29StaticPersistentTileSchedulerILb0EEEEEEEEEvNT_6ParamsE --------------------------
	.section	.text._ZN7cutlass13device_kernelIN5flash11enable_sm90INS1_16FlashAttnFwdSm90INS1_25CollectiveMainloopFwdSm90ILi2EN4cute5tupleIJNS5_1CILi1EEES8_S8_EEENS6_IJNS7_ILi128EEENS7_ILi160EEENS7_ILi192EEEEEELi192ENS_12float_e4m3_tEfNS_4arch4Sm90ELb0ELb0ELb0ELb0ELb0ELb0ELb0ELb1ELb1ELb0ELb0ELb0EEENS1_21CollectiveEpilogueFwdINS6_IJSA_SC_SB_EEES9_NS_10bfloat16_tESG_Li256ELb0ELb0ELb0ELb1EEENS1_29StaticPersistentTileSchedulerILb0EEEEEEEEEvNT_6ParamsE,"ax",@progbits
	.align	128
.text._ZN7cutlass13device_kernelIN5flash11enable_sm90INS1_16FlashAttnFwdSm90INS1_25CollectiveMainloopFwdSm90ILi2EN4cute5tupleIJNS5_1CILi1EEES8_S8_EEENS6_IJNS7_ILi128EEENS7_ILi160EEENS7_ILi192EEEEEELi192ENS_12float_e4m3_tEfNS_4arch4Sm90ELb0ELb0ELb0ELb0ELb0ELb0ELb0ELb1ELb1ELb0ELb0ELb0EEENS1_21CollectiveEpilogueFwdINS6_IJSA_SC_SB_EEES9_NS_10bfloat16_tESG_Li256ELb0ELb0ELb0ELb1EEENS1_29StaticPersistentTileSchedulerILb0EEEEEEEEEvNT_6ParamsE:
        .type           _ZN7cutlass13device_kernelIN5flash11enable_sm90INS1_16FlashAttnFwdSm90INS1_25CollectiveMainloopFwdSm90ILi2EN4cute5tupleIJNS5_1CILi1EEES8_S8_EEENS6_IJNS7_ILi128EEENS7_ILi160EEENS7_ILi192EEEEEELi192ENS_12float_e4m3_tEfNS_4arch4Sm90ELb0ELb0ELb0ELb0ELb0ELb0ELb0ELb1ELb1ELb0ELb0ELb0EEENS1_21CollectiveEpilogueFwdINS6_IJSA_SC_SB_EEES9_NS_10bfloat16_tESG_Li256ELb0ELb0ELb0ELb1EEENS1_29StaticPersistentTileSchedulerILb0EEEEEEEEEvNT_6ParamsE,@function
        .size           _ZN7cutlass13device_kernelIN5flash11enable_sm90INS1_16FlashAttnFwdSm90INS1_25CollectiveMainloopFwdSm90ILi2EN4cute5tupleIJNS5_1CILi1EEES8_S8_EEENS6_IJNS7_ILi128EEENS7_ILi160EEENS7_ILi192EEEEEELi192ENS_12float_e4m3_tEfNS_4arch4Sm90ELb0ELb0ELb0ELb0ELb0ELb0ELb0ELb1ELb1ELb0ELb0ELb0EEENS1_21CollectiveEpilogueFwdINS6_IJSA_SC_SB_EEES9_NS_10bfloat16_tESG_Li256ELb0ELb0ELb0ELb1EEENS1_29StaticPersistentTileSchedulerILb0EEEEEEEEEvNT_6ParamsE,(.L_x_2697 - _ZN7cutlass13device_kernelIN5flash11enable_sm90INS1_16FlashAttnFwdSm90INS1_25CollectiveMainloopFwdSm90ILi2EN4cute5tupleIJNS5_1CILi1EEES8_S8_EEENS6_IJNS7_ILi128EEENS7_ILi160EEENS7_ILi192EEEEEELi192ENS_12float_e4m3_tEfNS_4arch4Sm90ELb0ELb0ELb0ELb0ELb0ELb0ELb0ELb1ELb1ELb0ELb0ELb0EEENS1_21CollectiveEpilogueFwdINS6_IJSA_SC_SB_EEES9_NS_10bfloat16_tESG_Li256ELb0ELb0ELb0ELb1EEENS1_29StaticPersistentTileSchedulerILb0EEEEEEEEEvNT_6ParamsE)
        .other          _ZN7cutlass13device_kernelIN5flash11enable_sm90INS1_16FlashAttnFwdSm90INS1_25CollectiveMainloopFwdSm90ILi2EN4cute5tupleIJNS5_1CILi1EEES8_S8_EEENS6_IJNS7_ILi128EEENS7_ILi160EEENS7_ILi192EEEEEELi192ENS_12float_e4m3_tEfNS_4arch4Sm90ELb0ELb0ELb0ELb0ELb0ELb0ELb0ELb1ELb1ELb0ELb0ELb0EEENS1_21CollectiveEpilogueFwdINS6_IJSA_SC_SB_EEES9_NS_10bfloat16_tESG_Li256ELb0ELb0ELb0ELb1EEENS1_29StaticPersistentTileSchedulerILb0EEEEEEEEEvNT_6ParamsE,@"STO_CUDA_ENTRY STV_DEFAULT"
_ZN7cutlass13device_kernelIN5flash11enable_sm90INS1_16FlashAttnFwdSm90INS1_25CollectiveMainloopFwdSm90ILi2EN4cute5tupleIJNS5_1CILi1EEES8_S8_EEENS6_IJNS7_ILi128EEENS7_ILi160EEENS7_ILi192EEEEEELi192ENS_12float_e4m3_tEfNS_4arch4Sm90ELb0ELb0ELb0ELb0ELb0ELb0ELb0ELb1ELb1ELb0ELb0ELb0EEENS1_21CollectiveEpilogueFwdINS6_IJSA_SC_SB_EEES9_NS_10bfloat16_tESG_Li256ELb0ELb0ELb0ELb1EEENS1_29StaticPersistentTileSchedulerILb0EEEEEEEEEvNT_6ParamsE:
[----:B------:R-:W1:Y:S02]  /*0000*/  LDC R1, c[0x0][0x28] ;  /* 0x00000a00ff017b82 */ /* 0x000e640000000800 */
[----:B-1----:R-:W-:Y:S01]  /*0010*/  VIADD R1, R1, 0xfffffff8 ;  /* 0xfffffff801017836 */ /* 0x002fe20000000000 */
[----:B------:R-:W1:Y:S01]  /*0020*/  S2R R3, SR_TID.X ;  /* 0x0000000000037919 */ /* 0x000e620000002100 */
[----:B------:R-:W-:Y:S01]  /*0030*/  ELECT P0, URZ, PT ;  /* 0x00000000003f782f */ /* 0x000fe20003800000 */
[----:B------:R-:W-:Y:S01]  /*0040*/  BSSY B0, `(.L_x_0) ;  /* 0x0000014000007945 */ /* 0x000fe20003800000 */
[--C-:B-1----:R-:W-:Y:S02]  /*0050*/  SHF.R.U32.HI R0, RZ, 0x5, R3.reuse ;  /* 0x00000005ff007819 */ /* 0x102fe40000011603 */
[----:B------:R-:W-:-:S03]  /*0060*/  SHF.R.U32.HI R18, RZ, 0x7, R3 ;  /* 0x00000007ff127819 */ /* 0x000fc60000011603 */
[----:B------:R-:W1:Y:S02]  /*0070*/  SHFL.IDX PT, R2, R0, RZ, 0x1f ;  /* 0x00001fff00027589 */ /* 0x000e6400000e0000 */
[----:B-1----:R-:W-:-:S13]  /*0080*/  ISETP.EQ.AND P0, PT, R2, RZ, P0 ;  /* 0x000000ff0200720c */ /* 0x002fda0000702270 */
[----:B------:R-:W-:Y:S05]  /*0090*/  @!P0 BRA `(.L_x_1) ;  /* 0x0000000000388947 */ /* 0x000fea0003800000 */
[----:B------:R-:W-:Y:S02]  /*00a0*/  ULDC.64 UR4, c[0x0][0x198] ;  /* 0x0000660000047ab9 */ /* 0x000fe40000000a00 */
[----:B------:R-:W-:Y:S02]  /*00b0*/  UIADD3 UR6, UP0, UR4, 0x270, URZ ;  /* 0x0000027004067890 */ /* 0x000fe4000ff1e03f */
[----:B------:R-:W-:Y:S02]  /*00c0*/  UIADD3 UR8, UP1, UR4, 0x370, URZ ;  /* 0x0000037004087890 */ /* 0x000fe4000ff3e03f */
[----:B------:R-:W-:Y:S02]  /*00d0*/  UIADD3 UR10, UP2, UR4, 0x470, URZ ;  /* 0x00000470040a7890 */ /* 0x000fe4000ff5e03f */
[----:B------:R-:W-:Y:S02]  /*00e0*/  UIADD3 UR4, UP3, UR4, 0x9f0, URZ ;  /* 0x000009f004047890 */ /* 0x000fe4000ff7e03f */
[----:B------:R-:W-:-:S02]  /*00f0*/  UIADD3.X UR7, URZ, UR5, URZ, UP0, !UPT ;  /* 0x000000053f077290 */ /* 0x000fc400087fe43f */
[----:B------:R-:W-:Y:S02]  /*0100*/  UIADD3.X UR9, URZ, UR5, URZ, UP1, !UPT ;  /* 0x000000053f097290 */ /* 0x000fe40008ffe43f */
[----:B------:R-:W-:Y:S02]  /*0110*/  UIADD3.X UR11, URZ, UR5, URZ, UP2, !UPT ;  /* 0x000000053f0b7290 */ /* 0x000fe400097fe43f */
[----:B------:R-:W-:-:S03]  /*0120*/  UIADD3.X UR5, URZ, UR5, URZ, UP3, !UPT ;  /* 0x000000053f057290 */ /* 0x000fc60009ffe43f */
[----:B------:R1:W-:Y:S02]  /*0130*/  UTMACCTL.PF [UR6] ;  /* 0x00000000060079b9 */ /* 0x0003e40008040000 */
[----:B------:R1:W-:Y:S02]  /*0140*/  UTMACCTL.PF [UR8] ;  /* 0x00000000080079b9 */ /* 0x0003e40008040000 */
[----:B------:R1:W-:Y:S02]  /*0150*/  UTMACCTL.PF [UR10] ;  /* 0x000000000a0079b9 */ /* 0x0003e40008040000 */
[----:B------:R1:W-:Y:S02]  /*0160*/  UTMACCTL.PF [UR4] ;  /* 0x00000000040079b9 */ /* 0x0003e40008040000 */
[----:B-1----:R-:W-:Y:S01]  /*0170*/  NOP ;  /* 0x0000000000007918 */ /* 0x002fe20000000000 */
.L_x_1:
[----:B------:R-:W-:Y:S05]  /*0180*/  BSYNC B0 ;  /* 0x0000000000007941 */ /* 0x000fea0003800000 */
.L_x_0:
[----:B------:R-:W-:Y:S01]  /*0190*/  VOTEU.ANY UP0, P0 ;  /* 0x00000000003f7886 */ /* 0x000fe20000000100 */
[----:B------:R-:W1:Y:S01]  /*01a0*/  SHFL.IDX PT, R3, R18, RZ, 0x1f ;  /* 0x00001fff12037589 */ /* 0x000e6200000e0000 */
[----:B------:R-:W-:Y:S01]  /*01b0*/  UMOV UR4, 0x1 ;  /* 0x0000000100047882 */ /* 0x000fe20000000000 */
[----:B------:R-:W-:Y:S01]  /*01c0*/  VOTEU.ANY UP1, P0 ;  /* 0x00000000003f7886 */ /* 0x000fe20000020100 */
[----:B------:R-:W-:Y:S01]  /*01d0*/  VOTEU.ANY UP2, P0 ;  /* 0x00000000003f7886 */ /* 0x000fe20000040100 */
[----:B------:R-:W2:Y:S01]  /*01e0*/  @UP0 S2UR UR7, SR_CgaCtaId ;  /* 0x00000000000709c3 */ /* 0x000ea20000008800 */
[----:B------:R-:W3:Y:S01]  /*01f0*/  SHFL.IDX PT, R2, R0, RZ, 0x1f ;  /* 0x00001fff00027589 */ /* 0x000ee200000e0000 */
[----:B------:R-:W-:Y:S01]  /*0200*/  @UP0 UMOV UR6, 0x400 ;  /* 0x0000040000060882 */ /* 0x000fe20000000000 */
[----:B------:R-:W-:-:S04]  /*0210*/  @UP0 UIADD3 UR4, -UR4, 0x100000, URZ ;  /* 0x0010000004040890 */ /* 0x000fc8000fffe13f */
[----:B------:R-:W-:Y:S02]  /*0220*/  @UP0 USHF.L.U32 UR5, UR4, 0xb, URZ ;  /* 0x0000000b04050899 */ /* 0x000fe4000800063f */
[----:B------:R-:W-:Y:S01]  /*0230*/  @UP0 USHF.L.U32 UR4, UR4, 0x1, URZ ;  /* 0x0000000104040899 */ /* 0x000fe2000800063f */
[----:B-1----:R-:W-:Y:S01]  /*0240*/  R2UR UR8, R3 ;  /* 0x00000000030872ca */ /* 0x002fe200000e0000 */
[----:B--2---:R-:W-:Y:S01]  /*0250*/  @UP0 ULEA UR6, UR7, UR6, 0x18 ;  /* 0x0000000607060291 */ /* 0x004fe2000f8ec03f */
[----:B---3--:R-:W-:-:S11]  /*0260*/  ISETP.NE.AND P1, PT, R2, RZ, PT ;  /* 0x000000ff0200720c */ /* 0x008fd60003f25270 */
[----:B------:R-:W-:Y:S01]  /*0270*/  UISETP.NE.AND UP0, UPT, UR8, URZ, UPT ;  /* 0x0000003f0800728c */ /* 0x000fe2000bf05270 */
[----:B------:R-:W1:Y:S02]  /*0280*/  FENCE.VIEW.ASYNC.S ;  /* 0x00000000000073c6 */ /* 0x000e640000000000 */
[----:B-1----:R1:W2:Y:S01]  /*0290*/  @UP1 SYNCS.EXCH.64 URZ, [UR6+0x33400], UR4 ;  /* 0x03340004063f15b2 */ /* 0x0022a20008000100 */
[----:B------:R1:W3:Y:S01]  /*02a0*/  @UP2 SYNCS.EXCH.64 URZ, [UR6+0x33420], UR4 ;  /* 0x03342004063f25b2 */ /* 0x0002e20008000100 */
[----:B------:R-:W-:Y:S06]  /*02b0*/  @P1 BRA `(.L_x_2) ;  /* 0x0000000000481947 */ /* 0x000fec0003800000 */
[----:B-1----:R-:W1:Y:S01]  /*02c0*/  S2UR UR5, SR_CgaCtaId ;  /* 0x00000000000579c3 */ /* 0x002e620000008800 */
[----:B------:R-:W-:Y:S01]  /*02d0*/  UMOV UR4, 0x400 ;  /* 0x0000040000047882 */ /* 0x000fe20000000000 */
[----:B------:R-:W-:Y:S01]  /*02e0*/  UMOV UR6, 0x1 ;  /* 0x0000000100067882 */ /* 0x000fe20000000000 */
[----:B------:R-:W-:Y:S01]  /*02f0*/  UMOV UR9, 0x2 ;  /* 0x0000000200097882 */ /* 0x000fe20000000000 */
[----:B------:R-:W-:-:S04]  /*0300*/  UIADD3 UR6, -UR6, 0x100000, URZ ;  /* 0x0010000006067890 */ /* 0x000fc8000fffe13f */
[----:B------:R-:W-:Y:S02]  /*0310*/  USHF.L.U32 UR7, UR6, 0xb, URZ ;  /* 0x0000000b06077899 */ /* 0x000fe4000800063f */
[----:B------:R-:W-:Y:S01]  /*0320*/  USHF.L.U32 UR6, UR6, 0x1, URZ ;  /* 0x0000000106067899 */ /* 0x000fe2000800063f */
[----:B------:R-:W-:Y:S01]  /*0330*/  ELECT P0, URZ, PT ;  /* 0x00000000003f782f */ /* 0x000fe20003800000 */
[----:B-1----:R-:W-:Y:S02]  /*0340*/  ULEA UR8, UR5, UR4, 0x18 ;  /* 0x0000000405087291 */ /* 0x002fe4000f8ec03f */
[----:B------:R-:W-:-:S04]  /*0350*/  UIADD3 UR4, -UR9, 0x100000, URZ ;  /* 0x0010000009047890 */ /* 0x000fc8000fffe13f */
[----:B------:R-:W-:Y:S02]  /*0360*/  USHF.L.U32 UR5, UR4, 0xb, URZ ;  /* 0x0000000b04057899 */ /* 0x000fe4000800063f */
[----:B------:R-:W-:Y:S01]  /*0370*/  USHF.L.U32 UR4, UR4, 0x1, URZ ;  /* 0x0000000104047899 */ /* 0x000fe2000800063f */
[----:B------:R-:W1:Y:S03]  /*0380*/  FENCE.VIEW.ASYNC.S ;  /* 0x00000000000073c6 */ /* 0x000e660000000000 */
[----:B-1----:R4:W1:Y:S08]  /*0390*/  SYNCS.EXCH.64 URZ, [UR8+0x33430], UR6 ;  /* 0x03343006083f75b2 */ /* 0x0028700008000100 */
[----:B------:R4:W1:Y:S01]  /*03a0*/  SYNCS.EXCH.64 URZ, [UR8+0x33440], UR4 ;  /* 0x03344004083f75b2 */ /* 0x0008620008000100 */
[----:B------:R4:W1:Y:S01]  /*03b0*/  SYNCS.EXCH.64 URZ, [UR8+0x33438], UR6 ;  /* 0x03343806083f75b2 */ /* 0x0008620008000100 */
[----:B------:R4:W1:Y:S02]  /*03c0*/  SYNCS.EXCH.64 URZ, [UR8+0x33448], UR4 ;  /* 0x03344804083f75b2 */ /* 0x0008640008000100 */
[----:B----4-:R-:W-:Y:S01]  /*03d0*/  NOP ;  /* 0x0000000000007918 */ /* 0x010fe20000000000 */
.L_x_2:
[----:B------:R-:W4:Y:S01]  /*03e0*/  SHFL.IDX PT, R2, R0, RZ, 0x1f ;  /* 0x00001fff00027589 */ /* 0x000f2200000e0000 */
[----:B------:R-:W-:Y:S01]  /*03f0*/  NOP ;  /* 0x0000000000007918 */ /* 0x000fe20000000000 */
[----:B----4-:R-:W-:-:S13]  /*0400*/  ISETP.NE.AND P0, PT, R2, RZ, PT ;  /* 0x000000ff0200720c */ /* 0x010fda0003f05270 */
[----:B------:R-:W-:Y:S05]  /*0410*/  @P0 BRA `(.L_x_3) ;  /* 0x0000000000480947 */ /* 0x000fea0003800000 */
[----:B-1----:R-:W1:Y:S01]  /*0420*/  S2UR UR5, SR_CgaCtaId ;  /* 0x00000000000579c3 */ /* 0x002e620000008800 */
[----:B------:R-:W-:Y:S01]  /*0430*/  UMOV UR4, 0x400 ;  /* 0x0000040000047882 */ /* 0x000fe20000000000 */
[----:B------:R-:W-:Y:S01]  /*0440*/  UMOV UR6, 0x80 ;  /* 0x0000008000067882 */ /* 0x000fe20000000000 */
[----:B------:R-:W-:Y:S01]  /*0450*/  UMOV UR7, 0x100 ;  /* 0x0000010000077882 */ /* 0x000fe20000000000 */
[----:B------:R-:W-:Y:S01]  /*0460*/  ELECT P0, URZ, PT ;  /* 0x00000000003f782f */ /* 0x000fe20003800000 */
[----:B-1----:R-:W-:Y:S02]  /*0470*/  ULEA UR8, UR5, UR4, 0x18 ;  /* 0x0000000405087291 */ /* 0x002fe4000f8ec03f */
[----:B------:R-:W-:-:S04]  /*0480*/  UIADD3 UR4, -UR6, 0x100000, URZ ;  /* 0x0010000006047890 */ /* 0x000fc8000fffe13f */
[----:B------:R-:W-:Y:S02]  /*0490*/  USHF.L.U32 UR5, UR4, 0xb, URZ ;  /* 0x0000000b04057899 */ /* 0x000fe4000800063f */
[----:B------:R-:W-:Y:S02]  /*04a0*/  USHF.L.U32 UR4, UR4, 0x1, URZ ;  /* 0x0000000104047899 */ /* 0x000fe4000800063f */
        /* <DEDUP_REMOVED lines=9> */
.L_x_3:
[----:B------:R-:W4:Y:S01]  /*0540*/  SHFL.IDX PT, R2, R0, RZ, 0x1f ;  /* 0x00001fff00027589 */ /* 0x000f2200000e0000 */
[----:B------:R-:W-:Y:S01]  /*0550*/  NOP ;  /* 0x0000000000007918 */ /* 0x000fe20000000000 */
[----:B----4-:R-:W-:-:S13]  /*0560*/  ISETP.NE.AND P0, PT, R2, RZ, PT ;  /* 0x000000ff0200720c */ /* 0x010fda0003f05270 */
[----:B------:R-:W-:Y:S05]  /*0570*/  @P0 BRA `(.L_x_4) ;  /* 0x0000000000380947 */ /* 0x000fea0003800000 */
[----:B-1----:R-:W1:Y:S01]  /*0580*/  S2UR UR5, SR_CgaCtaId ;  /* 0x00000000000579c3 */ /* 0x002e620000008800 */
[----:B------:R-:W-:Y:S01]  /*0590*/  UMOV UR4, 0x400 ;  /* 0x0000040000047882 */ /* 0x000fe20000000000 */
[----:B------:R-:W-:Y:S01]  /*05a0*/  UMOV UR7, 0x1 ;  /* 0x0000000100077882 */ /* 0x000fe20000000000 */
[----:B------:R-:W-:Y:S01]  /*05b0*/  ELECT P0, URZ, PT ;  /* 0x00000000003f782f */ /* 0x000fe20003800000 */
[----:B-1----:R-:W-:Y:S02]  /*05c0*/  ULEA UR6, UR5, UR4, 0x18 ;  /* 0x0000000405067291 */ /* 0x002fe4000f8ec03f */
[----:B------:R-:W-:-:S04]  /*05d0*/  UIADD3 UR4, -UR7, 0x100000, URZ ;  /* 0x0010000007047890 */ /* 0x000fc8000fffe13f */
[----:B------:R-:W-:Y:S02]  /*05e0*/  USHF.L.U32 UR5, UR4, 0xb, URZ ;  /* 0x0000000b04057899 */ /* 0x000fe4000800063f */
[----:B------:R-:W-:Y:S01]  /*05f0*/  USHF.L.U32 UR4, UR4, 0x1, URZ ;  /* 0x0000000104047899 */ /* 0x000fe2000800063f */
[----:B------:R-:W1:Y:S11]  /*0600*/  FENCE.VIEW.ASYNC.S ;  /* 0x00000000000073c6 */ /* 0x000e760000000000 */
[----:B-1----:R4:W1:Y:S01]  /*0610*/  SYNCS.EXCH.64 URZ, [UR6+0x33470], UR4 ;  /* 0x03347004063f75b2 */ /* 0x0028620008000100 */
[----:B------:R4:W1:Y:S01]  /*0620*/  SYNCS.EXCH.64 URZ, [UR6+0x33480], UR4 ;  /* 0x03348004063f75b2 */ /* 0x0008620008000100 */
[----:B------:R4:W1:Y:S01]  /*0630*/  SYNCS.EXCH.64 URZ, [UR6+0x33478], UR4 ;  /* 0x03347804063f75b2 */ /* 0x0008620008000100 */
[----:B------:R4:W1:Y:S02]  /*0640*/  SYNCS.EXCH.64 URZ, [UR6+0x33488], UR4 ;  /* 0x03348804063f75b2 */ /* 0x0008640008000100 */
[----:B----4-:R-:W-:Y:S01]  /*0650*/  NOP ;  /* 0x0000000000007918 */ /* 0x010fe20000000000 */
.L_x_4:
        /* <DEDUP_REMOVED lines=22> */
.L_x_5:
        /* <DEDUP_REMOVED lines=22> */
.L_x_6:
[----:B------:R-:W-:Y:S01]  /*0920*/  PLOP3.LUT P0, PT, PT, PT, UP0, 0x80, 0x0 ;  /* 0x000000000000781c */ /* 0x000fe20003f0f008 */
[----:B------:R-:W-:Y:S01]  /*0930*/  UMOV UR46, 0x1 ;  /* 0x00000001002e7882 */ /* 0x000fe20000000000 */
[----:B------:R-:W-:Y:S01]  /*0940*/  NOP ;  /* 0x0000000000007918 */ /* 0x000fe20000000000 */
[----:B------:R-:W-:Y:S01]  /*0950*/  USEL UR46, UR46, 0x2, !UP0 ;  /* 0x000000022e2e7887 */ /* 0x000fe2000c000000 */
[----:B------:R-:W-:Y:S01]  /*0960*/  ULDC.64 UR50, c[0x0][0x208] ;  /* 0x0000820000327ab9 */ /* 0x000fe20000000a00 */
[----:B-123--:R-:W-:Y:S08]  /*0970*/  BAR.SYNC.DEFER_BLOCKING 0x0 ;  /* 0x0000000000007b1d */ /* 0x00eff00000010000 */
[----:B------:R-:W-:Y:S05]  /*0980*/  @!P0 BRA `(.L_x_7) ;  /* 0x0000009000d88947 */ /* 0x000fea0003800000 */
.L_x_8:
[----:B------:R-:W-:-:S08]  /*0990*/  NOP ;  /* 0x0000000000007918 */ /* 0x000fd00000000000 */
[----:B------:R-:W1:Y:S02]  /*09a0*/  USETMAXREG.TRY_ALLOC.CTAPOOL UP0, 0xf0 ;  /* 0x000000f0000079c8 */ /* 0x000e640008000600 */
[----:B-1----:R-:W-:-:S13]  /*09b0*/  PLOP3.LUT P0, PT, PT, PT, UP0, 0x80, 0x0 ;  /* 0x000000000000781c */ /* 0x002fda0003f0f008 */
[----:B------:R-:W-:Y:S05]  /*09c0*/  @!P0 BRA `(.L_x_8) ;  /* 0xfffffffc00f08947 */ /* 0x000fea000383ffff */
[----:B------:R-:W1:Y:S01]  /*09d0*/  S2R R2, SR_TID.X ;  /* 0x0000000000027919 */ /* 0x000e620000002100 */
[----:B------:R-:W2:Y:S08]  /*09e0*/  S2UR UR48, SR_CTAID.X ;  /* 0x00000000003079c3 */ /* 0x000eb00000002500 */
[----:B------:R-:W-:Y:S06]  /*09f0*/  BAR.ARV 0x8, 0x120 ;  /* 0x0204800000007b1d */ /* 0x000fec0000002000 */
[----:B-1----:R-:W-:-:S04]  /*0a00*/  LOP3.LUT R0, R2, 0xffffff80, RZ, 0xc0, !PT ;  /* 0xffffff8002007812 */ /* 0x002fc800078ec0ff */
[----:B------:R-:W-:Y:S02]  /*0a10*/  ISETP.NE.AND P0, PT, R0, 0x80, PT ;  /* 0x000000800000780c */ /* 0x000fe40003f05270 */
[----:B------:R-:W2:Y:S11]  /*0a20*/  LDC R0, c[0x0][0xda4] ;  /* 0x00036900ff007b82 */ /* 0x000eb60000000800 */
[----:B------:R-:W-:Y:S06]  /*0a30*/  @!P0 BAR.ARV 0x9, 0x100 ;  /* 0x0244000000008b1d */ /* 0x000fec0000002000 */
[----:B--2---:R-:W-:-:S13]  /*0a40*/  ISETP.LE.AND P0, PT, R0, UR48, PT ;  /* 0x0000003000007c0c */ /* 0x004fda000bf03270 */
[----:B------:R-:W-:Y:S05]  /*0a50*/  @P0 EXIT ;  /* 0x000000000000094d */ /* 0x000fea0003800000 */
[----:B------:R-:W-:Y:S01]  /*0a60*/  VIADD R0, R2, 0xffffff80 ;  /* 0xffffff8002007836 */ /* 0x000fe20000000000 */
[----:B------:R-:W1:Y:S01]  /*0a70*/  S2UR UR37, SR_CgaCtaId ;  /* 0x00000000002579c3 */ /* 0x000e620000008800 */
[----:B------:R-:W-:Y:S01]  /*0a80*/  UMOV UR38, 0x400 ;  /* 0x0000040000267882 */ /* 0x000fe20000000000 */
[----:B------:R-:W-:Y:S01]  /*0a90*/  IMAD.MOV.U32 R220, RZ, RZ, -0x2 ;  /* 0xfffffffeffdc7424 */ /* 0x000fe200078e00ff */
[----:B------:R-:W-:Y:S01]  /*0aa0*/  ULOP3.LUT UR47, UR46, 0x1, URZ, 0xfc, !UPT ;  /* 0x000000012e2f7892 */ /* 0x000fe2000f8efc3f */
[----:B------:R-:W-:Y:S01]  /*0ab0*/  SHF.R.S32.HI R3, RZ, 0x1f, R0 ;  /* 0x0000001fff037819 */ /* 0x000fe20000011400 */
[----:B------:R-:W-:Y:S01]  /*0ac0*/  ULDC.64 UR54, c[0x0][0x198] ;  /* 0x0000660000367ab9 */ /* 0x000fe20000000a00 */
[----:B------:R-:W-:Y:S01]  /*0ad0*/  UMOV UR39, URZ ;  /* 0x0000003f00277c82 */ /* 0x000fe20008000000 */
[----:B------:R-:W-:Y:S01]  /*0ae0*/  UMOV UR36, URZ ;  /* 0x0000003f00247c82 */ /* 0x000fe20008000000 */
[CC--:B------:R-:W-:Y:S01]  /*0af0*/  LEA.HI R4, R3.reuse, R0.reuse, RZ, 0x7 ;  /* 0x0000000003047211 */ /* 0x0c0fe200078f38ff */
[----:B------:R-:W2:Y:S01]  /*0b00*/  S2UR UR6, SR_SWINHI ;  /* 0x00000000000679c3 */ /* 0x000ea20000002f00 */
[----:B------:R-:W-:Y:S01]  /*0b10*/  LEA.HI R7, R3, R0, RZ, 0x4 ;  /* 0x0000000003077211 */ /* 0x000fe200078f20ff */
[----:B------:R-:W-:Y:S01]  /*0b20*/  UMOV UR52, URZ ;  /* 0x0000003f00347c82 */ /* 0x000fe20008000000 */
[----:B------:R-:W-:-:S02]  /*0b30*/  LOP3.LUT R5, R4, 0xffffff80, RZ, 0xc0, !PT ;  /* 0xffffff8004057812 */ /* 0x000fc400078ec0ff */
[----:B------:R-:W-:Y:S02]  /*0b40*/  SHF.R.S32.HI R8, RZ, 0x4, R7 ;  /* 0x00000004ff087819 */ /* 0x000fe40000011407 */
[----:B------:R-:W-:Y:S01]  /*0b50*/  LEA.HI R22, R3, R0, RZ, 0x5 ;  /* 0x0000000003167211 */ /* 0x000fe200078f28ff */
[C---:B------:R-:W-:Y:S01]  /*0b60*/  IMAD.IADD R2, R0.reuse, 0x1, -R5 ;  /* 0x0000000100027824 */ /* 0x040fe200078e0a05 */
[C---:B------:R-:W-:Y:S02]  /*0b70*/  LEA.HI R3, R7.reuse, R8, RZ, 0x1 ;  /* 0x0000000807037211 */ /* 0x040fe400078f08ff */
[----:B------:R-:W-:Y:S02]  /*0b80*/  LOP3.LUT R7, R7, 0x3fffff0, RZ, 0xc0, !PT ;  /* 0x03fffff007077812 */ /* 0x000fe400078ec0ff */
[----:B------:R-:W-:Y:S02]  /*0b90*/  SHF.R.S32.HI R5, RZ, 0x1f, R2 ;  /* 0x0000001fff057819 */ /* 0x000fe40000011402 */
[----:B------:R-:W-:Y:S01]  /*0ba0*/  LOP3.LUT R3, R3, 0x1ffffffe, RZ, 0xc0, !PT ;  /* 0x1ffffffe03037812 */ /* 0x000fe200078ec0ff */
[----:B------:R-:W-:Y:S01]  /*0bb0*/  IMAD.IADD R7, R0, 0x1, -R7 ;  /* 0x0000000100077824 */ /* 0x000fe200078e0a07 */
[----:B------:R-:W-:Y:S01]  /*0bc0*/  LEA.HI R6, R5, R2, RZ, 0x2 ;  /* 0x0000000205067211 */ /* 0x000fe200078f10ff */
[----:B-1----:R-:W-:Y:S01]  /*0bd0*/  ULEA UR38, UR37, UR38, 0x18 ;  /* 0x0000002625267291 */ /* 0x002fe2000f8ec03f */
[----:B------:R-:W-:Y:S01]  /*0be0*/  SHF.R.S32.HI R22, RZ, 0x5, R22 ;  /* 0x00000005ff167819 */ /* 0x000fe20000011416 */
[----:B------:R-:W-:Y:S01]  /*0bf0*/  IMAD.IADD R3, R8, 0x1, -R3 ;  /* 0x0000000108037824 */ /* 0x000fe200078e0a03 */
[----:B------:R-:W-:-:S02]  /*0c00*/  SHF.R.S32.HI R9, RZ, 0x2, R6 ;  /* 0x00000002ff097819 */ /* 0x000fc40000011406 */
[----:B------:R-:W-:Y:S01]  /*0c10*/  SHF.R.S32.HI R10, RZ, 0x1f, R6 ;  /* 0x0000001fff0a7819 */ /* 0x000fe20000011406 */
[----:B------:R-:W-:Y:S01]  /*0c20*/  IMAD R0, R22, 0x10, R7 ;  /* 0x0000001016007824 */ /* 0x000fe200078e0207 */
[----:B------:R-:W-:Y:S01]  /*0c30*/  SHF.R.S32.HI R19, RZ, 0x7, R4 ;  /* 0x00000007ff137819 */ /* 0x000fe20000011404 */
[----:B------:R-:W-:Y:S01]  /*0c40*/  UMOV UR4, UR38 ;  /* 0x0000002600047c82 */ /* 0x000fe20008000000 */
[----:B--2---:R-:W-:Y:S01]  /*0c50*/  UMOV UR5, UR6 ;  /* 0x0000000600057c82 */ /* 0x004fe20008000000 */
[----:B------:R-:W-:Y:S01]  /*0c60*/  LEA.HI R10, R10, R9, RZ, 0x3 ;  /* 0x000000090a0a7211 */ /* 0x000fe200078f18ff */
[----:B------:R-:W-:Y:S01]  /*0c70*/  IMAD R7, R0, 0x8, R3 ;  /* 0x0000000800077824 */ /* 0x000fe200078e0203 */
[----:B------:R-:W-:Y:S01]  /*0c80*/  LEA.HI R4, R4, R19, RZ, 0x1 ;  /* 0x0000001304047211 */ /* 0x000fe200078f08ff */
[----:B------:R-:W-:Y:S01]  /*0c90*/  IMAD.U32 R16, RZ, RZ, UR4 ;  /* 0x00000004ff107e24 */ /* 0x000fe2000f8e00ff */
[----:B------:R-:W-:Y:S01]  /*0ca0*/  LOP3.LUT R10, R10, 0xfffffff8, RZ, 0xc0, !PT ;  /* 0xfffffff80a0a7812 */ /* 0x000fe200078ec0ff */
[----:B------:R-:W-:Y:S01]  /*0cb0*/  IMAD.U32 R17, RZ, RZ, UR5 ;  /* 0x00000005ff117e24 */ /* 0x000fe2000f8e00ff */
[----:B------:R-:W-:-:S02]  /*0cc0*/  LEA.HI R5, R5, R2, RZ, 0x5 ;  /* 0x0000000205057211 */ /* 0x000fc400078f28ff */
[----:B------:R-:W-:Y:S01]  /*0cd0*/  LOP3.LUT R3, R6, 0x7ffffffc, RZ, 0xc0, !PT ;  /* 0x7ffffffc06037812 */ /* 0x000fe200078ec0ff */
[----:B------:R-:W-:Y:S01]  /*0ce0*/  IMAD.IADD R9, R9, 0x1, -R10 ;  /* 0x0000000109097824 */ /* 0x000fe200078e0a0a */
[----:B------:R-:W-:Y:S02]  /*0cf0*/  LOP3.LUT R4, R4, 0x3fffffe, RZ, 0xc0, !PT ;  /* 0x03fffffe04047812 */ /* 0x000fe400078ec0ff */
[----:B------:R-:W-:Y:S01]  /*0d00*/  SHF.R.S32.HI R0, RZ, 0x5, R5 ;  /* 0x00000005ff007819 */ /* 0x000fe20000011405 */
[----:B------:R-:W-:Y:S02]  /*0d10*/  IMAD.IADD R3, R2, 0x1, -R3 ;  /* 0x0000000102037824 */ /* 0x000fe400078e0a03 */
[----:B------:R-:W-:Y:S02]  /*0d20*/  IMAD.SHL.U32 R5, R7, 0x8, RZ ;  /* 0x0000000807057824 */ /* 0x000fe400078e00ff */
[----:B------:R-:W-:Y:S02]  /*0d30*/  IMAD R9, R0, 0x10, R9 ;  /* 0x0000001000097824 */ /* 0x000fe400078e0209 */
[----:B------:R-:W-:-:S02]  /*0d40*/  IMAD.IADD R4, R19, 0x1, -R4 ;  /* 0x0000000113047824 */ /* 0x000fc400078e0a04 */
[----:B------:R-:W-:Y:S02]  /*0d50*/  IMAD R220, R3, R220, 0xa0 ;  /* 0x000000a003dc7424 */ /* 0x000fe400078e02dc */
[----:B------:R-:W-:-:S04]  /*0d60*/  IMAD.WIDE R16, R5, 0x2, R16 ;  /* 0x0000000205107825 */ /* 0x000fc800078e0210 */
[----:B------:R-:W-:-:S07]  /*0d70*/  IMAD R23, R4, 0x40, R9 ;  /* 0x0000004004177824 */ /* 0x000fce00078e0209 */
.L_x_33:
[----:B------:R-:W-:Y:S01]  /*0d80*/  ULDC UR4, c[0x0][0xda8] ;  /* 0x00036a0000047ab9 */ /* 0x000fe20000000800 */
[----:B------:R-:W-:Y:S01]  /*0d90*/  ULDC UR43, c[0x0][0xdb4] ;  /* 0x00036d00002b7ab9 */ /* 0x000fe20000000800 */
[----:B------:R-:W-:Y:S01]  /*0da0*/  UISETP.NE.AND UP1, UPT, UR4, 0x1, UPT ;  /* 0x000000010400788c */ /* 0x000fe2000bf25270 */
[----:B--2---:R-:W-:Y:S01]  /*0db0*/  IMAD.MOV.U32 R3, RZ, RZ, 0x3f800000 ;  /* 0x3f800000ff037424 */ /* 0x004fe200078e00ff */
[----:B------:R-:W-:Y:S01]  /*0dc0*/  UISETP.NE.AND UP2, UPT, UR43, 0x1, UPT ;  /* 0x000000012b00788c */ /* 0x000fe2000bf45270 */
[----:B------:R-:W-:Y:S01]  /*0dd0*/  IMAD.MOV.U32 R0, RZ, RZ, 0x3f800000 ;  /* 0x3f800000ff007424 */ /* 0x000fe200078e00ff */
[----:B------:R-:W-:Y:S01]  /*0de0*/  ULDC.64 UR4, c[0x0][0x990] ;  /* 0x0002640000047ab9 */ /* 0x000fe20000000a00 */
[----:B------:R-:W-:Y:S01]  /*0df0*/  UMOV UR45, UR48 ;  /* 0x00000030002d7c82 */ /* 0x000fe20008000000 */
[----:B------:R-:W-:Y:S01]  /*0e00*/  UISETP.NE.U32.AND UP0, UPT, UR4, URZ, UPT ;  /* 0x0000003f0400728c */ /* 0x000fe2000bf05070 */
[----:B------:R-:W1:Y:S01]  /*0e10*/  SHFL.IDX PT, R8, R19, RZ, 0x1f ;  /* 0x00001fff13087589 */ /* 0x000e6200000e0000 */
[----:B------:R-:W-:-:S02]  /*0e20*/  ULDC UR56, c[0x0][0x404] ;  /* 0x0001010000387ab9 */ /* 0x000fc40000000800 */
[----:B------:R-:W-:Y:S01]  /*0e30*/  UISETP.NE.AND.EX UP0, UPT, UR5, URZ, UPT, UP0 ;  /* 0x0000003f0500728c */ /* 0x000fe2000bf05300 */
[----:B------:R-:W-:Y:S01]  /*0e40*/  @UP1 ULDC UR6, c[0x0][0xdac] ;  /* 0x00036b0000061ab9 */ /* 0x000fe20000000800 */
[----:B------:R-:W-:Y:S01]  /*0e50*/  @UP1 ULDC UR8, c[0x0][0xdb0] ;  /* 0x00036c0000081ab9 */ /* 0x000fe20000000800 */
[----:B------:R-:W-:Y:S01]  /*0e60*/  UIMAD.WIDE.U32 UR6, UR48, UR6, URZ ;  /* 0x00000006300672a5 */ /* 0x000fe2000f8e003f */
[----:B------:R-:W-:Y:S02]  /*0e70*/  @UP2 ULDC.64 UR10, c[0x0][0xdb8] ;  /* 0x00036e00000a2ab9 */ /* 0x000fe40000000a00 */
[----:B------:R-:W-:Y:S01]  /*0e80*/  PLOP3.LUT P0, PT, PT, PT, UP0, 0x80, 0x0 ;  /* 0x000000000000781c */ /* 0x000fe20003f0f008 */
[----:B------:R-:W-:-:S03]  /*0e90*/  @UP1 USHF.R.U32.HI UR45, URZ, UR8, UR7 ;  /* 0x000000083f2d1299 */ /* 0x000fc60008011607 */
[----:B------:R-:W-:Y:S01]  /*0ea0*/  ULDC.64 UR6, c[0x0][0x998] ;  /* 0x0002660000067ab9 */ /* 0x000fe20000000a00 */
[----:B------:R-:W-:Y:S02]  /*0eb0*/  UIMAD.WIDE.U32 UR8, UR45, UR10, URZ ;  /* 0x0000000a2d0872a5 */ /* 0x000fe4000f8e003f */
[----:B------:R-:W-:Y:S01]  /*0ec0*/  UISETP.NE.U32.AND UP1, UPT, UR6, URZ, UPT ;  /* 0x0000003f0600728c */ /* 0x000fe2000bf25070 */
[----:B------:R-:W-:Y:S01]  /*0ed0*/  ULDC UR10, c[0x0][0x428] ;  /* 0x00010a00000a7ab9 */ /* 0x000fe20000000800 */
[----:B------:R-:W-:Y:S02]  /*0ee0*/  UMOV UR44, UR45 ;  /* 0x0000002d002c7c82 */ /* 0x000fe40008000000 */
[----:B------:R-:W-:Y:S02]  /*0ef0*/  UISETP.NE.AND.EX UP1, UPT, UR7, URZ, UPT, UP1 ;  /* 0x0000003f0700728c */ /* 0x000fe4000bf25310 */
[----:B------:R-:W-:Y:S02]  /*0f00*/  @UP2 USHF.R.U32.HI UR44, URZ, UR11, UR9 ;  /* 0x0000000b3f2c2299 */ /* 0x000fe40008011609 */
[----:B------:R-:W-:-:S02]  /*0f10*/  UISETP.NE.AND UP2, UPT, UR10, 0x1, UPT ;  /* 0x000000010a00788c */ /* 0x000fc4000bf45270 */
[----:B------:R-:W-:Y:S01]  /*0f20*/  @UP0 USHF.R.S32.HI UR8, URZ, 0x1f, UR44 ;  /* 0x0000001f3f080899 */ /* 0x000fe2000801142c */
[----:B------:R-:W-:Y:S01]  /*0f30*/  PLOP3.LUT P1, PT, PT, PT, UP1, 0x80, 0x0 ;  /* 0x000000000000781c */ /* 0x000fe20003f2f018 */
[----:B------:R-:W-:Y:S01]  /*0f40*/  @UP0 ULDC.64 UR14, c[0x0][0x9a8] ;  /* 0x00026a00000e0ab9 */ /* 0x000fe20000000a00 */
[----:B------:R-:W-:Y:S02]  /*0f50*/  UIADD3 UR11, -UR44, URZ, URZ ;  /* 0x0000003f2c0b7290 */ /* 0x000fe4000fffe13f */
[----:B------:R-:W-:Y:S02]  /*0f60*/  @UP0 UIMAD UR10, UR8, UR14, URZ ;  /* 0x0000000e080a02a4 */ /* 0x000fe4000f8e023f */
[----:B------:R-:W-:Y:S02]  /*0f70*/  @UP0 UIMAD.WIDE.U32 UR8, UR44, UR14, URZ ;  /* 0x0000000e2c0802a5 */ /* 0x000fe4000f8e003f */
[----:B------:R-:W-:Y:S02]  /*0f80*/  UIMAD UR43, UR43, UR11, UR45 ;  /* 0x0000000b2b2b72a4 */ /* 0x000fe4000f8e022d */
[----:B------:R-:W-:Y:S01]  /*0f90*/  @UP1 USHF.R.S32.HI UR14, URZ, 0x1f, UR44 ;  /* 0x0000001f3f0e1899 */ /* 0x000fe2000801142c */
[----:B------:R-:W-:Y:S01]  /*0fa0*/  @UP1 ULDC.64 UR16, c[0x0][0x9b8] ;  /* 0x00026e0000101ab9 */ /* 0x000fe20000000a00 */
[----:B------:R-:W-:Y:S01]  /*0fb0*/  @UP0 UIMAD UR15, UR44, UR15, UR10 ;  /* 0x0000000f2c0f02a4 */ /* 0x000fe2000f8e020a */
[----:B------:R-:W-:Y:S01]  /*0fc0*/  @UP2 ULDC UR12, c[0x0][0x42c] ;  /* 0x00010b00000c2ab9 */ /* 0x000fe20000000800 */
[----:B------:R-:W-:-:S02]  /*0fd0*/  @UP1 UIMAD.WIDE.U32 UR10, UR44, UR16, URZ ;  /* 0x000000102c0a12a5 */ /* 0x000fc4000f8e003f */
[----:B------:R-:W-:Y:S02]  /*0fe0*/  UIMAD.WIDE.U32 UR12, UR43, UR12, URZ ;  /* 0x0000000c2b0c72a5 */ /* 0x000fe4000f8e003f */
[----:B------:R-:W-:Y:S01]  /*0ff0*/  @UP1 UIMAD UR16, UR14, UR16, URZ ;  /* 0x000000100e1012a4 */ /* 0x000fe2000f8e023f */
[----:B------:R-:W-:Y:S02]  /*1000*/  @UP2 ULDC UR18, c[0x0][0x430] ;  /* 0x00010c0000122ab9 */ /* 0x000fe40000000800 */
[----:B------:R-:W-:Y:S01]  /*1010*/  UMOV UR14, UR43 ;  /* 0x0000002b000e7c82 */ /* 0x000fe20008000000 */
[----:B------:R-:W-:Y:S02]  /*1020*/  @UP2 USHF.R.U32.HI UR14, URZ, UR18, UR13 ;  /* 0x000000123f0e2299 */ /* 0x000fe4000801160d */
[----:B------:R-:W-:Y:S02]  /*1030*/  @UP1 UIMAD UR16, UR44, UR17, UR16 ;  /* 0x000000112c1012a4 */ /* 0x000fe4000f8e0210 */
[----:B------:R-:W-:-:S02]  /*1040*/  @UP0 USHF.R.S32.HI UR12, URZ, 0x1f, UR14 ;  /* 0x0000001f3f0c0899 */ /* 0x000fc4000801140e */
[----:B------:R-:W-:Y:S01]  /*1050*/  @UP1 USHF.R.S32.HI UR13, URZ, 0x1f, UR14 ;  /* 0x0000001f3f0d1899 */ /* 0x000fe2000801140e */
[----:B------:R-:W-:Y:S01]  /*1060*/  @UP0 ULDC.64 UR18, c[0x0][0x9b0] ;  /* 0x00026c0000120ab9 */ /* 0x000fe20000000a00 */
[----:B------:R-:W-:Y:S02]  /*1070*/  @UP1 UIADD3 UR11, UR11, UR16, URZ ;  /* 0x000000100b0b1290 */ /* 0x000fe4000fffe03f */
[----:B------:R-:W-:Y:S01]  /*1080*/  @UP0 UIADD3 UR9, UR9, UR15, URZ ;  /* 0x0000000f09090290 */ /* 0x000fe2000fffe03f */
[----:B------:R-:W-:Y:S01]  /*1090*/  @UP1 ULDC.64 UR16, c[0x0][0x9c0] ;  /* 0x0002700000101ab9 */ /* 0x000fe20000000a00 */
[----:B------:R-:W-:Y:S02]  /*10a0*/  @UP0 UIMAD UR12, UR12, UR18, URZ ;  /* 0x000000120c0c02a4 */ /* 0x000fe4000f8e023f */
[----:B------:R-:W-:Y:S02]  /*10b0*/  @UP1 UIMAD UR13, UR13, UR16, URZ ;  /* 0x000000100d0d12a4 */ /* 0x000fe4000f8e023f */
[----:B------:R-:W-:-:S02]  /*10c0*/  @UP0 UIMAD.WIDE.U32 UR8, UR14, UR18, UR8 ;  /* 0x000000120e0802a5 */ /* 0x000fc4000f8e0008 */
[----:B------:R-:W-:Y:S02]  /*10d0*/  @UP0 UIMAD UR12, UR14, UR19, UR12 ;  /* 0x000000130e0c02a4 */ /* 0x000fe4000f8e020c */
[----:B------:R-:W-:Y:S02]  /*10e0*/  @UP1 UIMAD.WIDE.U32 UR10, UR14, UR16, UR10 ;  /* 0x000000100e0a12a5 */ /* 0x000fe4000f8e000a */
[----:B------:R-:W-:Y:S02]  /*10f0*/  @UP1 UIMAD UR13, UR14, UR17, UR13 ;  /* 0x000000110e0d12a4 */ /* 0x000fe4000f8e020d */
[----:B------:R-:W-:Y:S02]  /*1100*/  @UP0 UIADD3 UR12, UR9, UR12, URZ ;  /* 0x0000000c090c0290 */ /* 0x000fe4000fffe03f */
[----:B------:R-:W-:Y:S02]  /*1110*/  @UP0 ULEA UR4, UP3, UR8, UR4, 0x2 ;  /* 0x0000000408040291 */ /* 0x000fe4000f86103f */
[----:B------:R-:W-:-:S02]  /*1120*/  @UP1 ULEA UR6, UP4, UR10, UR6, 0x2 ;  /* 0x000000060a061291 */ /* 0x000fc4000f88103f */
[----:B------:R-:W-:Y:S02]  /*1130*/  @UP1 UIADD3 UR9, UR11, UR13, URZ ;  /* 0x0000000d0b091290 */ /* 0x000fe4000fffe03f */
[----:B------:R-:W-:Y:S01]  /*1140*/  @UP0 ULEA.HI.X UR5, UR8, UR5, UR12, 0x2, UP3 ;  /* 0x0000000508050291 */ /* 0x000fe200098f140c */
[----:B------:R-:W-:Y:S01]  /*1150*/  IMAD.U32 R4, RZ, RZ, UR4 ;  /* 0x00000004ff047e24 */ /* 0x000fe2000f8e00ff */
[----:B------:R-:W-:Y:S01]  /*1160*/  @UP1 ULEA.HI.X UR7, UR10, UR7, UR9, 0x2, UP4 ;  /* 0x000000070a071291 */ /* 0x000fe2000a0f1409 */
[----:B------:R-:W-:Y:S01]  /*1170*/  IMAD.U32 R6, RZ, RZ, UR6 ;  /* 0x00000006ff067e24 */ /* 0x000fe2000f8e00ff */
[----:B-1----:R-:W-:Y:S01]  /*1180*/  R2UR UR41, R8 ;  /* 0x00000000082972ca */ /* 0x002fe200000e0000 */
[----:B------:R-:W-:Y:S01]  /*1190*/  ULDC UR9, c[0x0][0x988] ;  /* 0x0002620000097ab9 */ /* 0x000fe20000000800 */
[----:B------:R-:W-:Y:S01]  /*11a0*/  IMAD.U32 R5, RZ, RZ, UR5 ;  /* 0x00000005ff057e24 */ /* 0x000fe2000f8e00ff */
[----:B------:R-:W-:Y:S01]  /*11b0*/  ULDC.64 UR4, c[0x0][0x3f8] ;  /* 0x0000fe0000047ab9 */ /* 0x000fe20000000a00 */
[----:B------:R-:W-:Y:S01]  /*11c0*/  IMAD.U32 R7, RZ, RZ, UR7 ;  /* 0x00000007ff077e24 */ /* 0x000fe2000f8e00ff */
[----:B------:R-:W-:Y:S01]  /*11d0*/  @UP2 ULDC UR8, c[0x0][0x42c] ;  /* 0x00010b0000082ab9 */ /* 0x000fe20000000800 */
[----:B------:R-:W-:Y:S01]  /*11e0*/  @UP2 ULDC UR10, c[0x0][0x430] ;  /* 0x00010c00000a2ab9 */ /* 0x000fe20000000800 */
[----:B------:R-:W2:Y:S04]  /*11f0*/  @P0 LDG.E R3, desc[UR50][R4.64] ;  /* 0x0000003204030981 */ /* 0x000ea8000c1e1900 */
[----:B------:R-:W2:Y:S01]  /*1200*/  @P1 LDG.E R0, desc[UR50][R6.64] ;  /* 0x0000003206001981 */ /* 0x000ea2000c1e1900 */
[----:B------:R-:W-:-:S02]  /*1210*/  UISETP.NE.U32.AND UP0, UPT, UR4, URZ, UPT ;  /* 0x0000003f0400728c */ /* 0x000fc4000bf05070 */
[----:B------:R-:W-:Y:S02]  /*1220*/  UIADD3 UR7, UR38, 0x1e200, URZ ;  /* 0x0001e20026077890 */ /* 0x000fe4000fffe03f */
[----:B------:R-:W-:Y:S02]  /*1230*/  UISETP.NE.AND.EX UP0, UPT, UR5, URZ, UPT, UP0 ;  /* 0x0000003f0500728c */ /* 0x000fe4000bf05300 */
[----:B------:R-:W-:Y:S02]  /*1240*/  ULEA.HI UR4, UR41, UR41, URZ, 0x1 ;  /* 0x0000002929047291 */ /* 0x000fe4000f8f083f */
[----:B------:R-:W-:Y:S01]  /*1250*/  USEL UR56, UR56, 0x1, UP0 ;  /* 0x0000000138387887 */ /* 0x000fe20008000000 */
[----:B------:R-:W-:Y:S01]  /*1260*/  ULDC UR5, c[0x0][0x2e0] ;  /* 0x0000b80000057ab9 */ /* 0x000fe20000000800 */
[----:B------:R-:W-:Y:S02]  /*1270*/  ULOP3.LUT UP1, URZ, UR7, 0x9f, URZ, 0xc0, !UPT ;  /* 0x0000009f073f7892 */ /* 0x000fe4000f82c03f */
[----:B------:R-:W-:-:S02]  /*1280*/  UIMAD UR56, UR56, UR5, URZ ;  /* 0x00000005383872a4 */ /* 0x000fc4000f8e023f */
[----:B------:R-:W-:Y:S02]  /*1290*/  ULOP3.LUT UR4, UR4, 0x3e, URZ, 0xc0, !UPT ;  /* 0x0000003e04047892 */ /* 0x000fe4000f8ec03f */
[----:B------:R-:W-:Y:S01]  /*12a0*/  UIADD3 UR5, UR56, 0x9f, URZ ;  /* 0x0000009f38057890 */ /* 0x000fe2000fffe03f */
[----:B------:R-:W-:Y:S01]  /*12b0*/  PLOP3.LUT P0, PT, PT, PT, UP1, 0x80, 0x0 ;  /* 0x000000000000781c */ /* 0x000fe20003f0f018 */
[----:B------:R-:W-:Y:S02]  /*12c0*/  UIADD3 UR6, UR41, -UR4, URZ ;  /* 0x8000000429067290 */ /* 0x000fe4000fffe03f */
[----:B------:R-:W-:Y:S02]  /*12d0*/  UIMAD.WIDE UR4, UR5, 0x66666667, URZ ;  /* 0x66666667050478a5 */ /* 0x000fe4000f8e023f */
[----:B------:R-:W-:Y:S01]  /*12e0*/  ULEA UR6, UR6, UR7, 0xc ;  /* 0x0000000706067291 */ /* 0x000fe2000f8e603f */
[----:B------:R-:W-:-:S03]  /*12f0*/  UMOV UR42, UR43 ;  /* 0x0000002b002a7c82 */ /* 0x000fc60008000000 */
[----:B------:R-:W-:Y:S01]  /*1300*/  USHF.R.U32.HI UR6, URZ, 0x4, UR6 ;  /* 0x000000043f067899 */ /* 0x000fe20008011606 */
[----:B------:R-:W-:Y:S01]  /*1310*/  UMOV UR53, UR5 ;  /* 0x0000000500357c82 */ /* 0x000fe20008000000 */
[----:B------:R-:W-:Y:S02]  /*1320*/  UIMAD.WIDE.U32 UR4, UR43, UR8, URZ ;  /* 0x000000082b0472a5 */ /* 0x000fe4000f8e003f */
[----:B------:R-:W-:Y:S02]  /*1330*/  USHF.R.U32.HI UR7, URZ, 0x1f, UR53 ;  /* 0x0000001f3f077899 */ /* 0x000fe40008011635 */
[----:B------:R-:W-:Y:S02]  /*1340*/  ULOP3.LUT UR57, UR6, 0x3fff, URZ, 0xc0, !UPT ;  /* 0x00003fff06397892 */ /* 0x000fe4000f8ec03f */
[----:B------:R-:W-:Y:S02]  /*1350*/  ULEA.HI.SX32 UR53, UR53, UR7, 0x1a ;  /* 0x0000000735357291 */ /* 0x000fe4000f8fd23f */
[----:B------:R-:W-:Y:S01]  /*1360*/  @UP2 USHF.R.U32.HI UR42, URZ, UR10, UR5 ;  /* 0x0000000a3f2a2299 */ /* 0x000fe20008011605 */
[----:B--2---:R-:W-:-:S04]  /*1370*/  FMUL.FTZ R0, R3, R0 ;  /* 0x0000000003007220 */ /* 0x004fc80000410000 */
[----:B------:R-:W-:-:S05]  /*1380*/  FMUL.FTZ R0, R0, UR9 ;  /* 0x0000000900007c20 */ /* 0x000fca0008410000 */
[----:B------:R-:W-:Y:S01]  /*1390*/  R2UR UR40, R0 ;  /* 0x00000000002872ca */ /* 0x000fe200000e0000 */
[----:B------:R-:W-:-:S14]  /*13a0*/  @!P0 BRA `(.L_x_9) ;  /* 0x0000000000408947 */ /* 0x000fdc0003800000 */
[----:B------:R-:W-:Y:S01]  /*13b0*/  MOV R0, 0x0 ;  /* 0x0000000000007802 */ /* 0x000fe20000000f00 */
[----:B------:R-:W-:Y:S01]  /*13c0*/  ULDC.64 UR4, c[0x4][0x98] ;  /* 0x0100260000047ab9 */ /* 0x000fe20000000a00 */
[----:B------:R-:W-:Y:S01]  /*13d0*/  ULDC.64 UR6, c[0x4][0x28] ;  /* 0x01000a0000067ab9 */ /* 0x000fe20000000a00 */
[----:B------:R-:W-:Y:S01]  /*13e0*/  IMAD.U32 R4, RZ, RZ, UR4 ;  /* 0x00000004ff047e24 */ /* 0x000fe2000f8e00ff */
[----:B------:R1:W2:Y:S01]  /*13f0*/  LDC.64 R14, c[0x4][R0] ;  /* 0x01000000000e7b82 */ /* 0x0002a20000000a00 */
[----:B------:R-:W-:Y:S01]  /*1400*/  IMAD.U32 R5, RZ, RZ, UR5 ;  /* 0x00000005ff057e24 */ /* 0x000fe2000f8e00ff */
[----:B------:R-:W-:Y:S01]  /*1410*/  ULDC.64 UR4, c[0x4][0xa0] ;  /* 0x0100280000047ab9 */ /* 0x000fe20000000a00 */
[----:B------:R-:W-:Y:S02]  /*1420*/  IMAD.U32 R10, RZ, RZ, UR6 ;  /* 0x00000006ff0a7e24 */ /* 0x000fe4000f8e00ff */
[----:B------:R-:W-:Y:S02]  /*1430*/  IMAD.U32 R6, RZ, RZ, UR4 ;  /* 0x00000004ff067e24 */ /* 0x000fe4000f8e00ff */
[----:B------:R-:W-:-:S02]  /*1440*/  IMAD.U32 R7, RZ, RZ, UR5 ;  /* 0x00000005ff077e24 */ /* 0x000fc4000f8e00ff */
[----:B------:R-:W-:Y:S02]  /*1450*/  IMAD.U32 R11, RZ, RZ, UR7 ;  /* 0x00000007ff0b7e24 */ /* 0x000fe4000f8e00ff */
[----:B------:R-:W-:Y:S02]  /*1460*/  IMAD.MOV.U32 R8, RZ, RZ, 0x70 ;  /* 0x00000070ff087424 */ /* 0x000fe400078e00ff */
[----:B------:R-:W-:Y:S02]  /*1470*/  IMAD.MOV.U32 R12, RZ, RZ, 0x1 ;  /* 0x00000001ff0c7424 */ /* 0x000fe400078e00ff */
[----:B-1----:R-:W-:-:S07]  /*1480*/  IMAD.MOV.U32 R13, RZ, RZ, RZ ;  /* 0x000000ffff0d7224 */ /* 0x002fce00078e00ff */
[----:B------:R-:W-:-:S07]  /*1490*/  LEPC R20, `(.L_x_9) ;  /* 0x000000001014794e */ /* 0x000fce0000000000 */
[----:B--2---:R-:W-:Y:S05]  /*14a0*/  CALL.ABS.NOINC R14 ;  /* 0x000000000e007343 */ /* 0x004fea0003c00000 */
.L_x_9:
[----:B------:R-:W-:Y:S01]  /*14b0*/  ULOP3.LUT UR4, UR39, 0x1, URZ, 0xc0, !UPT ;  /* 0x0000000127047892 */ /* 0x000fe2000f8ec03f */
[----:B------:R-:W-:-:S05]  /*14c0*/  IMAD.U32 R3, RZ, RZ, UR47 ;  /* 0x0000002fff037e24 */ /* 0x000fca000f8e00ff */
[----:B------:R-:W-:Y:S01]  /*14d0*/  IMAD.U32 R0, RZ, RZ, UR4 ;  /* 0x00000004ff007e24 */ /* 0x000fe2000f8e00ff */
[----:B------:R-:W-:-:S04]  /*14e0*/  ISETP.NE.AND P0, PT, R3, 0x3, PT ;  /* 0x000000030300780c */ /* 0x000fc80003f05270 */
[----:B------:R-:W-:-:S04]  /*14f0*/  SHF.L.U32 R0, R0, 0x1f, RZ ;  /* 0x0000001f00007819 */ /* 0x000fc800000006ff */
[----:B------:R-:W1:Y:S02]  /*1500*/  SYNCS.PHASECHK.TRANS64.TRYWAIT P1, [UR38+0x33400], R0 ;  /* 0x03340000ff0075a7 */ /* 0x000e640008020166 */
[----:B-1----:R-:W-:Y:S05]  /*1510*/  @!P1 BRA `(.L_x_10) ;  /* 0x000000b800e89947 */ /* 0x002fea0003800000 */
.L_x_94:
[----:B------:R-:W-:Y:S05]  /*1520*/  @!P0 BRA `(.L_x_11) ;  /* 0x0000000000048947 */ /* 0x000fea0003800000 */
[----:B------:R-:W-:Y:S01]  /*1530*/  BPT.TRAP 0x1 ;  /* 0x000000040000795c */ /* 0x000fe20000300000 */
.L_x_11:
[----:B-1----:R-:W-:Y:S02]  /*1540*/  IMAD.U32 R3, RZ, RZ, UR52 ;  /* 0x00000034ff037e24 */ /* 0x002fe4000f8e00ff */
[----:B------:R-:W-:-:S03]  /*1550*/  IMAD.U32 R0, RZ, RZ, UR36 ;  /* 0x00000024ff007e24 */ /* 0x000fc6000f8e00ff */
[----:B------:R-:W-:Y:S02]  /*1560*/  LEA R3, R3, UR38, 0x3 ;  /* 0x0000002603037c11 */ /* 0x000fe4000f8e18ff */
[----:B------:R-:W-:-:S04]  /*1570*/  SHF.L.U32 R0, R0, 0x1f, RZ ;  /* 0x0000001f00007819 */ /* 0x000fc800000006ff */
[----:B------:R1:W2:Y:S01]  /*1580*/  SYNCS.PHASECHK.TRANS64.TRYWAIT P1, [R3+URZ+0x33430], R0 ;  /* 0x03343000030075a7 */ /* 0x0002a2000802017f */
[----:B------:R-:W-:Y:S05]  /*1590*/  @!P0 BRA `(.L_x_12) ;  /* 0x0000000000048947 */ /* 0x000fea0003800000 */
[----:B------:R-:W-:Y:S01]  /*15a0*/  BPT.TRAP 0x1 ;  /* 0x000000040000795c */ /* 0x000fe20000300000 */
.L_x_12:
[----:B------:R-:W3:Y:S01]  /*15b0*/  S2R R4, SR_TID.X ;  /* 0x0000000000047919 */ /* 0x000ee20000002100 */
[----:B------:R-:W-:Y:S01]  /*15c0*/  IMAD.MOV.U32 R119, RZ, RZ, RZ ;  /* 0x000000ffff777224 */ /* 0x000fe200078e00ff */
[----:B---3--:R-:W-:Y:S01]  /*15d0*/  LOP3.LUT P2, RZ, R4, 0x7f, RZ, 0xc0, !PT ;  /* 0x0000007f04ff7812 */ /* 0x008fe2000784c0ff */
[----:B--2---:R-:W-:-:S12]  /*15e0*/  @P1 BRA `(.L_x_13) ;  /* 0x0000000000081947 */ /* 0x004fd80003800000 */
[----:B------:R-:W2:Y:S02]  /*15f0*/  SYNCS.PHASECHK.TRANS64.TRYWAIT P1, [R3+URZ+0x33430], R0 ;  /* 0x03343000030075a7 */ /* 0x000ea4000802017f */
[----:B--2---:R-:W-:Y:S05]  /*1600*/  @!P1 BRA `(.L_x_14) ;  /* 0x000000b800c49947 */ /* 0x004fea0003800000 */
.L_x_13:
[----:B------:R-:W-:Y:S05]  /*1610*/  WARPSYNC.ALL ;  /* 0x0000000000007948 */ /* 0x000fea0003800000 */
[----:B------:R-:W-:Y:S01]  /*1620*/  UIADD3 UR4, UR38, 0x24200, URZ ;  /* 0x0002420026047890 */ /* 0x000fe2000fffe03f */
[----:B------:R-:W-:Y:S01]  /*1630*/  WARPGROUP.ARRIVE ;  /* 0x00000000000079c5 */ /* 0x000fe20000000000 */
[----:B------:R-:W-:Y:S01]  /*1640*/  ULOP3.LUT UR20, UR57, 0x10000, URZ, 0xfc, !UPT ;  /* 0x0001000039147892 */ /* 0x000fe2000f8efc3f */
[----:B-12---:R-:W-:Y:S01]  /*1650*/  VIADD R0, R220, UR56 ;  /* 0x00000038dc007c36 */ /* 0x006fe20008000000 */
[----:B------:R-:W-:Y:S01]  /*1660*/  USHF.R.U32.HI UR4, URZ, 0x4, UR4 ;  /* 0x000000043f047899 */ /* 0x000fe20008011604 */
[----:B------:R-:W-:Y:S01]  /*1670*/  IMAD.U32 R5, RZ, RZ, UR53 ;  /* 0x00000035ff057e24 */ /* 0x000fe2000f8e00ff */
[----:B------:R-:W-:Y:S01]  /*1680*/  UMOV UR25, 0x80000020 ;  /* 0x8000002000197882 */ /* 0x000fe20000000000 */
[----:B------:R-:W-:Y:S01]  /*1690*/  UMOV UR27, 0x80000020 ;  /* 0x80000020001b7882 */ /* 0x000fe20000000000 */
[----:B------:R-:W-:Y:S01]  /*16a0*/  ULOP3.LUT UR4, UR4, 0x3fff, URZ, 0xc0, !UPT ;  /* 0x00003fff04047892 */ /* 0x000fe2000f8ec03f */
[----:B------:R-:W-:Y:S01]  /*16b0*/  IMAD R4, R5, -0xa0, R0 ;  /* 0xffffff6005047824 */ /* 0x000fe200078e0200 */
[----:B------:R-:W-:Y:S01]  /*16c0*/  UMOV UR24, UR20 ;  /* 0x0000001400187c82 */ /* 0x000fe20008000000 */
[----:B------:R-:W-:Y:S01]  /*16d0*/  UMOV UR5, UR25 ;  /* 0x0000001900057c82 */ /* 0x000fe20008000000 */
[----:B------:R-:W-:Y:S01]  /*16e0*/  ULOP3.LUT UR49, UR4, 0x10000, URZ, 0xfc, !UPT ;  /* 0x0001000004317892 */ /* 0x000fe2000f8efc3f */
[----:B------:R-:W-:Y:S01]  /*16f0*/  P2R R13, PR, RZ, 0x1 ;  /* 0x00000001ff0d7803 */ /* 0x000fe20000000000 */
[----:B------:R-:W-:Y:S01]  /*1700*/  UMOV UR7, 0x80000020 ;  /* 0x8000002000077882 */ /* 0x000fe20000000000 */
[----:B------:R-:W-:Y:S01]  /*1710*/  UMOV UR4, UR24 ;  /* 0x0000001800047c82 */ /* 0x000fe20008000000 */
[----:B------:R-:W-:Y:S01]  /*1720*/  UIMAD UR28, UR52, 0x780, UR49 ;  /* 0x00000780341c78a4 */ /* 0x000fe2000f8e0231 */
[C---:B------:R-:W-:Y:S01]  /*1730*/  ISETP.GT.AND P2, PT, R4.reuse, RZ, PT ;  /* 0x000000ff0400720c */ /* 0x040fe20003f44270 */
[----:B------:R-:W-:Y:S01]  /*1740*/  UIADD3 UR9, UR20, 0x2, URZ ;  /* 0x0000000214097890 */ /* 0x000fe2000fffe03f */
[C---:B------:R-:W-:Y:S01]  /*1750*/  ISETP.GT.AND P5, PT, R4.reuse, 0x1, PT ;  /* 0x000000010400780c */ /* 0x040fe20003fa4270 */
[----:B------:R-:W-:Y:S01]  /*1760*/  UIADD3 UR6, UR28, 0x180, URZ ;  /* 0x000001801c067890 */ /* 0x000fe2000fffe03f */
[C---:B------:R-:W-:Y:S01]  /*1770*/  ISETP.GT.AND P4, PT, R4.reuse, 0x8, PT ;  /* 0x000000080400780c */ /* 0x040fe20003f84270 */
[----:B------:R-:W-:Y:S01]  /*1780*/  UIADD3 UR8, UR28, 0x200, URZ ;  /* 0x000002001c087890 */ /* 0x000fe2000fffe03f */
[C---:B------:R-:W-:Y:S01]  /*1790*/  ISETP.GT.AND P1, PT, R4.reuse, 0x9, PT ;  /* 0x000000090400780c */ /* 0x040fe20003f24270 */
[----:B------:R-:W-:Y:S01]  /*17a0*/  UMOV UR26, UR28 ;  /* 0x0000001c001a7c82 */ /* 0x000fe20008000000 */
[----:B------:R-:W-:Y:S01]  /*17b0*/  UIADD3 UR10, UR28, 0x2, URZ ;  /* 0x000000021c0a7890 */ /* 0x000fe2000fffe03f */
[----:B------:R-:W-:Y:S01]  /*17c0*/  QGMMA.64x32x32.F32.E4M3.E4M3 R88, gdesc[UR24], RZ, !UPT, gsb0 ;  /* 0x00600000185879f3 */ /* 0x000fe2000c0008ff */
[----:B------:R-:W-:Y:S01]  /*17d0*/  UIADD3 UR26, UR28, 0x80, URZ ;  /* 0x000000801c1a7890 */ /* 0x000fe2000fffe03f */
[C---:B------:R-:W-:Y:S01]  /*17e0*/  ISETP.GT.AND P3, PT, R4.reuse, 0x10, PT ;  /* 0x000000100400780c */ /* 0x040fe20003f64270 */
[----:B------:R-:W-:Y:S01]  /*17f0*/  UMOV UR27, 0x80000020 ;  /* 0x80000020001b7882 */ /* 0x000fe20000000000 */
[----:B------:R-:W-:Y:S01]  /*1800*/  UMOV UR11, 0x80000020 ;  /* 0x80000020000b7882 */ /* 0x000fe20000000000 */
[----:B------:R-:W-:Y:S01]  /*1810*/  UIADD3 UR12, UR28, 0x202, URZ ;  /* 0x000002021c0c7890 */ /* 0x000fe2000fffe03f */
[C---:B------:R-:W-:Y:S01]  /*1820*/  ISETP.GT.AND P0, PT, R4.reuse, 0x79, PT ;  /* 0x000000790400780c */ /* 0x040fe20003f04270 */
[----:B------:R-:W-:Y:S01]  /*1830*/  UIADD3 UR13, UR20, 0x200, URZ ;  /* 0x00000200140d7890 */ /* 0x000fe2000fffe03f */
[----:B------:R-:W-:Y:S01]  /*1840*/  ISETP.GT.AND P6, PT, R4, 0x80, PT ;  /* 0x000000800400780c */ /* 0x000fe20003fc4270 */
[----:B------:R-:W-:Y:S01]  /*1850*/  UIADD3 UR14, UR28, 0x280, URZ ;  /* 0x000002801c0e7890 */ /* 0x000fe2000fffe03f */
[----:B------:R-:W-:Y:S01]  /*1860*/  IMAD.U32 R9, RZ, RZ, UR40 ;  /* 0x00000028ff097e24 */ /* 0x000fe2000f8e00ff */
[----:B------:R-:W-:Y:S01]  /*1870*/  UMOV UR15, 0x80000020 ;  /* 0x80000020000f7882 */ /* 0x000fe20000000000 */
[----:B------:R-:W-:Y:S01]  /*1880*/  UIADD3 UR16, UR28, 0x282, URZ ;  /* 0x000002821c107890 */ /* 0x000fe2000fffe03f */
[----:B------:R-:W1:Y:S01]  /*1890*/  S2R R114, SR_TID.X ;  /* 0x0000000000727919 */ /* 0x000e620000002100 */
[----:B------:R-:W-:Y:S01]  /*18a0*/  UIADD3 UR18, UR28, 0x402, URZ ;  /* 0x000004021c127890 */ /* 0x000fe2000fffe03f */
[--C-:B------:R-:W-:Y:S01]  /*18b0*/  IMAD.MOV.U32 R118, RZ, RZ, R119.reuse ;  /* 0x000000ffff767224 */ /* 0x100fe200078e0077 */
[----:B------:R-:W-:Y:S01]  /*18c0*/  UMOV UR19, 0x80000020 ;  /* 0x8000002000137882 */ /* 0x000fe20000000000 */
[----:B------:R-:W-:Y:S01]  /*18d0*/  UIADD3 UR22, UR28, 0x680, URZ ;  /* 0x000006801c167890 */ /* 0x000fe2000fffe03f */
[--C-:B------:R-:W-:Y:S01]  /*18e0*/  IMAD.MOV.U32 R117, RZ, RZ, R119.reuse ;  /* 0x000000ffff757224 */ /* 0x100fe200078e0077 */
[----:B------:R-:W-:Y:S01]  /*18f0*/  UMOV UR23, 0x80000020 ;  /* 0x8000002000177882 */ /* 0x000fe20000000000 */
[----:B------:R-:W-:Y:S01]  /*1900*/  UISETP.GE.AND UP0, UPT, UR56, 0xa1, UPT ;  /* 0x000000a13800788c */ /* 0x000fe2000bf06270 */
[----:B------:R-:W-:-:S02]  /*1910*/  IMAD.MOV.U32 R116, RZ, RZ, R119 ;  /* 0x000000ffff747224 */ /* 0x000fc400078e0077 */
[----:B------:R-:W-:Y:S01]  /*1920*/  IMAD.MOV.U32 R115, RZ, RZ, R119 ;  /* 0x000000ffff737224 */ /* 0x000fe200078e0077 */
[----:B------:R-:W-:Y:S02]  /*1930*/  WARPGROUP.DEPBAR.LE gsb0, 0x0 ;  /* 0x00008000000079c5 */ /* 0x000fe40000010000 */
[----:B------:R-:W-:-:S06]  /*1940*/  WARPGROUP.ARRIVE ;  /* 0x00000000000079c5 */ /* 0x000fcc0000000000 */
[----:B------:R-:W-:Y:S01]  /*1950*/  QGMMA.64x32x32.F32.E4M3.E4M3 R72, gdesc[UR24], RZ, !UPT, gsb0 ;  /* 0x00600000184879f3 */ /* 0x000fe2000c0008ff */
[----:B------:R-:W-:Y:S01]  /*1960*/  UIADD3 UR26, UR28, 0x100, URZ ;  /* 0x000001001c1a7890 */ /* 0x000fe2000fffe03f */
[----:B------:R-:W-:Y:S01]  /*1970*/  UMOV UR27, 0x80000020 ;  /* 0x80000020001b7882 */ /* 0x000fe20000000000 */
[----:B------:R-:W-:Y:S02]  /*1980*/  WARPGROUP.DEPBAR.LE gsb0, 0x0 ;  /* 0x00008000000079c5 */ /* 0x000fe40000010000 */
[----:B------:R-:W-:-:S06]  /*1990*/  WARPGROUP.ARRIVE ;  /* 0x00000000000079c5 */ /* 0x000fcc0000000000 */
[----:B------:R-:W-:Y:S01]  /*19a0*/  QGMMA.64x32x32.F32.E4M3.E4M3 R56, gdesc[UR24], RZ, !UPT, gsb0 ;  /* 0x00600000183879f3 */ /* 0x000fe2000c0008ff */
[----:B------:R-:W-:Y:S01]  /*19b0*/  UMOV UR26, UR8 ;  /* 0x00000008001a7c82 */ /* 0x000fe20008000000 */
[----:B------:R-:W-:Y:S01]  /*19c0*/  UMOV UR27, 0x80000020 ;  /* 0x80000020001b7882 */ /* 0x000fe20000000000 */
[----:B------:R-:W-:Y:S02]  /*19d0*/  WARPGROUP.DEPBAR.LE gsb0, 0x0 ;  /* 0x00008000000079c5 */ /* 0x000fe40000010000 */
[----:B------:R-:W-:-:S06]  /*19e0*/  WARPGROUP.ARRIVE ;  /* 0x00000000000079c5 */ /* 0x000fcc0000000000 */
[----:B------:R-:W-:Y:S01]  /*19f0*/  QGMMA.64x32x32.F32.E4M3.E4M3 R40, gdesc[UR4], RZ, !UPT, gsb0 ;  /* 0x00600000042879f3 */ /* 0x000fe2000c0008ff */
[----:B------:R-:W-:Y:S01]  /*1a00*/  UMOV UR4, UR9 ;  /* 0x0000000900047c82 */ /* 0x000fe20008000000 */
[----:B------:R-:W-:Y:S01]  /*1a10*/  UMOV UR5, 0x80000020 ;  /* 0x8000002000057882 */ /* 0x000fe20000000000 */
[----:B------:R-:W-:Y:S01]  /*1a20*/  UMOV UR6, UR10 ;  /* 0x0000000a00067c82 */ /* 0x000fe20008000000 */
[----:B------:R-:W-:Y:S01]  /*1a30*/  UMOV UR7, 0x80000020 ;  /* 0x8000002000077882 */ /* 0x000fe20000000000 */
[----:B------:R-:W-:Y:S01]  /*1a40*/  UIADD3 UR10, UR28, 0x182, URZ ;  /* 0x000001821c0a7890 */ /* 0x000fe2000fffe03f */
[----:B------:R-:W-:Y:S01]  /*1a50*/  UMOV UR8, UR4 ;  /* 0x0000000400087c82 */ /* 0x000fe20008000000 */
[----:B------:R-:W-:Y:S01]  /*1a60*/  UMOV UR9, UR5 ;  /* 0x0000000500097c82 */ /* 0x000fe20008000000 */
[----:B------:R-:W-:Y:S02]  /*1a70*/  WARPGROUP.DEPBAR.LE gsb0, 0x0 ;  /* 0x00008000000079c5 */ /* 0x000fe40000010000 */
[----:B------:R-:W-:-:S06]  /*1a80*/  WARPGROUP.ARRIVE ;  /* 0x00000000000079c5 */ /* 0x000fcc0000000000 */
[----:B------:R-:W-:Y:S03]  /*1a90*/  QGMMA.64x32x32.F32.E4M3.E4M3 R24, gdesc[UR24], RZ, !UPT, gsb0 ;  /* 0x00600000181879f3 */ /* 0x000fe6000c0008ff */
[----:B------:R-:W-:Y:S02]  /*1aa0*/  WARPGROUP.DEPBAR.LE gsb0, 0x0 ;  /* 0x00008000000079c5 */ /* 0x000fe40000010000 */
[----:B------:R-:W-:-:S06]  /*1ab0*/  WARPGROUP.ARRIVE ;  /* 0x00000000000079c5 */ /* 0x000fcc0000000000 */
[----:B------:R-:W-:Y:S01]  /*1ac0*/  QGMMA.64x32x32.F32.E4M3.E4M3 R88, gdesc[UR4], R88, gsb0 ;  /* 0x00600000045879f3 */ /* 0x000fe20008000858 */
[----:B------:R-:W-:Y:S01]  /*1ad0*/  UIADD3 UR6, UR28, 0x82, URZ ;  /* 0x000000821c067890 */ /* 0x000fe2000fffe03f */
[----:B------:R-:W-:Y:S01]  /*1ae0*/  UMOV UR7, 0x80000020 ;  /* 0x8000002000077882 */ /* 0x000fe20000000000 */
        /* <DEDUP_REMOVED lines=8> */
[----:B------:R-:W-:Y:S01]  /*1b70*/  UMOV UR6, UR12 ;  /* 0x0000000c00067c82 */ /* 0x000fe20008000000 */
[----:B------:R-:W-:Y:S01]  /*1b80*/  UMOV UR7, 0x80000020 ;  /* 0x8000002000077882 */ /* 0x000fe20000000000 */
[----:B------:R-:W-:Y:S02]  /*1b90*/  WARPGROUP.DEPBAR.LE gsb0, 0x0 ;  /* 0x00008000000079c5 */ /* 0x000fe40000010000 */
[----:B------:R-:W-:-:S06]  /*1ba0*/  WARPGROUP.ARRIVE ;  /* 0x00000000000079c5 */ /* 0x000fcc0000000000 */
[----:B------:R-:W-:Y:S01]  /*1bb0*/  QGMMA.64x32x32.F32.E4M3.E4M3 R40, gdesc[UR8], R40, gsb0 ;  /* 0x00600000082879f3 */ /* 0x000fe20008000828 */
        /* <DEDUP_REMOVED lines=9> */
[----:B------:R-:W-:Y:S01]  /*1c50*/  QGMMA.64x32x32.F32.E4M3.E4M3 R24, gdesc[UR4], R24, gsb0 ;  /* 0x00600000041879f3 */ /* 0x000fe20008000818 */
[----:B------:R-:W-:Y:S02]  /*1c60*/  UIADD3 UR6, UR28, 0x480, URZ ;  /* 0x000004801c067890 */ /* 0x000fe4000fffe03f */
[----:B------:R-:W-:Y:S01]  /*1c70*/  UIADD3 UR7, UR20, 0x202, URZ ;  /* 0x0000020214077890 */ /* 0x000fe2000fffe03f */
        /* <DEDUP_REMOVED lines=15> */
[----:B------:R-:W-:Y:S01]  /*1d70*/  UIADD3 UR6, UR28, 0x482, URZ ;  /* 0x000004821c067890 */ /* 0x000fe2000fffe03f */
[----:B------:R-:W-:Y:S02]  /*1d80*/  WARPGROUP.DEPBAR.LE gsb0, 0x0 ;  /* 0x00008000000079c5 */ /* 0x000fe40000010000 */
[----:B------:R-:W-:-:S06]  /*1d90*/  WARPGROUP.ARRIVE ;  /* 0x00000000000079c5 */ /* 0x000fcc0000000000 */
[----:B------:R-:W-:Y:S01]  /*1da0*/  QGMMA.64x32x32.F32.E4M3.E4M3 R40, gdesc[UR12], R40, gsb0 ;  /* 0x006000000c2879f3 */ /* 0x000fe20008000828 */
[----:B------:R-:W-:Y:S01]  /*1db0*/  UMOV UR12, UR7 ;  /* 0x00000007000c7c82 */ /* 0x000fe20008000000 */
[----:B------:R-:W-:Y:S01]  /*1dc0*/  UMOV UR13, 0x80000020 ;  /* 0x80000020000d7882 */ /* 0x000fe20000000000 */
[----:B------:R-:W-:Y:S01]  /*1dd0*/  UMOV UR14, UR16 ;  /* 0x00000010000e7c82 */ /* 0x000fe20008000000 */
[----:B------:R-:W-:Y:S01]  /*1de0*/  UMOV UR15, 0x80000020 ;  /* 0x80000020000f7882 */ /* 0x000fe20000000000 */
[----:B------:R-:W-:Y:S01]  /*1df0*/  UMOV UR16, UR12 ;  /* 0x0000000c00107c82 */ /* 0x000fe20008000000 */
[----:B------:R-:W-:Y:S01]  /*1e00*/  UMOV UR17, UR13 ;  /* 0x0000000d00117c82 */ /* 0x000fe20008000000 */
[----:B------:R-:W-:Y:S01]  /*1e10*/  UIADD3 UR7, UR20, 0x400, URZ ;  /* 0x0000040014077890 */ /* 0x000fe2000fffe03f */
[----:B------:R-:W-:Y:S02]  /*1e20*/  WARPGROUP.DEPBAR.LE gsb0, 0x0 ;  /* 0x00008000000079c5 */ /* 0x000fe40000010000 */
[----:B------:R-:W-:-:S06]  /*1e30*/  WARPGROUP.ARRIVE ;  /* 0x00000000000079c5 */ /* 0x000fcc0000000000 */
[----:B------:R-:W-:Y:S01]  /*1e40*/  QGMMA.64x32x32.F32.E4M3.E4M3 R24, gdesc[UR8], R24, gsb0 ;  /* 0x00600000081879f3 */ /* 0x000fe20008000818 */
[----:B------:R-:W-:Y:S02]  /*1e50*/  UIADD3 UR10, UR28, 0x500, URZ ;  /* 0x000005001c0a7890 */ /* 0x000fe4000fffe03f */
        /* <DEDUP_REMOVED lines=24> */
[----:B------:R-:W-:Y:S02]  /*1fe0*/  UMOV UR21, UR17 ;  /* 0x0000001100157c82 */ /* 0x000fe40008000000 */
[----:B------:R-:W-:Y:S01]  /*1ff0*/  UMOV UR20, UR16 ;  /* 0x0000001000147c82 */ /* 0x000fe20008000000 */
[----:B------:R-:W-:Y:S01]  /*2000*/  UIADD3 UR10, UR28, 0x502, URZ ;  /* 0x000005021c0a7890 */ /* 0x000fe2000fffe03f */
[----:B------:R-:W-:-:S02]  /*2010*/  WARPGROUP.DEPBAR.LE gsb0, 0x0 ;  /* 0x00008000000079c5 */ /* 0x000fc40000010000 */
[----:B------:R-:W-:-:S06]  /*2020*/  WARPGROUP.ARRIVE ;  /* 0x00000000000079c5 */ /* 0x000fcc0000000000 */
[----:B------:R-:W-:Y:S03]  /*2030*/  QGMMA.64x32x32.F32.E4M3.E4M3 R24, gdesc[UR12], R24, gsb0 ;  /* 0x006000000c1879f3 */ /* 0x000fe60008000818 */
        /* <DEDUP_REMOVED lines=22> */
[----:B------:R-:W-:Y:S02]  /*21a0*/  WARPGROUP.DEPBAR.LE gsb0, 0x0 ;  /* 0x00008000000079c5 */ /* 0x000fe40000010000 */
        /* <DEDUP_REMOVED lines=8> */
[----:B------:R-:W-:Y:S01]  /*2230*/  WARPGROUP.ARRIVE ;  /* 0x00000000000079c5 */ /* 0x000fe20000000000 */
[----:B------:R-:W-:Y:S02]  /*2240*/  FSEL R88, R88, -INF , P2 ;  /* 0xff80000058587808 */ /* 0x000fe40001000000 */
[----:B------:R-:W-:Y:S02]  /*2250*/  FSEL R89, R89, -INF , P5 ;  /* 0xff80000059597808 */ /* 0x000fe40002800000 */
[----:B------:R-:W-:Y:S01]  /*2260*/  FSEL R92, R92, -INF , P4 ;  /* 0xff8000005c5c7808 */ /* 0x000fe20002000000 */
[----:B------:R-:W-:Y:S01]  /*2270*/  QGMMA.64x32x32.F32.E4M3.E4M3 R72, gdesc[UR20], R72, gsb0 ;  /* 0x00600000144879f3 */ /* 0x000fe20008000848 */
[----:B------:R-:W-:Y:S01]  /*2280*/  UIADD3 UR22, UR28, 0x602, URZ ;  /* 0x000006021c167890 */ /* 0x000fe2000fffe03f */
[----:B------:R-:W-:Y:S01]  /*2290*/  FMNMX.FTZ R5, R88, R89, !PT ;  /* 0x0000005958057209 */ /* 0x000fe20007810000 */
[----:B------:R-:W-:Y:S01]  /*22a0*/  UMOV UR23, 0x80000020 ;  /* 0x8000002000177882 */ /* 0x000fe20000000000 */
[----:B------:R-:W-:-:S02]  /*22b0*/  FSEL R93, R93, -INF , P1 ;  /* 0xff8000005d5d7808 */ /* 0x000fc40000800000 */
[----:B------:R-:W-:Y:S02]  /*22c0*/  FMNMX.FTZ R0, R92, R5, !PT ;  /* 0x000000055c007209 */ /* 0x000fe40007810000 */
[----:B------:R-:W-:Y:S02]  /*22d0*/  FSEL R90, R90, -INF , P2 ;  /* 0xff8000005a5a7808 */ /* 0x000fe40001000000 */
[----:B------:R-:W-:Y:S02]  /*22e0*/  ISETP.GT.AND P2, PT, R4, 0x11, PT ;  /* 0x000000110400780c */ /* 0x000fe40003f44270 */
[----:B------:R-:W-:Y:S02]  /*22f0*/  FSEL R96, R96, -INF , P3 ;  /* 0xff80000060607808 */ /* 0x000fe40001800000 */
[----:B------:R-:W-:Y:S02]  /*2300*/  FMNMX.FTZ R5, R93, R0, !PT ;  /* 0x000000005d057209 */ /* 0x000fe40007810000 */
[----:B------:R-:W-:-:S02]  /*2310*/  FSEL R91, R91, -INF , P5 ;  /* 0xff8000005b5b7808 */ /* 0x000fc40002800000 */
[----:B------:R-:W-:Y:S02]  /*2320*/  ISETP.GT.AND P5, PT, R4, 0x18, PT ;  /* 0x000000180400780c */ /* 0x000fe40003fa4270 */
[----:B------:R-:W-:Y:S02]  /*2330*/  FSEL R97, R97, -INF , P2 ;  /* 0xff80000061617808 */ /* 0x000fe40001000000 */
[----:B------:R-:W-:Y:S02]  /*2340*/  FMNMX.FTZ R0, R96, R5, !PT ;  /* 0x0000000560007209 */ /* 0x000fe40007810000 */
[----:B------:R-:W-:Y:S02]  /*2350*/  FSEL R94, R94, -INF , P4 ;  /* 0xff8000005e5e7808 */ /* 0x000fe40002000000 */
[----:B------:R-:W-:Y:S02]  /*2360*/  ISETP.GT.AND P4, PT, R4, 0x19, PT ;  /* 0x000000190400780c */ /* 0x000fe40003f84270 */
[----:B------:R-:W-:-:S02]  /*2370*/  FSEL R100, R100, -INF , P5 ;  /* 0xff80000064647808 */ /* 0x000fc40002800000 */
[----:B------:R-:W-:Y:S02]  /*2380*/  FMNMX.FTZ R5, R97, R0, !PT ;  /* 0x0000000061057209 */ /* 0x000fe40007810000 */
[----:B------:R-:W-:Y:S02]  /*2390*/  FSEL R98, R98, -INF , P3 ;  /* 0xff80000062627808 */ /* 0x000fe40001800000 */
[----:B------:R-:W-:Y:S02]  /*23a0*/  FSEL R101, R101, -INF , P4 ;  /* 0xff80000065657808 */ /* 0x000fe40002000000 */
[----:B------:R-:W-:Y:S02]  /*23b0*/  ISETP.GT.AND P3, PT, R4, 0x20, PT ;  /* 0x000000200400780c */ /* 0x000fe40003f64270 */
[----:B------:R-:W-:Y:S02]  /*23c0*/  FMNMX.FTZ R0, R100, R5, !PT ;  /* 0x0000000564007209 */ /* 0x000fe40007810000 */
[----:B------:R-:W-:-:S02]  /*23d0*/  FSEL R95, R95, -INF , P1 ;  /* 0xff8000005f5f7808 */ /* 0x000fc40000800000 */
[C---:B------:R-:W-:Y:S02]  /*23e0*/  ISETP.GT.AND P1, PT, R4.reuse, 0x21, PT ;  /* 0x000000210400780c */ /* 0x040fe40003f24270 */
[----:B------:R-:W-:Y:S02]  /*23f0*/  FMNMX.FTZ R5, R101, R0, !PT ;  /* 0x0000000065057209 */ /* 0x000fe40007810000 */
[----:B------:R-:W-:Y:S02]  /*2400*/  FSEL R99, R99, -INF , P2 ;  /* 0xff80000063637808 */ /* 0x000fe40001000000 */
[----:B------:R-:W-:Y:S02]  /*2410*/  ISETP.GT.AND P2, PT, R4, 0x28, PT ;  /* 0x000000280400780c */ /* 0x000fe40003f44270 */
[----:B------:R-:W-:Y:S02]  /*2420*/  FSEL R102, R102, -INF , P5 ;  /* 0xff80000066667808 */ /* 0x000fe40002800000 */
[----:B------:R-:W-:-:S02]  /*2430*/  ISETP.GT.AND P5, PT, R4, 0x29, PT ;  /* 0x000000290400780c */ /* 0x000fc40003fa4270 */
[----:B------:R-:W-:Y:S02]  /*2440*/  FSEL R103, R103, -INF , P4 ;  /* 0xff80000067677808 */ /* 0x000fe40002000000 */
[----:B------:R-:W-:Y:S01]  /*2450*/  ISETP.GT.AND P4, PT, R4, 0x30, PT ;  /* 0x000000300400780c */ /* 0x000fe20003f84270 */
[----:B------:R-:W-:Y:S02]  /*2460*/  WARPGROUP.DEPBAR.LE gsb0, 0x0 ;  /* 0x00008000000079c5 */ /* 0x000fe40000010000 */
[----:B------:R-:W-:Y:S01]  /*2470*/  WARPGROUP.ARRIVE ;  /* 0x00000000000079c5 */ /* 0x000fe20000000000 */
[----:B------:R-:W-:Y:S02]  /*2480*/  FSEL R72, R72, -INF , P3 ;  /* 0xff80000048487808 */ /* 0x000fe40001800000 */
[----:B------:R-:W-:Y:S02]  /*2490*/  FSEL R73, R73, -INF , P1 ;  /* 0xff80000049497808 */ /* 0x000fe40000800000 */
[----:B------:R-:W-:Y:S01]  /*24a0*/  FMNMX.FTZ R0, R72, R5, !PT ;  /* 0x0000000548007209 */ /* 0x000fe20007810000 */
[----:B------:R-:W-:Y:S01]  /*24b0*/  QGMMA.64x32x32.F32.E4M3.E4M3 R56, gdesc[UR20], R56, gsb0 ;  /* 0x00600000143879f3 */ /* 0x000fe20008000838 */
[----:B------:R-:W-:Y:S01]  /*24c0*/  UIADD3 UR22, UR28, 0x682, URZ ;  /* 0x000006821c167890 */ /* 0x000fe2000fffe03f */
[----:B------:R-:W-:Y:S01]  /*24d0*/  FSEL R76, R76, -INF , P2 ;  /* 0xff8000004c4c7808 */ /* 0x000fe20001000000 */
[----:B------:R-:W-:Y:S01]  /*24e0*/  UMOV UR23, 0x80000020 ;  /* 0x8000002000177882 */ /* 0x000fe20000000000 */
[----:B------:R-:W-:-:S02]  /*24f0*/  FMNMX.FTZ R5, R73, R0, !PT ;  /* 0x0000000049057209 */ /* 0x000fc40007810000 */
[----:B------:R-:W-:Y:S02]  /*2500*/  FSEL R77, R77, -INF , P5 ;  /* 0xff8000004d4d7808 */ /* 0x000fe40002800000 */
[----:B------:R-:W-:Y:S02]  /*2510*/  FMNMX.FTZ R0, R76, R5, !PT ;  /* 0x000000054c007209 */ /* 0x000fe40007810000 */
[----:B------:R-:W-:Y:S02]  /*2520*/  FSEL R74, R74, -INF , P3 ;  /* 0xff8000004a4a7808 */ /* 0x000fe40001800000 */
[----:B------:R-:W-:Y:S02]  /*2530*/  ISETP.GT.AND P3, PT, R4, 0x31, PT ;  /* 0x000000310400780c */ /* 0x000fe40003f64270 */
[----:B------:R-:W-:Y:S02]  /*2540*/  FSEL R80, R80, -INF , P4 ;  /* 0xff80000050507808 */ /* 0x000fe40002000000 */
[----:B------:R-:W-:-:S02]  /*2550*/  FMNMX.FTZ R5, R77, R0, !PT ;  /* 0x000000004d057209 */ /* 0x000fc40007810000 */
[----:B------:R-:W-:Y:S02]  /*2560*/  FSEL R75, R75, -INF , P1 ;  /* 0xff8000004b4b7808 */ /* 0x000fe40000800000 */
[----:B------:R-:W-:Y:S02]  /*2570*/  ISETP.GT.AND P1, PT, R4, 0x38, PT ;  /* 0x000000380400780c */ /* 0x000fe40003f24270 */
[----:B------:R-:W-:Y:S02]  /*2580*/  FSEL R81, R81, -INF , P3 ;  /* 0xff80000051517808 */ /* 0x000fe40001800000 */
[----:B------:R-:W-:Y:S02]  /*2590*/  FMNMX.FTZ R0, R80, R5, !PT ;  /* 0x0000000550007209 */ /* 0x000fe40007810000 */
[----:B------:R-:W-:Y:S02]  /*25a0*/  FSEL R78, R78, -INF , P2 ;  /* 0xff8000004e4e7808 */ /* 0x000fe40001000000 */
[----:B------:R-:W-:-:S02]  /*25b0*/  ISETP.GT.AND P2, PT, R4, 0x39, PT ;  /* 0x000000390400780c */ /* 0x000fc40003f44270 */
[----:B------:R-:W-:Y:S02]  /*25c0*/  FSEL R84, R84, -INF , P1 ;  /* 0xff80000054547808 */ /* 0x000fe40000800000 */
[----:B------:R-:W-:Y:S02]  /*25d0*/  FMNMX.FTZ R5, R81, R0, !PT ;  /* 0x0000000051057209 */ /* 0x000fe40007810000 */
[----:B------:R-:W-:Y:S02]  /*25e0*/  FSEL R79, R79, -INF , P5 ;  /* 0xff8000004f4f7808 */ /* 0x000fe40002800000 */
[----:B------:R-:W-:Y:S02]  /*25f0*/  ISETP.GT.AND P5, PT, R4, 0x40, PT ;  /* 0x000000400400780c */ /* 0x000fe40003fa4270 */
[----:B------:R-:W-:Y:S02]  /*2600*/  FSEL R85, R85, -INF , P2 ;  /* 0xff80000055557808 */ /* 0x000fe40001000000 */
[----:B------:R-:W-:-:S02]  /*2610*/  FMNMX.FTZ R0, R84, R5, !PT ;  /* 0x0000000554007209 */ /* 0x000fc40007810000 */
[----:B------:R-:W-:Y:S02]  /*2620*/  FSEL R82, R82, -INF , P4 ;  /* 0xff80000052527808 */ /* 0x000fe40002000000 */
[C---:B------:R-:W-:Y:S02]  /*2630*/  ISETP.GT.AND P4, PT, R4.reuse, 0x41, PT ;  /* 0x000000410400780c */ /* 0x040fe40003f84270 */
[----:B------:R-:W-:Y:S02]  /*2640*/  FMNMX.FTZ R5, R85, R0, !PT ;  /* 0x0000000055057209 */ /* 0x000fe40007810000 */
[----:B------:R-:W-:Y:S02]  /*2650*/  FSEL R83, R83, -INF , P3 ;  /* 0xff80000053537808 */ /* 0x000fe40001800000 */
[----:B------:R-:W-:Y:S02]  /*2660*/  ISETP.GT.AND P3, PT, R4, 0x48, PT ;  /* 0x000000480400780c */ /* 0x000fe40003f64270 */
[----:B------:R-:W-:-:S02]  /*2670*/  FSEL R86, R86, -INF , P1 ;  /* 0xff80000056567808 */ /* 0x000fc40000800000 */
[C---:B------:R-:W-:Y:S02]  /*2680*/  ISETP.GT.AND P1, PT, R4.reuse, 0x49, PT ;  /* 0x000000490400780c */ /* 0x040fe40003f24270 */
[----:B------:R-:W-:Y:S02]  /*2690*/  FSEL R87, R87, -INF , P2 ;  /* 0xff80000057577808 */ /* 0x000fe40001000000 */
[----:B------:R-:W-:Y:S01]  /*26a0*/  ISETP.GT.AND P2, PT, R4, 0x50, PT ;  /* 0x000000500400780c */ /* 0x000fe20003f44270 */
[----:B------:R-:W-:Y:S02]  /*26b0*/  WARPGROUP.DEPBAR.LE gsb0, 0x0 ;  /* 0x00008000000079c5 */ /* 0x000fe40000010000 */
[----:B------:R-:W-:Y:S01]  /*26c0*/  WARPGROUP.ARRIVE ;  /* 0x00000000000079c5 */ /* 0x000fe20000000000 */
[----:B------:R-:W-:Y:S02]  /*26d0*/  FSEL R56, R56, -INF , P5 ;  /* 0xff80000038387808 */ /* 0x000fe40002800000 */
[----:B------:R-:W-:-:S02]  /*26e0*/  FSEL R57, R57, -INF , P4 ;  /* 0xff80000039397808 */ /* 0x000fc40002000000 */
[----:B------:R-:W-:Y:S01]  /*26f0*/  FMNMX.FTZ R0, R56, R5, !PT ;  /* 0x0000000538007209 */ /* 0x000fe20007810000 */
[----:B------:R-:W-:Y:S01]  /*2700*/  QGMMA.64x32x32.F32.E4M3.E4M3 R40, gdesc[UR20], R40, gsb0 ;  /* 0x00600000142879f3 */ /* 0x000fe20008000828 */
[----:B------:R-:W-:Y:S01]  /*2710*/  UIADD3 UR22, UR28, 0x702, URZ ;  /* 0x000007021c167890 */ /* 0x000fe2000fffe03f */
[----:B------:R-:W-:Y:S01]  /*2720*/  FSEL R60, R60, -INF , P3 ;  /* 0xff8000003c3c7808 */ /* 0x000fe20001800000 */
[----:B------:R-:W-:Y:S01]  /*2730*/  UMOV UR23, 0x80000020 ;  /* 0x8000002000177882 */ /* 0x000fe20000000000 */
[----:B------:R-:W-:Y:S02]  /*2740*/  FMNMX.FTZ R5, R57, R0, !PT ;  /* 0x0000000039057209 */ /* 0x000fe40007810000 */
        /* <DEDUP_REMOVED lines=20> */
[----:B------:R-:W-:-:S02]  /*2890*/  FMNMX.FTZ R0, R69, R0, !PT ;  /* 0x0000000045007209 */ /* 0x000fc40007810000 */
[----:B------:R-:W-:Y:S02]  /*28a0*/  FSEL R67, R67, -INF , P5 ;  /* 0xff80000043437808 */ /* 0x000fe40002800000 */
[----:B------:R-:W-:Y:S02]  /*28b0*/  ISETP.GT.AND P5, PT, R4, 0x68, PT ;  /* 0x000000680400780c */ /* 0x000fe40003fa4270 */
[----:B------:R-:W-:Y:S02]  /*28c0*/  FSEL R70, R70, -INF , P4 ;  /* 0xff80000046467808 */ /* 0x000fe40002000000 */
[C---:B------:R-:W-:Y:S02]  /*28d0*/  ISETP.GT.AND P4, PT, R4.reuse, 0x69, PT ;  /* 0x000000690400780c */ /* 0x040fe40003f84270 */
[----:B------:R-:W-:Y:S02]  /*28e0*/  FSEL R71, R71, -INF , P3 ;  /* 0xff80000047477808 */ /* 0x000fe40001800000 */
[----:B------:R-:W-:Y:S01]  /*28f0*/  ISETP.GT.AND P3, PT, R4, 0x70, PT ;  /* 0x000000700400780c */ /* 0x000fe20003f64270 */
[----:B------:R-:W-:-:S02]  /*2900*/  WARPGROUP.DEPBAR.LE gsb0, 0x0 ;  /* 0x00008000000079c5 */ /* 0x000fc40000010000 */
[----:B------:R-:W-:Y:S01]  /*2910*/  WARPGROUP.ARRIVE ;  /* 0x00000000000079c5 */ /* 0x000fe20000000000 */
[----:B------:R-:W-:Y:S02]  /*2920*/  FSEL R105, R40, -INF , P1 ;  /* 0xff80000028697808 */ /* 0x000fe40000800000 */
[----:B------:R-:W-:Y:S02]  /*2930*/  FSEL R5, R41, -INF , P2 ;  /* 0xff80000029057808 */ /* 0x000fe40001000000 */
[----:B------:R-:W-:Y:S01]  /*2940*/  FMNMX.FTZ R0, R105, R0, !PT ;  /* 0x0000000069007209 */ /* 0x000fe20007810000 */
[----:B------:R-:W-:Y:S01]  /*2950*/  QGMMA.64x32x32.F32.E4M3.E4M3 R24, gdesc[UR20], R24, gsb0 ;  /* 0x00600000141879f3 */ /* 0x000fe20008000818 */
[----:B------:R-:W-:Y:S02]  /*2960*/  FSEL R53, R53, -INF , P0 ;  /* 0xff80000035357808 */ /* 0x000fe40000000000 */
[----:B------:R-:W-:Y:S02]  /*2970*/  ISETP.GT.AND P0, PT, R4, 0x81, PT ;  /* 0x000000810400780c */ /* 0x000fe40003f04270 */
[----:B------:R-:W-:-:S02]  /*2980*/  FSEL R44, R44, -INF , P5 ;  /* 0xff8000002c2c7808 */ /* 0x000fc40002800000 */
[----:B------:R-:W-:Y:S02]  /*2990*/  FMNMX.FTZ R7, R5, R0, !PT ;  /* 0x0000000005077209 */ /* 0x000fe40007810000 */
[----:B------:R-:W-:Y:S02]  /*29a0*/  P2R R12, PR, RZ, 0x1 ;  /* 0x00000001ff0c7803 */ /* 0x000fe40000000000 */
        /* <DEDUP_REMOVED lines=11> */
[----:B------:R-:W-:Y:S02]  /*2a60*/  FMNMX.FTZ R7, R49, R0, !PT ;  /* 0x0000000031077209 */ /* 0x000fe40007810000 */
[----:B------:R-:W-:Y:S02]  /*2a70*/  FSEL R51, R51, -INF , P1 ;  /* 0xff80000033337808 */ /* 0x000fe40000800000 */
[----:B------:R-:W-:Y:S02]  /*2a80*/  FMNMX.FTZ R0, R52, R7, !PT ;  /* 0x0000000734007209 */ /* 0x000fe40007810000 */
[----:B------:R-:W-:Y:S02]  /*2a90*/  ISETP.GT.AND P1, PT, R4, 0x88, PT ;  /* 0x000000880400780c */ /* 0x000fe40003f24270 */
[----:B------:R-:W-:-:S02]  /*2aa0*/  FMNMX.FTZ R7, R53, R0, !PT ;  /* 0x0000000035077209 */ /* 0x000fc40007810000 */
[----:B------:R-:W-:Y:S02]  /*2ab0*/  FSEL R54, R54, -INF , P2 ;  /* 0xff80000036367808 */ /* 0x000fe40001000000 */
[----:B------:R-:W-:Y:S02]  /*2ac0*/  ISETP.GT.AND P2, PT, R4, 0x89, PT ;  /* 0x000000890400780c */ /* 0x000fe40003f44270 */
[----:B------:R-:W-:Y:S02]  /*2ad0*/  FSEL R50, R50, -INF , P3 ;  /* 0xff80000032327808 */ /* 0x000fe40001800000 */
[C---:B------:R-:W-:Y:S02]  /*2ae0*/  ISETP.GT.AND P3, PT, R4.reuse, 0x90, PT ;  /* 0x000000900400780c */ /* 0x040fe40003f64270 */
[----:B------:R-:W-:Y:S02]  /*2af0*/  FSEL R47, R47, -INF , P4 ;  /* 0xff8000002f2f7808 */ /* 0x000fe40002000000 */
[----:B------:R-:W-:-:S02]  /*2b00*/  ISETP.GT.AND P4, PT, R4, 0x91, PT ;  /* 0x000000910400780c */ /* 0x000fc40003f84270 */
[----:B------:R-:W-:Y:S02]  /*2b10*/  FSEL R46, R46, -INF , P5 ;  /* 0xff8000002e2e7808 */ /* 0x000fe40002800000 */
[C---:B------:R-:W-:Y:S02]  /*2b20*/  ISETP.GT.AND P5, PT, R4.reuse, 0x98, PT ;  /* 0x000000980400780c */ /* 0x040fe40003fa4270 */
[----:B------:R-:W-:Y:S01]  /*2b30*/  P2R R10, PR, RZ, 0x4 ;  /* 0x00000004ff0a7803 */ /* 0x000fe20000000000 */
[----:B------:R-:W-:Y:S02]  /*2b40*/  WARPGROUP.DEPBAR.LE gsb0, 0x0 ;  /* 0x00008000000079c5 */ /* 0x000fe40000010000 */
[----:B------:R-:W-:Y:S02]  /*2b50*/  FSEL R107, R25, -INF , P0 ;  /* 0xff800000196b7808 */ /* 0x000fe40000000000 */
[----:B------:R-:W-:Y:S02]  /*2b60*/  ISETP.GT.AND P0, PT, R4, 0x80, PT ;  /* 0x000000800400780c */ /* 0x000fe40003f04270 */
[----:B------:R-:W-:-:S02]  /*2b70*/  FSEL R106, R24, -INF , P6 ;  /* 0xff800000186a7808 */ /* 0x000fc40003000000 */
[----:B------:R-:W-:Y:S02]  /*2b80*/  FSEL R26, R26, -INF , P0 ;  /* 0xff8000001a1a7808 */ /* 0x000fe40000000000 */
[----:B------:R-:W-:Y:S02]  /*2b90*/  ISETP.NE.AND P0, PT, R12, RZ, PT ;  /* 0x000000ff0c00720c */ /* 0x000fe40003f05270 */
[----:B------:R-:W-:Y:S02]  /*2ba0*/  FMNMX.FTZ R0, R106, R7, !PT ;  /* 0x000000076a007209 */ /* 0x000fe40007810000 */
[----:B------:R-:W-:Y:S02]  /*2bb0*/  FSEL R27, R27, -INF , P0 ;  /* 0xff8000001b1b7808 */ /* 0x000fe40000000000 */
[----:B------:R-:W-:Y:S02]  /*2bc0*/  ISETP.NE.AND P0, PT, R13, RZ, PT ;  /* 0x000000ff0d00720c */ /* 0x000fe40003f05270 */
[----:B------:R-:W-:-:S02]  /*2bd0*/  FMNMX.FTZ R13, R90, R91, !PT ;  /* 0x0000005b5a0d7209 */ /* 0x000fc40007810000 */
[----:B------:R-:W-:Y:S02]  /*2be0*/  FSEL R108, R28, -INF , P1 ;  /* 0xff8000001c6c7808 */ /* 0x000fe40000800000 */
[----:B------:R-:W-:Y:S02]  /*2bf0*/  FMNMX.FTZ R12, R94, R13, !PT ;  /* 0x0000000d5e0c7209 */ /* 0x000fe40007810000 */
[----:B------:R-:W-:Y:S02]  /*2c00*/  FMNMX.FTZ R7, R107, R0, !PT ;  /* 0x000000006b077209 */ /* 0x000fe40007810000 */
[----:B------:R-:W-:Y:S02]  /*2c10*/  FMNMX.FTZ R15, R95, R12, !PT ;  /* 0x0000000c5f0f7209 */ /* 0x000fe40007810000 */
[----:B------:R-:W-:Y:S02]  /*2c20*/  FSEL R109, R29, -INF , P2 ;  /* 0xff8000001d6d7808 */ /* 0x000fe40001000000 */
[----:B------:R-:W-:-:S02]  /*2c30*/  FMNMX.FTZ R14, R98, R15, !PT ;  /* 0x0000000f620e7209 */ /* 0x000fc40007810000 */
[----:B------:R-:W-:Y:S02]  /*2c40*/  FMNMX.FTZ R0, R108, R7, !PT ;  /* 0x000000076c007209 */ /* 0x000fe40007810000 */
[----:B------:R-:W-:Y:S02]  /*2c50*/  FMNMX.FTZ R15, R99, R14, !PT ;  /* 0x0000000e630f7209 */ /* 0x000fe40007810000 */
[----:B------:R-:W-:Y:S02]  /*2c60*/  FSEL R110, R32, -INF , P3 ;  /* 0xff800000206e7808 */ /* 0x000fe40001800000 */
[----:B------:R-:W-:Y:S02]  /*2c70*/  FMNMX.FTZ R14, R102, R15, !PT ;  /* 0x0000000f660e7209 */ /* 0x000fe40007810000 */
[----:B------:R-:W-:Y:S02]  /*2c80*/  FMNMX.FTZ R7, R109, R0, !PT ;  /* 0x000000006d077209 */ /* 0x000fe40007810000 */
[----:B------:R-:W-:-:S02]  /*2c90*/  FMNMX.FTZ R21, R103, R14, !PT ;  /* 0x0000000e67157209 */ /* 0x000fc40007810000 */
[----:B------:R-:W-:Y:S02]  /*2ca0*/  FSEL R111, R33, -INF , P4 ;  /* 0xff800000216f7808 */ /* 0x000fe40002000000 */
[----:B------:R-:W-:Y:S02]  /*2cb0*/  FMNMX.FTZ R20, R74, R21, !PT ;  /* 0x000000154a147209 */ /* 0x000fe40007810000 */
[----:B------:R-:W-:Y:S02]  /*2cc0*/  FMNMX.FTZ R0, R110, R7, !PT ;  /* 0x000000076e007209 */ /* 0x000fe40007810000 */
[----:B------:R-:W-:Y:S02]  /*2cd0*/  FMNMX.FTZ R21, R75, R20, !PT ;  /* 0x000000144b157209 */ /* 0x000fe40007810000 */
[----:B------:R-:W-:Y:S02]  /*2ce0*/  FSEL R112, R36, -INF , P5 ;  /* 0xff80000024707808 */ /* 0x000fe40002800000 */
[----:B------:R-:W-:-:S02]  /*2cf0*/  FMNMX.FTZ R7, R111, R0, !PT ;  /* 0x000000006f077209 */ /* 0x000fc40007810000 */
[----:B------:R-:W-:Y:S02]  /*2d00*/  ISETP.GT.AND P6, PT, R4, 0x99, PT ;  /* 0x000000990400780c */ /* 0x000fe40003fc4270 */
[----:B------:R-:W-:Y:S02]  /*2d10*/  FMNMX.FTZ R20, R78, R21, !PT ;  /* 0x000000154e147209 */ /* 0x000fe40007810000 */
[----:B------:R-:W-:Y:S02]  /*2d20*/  FSEL R65, R37, -INF , P6 ;  /* 0xff80000025417808 */ /* 0x000fe40003000000 */
[----:B------:R-:W-:Y:S02]  /*2d30*/  FMNMX.FTZ R0, R112, R7, !PT ;  /* 0x0000000770007209 */ /* 0x000fe40007810000 */
[----:B------:R-:W-:Y:S02]  /*2d40*/  FMNMX.FTZ R25, R79, R20, !PT ;  /* 0x000000144f197209 */ /* 0x000fe40007810000 */
[----:B------:R-:W-:-:S02]  /*2d50*/  FMNMX.FTZ R6, R65, R0, !PT ;  /* 0x0000000041067209 */ /* 0x000fc40007810000 */
[----:B------:R-:W-:Y:S02]  /*2d60*/  FMNMX.FTZ R24, R82, R25, !PT ;  /* 0x0000001952187209 */ /* 0x000fe40007810000 */
[----:B------:R-:W-:Y:S01]  /*2d70*/  P2R R11, PR, RZ, 0x2 ;  /* 0x00000002ff0b7803 */ /* 0x000fe20000000000 */
[----:B------:R-:W2:Y:S01]  /*2d80*/  SHFL.BFLY PT, R7, R6, 0x2, 0x1f ;  /* 0x0c401f0006077f89 */ /* 0x000ea200000e0000 */
[----:B------:R-:W-:Y:S02]  /*2d90*/  FMNMX.FTZ R25, R83, R24, !PT ;  /* 0x0000001853197209 */ /* 0x000fe40007810000 */
[----:B------:R-:W-:Y:S02]  /*2da0*/  ISETP.GT.AND P1, PT, R4, 0x79, PT ;  /* 0x000000790400780c */ /* 0x000fe40003f24270 */
[----:B------:R-:W-:Y:S02]  /*2db0*/  FMNMX.FTZ R24, R86, R25, !PT ;  /* 0x0000001956187209 */ /* 0x000fe40007810000 */
[----:B------:R-:W-:-:S02]  /*2dc0*/  FSEL R55, R55, -INF , P1 ;  /* 0xff80000037377808 */ /* 0x000fc40000800000 */
[----:B------:R-:W-:Y:S02]  /*2dd0*/  FMNMX.FTZ R29, R87, R24, !PT ;  /* 0x00000018571d7209 */ /* 0x000fe40007810000 */
[----:B------:R-:W-:Y:S02]  /*2de0*/  ISETP.NE.AND P1, PT, R11, RZ, PT ;  /* 0x000000ff0b00720c */ /* 0x000fe40003f25270 */
[----:B------:R-:W-:Y:S02]  /*2df0*/  FMNMX.FTZ R28, R58, R29, !PT ;  /* 0x0000001d3a1c7209 */ /* 0x000fe40007810000 */
[----:B------:R-:W-:Y:S02]  /*2e00*/  FSEL R30, R30, -INF , P1 ;  /* 0xff8000001e1e7808 */ /* 0x000fe40000800000 */
[----:B------:R-:W-:-:S04]  /*2e10*/  FMNMX.FTZ R29, R59, R28, !PT ;  /* 0x0000001c3b1d7209 */ /* 0x000fc80007810000 */
[----:B------:R-:W-:Y:S02]  /*2e20*/  FMNMX.FTZ R28, R62, R29, !PT ;  /* 0x0000001d3e1c7209 */ /* 0x000fe40007810000 */
[----:B--2---:R-:W-:Y:S02]  /*2e30*/  FMNMX.FTZ R7, R6, R7, !PT ;  /* 0x0000000706077209 */ /* 0x004fe40007810000 */
[----:B------:R-:W-:-:S03]  /*2e40*/  FMNMX.FTZ R33, R63, R28, !PT ;  /* 0x0000001c3f217209 */ /* 0x000fc60007810000 */
[----:B------:R-:W2:Y:S01]  /*2e50*/  SHFL.BFLY PT, R0, R7, 0x1, 0x1f ;  /* 0x0c201f0007007f89 */ /* 0x000ea200000e0000 */
[----:B------:R-:W-:-:S04]  /*2e60*/  FMNMX.FTZ R32, R66, R33, !PT ;  /* 0x0000002142207209 */ /* 0x000fc80007810000 */
[----:B------:R-:W-:-:S04]  /*2e70*/  FMNMX.FTZ R33, R67, R32, !PT ;  /* 0x0000002043217209 */ /* 0x000fc80007810000 */
[----:B------:R-:W-:-:S04]  /*2e80*/  FMNMX.FTZ R32, R70, R33, !PT ;  /* 0x0000002146207209 */ /* 0x000fc80007810000 */
[----:B------:R-:W-:-:S04]  /*2e90*/  FMNMX.FTZ R37, R71, R32, !PT ;  /* 0x0000002047257209 */ /* 0x000fc80007810000 */
[----:B------:R-:W-:-:S04]  /*2ea0*/  FMNMX.FTZ R36, R42, R37, !PT ;  /* 0x000000252a247209 */ /* 0x000fc80007810000 */
[----:B------:R-:W-:Y:S02]  /*2eb0*/  FMNMX.FTZ R37, R43, R36, !PT ;  /* 0x000000242b257209 */ /* 0x000fe40007810000 */
[----:B--2---:R-:W-:Y:S02]  /*2ec0*/  FMNMX.FTZ R0, R7, R0, !PT ;  /* 0x0000000007007209 */ /* 0x004fe40007810000 */
[----:B------:R-:W-:Y:S02]  /*2ed0*/  FMNMX.FTZ R36, R46, R37, !PT ;  /* 0x000000252e247209 */ /* 0x000fe40007810000 */
[C---:B------:R-:W-:Y:S01]  /*2ee0*/  FSETP.NEU.FTZ.AND P2, PT, R0.reuse, -INF , PT ;  /* 0xff8000000000780b */ /* 0x040fe20003f5d000 */
[----:B------:R-:W-:-:S01]  /*2ef0*/  FFMA.FTZ R8, R0, R9, -8 ;  /* 0xc100000000087423 */ /* 0x000fc20000010009 */
[----:B------:R-:W-:-:S04]  /*2f00*/  FMNMX.FTZ R37, R47, R36, !PT ;  /* 0x000000242f257209 */ /* 0x000fc80007810000 */
[----:B------:R-:W-:Y:S02]  /*2f10*/  FMNMX.FTZ R40, R50, R37, !PT ;  /* 0x0000002532287209 */ /* 0x000fe40007810000 */
[----:B------:R-:W-:Y:S02]  /*2f20*/  FSEL R113, R8, RZ, P2 ;  /* 0x000000ff08717208 */ /* 0x000fe40001000000 */
[----:B------:R-:W-:Y:S02]  /*2f30*/  FMNMX.FTZ R37, R51, R40, !PT ;  /* 0x0000002833257209 */ /* 0x000fe40007810000 */
[----:B------:R-:W-:Y:S01]  /*2f40*/  ISETP.NE.AND P2, PT, R10, RZ, PT ;  /* 0x000000ff0a00720c */ /* 0x000fe20003f45270 */
[--C-:B------:R-:W-:Y:S01]  /*2f50*/  FFMA.FTZ R57, R57, UR40, -R113.reuse ;  /* 0x0000002839397c23 */ /* 0x100fe20008010871 */
[----:B------:R-:W-:Y:S01]  /*2f60*/  FMNMX.FTZ R40, R54, R37, !PT ;  /* 0x0000002536287209 */ /* 0x000fe20007810000 */
[--C-:B------:R-:W-:Y:S01]  /*2f70*/  FFMA.FTZ R28, R56, UR40, -R113.reuse ;  /* 0x00000028381c7c23 */ /* 0x100fe20008010871 */
[----:B------:R-:W-:-:S01]  /*2f80*/  FFMA.FTZ R12, R72, UR40, -R113 ;  /* 0x00000028480c7c23 */ /* 0x000fc20008010871 */
[----:B------:R2:W-:Y:S01]  /*2f90*/  MUFU.EX2 R33, R57 ;  /* 0x0000003900217308 */ /* 0x0005e20000000800 */
[----:B------:R-:W-:-:S01]  /*2fa0*/  FFMA.FTZ R73, R73, UR40, -R113 ;  /* 0x0000002849497c23 */ /* 0x000fc20008010871 */
[----:B------:R-:W-:Y:S01]  /*2fb0*/  FSEL R72, R35, -INF , P4 ;  /* 0xff80000023487808 */ /* 0x000fe20002000000 */
[----:B------:R-:W-:-:S01]  /*2fc0*/  FFMA.FTZ R14, R76, UR40, -R113 ;  /* 0x000000284c0e7c23 */ /* 0x000fc20008010871 */
[----:B------:R-:W-:Y:S01]  /*2fd0*/  FSEL R76, R39, -INF , P6 ;  /* 0xff800000274c7808 */ /* 0x000fe20003000000 */
[----:B------:R-:W-:-:S01]  /*2fe0*/  FFMA.FTZ R41, R61, UR40, -R113 ;  /* 0x000000283d297c23 */ /* 0x000fc20008010871 */
[--C-:B------:R-:W-:Y:S01]  /*2ff0*/  FFMA.FTZ R36, R64, UR40, -R113.reuse ;  /* 0x0000002840247c23 */ /* 0x100fe20008010871 */
[----:B------:R-:W-:-:S01]  /*3000*/  FFMA.FTZ R77, R77, UR40, -R113 ;  /* 0x000000284d4d7c23 */ /* 0x000fc20008010871 */
[----:B------:R3:W-:Y:S01]  /*3010*/  MUFU.EX2 R15, R73 ;  /* 0x00000049000f7308 */ /* 0x0007e20000000800 */
[----:B--2---:R-:W-:Y:S01]  /*3020*/  FMNMX.FTZ R57, R55, R40, !PT ;  /* 0x0000002837397209 */ /* 0x004fe20007810000 */
[--C-:B------:R-:W-:Y:S01]  /*3030*/  FFMA.FTZ R40, R68, UR40, -R113.reuse ;  /* 0x0000002844287c23 */ /* 0x100fe20008010871 */
[----:B------:R-:W-:Y:S01]  /*3040*/  FSEL R68, R31, -INF , P2 ;  /* 0xff8000001f447808 */ /* 0x000fe20001000000 */
[--C-:B------:R-:W-:Y:S01]  /*3050*/  FFMA.FTZ R31, R69, UR40, -R113.reuse ;  /* 0x00000028451f7c23 */ /* 0x100fe20008010871 */
[----:B------:R-:W-:Y:S01]  /*3060*/  FMNMX.FTZ R56, R26, R57, !PT ;  /* 0x000000391a387209 */ /* 0x000fe20007810000 */
[--C-:B------:R-:W-:Y:S01]  /*3070*/  FFMA.FTZ R20, R80, UR40, -R113.reuse ;  /* 0x0000002850147c23 */ /* 0x100fe20008010871 */
[----:B------:R-:W-:Y:S01]  /*3080*/  FSEL R69, R34, -INF , P3 ;  /* 0xff80000022457808 */ /* 0x000fe20001800000 */
[----:B------:R-:W-:Y:S01]  /*3090*/  IMAD.U32 R80, RZ, RZ, UR40 ;  /* 0x00000028ff507e24 */ /* 0x000fe2000f8e00ff */
[----:B------:R-:W-:Y:S01]  /*30a0*/  FMNMX.FTZ R57, R27, R56, !PT ;  /* 0x000000381b397209 */ /* 0x000fe20007810000 */
[----:B------:R-:W-:Y:S01]  /*30b0*/  MUFU.EX2 R21, R77 ;  /* 0x0000004d00157308 */ /* 0x000fe20000000800 */
[----:B---3--:R-:W-:Y:S01]  /*30c0*/  FSEL R73, R38, -INF , P5 ;  /* 0xff80000026497808 */ /* 0x008fe20002800000 */
[--C-:B------:R-:W-:Y:S01]  /*30d0*/  FFMA.FTZ R4, R88, UR40, -R113.reuse ;  /* 0x0000002858047c23 */ /* 0x100fe20008010871 */
[----:B------:R-:W-:Y:S01]  /*30e0*/  FMNMX.FTZ R57, R30, R57, !PT ;  /* 0x000000391e397209 */ /* 0x000fe20007810000 */
[--C-:B------:R-:W-:Y:S01]  /*30f0*/  FFMA.FTZ R7, R89, UR40, -R113.reuse ;  /* 0x0000002859077c23 */ /* 0x100fe20008010871 */
[----:B------:R-:W-:-:S01]  /*3100*/  FFMA.FTZ R6, R92, UR40, -R113 ;  /* 0x000000285c067c23 */ /* 0x000fc20008010871 */
[--C-:B------:R-:W-:Y:S01]  /*3110*/  FFMA.FTZ R9, R93, UR40, -R113.reuse ;  /* 0x000000285d097c23 */ /* 0x100fe20008010871 */
[----:B------:R-:W-:Y:S01]  /*3120*/  FMNMX.FTZ R34, R68, R57, !PT ;  /* 0x0000003944227209 */ /* 0x000fe20007810000 */
[----:B------:R-:W-:Y:S01]  /*3130*/  MUFU.EX2 R4, R4 ;  /* 0x0000000400047308 */ /* 0x000fe20000000800 */
[----:B------:R-:W-:-:S01]  /*3140*/  FFMA.FTZ R8, R96, UR40, -R113 ;  /* 0x0000002860087c23 */ /* 0x000fc20008010871 */
[--C-:B------:R-:W-:Y:S01]  /*3150*/  FFMA.FTZ R11, R97, UR40, -R113.reuse ;  /* 0x00000028610b7c23 */ /* 0x100fe20008010871 */
[----:B------:R-:W-:Y:S01]  /*3160*/  FMNMX.FTZ R35, R69, R34, !PT ;  /* 0x0000002245237209 */ /* 0x000fe20007810000 */
[--C-:B------:R-:W-:Y:S01]  /*3170*/  FFMA.FTZ R81, R81, UR40, -R113.reuse ;  /* 0x0000002851517c23 */ /* 0x100fe20008010871 */
[----:B-1----:R-:W-:Y:S01]  /*3180*/  LOP3.LUT P2, RZ, R114, 0x7f, RZ, 0xc0, !PT ;  /* 0x0000007f72ff7812 */ /* 0x002fe2000784c0ff */
[--C-:B------:R-:W-:Y:S01]  /*3190*/  FFMA.FTZ R85, R85, UR40, -R113.reuse ;  /* 0x0000002855557c23 */ /* 0x100fe20008010871 */
[----:B------:R-:W-:Y:S01]  /*31a0*/  FMNMX.FTZ R38, R72, R35, !PT ;  /* 0x0000002348267209 */ /* 0x000fe20007810000 */
[--C-:B------:R-:W-:Y:S01]  /*31b0*/  FFMA.FTZ R35, R5, UR40, -R113.reuse ;  /* 0x0000002805237c23 */ /* 0x100fe20008010871 */
[----:B------:R-:W-:Y:S01]  /*31c0*/  MUFU.EX2 R7, R7 ;  /* 0x0000000700077308 */ /* 0x000fe20000000800 */
[----:B------:R-:W-:-:S01]  /*31d0*/  FFMA.FTZ R10, R100, UR40, -R113 ;  /* 0x00000028640a7c23 */ /* 0x000fc20008010871 */
[----:B------:R-:W-:Y:S01]  /*31e0*/  FMNMX.FTZ R5, R73, R38, !PT ;  /* 0x0000002649057209 */ /* 0x000fe20007810000 */
[----:B------:R-:W-:-:S01]  /*31f0*/  FFMA.FTZ R101, R101, UR40, -R113 ;  /* 0x0000002865657c23 */ /* 0x000fc20008010871 */
[--C-:B------:R-:W-:Y:S01]  /*3200*/  FFMA.FTZ R24, R84, UR40, -R113.reuse ;  /* 0x0000002854187c23 */ /* 0x100fe20008010871 */
[----:B------:R-:W-:-:S01]  /*3210*/  FFMA.FTZ R32, R60, UR40, -R113 ;  /* 0x000000283c207c23 */ /* 0x000fc20008010871 */
[----:B------:R-:W-:Y:S01]  /*3220*/  FMNMX.FTZ R5, R76, R5, !PT ;  /* 0x000000054c057209 */ /* 0x000fe20007810000 */
[----:B------:R-:W-:-:S01]  /*3230*/  FFMA.FTZ R104, R104, UR40, -R113 ;  /* 0x0000002868687c23 */ /* 0x000fc20008010871 */
[----:B------:R-:W-:Y:S01]  /*3240*/  MUFU.EX2 R6, R6 ;  /* 0x0000000600067308 */ /* 0x000fe20000000800 */
[----:B------:R-:W-:-:S02]  /*3250*/  @!P2 VIADD R3, R3, 0x33440 ;  /* 0x000334400303a836 */ /* 0x000fc40000000000 */
[--C-:B------:R-:W-:Y:S01]  /*3260*/  FFMA.FTZ R105, R105, UR40, -R113.reuse ;  /* 0x0000002869697c23 */ /* 0x100fe20008010871 */
[----:B------:R-:W1:Y:S01]  /*3270*/  SHFL.BFLY PT, R56, R5, 0x2, 0x1f ;  /* 0x0c401f0005387f89 */ /* 0x000e6200000e0000 */
[----:B------:R-:W-:-:S01]  /*3280*/  FFMA.FTZ R38, R44, UR40, -R113 ;  /* 0x000000282c267c23 */ /* 0x000fc20008010871 */
[----:B------:R-:W-:Y:S01]  /*3290*/  FFMA.FTZ R45, R45, UR40, -R113 ;  /* 0x000000282d2d7c23 */ /* 0x000fe20008010871 */
[----:B------:R-:W-:Y:S01]  /*32a0*/  @!P2 PRMT R3, RZ, 0x654, R3 ;  /* 0x00000654ff03a816 */ /* 0x000fe20000000003 */
[--C-:B------:R-:W-:Y:S01]  /*32b0*/  FFMA.FTZ R39, R48, UR40, -R113.reuse ;  /* 0x0000002830277c23 */ /* 0x100fe20008010871 */
[----:B------:R-:W2:Y:S01]  /*32c0*/  MUFU.EX2 R9, R9 ;  /* 0x0000000900097308 */ /* 0x000ea20000000800 */
[----:B------:R-:W-:-:S01]  /*32d0*/  FFMA.FTZ R44, R49, UR40, -R113 ;  /* 0x00000028312c7c23 */ /* 0x000fc20008010871 */
[----:B------:R3:W-:Y:S01]  /*32e0*/  @!P2 SYNCS.ARRIVE.TRANS64.RED.A1T0 RZ, [R3+URZ], RZ ;  /* 0x000000ff03ffa9a7 */ /* 0x0007e2000810043f */
[----:B------:R-:W-:-:S01]  /*32f0*/  FFMA.FTZ R48, R52, UR40, -R113 ;  /* 0x0000002834307c23 */ /* 0x000fc20008010871 */
[--C-:B------:R-:W-:Y:S01]  /*3300*/  FFMA.FTZ R53, R53, UR40, -R113.reuse ;  /* 0x0000002835357c23 */ /* 0x100fe20008010871 */
[----:B------:R-:W-:-:S01]  /*3310*/  FFMA.FTZ R49, R106, UR40, -R113 ;  /* 0x000000286a317c23 */ /* 0x000fc20008010871 */
[--C-:B------:R-:W-:Y:S01]  /*3320*/  FFMA.FTZ R52, R107, UR40, -R113.reuse ;  /* 0x000000286b347c23 */ /* 0x100fe20008010871 */
[----:B------:R-:W-:-:S01]  /*3330*/  FFMA.FTZ R57, R109, UR40, -R113 ;  /* 0x000000286d397c23 */ /* 0x000fc20008010871 */
[----:B------:R-:W4:Y:S01]  /*3340*/  MUFU.EX2 R8, R8 ;  /* 0x0000000800087308 */ /* 0x000f220000000800 */
[----:B------:R-:W-:-:S01]  /*3350*/  FFMA.FTZ R60, R110, UR40, -R113 ;  /* 0x000000286e3c7c23 */ /* 0x000fc20008010871 */
[----:B------:R-:W-:Y:S01]  /*3360*/  FFMA.FTZ R65, R65, UR40, -R113 ;  /* 0x0000002841417c23 */ /* 0x000fe20008010871 */
[----:B------:R-:W-:-:S02]  /*3370*/  IMAD.MOV.U32 R114, RZ, RZ, R119 ;  /* 0x000000ffff727224 */ /* 0x000fc400078e0077 */
[--C-:B------:R-:W-:Y:S02]  /*3380*/  IMAD.MOV.U32 R110, RZ, RZ, R119.reuse ;  /* 0x000000ffff6e7224 */ /* 0x100fe400078e0077 */
[--C-:B------:R-:W-:Y:S01]  /*3390*/  IMAD.MOV.U32 R109, RZ, RZ, R119.reuse ;  /* 0x000000ffff6d7224 */ /* 0x100fe200078e0077 */
[----:B------:R-:W3:Y:S01]  /*33a0*/  MUFU.EX2 R11, R11 ;  /* 0x0000000b000b7308 */ /* 0x000ee20000000800 */
[----:B--2---:R-:W-:Y:S01]  /*33b0*/  F2FP.SATFINITE.E4M3.F32.PACK_AB_MERGE_C R200, R9, R6, RZ ;  /* 0x0000000609c8723e */ /* 0x004fe200048070ff */
[----:B------:R-:W-:Y:S01]  /*33c0*/  IMAD.MOV.U32 R107, RZ, RZ, R119 ;  /* 0x000000ffff6b7224 */ /* 0x000fe200078e0077 */
[----:B-1----:R-:W-:Y:S01]  /*33d0*/  FMNMX.FTZ R61, R5, R56, !PT ;  /* 0x00000038053d7209 */ /* 0x002fe20007810000 */
[----:B------:R-:W-:Y:S01]  /*33e0*/  FFMA.FTZ R56, R108, UR40, -R113 ;  /* 0x000000286c387c23 */ /* 0x000fe20008010871 */
[----:B------:R-:W-:Y:S01]  /*33f0*/  F2FP.SATFINITE.E4M3.F32.PACK_AB_MERGE_C R200, R7, R4, R200 ;  /* 0x0000000407c8723e */ /* 0x000fe200048070c8 */
[--C-:B------:R-:W-:Y:S02]  /*3400*/  IMAD.MOV.U32 R108, RZ, RZ, R119.reuse ;  /* 0x000000ffff6c7224 */ /* 0x100fe400078e0077 */
[----:B------:R-:W1:Y:S01]  /*3410*/  SHFL.BFLY PT, R64, R61, 0x1, 0x1f ;  /* 0x0c201f003d407f89 */ /* 0x000e6200000e0000 */
[----:B------:R2:W-:Y:S01]  /*3420*/  MUFU.EX2 R25, R81 ;  /* 0x0000005100197308 */ /* 0x0005e20000000800 */
[----:B------:R-:W-:-:S02]  /*3430*/  IMAD.MOV.U32 R106, RZ, RZ, R119 ;  /* 0x000000ffff6a7224 */ /* 0x000fc400078e0077 */
[--C-:B------:R-:W-:Y:S02]  /*3440*/  IMAD.MOV.U32 R100, RZ, RZ, R119.reuse ;  /* 0x000000ffff647224 */ /* 0x100fe400078e0077 */
[--C-:B------:R-:W-:Y:S02]  /*3450*/  IMAD.MOV.U32 R97, RZ, RZ, R119.reuse ;  /* 0x000000ffff617224 */ /* 0x100fe400078e0077 */
[----:B------:R-:W-:Y:S01]  /*3460*/  IMAD.MOV.U32 R96, RZ, RZ, R119 ;  /* 0x000000ffff607224 */ /* 0x000fe200078e0077 */
[----:B------:R-:W-:Y:S01]  /*3470*/  MUFU.EX2 R29, R85 ;  /* 0x00000055001d7308 */ /* 0x000fe20000000800 */
[----:B--2---:R-:W-:-:S01]  /*3480*/  FADD.FTZ R81, R4, R7 ;  /* 0x0000000704517221 */ /* 0x004fc20000010000 */
[--C-:B------:R-:W-:Y:S02]  /*3490*/  IMAD.MOV.U32 R93, RZ, RZ, R119.reuse ;  /* 0x000000ffff5d7224 */ /* 0x100fe400078e0077 */
[--C-:B------:R-:W-:Y:S02]  /*34a0*/  IMAD.MOV.U32 R92, RZ, RZ, R119.reuse ;  /* 0x000000ffff5c7224 */ /* 0x100fe400078e0077 */
[----:B------:R-:W-:-:S02]  /*34b0*/  IMAD.MOV.U32 R89, RZ, RZ, R119 ;  /* 0x000000ffff597224 */ /* 0x000fc400078e0077 */
[----:B------:R-:W2:Y:S01]  /*34c0*/  MUFU.EX2 R10, R10 ;  /* 0x0000000a000a7308 */ /* 0x000ea20000000800 */
[----:B------:R-:W-:Y:S01]  /*34d0*/  IMAD.MOV.U32 R88, RZ, RZ, R119 ;  /* 0x000000ffff587224 */ /* 0x000fe200078e0077 */
[----:B-1----:R-:W-:-:S06]  /*34e0*/  FMNMX.FTZ R5, R61, R64, !PT ;  /* 0x000000403d057209 */ /* 0x002fcc0007810000 */
[----:B------:R-:W1:Y:S01]  /*34f0*/  MUFU.EX2 R13, R101 ;  /* 0x00000065000d7308 */ /* 0x000e620000000800 */
[----:B------:R-:W-:-:S01]  /*3500*/  FFMA.FTZ R61, R111, UR40, -R113 ;  /* 0x000000286f3d7c23 */ /* 0x000fc20008010871 */
[----:B------:R-:W-:Y:S01]  /*3510*/  FFMA.FTZ R64, R112, UR40, -R113 ;  /* 0x0000002870407c23 */ /* 0x000fe20008010871 */
[C---:B------:R-:W-:Y:S01]  /*3520*/  FSETP.NEU.FTZ.AND P1, PT, R5.reuse, -INF , PT ;  /* 0xff8000000500780b */ /* 0x040fe20003f3d000 */
[----:B------:R-:W-:Y:S01]  /*3530*/  FFMA.FTZ R77, R5, R80, -8 ;  /* 0xc1000000054d7423 */ /* 0x000fe20000010050 */
[----:B------:R-:W-:-:S01]  /*3540*/  FADD.FTZ R80, R6, R81 ;  /* 0x0000005106507221 */ /* 0x000fc20000010000 */
[--C-:B------:R-:W-:Y:S02]  /*3550*/  IMAD.MOV.U32 R113, RZ, RZ, R119.reuse ;  /* 0x000000ffff717224 */ /* 0x100fe400078e0077 */
[----:B------:R-:W5:Y:S01]  /*3560*/  MUFU.EX2 R12, R12 ;  /* 0x0000000c000c7308 */ /* 0x000f620000000800 */
[----:B------:R-:W-:Y:S01]  /*3570*/  FSEL R77, R77, RZ, P1 ;  /* 0x000000ff4d4d7208 */ /* 0x000fe20000800000 */
[----:B------:R-:W-:Y:S01]  /*3580*/  FADD.FTZ R81, R9, R80 ;  /* 0x0000005009517221 */ /* 0x000fe20000010000 */
[----:B------:R-:W-:Y:S01]  /*3590*/  PLOP3.LUT P1, PT, PT, PT, UP0, 0x80, 0x0 ;  /* 0x000000000000781c */ /* 0x000fe20003f2f008 */
[----:B------:R-:W-:-:S02]  /*35a0*/  IMAD.MOV.U32 R112, RZ, RZ, R119 ;  /* 0x000000ffff707224 */ /* 0x000fc400078e0077 */
[----:B------:R-:W-:-:S01]  /*35b0*/  FFMA.FTZ R90, R90, UR40, -R77 ;  /* 0x000000285a5a7c23 */ /* 0x000fc2000801084d */
[--C-:B------:R-:W-:Y:S01]  /*35c0*/  FFMA.FTZ R91, R91, UR40, -R77.reuse ;  /* 0x000000285b5b7c23 */ /* 0x100fe2000801084d */
[----:B------:R-:W-:-:S01]  /*35d0*/  FFMA.FTZ R94, R94, UR40, -R77 ;  /* 0x000000285e5e7c23 */ /* 0x000fc2000801084d */
[--C-:B------:R-:W-:Y:S01]  /*35e0*/  FFMA.FTZ R95, R95, UR40, -R77.reuse ;  /* 0x000000285f5f7c23 */ /* 0x100fe2000801084d */
[----:B------:R-:W-:-:S01]  /*35f0*/  FFMA.FTZ R98, R98, UR40, -R77 ;  /* 0x0000002862627c23 */ /* 0x000fc2000801084d */
[--C-:B------:R-:W-:Y:S01]  /*3600*/  FFMA.FTZ R99, R99, UR40, -R77.reuse ;  /* 0x0000002863637c23 */ /* 0x100fe2000801084d */
[----:B------:R-:W-:Y:S01]  /*3610*/  MUFU.EX2 R90, R90 ;  /* 0x0000005a005a7308 */ /* 0x000fe20000000800 */
[----:B------:R-:W-:-:S01]  /*3620*/  FFMA.FTZ R102, R102, UR40, -R77 ;  /* 0x0000002866667c23 */ /* 0x000fc2000801084d */
[--C-:B------:R-:W-:Y:S01]  /*3630*/  FFMA.FTZ R103, R103, UR40, -R77.reuse ;  /* 0x0000002867677c23 */ /* 0x100fe2000801084d */
[----:B------:R-:W-:-:S01]  /*3640*/  FFMA.FTZ R74, R74, UR40, -R77 ;  /* 0x000000284a4a7c23 */ /* 0x000fc2000801084d */
[----:B------:R-:W-:Y:S01]  /*3650*/  FFMA.FTZ R75, R75, UR40, -R77 ;  /* 0x000000284b4b7c23 */ /* 0x000fe2000801084d */
[----:B----4-:R-:W-:-:S01]  /*3660*/  FADD.FTZ R80, R8, R81 ;  /* 0x0000005108507221 */ /* 0x010fc20000010000 */
[--C-:B------:R-:W-:Y:S01]  /*3670*/  FFMA.FTZ R78, R78, UR40, -R77.reuse ;  /* 0x000000284e4e7c23 */ /* 0x100fe2000801084d */
[----:B------:R-:W-:-:S01]  /*3680*/  FFMA.FTZ R79, R79, UR40, -R77 ;  /* 0x000000284f4f7c23 */ /* 0x000fc2000801084d */
[----:B------:R-:W4:Y:S01]  /*3690*/  MUFU.EX2 R91, R91 ;  /* 0x0000005b005b7308 */ /* 0x000f220000000800 */
[----:B---3--:R-:W-:-:S01]  /*36a0*/  FADD.FTZ R3, R11, R80 ;  /* 0x000000500b037221 */ /* 0x008fc20000010000 */
[--C-:B------:R-:W-:Y:S01]  /*36b0*/  FFMA.FTZ R82, R82, UR40, -R77.reuse ;  /* 0x0000002852527c23 */ /* 0x100fe2000801084d */
[----:B------:R-:W-:-:S01]  /*36c0*/  FFMA.FTZ R83, R83, UR40, -R77 ;  /* 0x0000002853537c23 */ /* 0x000fc2000801084d */
[----:B------:R-:W-:Y:S01]  /*36d0*/  FFMA.FTZ R86, R86, UR40, -R77 ;  /* 0x0000002856567c23 */ /* 0x000fe2000801084d */
[----:B--2---:R-:W-:-:S01]  /*36e0*/  FADD.FTZ R80, R10, R3 ;  /* 0x000000030a507221 */ /* 0x004fc20000010000 */
[--C-:B------:R-:W-:Y:S01]  /*36f0*/  FFMA.FTZ R87, R87, UR40, -R77.reuse ;  /* 0x0000002857577c23 */ /* 0x100fe2000801084d */
[----:B------:R-:W-:-:S01]  /*3700*/  FFMA.FTZ R58, R58, UR40, -R77 ;  /* 0x000000283a3a7c23 */ /* 0x000fc2000801084d */
[----:B------:R-:W2:Y:S01]  /*3710*/  MUFU.EX2 R94, R94 ;  /* 0x0000005e005e7308 */ /* 0x000ea20000000800 */
[----:B-1----:R-:W-:-:S01]  /*3720*/  FADD.FTZ R3, R13, R80 ;  /* 0x000000500d037221 */ /* 0x002fc20000010000 */
[--C-:B------:R-:W-:Y:S01]  /*3730*/  FFMA.FTZ R59, R59, UR40, -R77.reuse ;  /* 0x000000283b3b7c23 */ /* 0x100fe2000801084d */
[----:B------:R-:W-:-:S01]  /*3740*/  FFMA.FTZ R62, R62, UR40, -R77 ;  /* 0x000000283e3e7c23 */ /* 0x000fc2000801084d */
[----:B------:R-:W-:Y:S01]  /*3750*/  FFMA.FTZ R63, R63, UR40, -R77 ;  /* 0x000000283f3f7c23 */ /* 0x000fe2000801084d */
[----:B-----5:R-:W-:-:S01]  /*3760*/  FADD.FTZ R80, R12, R3 ;  /* 0x000000030c507221 */ /* 0x020fc20000010000 */
[--C-:B------:R-:W-:Y:S01]  /*3770*/  FFMA.FTZ R66, R66, UR40, -R77.reuse ;  /* 0x0000002842427c23 */ /* 0x100fe2000801084d */
[----:B------:R-:W-:-:S01]  /*3780*/  FFMA.FTZ R67, R67, UR40, -R77 ;  /* 0x0000002843437c23 */ /* 0x000fc2000801084d */
[----:B------:R-:W1:Y:S01]  /*3790*/  MUFU.EX2 R95, R95 ;  /* 0x0000005f005f7308 */ /* 0x000e620000000800 */
[----:B----4-:R-:W-:-:S01]  /*37a0*/  FADD.FTZ R85, R90, R91 ;  /* 0x0000005b5a557221 */ /* 0x010fc20000010000 */
[----:B------:R-:W-:Y:S01]  /*37b0*/  FADD.FTZ R3, R15, R80 ;  /* 0x000000500f037221 */ /* 0x000fe20000010000 */
[----:B------:R-:W-:Y:S01]  /*37c0*/  F2FP.SATFINITE.E4M3.F32.PACK_AB_MERGE_C R202, R13, R10, RZ ;  /* 0x0000000a0dca723e */ /* 0x000fe200048070ff */
[--C-:B------:R-:W-:Y:S01]  /*37d0*/  FFMA.FTZ R70, R70, UR40, -R77.reuse ;  /* 0x0000002846467c23 */ /* 0x100fe2000801084d */
[----:B------:R-:W-:-:S01]  /*37e0*/  FFMA.FTZ R71, R71, UR40, -R77 ;  /* 0x0000002847477c23 */ /* 0x000fc2000801084d */
[--C-:B------:R-:W-:Y:S01]  /*37f0*/  FFMA.FTZ R42, R42, UR40, -R77.reuse ;  /* 0x000000282a2a7c23 */ /* 0x100fe2000801084d */
[----:B------:R-:W-:-:S01]  /*3800*/  FFMA.FTZ R43, R43, UR40, -R77 ;  /* 0x000000282b2b7c23 */ /* 0x000fc2000801084d */
[----:B------:R-:W3:Y:S01]  /*3810*/  MUFU.EX2 R98, R98 ;  /* 0x0000006200627308 */ /* 0x000ee20000000800 */
[----:B--2---:R-:W-:-:S01]  /*3820*/  FADD.FTZ R84, R94, R85 ;  /* 0x000000555e547221 */ /* 0x004fc20000010000 */
[--C-:B------:R-:W-:Y:S01]  /*3830*/  FFMA.FTZ R46, R46, UR40, -R77.reuse ;  /* 0x000000282e2e7c23 */ /* 0x100fe2000801084d */
[----:B------:R-:W-:-:S01]  /*3840*/  FFMA.FTZ R47, R47, UR40, -R77 ;  /* 0x000000282f2f7c23 */ /* 0x000fc2000801084d */
[--C-:B------:R-:W-:Y:S01]  /*3850*/  FFMA.FTZ R50, R50, UR40, -R77.reuse ;  /* 0x0000002832327c23 */ /* 0x100fe2000801084d */
[----:B------:R-:W-:-:S01]  /*3860*/  FFMA.FTZ R51, R51, UR40, -R77 ;  /* 0x0000002833337c23 */ /* 0x000fc2000801084d */
[--C-:B------:R-:W-:Y:S01]  /*3870*/  FFMA.FTZ R54, R54, UR40, -R77.reuse ;  /* 0x0000002836367c23 */ /* 0x100fe2000801084d */
[----:B------:R-:W-:-:S01]  /*3880*/  FFMA.FTZ R55, R55, UR40, -R77 ;  /* 0x0000002837377c23 */ /* 0x000fc2000801084d */
[----:B------:R-:W2:Y:S01]  /*3890*/  MUFU.EX2 R99, R99 ;  /* 0x0000006300637308 */ /* 0x000ea20000000800 */
[----:B-1----:R-:W-:-:S01]  /*38a0*/  FADD.FTZ R85, R95, R84 ;  /* 0x000000545f557221 */ /* 0x002fc20000010000 */
[--C-:B------:R-:W-:Y:S01]  /*38b0*/  FFMA.FTZ R26, R26, UR40, -R77.reuse ;  /* 0x000000281a1a7c23 */ /* 0x100fe2000801084d */
[----:B------:R-:W-:-:S01]  /*38c0*/  FFMA.FTZ R27, R27, UR40, -R77 ;  /* 0x000000281b1b7c23 */ /* 0x000fc2000801084d */
[--C-:B------:R-:W-:Y:S01]  /*38d0*/  FFMA.FTZ R30, R30, UR40, -R77.reuse ;  /* 0x000000281e1e7c23 */ /* 0x100fe2000801084d */
[----:B------:R-:W-:-:S01]  /*38e0*/  FFMA.FTZ R68, R68, UR40, -R77 ;  /* 0x0000002844447c23 */ /* 0x000fc2000801084d */
[--C-:B------:R-:W-:Y:S01]  /*38f0*/  FFMA.FTZ R69, R69, UR40, -R77.reuse ;  /* 0x0000002845457c23 */ /* 0x100fe2000801084d */
[----:B------:R-:W-:-:S01]  /*3900*/  FFMA.FTZ R72, R72, UR40, -R77 ;  /* 0x0000002848487c23 */ /* 0x000fc2000801084d */
[----:B------:R-:W1:Y:S01]  /*3910*/  MUFU.EX2 R102, R102 ;  /* 0x0000006600667308 */ /* 0x000e620000000800 */
[----:B---3--:R-:W-:-:S01]  /*3920*/  FADD.FTZ R84, R98, R85 ;  /* 0x0000005562547221 */ /* 0x008fc20000010000 */
[--C-:B------:R-:W-:Y:S01]  /*3930*/  FFMA.FTZ R73, R73, UR40, -R77.reuse ;  /* 0x0000002849497c23 */ /* 0x100fe2000801084d */
[----:B------:R-:W-:-:S01]  /*3940*/  FFMA.FTZ R76, R76, UR40, -R77 ;  /* 0x000000284c4c7c23 */ /* 0x000fc2000801084d */
[----:B------:R-:W-:Y:S01]  /*3950*/  F2FP.SATFINITE.E4M3.F32.PACK_AB_MERGE_C R202, R11, R8, R202 ;  /* 0x000000080bca723e */ /* 0x000fe200048070ca */
[--C-:B------:R-:W-:Y:S01]  /*3960*/  IMAD.MOV.U32 R111, RZ, RZ, R119.reuse ;  /* 0x000000ffff6f7224 */ /* 0x100fe200078e0077 */
[----:B------:R-:W-:Y:S01]  /*3970*/  F2FP.SATFINITE.E4M3.F32.PACK_AB_MERGE_C R94, R95, R94, RZ ;  /* 0x0000005e5f5e723e */ /* 0x000fe200048070ff */
[----:B------:R-:W-:Y:S01]  /*3980*/  IMAD.MOV.U32 R101, RZ, RZ, R119 ;  /* 0x000000ffff657224 */ /* 0x000fe200078e0077 */
[----:B------:R-:W3:Y:S01]  /*3990*/  MUFU.EX2 R103, R103 ;  /* 0x0000006700677308 */ /* 0x000ee20000000800 */
[----:B--2---:R-:W-:-:S01]  /*39a0*/  FADD.FTZ R81, R99, R84 ;  /* 0x0000005463517221 */ /* 0x004fc20000010000 */
[----:B------:R-:W-:Y:S01]  /*39b0*/  F2FP.SATFINITE.E4M3.F32.PACK_AB_MERGE_C R201, R91, R90, R94 ;  /* 0x0000005a5bc9723e */ /* 0x000fe2000480705e */
[----:B------:R-:W-:-:S02]  /*39c0*/  IMAD.MOV.U32 R95, RZ, RZ, R119 ;  /* 0x000000ffff5f7224 */ /* 0x000fc400078e0077 */
[--C-:B------:R-:W-:Y:S02]  /*39d0*/  IMAD.MOV.U32 R94, RZ, RZ, R119.reuse ;  /* 0x000000ffff5e7224 */ /* 0x100fe400078e0077 */
[----:B------:R-:W-:Y:S01]  /*39e0*/  IMAD.MOV.U32 R91, RZ, RZ, R119 ;  /* 0x000000ffff5b7224 */ /* 0x000fe200078e0077 */
[----:B------:R-:W2:Y:S01]  /*39f0*/  MUFU.EX2 R74, R74 ;  /* 0x0000004a004a7308 */ /* 0x000ea20000000800 */
[----:B-1----:R-:W-:-:S01]  /*3a00*/  FADD.FTZ R84, R102, R81 ;  /* 0x0000005166547221 */ /* 0x002fc20000010000 */
[--C-:B------:R-:W-:Y:S02]  /*3a10*/  IMAD.MOV.U32 R90, RZ, RZ, R119.reuse ;  /* 0x000000ffff5a7224 */ /* 0x100fe400078e0077 */
[--C-:B------:R-:W-:Y:S02]  /*3a20*/  IMAD.MOV.U32 R85, RZ, RZ, R119.reuse ;  /* 0x000000ffff557224 */ /* 0x100fe400078e0077 */
[----:B------:R-:W-:Y:S02]  /*3a30*/  IMAD.MOV.U32 R77, RZ, RZ, R119 ;  /* 0x000000ffff4d7224 */ /* 0x000fe400078e0077 */
[----:B------:R-:W1:Y:S01]  /*3a40*/  MUFU.EX2 R75, R75 ;  /* 0x0000004b004b7308 */ /* 0x000e620000000800 */
[----:B---3--:R-:W-:-:S01]  /*3a50*/  FADD.FTZ R81, R103, R84 ;  /* 0x0000005467517221 */ /* 0x008fc20000010000 */
[----:B------:R-:W-:Y:S01]  /*3a60*/  F2FP.SATFINITE.E4M3.F32.PACK_AB_MERGE_C R102, R103, R102, RZ ;  /* 0x000000666766723e */ /* 0x000fe200048070ff */
[----:B------:R-:W-:-:S03]  /*3a70*/  IMAD.MOV.U32 R103, RZ, RZ, R119 ;  /* 0x000000ffff677224 */ /* 0x000fc600078e0077 */
[----:B------:R-:W-:Y:S01]  /*3a80*/  F2FP.SATFINITE.E4M3.F32.PACK_AB_MERGE_C R203, R99, R98, R102 ;  /* 0x0000006263cb723e */ /* 0x000fe20004807066 */
[----:B------:R-:W-:Y:S01]  /*3a90*/  IMAD.MOV.U32 R102, RZ, RZ, R119 ;  /* 0x000000ffff667224 */ /* 0x000fe200078e0077 */
[----:B------:R-:W3:Y:S01]  /*3aa0*/  MUFU.EX2 R14, R14 ;  /* 0x0000000e000e7308 */ /* 0x000ee20000000800 */
[----:B--2---:R-:W-:-:S01]  /*3ab0*/  FADD.FTZ R84, R74, R81 ;  /* 0x000000514a547221 */ /* 0x004fc20000010000 */
[--C-:B------:R-:W-:Y:S02]  /*3ac0*/  IMAD.MOV.U32 R99, RZ, RZ, R119.reuse ;  /* 0x000000ffff637224 */ /* 0x100fe400078e0077 */
[----:B------:R-:W-:-:S04]  /*3ad0*/  IMAD.MOV.U32 R98, RZ, RZ, R119 ;  /* 0x000000ffff627224 */ /* 0x000fc800078e0077 */
[----:B------:R-:W2:Y:S01]  /*3ae0*/  MUFU.EX2 R78, R78 ;  /* 0x0000004e004e7308 */ /* 0x000ea20000000800 */
[----:B-1----:R-:W-:-:S07]  /*3af0*/  FADD.FTZ R81, R75, R84 ;  /* 0x000000544b517221 */ /* 0x002fce0000010000 */
[----:B------:R-:W1:Y:S01]  /*3b00*/  MUFU.EX2 R79, R79 ;  /* 0x0000004f004f7308 */ /* 0x000e620000000800 */
[----:B---3--:R-:W-:-:S01]  /*3b10*/  FADD.FTZ R80, R14, R3 ;  /* 0x000000030e507221 */ /* 0x008fc20000010000 */
[----:B------:R-:W-:-:S03]  /*3b20*/  F2FP.SATFINITE.E4M3.F32.PACK_AB_MERGE_C R14, R21, R14, RZ ;  /* 0x0000000e150e723e */ /* 0x000fc600048070ff */
[----:B------:R-:W-:Y:S01]  /*3b30*/  FADD.FTZ R3, R21, R80 ;  /* 0x0000005015037221 */ /* 0x000fe20000010000 */
[----:B------:R-:W-:Y:S02]  /*3b40*/  F2FP.SATFINITE.E4M3.F32.PACK_AB_MERGE_C R204, R15, R12, R14 ;  /* 0x0000000c0fcc723e */ /* 0x000fe4000480700e */
[----:B------:R-:W3:Y:S01]  /*3b50*/  MUFU.EX2 R20, R20 ;  /* 0x0000001400147308 */ /* 0x000ee20000000800 */
[----:B--2---:R-:W-:-:S07]  /*3b60*/  FADD.FTZ R84, R78, R81 ;  /* 0x000000514e547221 */ /* 0x004fce0000010000 */
[----:B------:R-:W2:Y:S01]  /*3b70*/  MUFU.EX2 R82, R82 ;  /* 0x0000005200527308 */ /* 0x000ea20000000800 */
[----:B-1----:R-:W-:-:S01]  /*3b80*/  FADD.FTZ R81, R79, R84 ;  /* 0x000000544f517221 */ /* 0x002fc20000010000 */
[----:B------:R-:W-:Y:S01]  /*3b90*/  F2FP.SATFINITE.E4M3.F32.PACK_AB_MERGE_C R78, R79, R78, RZ ;  /* 0x0000004e4f4e723e */ /* 0x000fe200048070ff */
[----:B------:R-:W-:-:S03]  /*3ba0*/  IMAD.MOV.U32 R79, RZ, RZ, R119 ;  /* 0x000000ffff4f7224 */ /* 0x000fc600078e0077 */
[----:B------:R-:W-:Y:S01]  /*3bb0*/  F2FP.SATFINITE.E4M3.F32.PACK_AB_MERGE_C R205, R75, R74, R78 ;  /* 0x0000004a4bcd723e */ /* 0x000fe2000480704e */
[----:B------:R-:W-:Y:S01]  /*3bc0*/  IMAD.MOV.U32 R78, RZ, RZ, R119 ;  /* 0x000000ffff4e7224 */ /* 0x000fe200078e0077 */
[----:B------:R-:W1:Y:S01]  /*3bd0*/  MUFU.EX2 R83, R83 ;  /* 0x0000005300537308 */ /* 0x000e620000000800 */
[----:B---3--:R-:W-:-:S01]  /*3be0*/  FADD.FTZ R80, R20, R3 ;  /* 0x0000000314507221 */ /* 0x008fc20000010000 */
[--C-:B------:R-:W-:Y:S02]  /*3bf0*/  IMAD.MOV.U32 R75, RZ, RZ, R119.reuse ;  /* 0x000000ffff4b7224 */ /* 0x100fe400078e0077 */
[----:B------:R-:W-:Y:S02]  /*3c00*/  IMAD.MOV.U32 R74, RZ, RZ, R119 ;  /* 0x000000ffff4a7224 */ /* 0x000fe400078e0077 */
[----:B------:R-:W-:Y:S02]  /*3c10*/  FADD.FTZ R3, R25, R80 ;  /* 0x0000005019037221 */ /* 0x000fe40000010000 */
[----:B------:R-:W3:Y:S01]  /*3c20*/  MUFU.EX2 R24, R24 ;  /* 0x0000001800187308 */ /* 0x000ee20000000800 */
[----:B--2---:R-:W-:-:S07]  /*3c30*/  FADD.FTZ R84, R82, R81 ;  /* 0x0000005152547221 */ /* 0x004fce0000010000 */
[----:B------:R-:W2:Y:S01]  /*3c40*/  MUFU.EX2 R86, R86 ;  /* 0x0000005600567308 */ /* 0x000ea20000000800 */
[----:B-1----:R-:W-:-:S07]  /*3c50*/  FADD.FTZ R81, R83, R84 ;  /* 0x0000005453517221 */ /* 0x002fce0000010000 */
[----:B------:R-:W1:Y:S01]  /*3c60*/  MUFU.EX2 R87, R87 ;  /* 0x0000005700577308 */ /* 0x000e620000000800 */
[----:B---3--:R-:W-:-:S01]  /*3c70*/  FADD.FTZ R80, R24, R3 ;  /* 0x0000000318507221 */ /* 0x008fc20000010000 */
[----:B------:R-:W-:-:S03]  /*3c80*/  F2FP.SATFINITE.E4M3.F32.PACK_AB_MERGE_C R24, R29, R24, RZ ;  /* 0x000000181d18723e */ /* 0x000fc600048070ff */
[----:B------:R-:W-:Y:S01]  /*3c90*/  FADD.FTZ R3, R29, R80 ;  /* 0x000000501d037221 */ /* 0x000fe20000010000 */
[----:B------:R-:W-:Y:S01]  /*3ca0*/  F2FP.SATFINITE.E4M3.F32.PACK_AB_MERGE_C R206, R25, R20, R24 ;  /* 0x0000001419ce723e */ /* 0x000fe20004807018 */
[----:B------:R-:W-:Y:S01]  /*3cb0*/  IMAD.MOV.U32 R80, RZ, RZ, R119 ;  /* 0x000000ffff507224 */ /* 0x000fe200078e0077 */
[----:B------:R-:W3:Y:S01]  /*3cc0*/  MUFU.EX2 R28, R28 ;  /* 0x0000001c001c7308 */ /* 0x000ee20000000800 */
[----:B--2---:R-:W-:-:S01]  /*3cd0*/  FADD.FTZ R84, R86, R81 ;  /* 0x0000005156547221 */ /* 0x004fc20000010000 */
[--C-:B------:R-:W-:Y:S02]  /*3ce0*/  IMAD.MOV.U32 R81, RZ, RZ, R119.reuse ;  /* 0x000000ffff517224 */ /* 0x100fe400078e0077 */
[--C-:B------:R-:W-:Y:S02]  /*3cf0*/  IMAD.MOV.U32 R29, RZ, RZ, R119.reuse ;  /* 0x000000ffff1d7224 */ /* 0x100fe400078e0077 */
[----:B------:R-:W-:Y:S02]  /*3d00*/  IMAD.MOV.U32 R25, RZ, RZ, R119 ;  /* 0x000000ffff197224 */ /* 0x000fe400078e0077 */
[----:B------:R-:W2:Y:S01]  /*3d10*/  MUFU.EX2 R58, R58 ;  /* 0x0000003a003a7308 */ /* 0x000ea20000000800 */
[----:B-1----:R-:W-:-:S01]  /*3d20*/  FADD.FTZ R9, R87, R84 ;  /* 0x0000005457097221 */ /* 0x002fc20000010000 */
[----:B------:R-:W-:Y:S01]  /*3d30*/  F2FP.SATFINITE.E4M3.F32.PACK_AB_MERGE_C R86, R87, R86, RZ ;  /* 0x000000565756723e */ /* 0x000fe200048070ff */
[----:B------:R-:W-:-:S02]  /*3d40*/  IMAD.MOV.U32 R87, RZ, RZ, R119 ;  /* 0x000000ffff577224 */ /* 0x000fc400078e0077 */
[--C-:B------:R-:W-:Y:S01]  /*3d50*/  IMAD.MOV.U32 R84, RZ, RZ, R119.reuse ;  /* 0x000000ffff547224 */ /* 0x100fe200078e0077 */
[----:B------:R-:W-:Y:S01]  /*3d60*/  F2FP.SATFINITE.E4M3.F32.PACK_AB_MERGE_C R207, R83, R82, R86 ;  /* 0x0000005253cf723e */ /* 0x000fe20004807056 */
[----:B------:R-:W-:Y:S01]  /*3d70*/  IMAD.MOV.U32 R86, RZ, RZ, R119 ;  /* 0x000000ffff567224 */ /* 0x000fe200078e0077 */
[----:B------:R-:W1:Y:S01]  /*3d80*/  MUFU.EX2 R59, R59 ;  /* 0x0000003b003b7308 */ /* 0x000e620000000800 */
[----:B---3--:R-:W-:-:S01]  /*3d90*/  FADD.FTZ R6, R28, R3 ;  /* 0x000000031c067221 */ /* 0x008fc20000010000 */
[--C-:B------:R-:W-:Y:S02]  /*3da0*/  IMAD.MOV.U32 R83, RZ, RZ, R119.reuse ;  /* 0x000000ffff537224 */ /* 0x100fe400078e0077 */
[--C-:B------:R-:W-:Y:S02]  /*3db0*/  IMAD.MOV.U32 R82, RZ, RZ, R119.reuse ;  /* 0x000000ffff527224 */ /* 0x100fe400078e0077 */
[----:B------:R-:W-:Y:S01]  /*3dc0*/  FADD.FTZ R3, R33, R6 ;  /* 0x0000000621037221 */ /* 0x000fe20000010000 */
[----:B------:R-:W-:Y:S01]  /*3dd0*/  IMAD.MOV.U32 R24, RZ, RZ, R119 ;  /* 0x000000ffff187224 */ /* 0x000fe200078e0077 */
[----:B------:R-:W3:Y:S01]  /*3de0*/  MUFU.EX2 R32, R32 ;  /* 0x0000002000207308 */ /* 0x000ee20000000800 */
[----:B--2---:R-:W-:-:S07]  /*3df0*/  FADD.FTZ R10, R58, R9 ;  /* 0x000000093a0a7221 */ /* 0x004fce0000010000 */
[----:B------:R-:W2:Y:S01]  /*3e00*/  MUFU.EX2 R62, R62 ;  /* 0x0000003e003e7308 */ /* 0x000ea20000000800 */
[----:B-1----:R-:W-:-:S07]  /*3e10*/  FADD.FTZ R9, R59, R10 ;  /* 0x0000000a3b097221 */ /* 0x002fce0000010000 */
[----:B------:R-:W1:Y:S01]  /*3e20*/  MUFU.EX2 R41, R41 ;  /* 0x0000002900297308 */ /* 0x000e620000000800 */
[----:B---3--:R-:W-:-:S07]  /*3e30*/  FADD.FTZ R6, R32, R3 ;  /* 0x0000000320067221 */ /* 0x008fce0000010000 */
        /* <DEDUP_REMOVED lines=10> */
[----:B------:R-:W-:Y:S01]  /*3ee0*/  F2FP.SATFINITE.E4M3.F32.PACK_AB_MERGE_C R62, R63, R62, RZ ;  /* 0x0000003e3f3e723e */ /* 0x000fe200048070ff */
[--C-:B------:R-:W-:Y:S02]  /*3ef0*/  IMAD.MOV.U32 R63, RZ, RZ, R119.reuse ;  /* 0x000000ffff3f7224 */ /* 0x100fe400078e0077 */
[--C-:B------:R-:W-:Y:S01]  /*3f00*/  IMAD.MOV.U32 R32, RZ, RZ, R119.reuse ;  /* 0x000000ffff207224 */ /* 0x100fe200078e0077 */
[----:B------:R-:W-:Y:S01]  /*3f10*/  F2FP.SATFINITE.E4M3.F32.PACK_AB_MERGE_C R209, R59, R58, R62 ;  /* 0x0000003a3bd1723e */ /* 0x000fe2000480703e */
[----:B------:R-:W-:Y:S01]  /*3f20*/  IMAD.MOV.U32 R62, RZ, RZ, R119 ;  /* 0x000000ffff3e7224 */ /* 0x000fe200078e0077 */
[----:B------:R3:W4:Y:S01]  /*3f30*/  MUFU.EX2 R37, R104 ;  /* 0x0000006800257308 */ /* 0x0007220000000800 */
[----:B--2---:R-:W-:-:S01]  /*3f40*/  FADD.FTZ R6, R36, R3 ;  /* 0x0000000324067221 */ /* 0x004fc20000010000 */
[----:B------:R-:W-:-:S02]  /*3f50*/  IMAD.MOV.U32 R59, RZ, RZ, R119 ;  /* 0x000000ffff3b7224 */ /* 0x000fc400078e0077 */
[--C-:B------:R-:W-:Y:S02]  /*3f60*/  IMAD.MOV.U32 R58, RZ, RZ, R119.reuse ;  /* 0x000000ffff3a7224 */ /* 0x100fe400078e0077 */
[----:B------:R-:W-:Y:S02]  /*3f70*/  IMAD.MOV.U32 R28, RZ, RZ, R119 ;  /* 0x000000ffff1c7224 */ /* 0x000fe400078e0077 */
[----:B------:R-:W2:Y:S01]  /*3f80*/  MUFU.EX2 R67, R67 ;  /* 0x0000004300437308 */ /* 0x000ea20000000800 */
[----:B-1----:R-:W-:-:S01]  /*3f90*/  FADD.FTZ R10, R66, R9 ;  /* 0x00000009420a7221 */ /* 0x002fc20000010000 */
[----:B---3--:R-:W-:-:S06]  /*3fa0*/  IMAD.MOV.U32 R104, RZ, RZ, R119 ;  /* 0x000000ffff687224 */ /* 0x008fcc00078e0077 */
[----:B------:R-:W1:Y:S01]  /*3fb0*/  MUFU.EX2 R40, R40 ;  /* 0x0000002800287308 */ /* 0x000e620000000800 */
[----:B----4-:R-:W-:-:S07]  /*3fc0*/  FADD.FTZ R3, R37, R6 ;  /* 0x0000000625037221 */ /* 0x010fce0000010000 */
[----:B------:R-:W3:Y:S01]  /*3fd0*/  MUFU.EX2 R70, R70 ;  /* 0x0000004600467308 */ /* 0x000ee20000000800 */
[----:B--2---:R-:W-:-:S07]  /*3fe0*/  FADD.FTZ R7, R67, R10 ;  /* 0x0000000a43077221 */ /* 0x004fce0000010000 */
[----:B------:R-:W2:Y:S01]  /*3ff0*/  MUFU.EX2 R31, R31 ;  /* 0x0000001f001f7308 */ /* 0x000ea20000000800 */
[----:B-1----:R-:W-:-:S07]  /*4000*/  FADD.FTZ R4, R40, R3 ;  /* 0x0000000328047221 */ /* 0x002fce0000010000 */
[----:B------:R-:W1:Y:S01]  /*4010*/  MUFU.EX2 R71, R71 ;  /* 0x0000004700477308 */ /* 0x000e620000000800 */
[----:B---3--:R-:W-:-:S07]  /*4020*/  FADD.FTZ R6, R70, R7 ;  /* 0x0000000746067221 */ /* 0x008fce0000010000 */
[----:B------:R3:W4:Y:S01]  /*4030*/  MUFU.EX2 R34, R105 ;  /* 0x0000006900227308 */ /* 0x0007220000000800 */
[C---:B--2---:R-:W-:Y:S01]  /*4040*/  F2FP.SATFINITE.E4M3.F32.PACK_AB_MERGE_C R40, R31.reuse, R40, RZ ;  /* 0x000000281f28723e */ /* 0x044fe200048070ff */
[----:B------:R-:W-:-:S03]  /*4050*/  FADD.FTZ R31, R31, R4 ;  /* 0x000000041f1f7221 */ /* 0x000fc60000010000 */
[----:B------:R-:W-:Y:S01]  /*4060*/  F2FP.SATFINITE.E4M3.F32.PACK_AB_MERGE_C R210, R37, R36, R40 ;  /* 0x0000002425d2723e */ /* 0x000fe20004807028 */
[--C-:B------:R-:W-:Y:S02]  /*4070*/  IMAD.MOV.U32 R40, RZ, RZ, R119.reuse ;  /* 0x000000ffff287224 */ /* 0x100fe400078e0077 */
[----:B------:R-:W2:Y:S01]  /*4080*/  MUFU.EX2 R42, R42 ;  /* 0x0000002a002a7308 */ /* 0x000ea20000000800 */
[C---:B-1----:R-:W-:Y:S01]  /*4090*/  F2FP.SATFINITE.E4M3.F32.PACK_AB_MERGE_C R70, R71.reuse, R70, RZ ;  /* 0x000000464746723e */ /* 0x042fe200048070ff */
[----:B------:R-:W-:Y:S01]  /*40a0*/  FADD.FTZ R71, R71, R6 ;  /* 0x0000000647477221 */ /* 0x000fe20000010000 */
[--C-:B---3--:R-:W-:Y:S02]  /*40b0*/  IMAD.MOV.U32 R105, RZ, RZ, R119.reuse ;  /* 0x000000ffff697224 */ /* 0x108fe400078e0077 */
[----:B------:R-:W-:Y:S01]  /*40c0*/  F2FP.SATFINITE.E4M3.F32.PACK_AB_MERGE_C R211, R67, R66, R70 ;  /* 0x0000004243d3723e */ /* 0x000fe20004807046 */
[----:B------:R-:W-:Y:S02]  /*40d0*/  IMAD.MOV.U32 R70, RZ, RZ, R119 ;  /* 0x000000ffff467224 */ /* 0x000fe400078e0077 */
[----:B------:R-:W1:Y:S01]  /*40e0*/  MUFU.EX2 R35, R35 ;  /* 0x0000002300237308 */ /* 0x000e620000000800 */
[----:B----4-:R-:W-:-:S01]  /*40f0*/  FADD.FTZ R4, R34, R31 ;  /* 0x0000001f22047221 */ /* 0x010fc20000010000 */
[----:B------:R-:W-:-:S02]  /*4100*/  IMAD.MOV.U32 R67, RZ, RZ, R119 ;  /* 0x000000ffff437224 */ /* 0x000fc400078e0077 */
[--C-:B------:R-:W-:Y:S02]  /*4110*/  IMAD.MOV.U32 R66, RZ, RZ, R119.reuse ;  /* 0x000000ffff427224 */ /* 0x100fe400078e0077 */
[----:B------:R-:W-:Y:S02]  /*4120*/  IMAD.MOV.U32 R37, RZ, RZ, R119 ;  /* 0x000000ffff257224 */ /* 0x000fe400078e0077 */
[----:B------:R-:W3:Y:S01]  /*4130*/  MUFU.EX2 R43, R43 ;  /* 0x0000002b002b7308 */ /* 0x000ee20000000800 */
[----:B--2---:R-:W-:-:S01]  /*4140*/  FADD.FTZ R6, R42, R71 ;  /* 0x000000472a067221 */ /* 0x004fc20000010000 */
[--C-:B------:R-:W-:Y:S02]  /*4150*/  IMAD.MOV.U32 R71, RZ, RZ, R119.reuse ;  /* 0x000000ffff477224 */ /* 0x100fe400078e0077 */
[--C-:B------:R-:W-:Y:S02]  /*4160*/  IMAD.MOV.U32 R36, RZ, RZ, R119.reuse ;  /* 0x000000ffff247224 */ /* 0x100fe400078e0077 */
[----:B------:R-:W-:-:S02]  /*4170*/  IMAD.MOV.U32 R31, RZ, RZ, R119 ;  /* 0x000000ffff1f7224 */ /* 0x000fc400078e0077 */
[----:B------:R-:W2:Y:S01]  /*4180*/  MUFU.EX2 R38, R38 ;  /* 0x0000002600267308 */ /* 0x000ea20000000800 */
[----:B-1----:R-:W-:-:S07]  /*4190*/  FADD.FTZ R7, R35, R4 ;  /* 0x0000000423077221 */ /* 0x002fce0000010000 */
[----:B------:R-:W1:Y:S01]  /*41a0*/  MUFU.EX2 R46, R46 ;  /* 0x0000002e002e7308 */ /* 0x000e620000000800 */
[----:B---3--:R-:W-:-:S07]  /*41b0*/  FADD.FTZ R9, R43, R6 ;  /* 0x000000062b097221 */ /* 0x008fce0000010000 */
[----:B------:R-:W3:Y:S01]  /*41c0*/  MUFU.EX2 R45, R45 ;  /* 0x0000002d002d7308 */ /* 0x000ee20000000800 */
[----:B--2---:R-:W-:-:S07]  /*41d0*/  FADD.FTZ R4, R38, R7 ;  /* 0x0000000726047221 */ /* 0x004fce0000010000 */
[----:B------:R-:W2:Y:S01]  /*41e0*/  MUFU.EX2 R47, R47 ;  /* 0x0000002f002f7308 */ /* 0x000ea20000000800 */
[----:B-1----:R-:W-:-:S07]  /*41f0*/  FADD.FTZ R6, R46, R9 ;  /* 0x000000092e067221 */ /* 0x002fce0000010000 */
[----:B------:R-:W1:Y:S01]  /*4200*/  MUFU.EX2 R39, R39 ;  /* 0x0000002700277308 */ /* 0x000e620000000800 */
[----:B---3--:R-:W-:-:S01]  /*4210*/  FADD.FTZ R4, R45, R4 ;  /* 0x000000042d047221 */ /* 0x008fc20000010000 */
[----:B------:R-:W-:Y:S01]  /*4220*/  F2FP.SATFINITE.E4M3.F32.PACK_AB_MERGE_C R38, R45, R38, RZ ;  /* 0x000000262d26723e */ /* 0x000fe200048070ff */
[----:B------:R-:W-:-:S03]  /*4230*/  IMAD.MOV.U32 R45, RZ, RZ, R119 ;  /* 0x000000ffff2d7224 */ /* 0x000fc600078e0077 */
[----:B------:R-:W-:Y:S01]  /*4240*/  F2FP.SATFINITE.E4M3.F32.PACK_AB_MERGE_C R212, R35, R34, R38 ;  /* 0x0000002223d4723e */ /* 0x000fe20004807026 */
[--C-:B------:R-:W-:Y:S01]  /*4250*/  IMAD.MOV.U32 R38, RZ, RZ, R119.reuse ;  /* 0x000000ffff267224 */ /* 0x100fe200078e0077 */
[----:B------:R-:W3:Y:S01]  /*4260*/  MUFU.EX2 R50, R50 ;  /* 0x0000003200327308 */ /* 0x000ee20000000800 */
[C---:B--2---:R-:W-:Y:S01]  /*4270*/  F2FP.SATFINITE.E4M3.F32.PACK_AB_MERGE_C R46, R47.reuse, R46, RZ ;  /* 0x0000002e2f2e723e */ /* 0x044fe200048070ff */
[----:B------:R-:W-:Y:S01]  /*4280*/  FADD.FTZ R47, R47, R6 ;  /* 0x000000062f2f7221 */ /* 0x000fe20000010000 */
[--C-:B------:R-:W-:Y:S02]  /*4290*/  IMAD.MOV.U32 R35, RZ, RZ, R119.reuse ;  /* 0x000000ffff237224 */ /* 0x100fe400078e0077 */
[----:B------:R-:W-:Y:S01]  /*42a0*/  F2FP.SATFINITE.E4M3.F32.PACK_AB_MERGE_C R213, R43, R42, R46 ;  /* 0x0000002a2bd5723e */ /* 0x000fe2000480702e */
[----:B------:R-:W-:Y:S02]  /*42b0*/  IMAD.MOV.U32 R46, RZ, RZ, R119 ;  /* 0x000000ffff2e7224 */ /* 0x000fe400078e0077 */
[----:B------:R-:W2:Y:S01]  /*42c0*/  MUFU.EX2 R44, R44 ;  /* 0x0000002c002c7308 */ /* 0x000ea20000000800 */
[----:B-1----:R-:W-:-:S01]  /*42d0*/  FADD.FTZ R7, R39, R4 ;  /* 0x0000000427077221 */ /* 0x002fc20000010000 */
[----:B------:R-:W-:-:S02]  /*42e0*/  IMAD.MOV.U32 R43, RZ, RZ, R119 ;  /* 0x000000ffff2b7224 */ /* 0x000fc400078e0077 */
[--C-:B------:R-:W-:Y:S02]  /*42f0*/  IMAD.MOV.U32 R42, RZ, RZ, R119.reuse ;  /* 0x000000ffff2a7224 */ /* 0x100fe400078e0077 */
[----:B------:R-:W-:Y:S02]  /*4300*/  IMAD.MOV.U32 R34, RZ, RZ, R119 ;  /* 0x000000ffff227224 */ /* 0x000fe400078e0077 */
[----:B------:R-:W1:Y:S01]  /*4310*/  MUFU.EX2 R51, R51 ;  /* 0x0000003300337308 */ /* 0x000e620000000800 */
[----:B---3--:R-:W-:-:S01]  /*4320*/  FADD.FTZ R4, R50, R47 ;  /* 0x0000002f32047221 */ /* 0x008fc20000010000 */
[----:B------:R-:W-:-:S06]  /*4330*/  IMAD.MOV.U32 R47, RZ, RZ, R119 ;  /* 0x000000ffff2f7224 */ /* 0x000fcc00078e0077 */
        /* <DEDUP_REMOVED lines=13> */
[--C-:B------:R-:W-:Y:S01]  /*4410*/  IMAD.MOV.U32 R48, RZ, RZ, R119.reuse ;  /* 0x000000ffff307224 */ /* 0x100fe200078e0077 */
[----:B------:R-:W1:Y:S01]  /*4420*/  MUFU.EX2 R26, R26 ;  /* 0x0000001a001a7308 */ /* 0x000e620000000800 */
[C---:B---3--:R-:W-:Y:S01]  /*4430*/  F2FP.SATFINITE.E4M3.F32.PACK_AB_MERGE_C R54, R55.reuse, R54, RZ ;  /* 0x000000363736723e */ /* 0x048fe200048070ff */
[----:B------:R-:W-:Y:S01]  /*4440*/  FADD.FTZ R55, R55, R6 ;  /* 0x0000000637377221 */ /* 0x000fe20000010000 */
[--C-:B------:R-:W-:Y:S02]  /*4450*/  IMAD.MOV.U32 R44, RZ, RZ, R119.reuse ;  /* 0x000000ffff2c7224 */ /* 0x100fe400078e0077 */
[----:B------:R-:W-:Y:S01]  /*4460*/  F2FP.SATFINITE.E4M3.F32.PACK_AB_MERGE_C R215, R51, R50, R54 ;  /* 0x0000003233d7723e */ /* 0x000fe20004807036 */
[----:B------:R-:W-:Y:S02]  /*4470*/  IMAD.MOV.U32 R54, RZ, RZ, R119 ;  /* 0x000000ffff367224 */ /* 0x000fe400078e0077 */
[----:B------:R-:W3:Y:S01]  /*4480*/  MUFU.EX2 R52, R52 ;  /* 0x0000003400347308 */ /* 0x000ee20000000800 */
[----:B--2---:R-:W-:-:S01]  /*4490*/  FADD.FTZ R7, R49, R4 ;  /* 0x0000000431077221 */ /* 0x004fc20000010000 */
[----:B------:R-:W-:-:S02]  /*44a0*/  IMAD.MOV.U32 R51, RZ, RZ, R119 ;  /* 0x000000ffff337224 */ /* 0x000fc400078e0077 */
[--C-:B------:R-:W-:Y:S02]  /*44b0*/  IMAD.MOV.U32 R50, RZ, RZ, R119.reuse ;  /* 0x000000ffff327224 */ /* 0x100fe400078e0077 */
[----:B------:R-:W-:Y:S02]  /*44c0*/  IMAD.MOV.U32 R39, RZ, RZ, R119 ;  /* 0x000000ffff277224 */ /* 0x000fe400078e0077 */
[----:B------:R-:W2:Y:S01]  /*44d0*/  MUFU.EX2 R27, R27 ;  /* 0x0000001b001b7308 */ /* 0x000ea20000000800 */
[----:B-1----:R-:W-:-:S01]  /*44e0*/  FADD.FTZ R4, R26, R55 ;  /* 0x000000371a047221 */ /* 0x002fc20000010000 */
[----:B------:R-:W-:-:S06]  /*44f0*/  IMAD.MOV.U32 R55, RZ, RZ, R119 ;  /* 0x000000ffff377224 */ /* 0x000fcc00078e0077 */
[----:B------:R-:W1:Y:S01]  /*4500*/  MUFU.EX2 R56, R56 ;  /* 0x0000003800387308 */ /* 0x000e620000000800 */
[----:B---3--:R-:W-:-:S07]  /*4510*/  FADD.FTZ R7, R52, R7 ;  /* 0x0000000734077221 */ /* 0x008fce0000010000 */
[----:B------:R-:W3:Y:S01]  /*4520*/  MUFU.EX2 R30, R30 ;  /* 0x0000001e001e7308 */ /* 0x000ee20000000800 */
[----:B--2---:R-:W-:-:S07]  /*4530*/  FADD.FTZ R9, R27, R4 ;  /* 0x000000041b097221 */ /* 0x004fce0000010000 */
[----:B------:R-:W2:Y:S01]  /*4540*/  MUFU.EX2 R57, R57 ;  /* 0x0000003900397308 */ /* 0x000ea20000000800 */
[----:B-1----:R-:W-:-:S07]  /*4550*/  FADD.FTZ R4, R56, R7 ;  /* 0x0000000738047221 */ /* 0x002fce0000010000 */
[----:B------:R1:W4:Y:S01]  /*4560*/  MUFU.EX2 R3, R68 ;  /* 0x0000004400037308 */ /* 0x0003220000000800 */
[----:B---3--:R-:W-:-:S07]  /*4570*/  FADD.FTZ R6, R30, R9 ;  /* 0x000000091e067221 */ /* 0x008fce0000010000 */
[----:B------:R-:W3:Y:S01]  /*4580*/  MUFU.EX2 R60, R60 ;  /* 0x0000003c003c7308 */ /* 0x000ee20000000800 */
[C---:B--2---:R-:W-:Y:S01]  /*4590*/  F2FP.SATFINITE.E4M3.F32.PACK_AB_MERGE_C R56, R57.reuse, R56, RZ ;  /* 0x000000383938723e */ /* 0x044fe200048070ff */
[----:B------:R-:W-:Y:S01]  /*45a0*/  FADD.FTZ R57, R57, R4 ;  /* 0x0000000439397221 */ /* 0x000fe20000010000 */
[--C-:B-1----:R-:W-:Y:S02]  /*45b0*/  IMAD.MOV.U32 R68, RZ, RZ, R119.reuse ;  /* 0x000000ffff447224 */ /* 0x102fe400078e0077 */
[----:B------:R-:W-:Y:S01]  /*45c0*/  F2FP.SATFINITE.E4M3.F32.PACK_AB_MERGE_C R216, R52, R49, R56 ;  /* 0x0000003134d8723e */ /* 0x000fe20004807038 */
[----:B------:R-:W-:Y:S02]  /*45d0*/  IMAD.MOV.U32 R56, RZ, RZ, R119 ;  /* 0x000000ffff387224 */ /* 0x000fe400078e0077 */
[----:B------:R-:W1:Y:S01]  /*45e0*/  MUFU.EX2 R69, R69 ;  /* 0x0000004500457308 */ /* 0x000e620000000800 */
[----:B----4-:R-:W-:-:S01]  /*45f0*/  FADD.FTZ R6, R3, R6 ;  /* 0x0000000603067221 */ /* 0x010fc20000010000 */
[----:B------:R-:W-:Y:S01]  /*4600*/  F2FP.SATFINITE.E4M3.F32.PACK_AB_MERGE_C R30, R3, R30, RZ ;  /* 0x0000001e031e723e */ /* 0x000fe200048070ff */
[----:B------:R-:W-:-:S02]  /*4610*/  IMAD.MOV.U32 R52, RZ, RZ, R119 ;  /* 0x000000ffff347224 */ /* 0x000fc400078e0077 */
[--C-:B------:R-:W-:Y:S01]  /*4620*/  IMAD.MOV.U32 R49, RZ, RZ, R119.reuse ;  /* 0x000000ffff317224 */ /* 0x100fe200078e0077 */
[----:B------:R-:W-:Y:S01]  /*4630*/  F2FP.SATFINITE.E4M3.F32.PACK_AB_MERGE_C R217, R27, R26, R30 ;  /* 0x0000001a1bd9723e */ /* 0x000fe2000480701e */
[----:B------:R-:W-:Y:S01]  /*4640*/  IMAD.MOV.U32 R30, RZ, RZ, R119 ;  /* 0x000000ffff1e7224 */ /* 0x000fe200078e0077 */
[----:B------:R-:W2:Y:S01]  /*4650*/  MUFU.EX2 R61, R61 ;  /* 0x0000003d003d7308 */ /* 0x000ea20000000800 */
[----:B---3--:R-:W-:-:S01]  /*4660*/  FADD.FTZ R4, R60, R57 ;  /* 0x000000393c047221 */ /* 0x008fc20000010000 */
[--C-:B------:R-:W-:Y:S02]  /*4670*/  IMAD.MOV.U32 R57, RZ, RZ, R119.reuse ;  /* 0x000000ffff397224 */ /* 0x100fe400078e0077 */
[--C-:B------:R-:W-:Y:S02]  /*4680*/  IMAD.MOV.U32 R27, RZ, RZ, R119.reuse ;  /* 0x000000ffff1b7224 */ /* 0x100fe400078e0077 */
[----:B------:R-:W-:Y:S02]  /*4690*/  IMAD.MOV.U32 R26, RZ, RZ, R119 ;  /* 0x000000ffff1a7224 */ /* 0x000fe400078e0077 */
[----:B------:R-:W3:Y:S01]  /*46a0*/  MUFU.EX2 R72, R72 ;  /* 0x0000004800487308 */ /* 0x000ee20000000800 */
[----:B-1----:R-:W-:-:S07]  /*46b0*/  FADD.FTZ R3, R69, R6 ;  /* 0x0000000645037221 */ /* 0x002fce0000010000 */
[----:B------:R-:W-:Y:S01]  /*46c0*/  MUFU.EX2 R64, R64 ;  /* 0x0000004000407308 */ /* 0x000fe20000000800 */
[----:B--2---:R-:W-:-:S07]  /*46d0*/  FADD.FTZ R7, R61, R4 ;  /* 0x000000043d077221 */ /* 0x004fce0000010000 */
[----:B------:R-:W1:Y:S01]  /*46e0*/  MUFU.EX2 R65, R65 ;  /* 0x0000004100417308 */ /* 0x000e620000000800 */
[----:B---3--:R-:W-:-:S07]  /*46f0*/  FADD.FTZ R4, R72, R3 ;  /* 0x0000000348047221 */ /* 0x008fce0000010000 */
[----:B------:R-:W2:Y:S08]  /*4700*/  MUFU.EX2 R73, R73 ;  /* 0x0000004900497308 */ /* 0x000eb00000000800 */
[----:B------:R-:W3:Y:S01]  /*4710*/  MUFU.EX2 R76, R76 ;  /* 0x0000004c004c7308 */ /* 0x000ee20000000800 */
[----:B-1----:R-:W-:Y:S01]  /*4720*/  F2FP.SATFINITE.E4M3.F32.PACK_AB_MERGE_C R6, R65, R64, RZ ;  /* 0x000000404106723e */ /* 0x002fe200048070ff */
[----:B------:R-:W-:-:S03]  /*4730*/  FADD.FTZ R64, R64, R7 ;  /* 0x0000000740407221 */ /* 0x000fc60000010000 */
[----:B------:R-:W-:Y:S01]  /*4740*/  F2FP.SATFINITE.E4M3.F32.PACK_AB_MERGE_C R218, R61, R60, R6 ;  /* 0x0000003c3dda723e */ /* 0x000fe20004807006 */
[--C-:B------:R-:W-:Y:S02]  /*4750*/  IMAD.MOV.U32 R61, RZ, RZ, R119.reuse ;  /* 0x000000ffff3d7224 */ /* 0x100fe400078e0077 */
[----:B------:R-:W-:Y:S02]  /*4760*/  IMAD.MOV.U32 R60, RZ, RZ, R119 ;  /* 0x000000ffff3c7224 */ /* 0x000fe400078e0077 */
[----:B--2---:R-:W-:-:S01]  /*4770*/  FADD.FTZ R3, R73, R4 ;  /* 0x0000000449037221 */ /* 0x004fc20000010000 */
[----:B------:R-:W-:Y:S01]  /*4780*/  FADD.FTZ R4, R65, R64 ;  /* 0x0000004041047221 */ /* 0x000fe20000010000 */
[--C-:B------:R-:W-:Y:S02]  /*4790*/  IMAD.MOV.U32 R65, RZ, RZ, R119.reuse ;  /* 0x000000ffff417224 */ /* 0x100fe400078e0077 */
[----:B------:R-:W-:Y:S01]  /*47a0*/  IMAD.MOV.U32 R64, RZ, RZ, R119 ;  /* 0x000000ffff407224 */ /* 0x000fe200078e0077 */
[C---:B---3--:R-:W-:Y:S01]  /*47b0*/  F2FP.SATFINITE.E4M3.F32.PACK_AB_MERGE_C R8, R76.reuse, R73, RZ ;  /* 0x000000494c08723e */ /* 0x048fe200048070ff */
[----:B------:R-:W-:Y:S01]  /*47c0*/  FADD.FTZ R3, R76, R3 ;  /* 0x000000034c037221 */ /* 0x000fe20000010000 */
[----:B------:R-:W-:-:S02]  /*47d0*/  IMAD.MOV.U32 R76, RZ, RZ, R119 ;  /* 0x000000ffff4c7224 */ /* 0x000fc400078e0077 */
[----:B------:R-:W-:Y:S01]  /*47e0*/  F2FP.SATFINITE.E4M3.F32.PACK_AB_MERGE_C R219, R72, R69, R8 ;  /* 0x0000004548db723e */ /* 0x000fe20004807008 */
[--C-:B------:R-:W-:Y:S02]  /*47f0*/  IMAD.MOV.U32 R73, RZ, RZ, R119.reuse ;  /* 0x000000ffff497224 */ /* 0x100fe400078e0077 */
[--C-:B------:R-:W-:Y:S02]  /*4800*/  IMAD.MOV.U32 R72, RZ, RZ, R119.reuse ;  /* 0x000000ffff487224 */ /* 0x100fe400078e0077 */
[----:B------:R-:W-:Y:S01]  /*4810*/  IMAD.MOV.U32 R69, RZ, RZ, R119 ;  /* 0x000000ffff457224 */ /* 0x000fe200078e0077 */
[----:B------:R-:W-:Y:S06]  /*4820*/  @!P1 BRA `(.L_x_15) ;  /* 0x0000003000749947 */ /* 0x000fec0003800000 */
[----:B------:R-:W-:Y:S01]  /*4830*/  IMAD.MOV.U32 R6, RZ, RZ, R5 ;  /* 0x000000ffff067224 */ /* 0x000fe200078e0005 */
[----:B------:R-:W-:Y:S01]  /*4840*/  CS2R R118, SRZ ;  /* 0x0000000000767805 */ /* 0x000fe2000001ff00 */
[----:B------:R-:W-:Y:S01]  /*4850*/  IMAD.MOV.U32 R7, RZ, RZ, R0 ;  /* 0x000000ffff077224 */ /* 0x000fe200078e0000 */
[----:B------:R-:W-:Y:S02]  /*4860*/  CS2R R116, SRZ ;  /* 0x0000000000747805 */ /* 0x000fe4000001ff00 */
[----:B------:R-:W-:Y:S02]  /*4870*/  CS2R R114, SRZ ;  /* 0x0000000000727805 */ /* 0x000fe4000001ff00 */
[----:B------:R-:W-:Y:S02]  /*4880*/  CS2R R112, SRZ ;  /* 0x0000000000707805 */ /* 0x000fe4000001ff00 */
[----:B------:R-:W-:Y:S02]  /*4890*/  CS2R R110, SRZ ;  /* 0x00000000006e7805 */ /* 0x000fe4000001ff00 */
[----:B------:R-:W-:-:S02]  /*48a0*/  CS2R R108, SRZ ;  /* 0x00000000006c7805 */ /* 0x000fc4000001ff00 */
[----:B------:R-:W-:Y:S02]  /*48b0*/  CS2R R106, SRZ ;  /* 0x00000000006a7805 */ /* 0x000fe4000001ff00 */
        /* <DEDUP_REMOVED lines=40> */
[----:B------:R-:W-:Y:S01]  /*4b40*/  CS2R R24, SRZ ;  /* 0x0000000000187805 */ /* 0x000fe2000001ff00 */
[----:B------:R-:W-:Y:S01]  /*4b50*/  UIADD3 UR53, UR53, -0x2, URZ ;  /* 0xfffffffe35357890 */ /* 0x000fe2000fffe03f */
[----:B------:R-:W-:Y:S01]  /*4b60*/  UMOV UR57, UR36 ;  /* 0x0000002400397c82 */ /* 0x000fe20008000000 */
[----:B------:R-:W-:-:S10]  /*4b70*/  UMOV UR56, UR52 ;  /* 0x0000003400387c82 */ /* 0x000fd40008000000 */
.L_x_25:
[----:B------:R-:W-:Y:S01]  /*4b80*/  ISETP.NE.AND P2, PT, RZ, UR41, PT ;  /* 0x00000029ff007c0c */ /* 0x000fe2000bf45270 */
[----:B------:R-:W-:-:S04]  /*4b90*/  UISETP.NE.AND UP0, UPT, UR56, 0x1, UPT ;  /* 0x000000013800788c */ /* 0x000fc8000bf05270 */
[----:B------:R-:W-:-:S04]  /*4ba0*/  USEL UR36, URZ, 0x1, UP0 ;  /* 0x000000013f247887 */ /* 0x000fc80008000000 */
[----:B------:R-:W-:-:S04]  /*4bb0*/  ULOP3.LUT UR36, UR57, UR36, URZ, 0x3c, !UPT ;  /* 0x0000002439247292 */ /* 0x000fc8000f8e3c3f */
[----:B------:R-:W-:Y:S08]  /*4bc0*/  @P2 BRA `(.L_x_16) ;  /* 0x0000000000382947 */ /* 0x000ff00003800000 */
[----:B------:R-:W-:Y:S05]  /*4bd0*/  @!P0 BRA `(.L_x_17) ;  /* 0x0000000000048947 */ /* 0x000fea0003800000 */
[----:B------:R-:W-:Y:S01]  /*4be0*/  BPT.TRAP 0x1 ;  /* 0x000000040000795c */ /* 0x000fe20000300000 */
.L_x_17:
[----:B------:R-:W-:Y:S01]  /*4bf0*/  UIADD3 UR6, UR56, 0x1, URZ ;  /* 0x0000000138067890 */ /* 0x000fe2000fffe03f */
[----:B------:R-:W-:-:S03]  /*4c00*/  IMAD.U32 R0, RZ, RZ, UR36 ;  /* 0x00000024ff007e24 */ /* 0x000fc6000f8e00ff */
[----:B------:R-:W-:Y:S02]  /*4c10*/  UISETP.NE.AND UP0, UPT, UR6, 0x2, UPT ;  /* 0x000000020600788c */ /* 0x000fe4000bf05270 */
[----:B------:R-:W-:Y:S02]  /*4c20*/  SHF.L.U32 R0, R0, 0x1f, RZ ;  /* 0x0000001f00007819 */ /* 0x000fe400000006ff */
[----:B------:R-:W-:-:S04]  /*4c30*/  USEL UR6, UR6, URZ, UP0 ;  /* 0x0000003f06067287 */ /* 0x000fc80008000000 */
[----:B------:R-:W-:-:S09]  /*4c40*/  ULEA UR6, UR6, UR38, 0x3 ;  /* 0x0000002606067291 */ /* 0x000fd2000f8e183f */
[----:B------:R1:W2:Y:S01]  /*4c50*/  SYNCS.PHASECHK.TRANS64.TRYWAIT P1, [UR6+0x33430], R0 ;  /* 0x03343000ff0075a7 */ /* 0x0002a20008020146 */
[----:B------:R-:W-:Y:S05]  /*4c60*/  @!P0 BRA `(.L_x_18) ;  /* 0x0000000000048947 */ /* 0x000fea0003800000 */
[----:B------:R-:W-:Y:S01]  /*4c70*/  BPT.TRAP 0x1 ;  /* 0x000000040000795c */ /* 0x000fe20000300000 */
.L_x_18:
[----:B--2---:R-:W-:Y:S05]  /*4c80*/  @P1 BRA `(.L_x_16) ;  /* 0x0000000000081947 */ /* 0x004fea0003800000 */
[----:B------:R-:W2:Y:S02]  /*4c90*/  SYNCS.PHASECHK.TRANS64.TRYWAIT P1, [UR6+0x33430], R0 ;  /* 0x03343000ff0075a7 */ /* 0x000ea40008020146 */
[----:B--2---:R-:W-:Y:S05]  /*4ca0*/  @!P1 BRA `(.L_x_19) ;  /* 0x0000008400309947 */ /* 0x004fea0003800000 */
.L_x_16:
[----:B-12---:R-:W-:Y:S01]  /*4cb0*/  VIADD R0, R18, 0x8 ;  /* 0x0000000812007836 */ /* 0x006fe20000000000 */
[----:B------:R-:W-:Y:S01]  /*4cc0*/  UIADD3 UR52, UR56, 0x1, URZ ;  /* 0x0000000138347890 */ /* 0x000fe2000fffe03f */
[----:B------:R-:W-:Y:S01]  /*4cd0*/  UMOV UR27, 0x80000020 ;  /* 0x80000020001b7882 */ /* 0x000fe20000000000 */
[----:B------:R-:W-:Y:S02]  /*4ce0*/  UMOV UR28, UR24 ;  /* 0x00000018001c7c82 */ /* 0x000fe40008000000 */
[----:B------:R1:W-:Y:S01]  /*4cf0*/  BAR.SYNC.DEFER_BLOCKING R0, 0x100 ;  /* 0x000400000000751d */ /* 0x0003e20000010000 */
[----:B------:R-:W-:-:S04]  /*4d00*/  UISETP.NE.AND UP0, UPT, UR52, 0x2, UPT ;  /* 0x000000023400788c */ /* 0x000fc8000bf05270 */
[----:B------:R-:W-:Y:S01]  /*4d10*/  USEL UR52, UR52, URZ, UP0 ;  /* 0x0000003f34347287 */ /* 0x000fe20008000000 */
[----:B------:R-:W-:Y:S01]  /*4d20*/  UMOV UR29, UR25 ;  /* 0x00000019001d7c82 */ /* 0x000fe20008000000 */
[----:B------:R-:W-:Y:S02]  /*4d30*/  UMOV UR31, 0x80000020 ;  /* 0x80000020001f7882 */ /* 0x000fe40000000000 */
[----:B------:R-:W-:Y:S01]  /*4d40*/  UIMAD UR58, UR52, 0x780, UR49 ;  /* 0x00000780343a78a4 */ /* 0x000fe2000f8e0231 */
[----:B------:R-:W-:Y:S01]  /*4d50*/  UMOV UR32, UR24 ;  /* 0x0000001800207c82 */ /* 0x000fe20008000000 */
[----:B------:R-:W-:Y:S02]  /*4d60*/  UMOV UR33, UR25 ;  /* 0x0000001900217c82 */ /* 0x000fe40008000000 */
[----:B------:R-:W-:Y:S02]  /*4d70*/  UIADD3 UR30, UR58, 0x80, URZ ;  /* 0x000000803a1e7890 */ /* 0x000fe4000fffe03f */
[----:B------:R-:W-:-:S02]  /*4d80*/  UIADD3 UR34, UR58, 0x100, URZ ;  /* 0x000001003a227890 */ /* 0x000fc4000fffe03f */
[----:B------:R-:W-:Y:S01]  /*4d90*/  UMOV UR26, UR58 ;  /* 0x0000003a001a7c82 */ /* 0x000fe20008000000 */
[----:B------:R-:W-:Y:S01]  /*4da0*/  UMOV UR35, 0x80000020 ;  /* 0x8000002000237882 */ /* 0x000fe20000000000 */
[----:B------:R-:W-:Y:S01]  /*4db0*/  UIADD3 UR6, UR58, 0x200, URZ ;  /* 0x000002003a067890 */ /* 0x000fe2000fffe03f */
[----:B------:R-:W-:Y:S01]  /*4dc0*/  UMOV UR7, 0x80000020 ;  /* 0x8000002000077882 */ /* 0x000fe20000000000 */
[----:B------:R-:W-:Y:S01]  /*4dd0*/  UIADD3 UR10, UR58, 0x202, URZ ;  /* 0x000002023a0a7890 */ /* 0x000fe2000fffe03f */
[----:B------:R-:W-:Y:S01]  /*4de0*/  WARPGROUP.ARRIVE ;  /* 0x00000000000079c5 */ /* 0x000fe20000000000 */
[----:B------:R-:W-:Y:S01]  /*4df0*/  UMOV UR11, 0x80000020 ;  /* 0x80000020000b7882 */ /* 0x000fe20000000000 */
[----:B------:R-:W-:Y:S01]  /*4e00*/  UIADD3 UR14, UR58, 0x282, URZ ;  /* 0x000002823a0e7890 */ /* 0x000fe2000fffe03f */
[----:B------:R-:W-:Y:S01]  /*4e10*/  UMOV UR15, 0x80000020 ;  /* 0x80000020000f7882 */ /* 0x000fe20000000000 */
[----:B------:R-:W-:Y:S02]  /*4e20*/  UIADD3 UR18, UR58, 0x500, URZ ;  /* 0x000005003a127890 */ /* 0x000fe4000fffe03f */
[----:B------:R-:W-:Y:S01]  /*4e30*/  QGMMA.64x32x32.F32.E4M3.E4M3 R184, gdesc[UR24], RZ, !UPT, gsb0 ;  /* 0x0060000018b879f3 */ /* 0x000fe2000c0008ff */
[----:B------:R-:W-:Y:S01]  /*4e40*/  UIADD3 UR26, UR58, 0x180, URZ ;  /* 0x000001803a1a7890 */ /* 0x000fe2000fffe03f */
[----:B------:R-:W-:Y:S01]  /*4e50*/  UMOV UR27, 0x80000020 ;  /* 0x80000020001b7882 */ /* 0x000fe20000000000 */
[----:B------:R-:W-:Y:S01]  /*4e60*/  UMOV UR19, 0x80000020 ;  /* 0x8000002000137882 */ /* 0x000fe20000000000 */
[----:B------:R-:W-:Y:S01]  /*4e70*/  UIADD3 UR22, UR58, 0x502, URZ ;  /* 0x000005023a167890 */ /* 0x000fe2000fffe03f */
[----:B------:R-:W-:Y:S01]  /*4e80*/  UMOV UR23, 0x80000020 ;  /* 0x8000002000177882 */ /* 0x000fe20000000000 */
[----:B------:R-:W-:-:S02]  /*4e90*/  WARPGROUP.DEPBAR.LE gsb0, 0x0 ;  /* 0x00008000000079c5 */ /* 0x000fc40000010000 */
[----:B------:R-:W-:-:S06]  /*4ea0*/  WARPGROUP.ARRIVE ;  /* 0x00000000000079c5 */ /* 0x000fcc0000000000 */
[----:B------:R-:W-:Y:S01]  /*4eb0*/  QGMMA.64x32x32.F32.E4M3.E4M3 R168, gdesc[UR28], RZ, !UPT, gsb0 ;  /* 0x006000001ca879f3 */ /* 0x000fe2000c0008ff */
[----:B------:R-:W-:Y:S01]  /*4ec0*/  UIADD3 UR30, UR58, 0x82, URZ ;  /* 0x000000823a1e7890 */ /* 0x000fe2000fffe03f */
[----:B------:R-:W-:Y:S01]  /*4ed0*/  UMOV UR28, UR4 ;  /* 0x00000004001c7c82 */ /* 0x000fe20008000000 */
[----:B------:R-:W-:Y:S01]  /*4ee0*/  UMOV UR29, UR5 ;  /* 0x00000005001d7c82 */ /* 0x000fe20008000000 */
[----:B------:R-:W-:Y:S01]  /*4ef0*/  UMOV UR31, 0x80000020 ;  /* 0x80000020001f7882 */ /* 0x000fe20000000000 */
[----:B------:R-:W-:Y:S02]  /*4f00*/  WARPGROUP.DEPBAR.LE gsb0, 0x0 ;  /* 0x00008000000079c5 */ /* 0x000fe40000010000 */
        /* <DEDUP_REMOVED lines=9> */
[----:B------:R-:W-:Y:S01]  /*4fa0*/  UMOV UR26, UR6 ;  /* 0x00000006001a7c82 */ /* 0x000fe20008000000 */
[----:B------:R-:W-:Y:S01]  /*4fb0*/  UMOV UR27, 0x80000020 ;  /* 0x80000020001b7882 */ /* 0x000fe20000000000 */
[----:B------:R-:W-:Y:S01]  /*4fc0*/  UIADD3 UR6, UR58, 0x2, URZ ;  /* 0x000000023a067890 */ /* 0x000fe2000fffe03f */
        /* <DEDUP_REMOVED lines=12> */
[----:B------:R-:W-:Y:S01]  /*5090*/  UMOV UR28, UR8 ;  /* 0x00000008001c7c82 */ /* 0x000fe20008000000 */
[----:B------:R-:W-:Y:S01]  /*50a0*/  UMOV UR29, UR9 ;  /* 0x00000009001d7c82 */ /* 0x000fe20008000000 */
        /* <DEDUP_REMOVED lines=106> */
[----:B------:R-:W-:Y:S01]  /*5750*/  UIADD3 UR58, UR58, 0x702, URZ ;  /* 0x000007023a3a7890 */ /* 0x000fe2000fffe03f */
[----:B------:R-:W-:Y:S02]  /*5760*/  WARPGROUP.DEPBAR.LE gsb0, 0x0 ;  /* 0x00008000000079c5 */ /* 0x000fe40000010000 */
[----:B------:R-:W-:-:S06]  /*5770*/  WARPGROUP.ARRIVE ;  /* 0x00000000000079c5 */ /* 0x000fcc0000000000 */
[----:B------:R-:W-:Y:S03]  /*5780*/  QGMMA.64x32x32.F32.E4M3.E4M3 R168, gdesc[UR28], R168, gsb0 ;  /* 0x006000001ca879f3 */ /* 0x000fe600080008a8 */
[----:B------:R-:W-:Y:S02]  /*5790*/  WARPGROUP.DEPBAR.LE gsb0, 0x0 ;  /* 0x00008000000079c5 */ /* 0x000fe40000010000 */
[----:B------:R-:W-:-:S06]  /*57a0*/  WARPGROUP.ARRIVE ;  /* 0x00000000000079c5 */ /* 0x000fcc0000000000 */
[----:B------:R-:W-:Y:S03]  /*57b0*/  QGMMA.64x32x32.F32.E4M3.E4M3 R152, gdesc[UR32], R152, gsb0 ;  /* 0x00600000209879f3 */ /* 0x000fe60008000898 */
        /* <DEDUP_REMOVED lines=9> */
[----:B-1----:R-:W-:Y:S05]  /*5850*/  @P2 BRA `(.L_x_20) ;  /* 0x00000000002c2947 */ /* 0x002fea0003800000 */
[----:B------:R-:W-:Y:S05]  /*5860*/  @!P0 BRA `(.L_x_21) ;  /* 0x0000000000048947 */ /* 0x000fea0003800000 */
[----:B------:R-:W-:Y:S01]  /*5870*/  BPT.TRAP 0x1 ;  /* 0x000000040000795c */ /* 0x000fe20000300000 */
.L_x_21:
[----:B------:R-:W-:Y:S01]  /*5880*/  ULEA UR6, UR56, UR38, 0x3 ;  /* 0x0000002638067291 */ /* 0x000fe2000f8e183f */
[----:B------:R-:W-:-:S05]  /*5890*/  IMAD.U32 R0, RZ, RZ, UR57 ;  /* 0x00000039ff007e24 */ /* 0x000fca000f8e00ff */
[----:B------:R-:W-:-:S04]  /*58a0*/  SHF.L.U32 R0, R0, 0x1f, RZ ;  /* 0x0000001f00007819 */ /* 0x000fc800000006ff */
[----:B------:R1:W2:Y:S01]  /*58b0*/  SYNCS.PHASECHK.TRANS64.TRYWAIT P1, [UR6+0x33450], R0 ;  /* 0x03345000ff0075a7 */ /* 0x0002a20008020146 */
[----:B------:R-:W-:Y:S05]  /*58c0*/  @!P0 BRA `(.L_x_22) ;  /* 0x0000000000048947 */ /* 0x000fea0003800000 */
[----:B------:R-:W-:Y:S01]  /*58d0*/  BPT.TRAP 0x1 ;  /* 0x000000040000795c */ /* 0x000fe20000300000 */
.L_x_22:
[----:B--2---:R-:W-:Y:S05]  /*58e0*/  @P1 BRA `(.L_x_20) ;  /* 0x0000000000081947 */ /* 0x004fea0003800000 */
[----:B------:R-:W2:Y:S02]  /*58f0*/  SYNCS.PHASECHK.TRANS64.TRYWAIT P1, [UR6+0x33450], R0 ;  /* 0x03345000ff0075a7 */ /* 0x000ea40008020146 */
[----:B--2---:R-:W-:Y:S05]  /*5900*/  @!P1 BRA `(.L_x_23) ;  /* 0x0000007800309947 */ /* 0x004fea0003800000 */
.L_x_20:
[----:B------:R-:W-:Y:S01]  /*5910*/  UIADD3 UR6, UR38, 0x200, URZ ;  /* 0x0000020026067890 */ /* 0x000fe2000fffe03f */
[----:B------:R-:W-:Y:S01]  /*5920*/  WARPGROUP.ARRIVE ;  /* 0x00000000000079c5 */ /* 0x000fe20000000000 */
[----:B------:R-:W-:Y:S01]  /*5930*/  UMOV UR7, 0xc0000010 ;  /* 0xc000001000077882 */ /* 0x000fe20000000000 */
[----:B-12---:R-:W-:Y:S01]  /*5940*/  FMNMX.FTZ R0, R184, R7, !PT ;  /* 0x00000007b8007209 */ /* 0x006fe20007810000 */
[----:B------:R-:W-:Y:S01]  /*5950*/  USHF.R.U32.HI UR6, URZ, 0x4, UR6 ;  /* 0x000000043f067899 */ /* 0x000fe20008011606 */
[----:B------:R-:W-:Y:S02]  /*5960*/  FMNMX.FTZ R8, R186, R6, !PT ;  /* 0x00000006ba087209 */ /* 0x000fe40007810000 */
[----:B------:R-:W1:Y:S01]  /*5970*/  S2R R221, SR_TID.X ;  /* 0x0000000000dd7919 */ /* 0x000e620000002100 */
[----:B------:R-:W-:Y:S01]  /*5980*/  FMNMX.FTZ R5, R185, R0, !PT ;  /* 0x00000000b9057209 */ /* 0x000fe20007810000 */
[----:B------:R-:W-:Y:S01]  /*5990*/  ULOP3.LUT UR6, UR6, 0x3fff, URZ, 0xc0, !UPT ;  /* 0x00003fff06067892 */ /* 0x000fe2000f8ec03f */
[----:B------:R-:W-:-:S02]  /*59a0*/  FMNMX.FTZ R9, R187, R8, !PT ;  /* 0x00000008bb097209 */ /* 0x000fc40007810000 */
[----:B------:R-:W-:Y:S01]  /*59b0*/  FMNMX.FTZ R0, R188, R5, !PT ;  /* 0x00000005bc007209 */ /* 0x000fe20007810000 */
[----:B------:R-:W-:Y:S01]  /*59c0*/  ULOP3.LUT UR6, UR6, 0x10000, URZ, 0xfc, !UPT ;  /* 0x0001000006067892 */ /* 0x000fe2000f8efc3f */
[----:B------:R-:W-:Y:S02]  /*59d0*/  FMNMX.FTZ R8, R190, R9, !PT ;  /* 0x00000009be087209 */ /* 0x000fe40007810000 */
[----:B------:R-:W-:Y:S01]  /*59e0*/  FMNMX.FTZ R5, R189, R0, !PT ;  /* 0x00000000bd057209 */ /* 0x000fe20007810000 */
[----:B------:R-:W-:Y:S01]  /*59f0*/  UIMAD UR10, UR56, 0x780, UR6 ;  /* 0x00000780380a78a4 */ /* 0x000fe2000f8e0206 */
[----:B------:R-:W-:Y:S02]  /*5a00*/  FMNMX.FTZ R9, R191, R8, !PT ;  /* 0x00000008bf097209 */ /* 0x000fe40007810000 */
[----:B------:R-:W-:Y:S02]  /*5a10*/  FMNMX.FTZ R0, R192, R5, !PT ;  /* 0x00000005c0007209 */ /* 0x000fe40007810000 */
[----:B------:R-:W-:-:S02]  /*5a20*/  FMNMX.FTZ R8, R194, R9, !PT ;  /* 0x00000009c2087209 */ /* 0x000fc40007810000 */
[----:B------:R-:W-:Y:S01]  /*5a30*/  UMOV UR6, UR10 ;  /* 0x0000000a00067c82 */ /* 0x000fe20008000000 */
[----:B------:R-:W-:Y:S01]  /*5a40*/  FMNMX.FTZ R5, R193, R0, !PT ;  /* 0x00000000c1057209 */ /* 0x000fe20007810000 */
[----:B------:R-:W-:Y:S01]  /*5a50*/  QGMMA.64x192x32.F32.E4M3.E4M3 R24, R200, gdesc[UR4], R24, gsb0 ;  /* 0x02e00004c8187df3 */ /* 0x000fe20008000818 */
[----:B------:R-:W-:Y:S01]  /*5a60*/  UIADD3 UR6, UR10, 0x180, URZ ;  /* 0x000001800a067890 */ /* 0x000fe2000fffe03f */
[----:B------:R-:W-:Y:S01]  /*5a70*/  FMNMX.FTZ R9, R195, R8, !PT ;  /* 0x00000008c3097209 */ /* 0x000fe20007810000 */
[----:B------:R-:W-:Y:S01]  /*5a80*/  UMOV UR7, 0xc0000010 ;  /* 0xc000001000077882 */ /* 0x000fe20000000000 */
[----:B------:R-:W-:Y:S02]  /*5a90*/  FMNMX.FTZ R0, R196, R5, !PT ;  /* 0x00000005c4007209 */ /* 0x000fe40007810000 */
[----:B------:R-:W-:Y:S02]  /*5aa0*/  FMNMX.FTZ R8, R198, R9, !PT ;  /* 0x00000009c6087209 */ /* 0x000fe40007810000 */
[----:B------:R-:W-:-:S02]  /*5ab0*/  FMNMX.FTZ R5, R197, R0, !PT ;  /* 0x00000000c5057209 */ /* 0x000fc40007810000 */
[----:B------:R-:W-:Y:S02]  /*5ac0*/  FMNMX.FTZ R9, R199, R8, !PT ;  /* 0x00000008c7097209 */ /* 0x000fe40007810000 */
[----:B------:R-:W-:Y:S02]  /*5ad0*/  FMNMX.FTZ R0, R168, R5, !PT ;  /* 0x00000005a8007209 */ /* 0x000fe40007810000 */
[----:B------:R-:W-:Y:S02]  /*5ae0*/  FMNMX.FTZ R8, R170, R9, !PT ;  /* 0x00000009aa087209 */ /* 0x000fe40007810000 */
        /* <DEDUP_REMOVED lines=62> */
[----:B-1----:R-:W-:Y:S01]  /*5ed0*/  LOP3.LUT P1, RZ, R221, 0x7f, RZ, 0xc0, !PT ;  /* 0x0000007fddff7812 */ /* 0x002fe2000782c0ff */
[----:B------:R-:W1:Y:S04]  /*5ee0*/  SHFL.BFLY PT, R0, R9, 0x2, 0x1f ;  /* 0x0c401f0009007f89 */ /* 0x000e6800000e0000 */
[----:B------:R-:W2:Y:S01]  /*5ef0*/  SHFL.BFLY PT, R5, R8, 0x2, 0x1f ;  /* 0x0c401f0008057f89 */ /* 0x000ea200000e0000 */
[----:B-1----:R-:W-:Y:S01]  /*5f00*/  FMNMX.FTZ R10, R9, R0, !PT ;  /* 0x00000000090a7209 */ /* 0x002fe20007810000 */
[----:B------:R-:W-:Y:S01]  /*5f10*/  IMAD.U32 R9, RZ, RZ, UR40 ;  /* 0x00000028ff097e24 */ /* 0x000fe2000f8e00ff */
[----:B--2---:R-:W-:-:S03]  /*5f20*/  FMNMX.FTZ R11, R8, R5, !PT ;  /* 0x00000005080b7209 */ /* 0x004fc60007810000 */
[----:B------:R-:W1:Y:S04]  /*5f30*/  SHFL.BFLY PT, R5, R10, 0x1, 0x1f ;  /* 0x0c201f000a057f89 */ /* 0x000e6800000e0000 */
[----:B------:R-:W2:Y:S01]  /*5f40*/  SHFL.BFLY PT, R12, R11, 0x1, 0x1f ;  /* 0x0c201f000b0c7f89 */ /* 0x000ea200000e0000 */
[----:B-1----:R-:W-:Y:S02]  /*5f50*/  FMNMX.FTZ R0, R10, R5, !PT ;  /* 0x000000050a007209 */ /* 0x002fe40007810000 */
[----:B--2---:R-:W-:-:S03]  /*5f60*/  FMNMX.FTZ R5, R11, R12, !PT ;  /* 0x0000000c0b057209 */ /* 0x004fc60007810000 */
[C---:B------:R-:W-:Y:S01]  /*5f70*/  FFMA.FTZ R8, R0.reuse, R9, -8 ;  /* 0xc100000000087423 */ /* 0x040fe20000010009 */
[----:B------:R-:W-:-:S03]  /*5f80*/  FADD.FTZ R7, -R0, R7 ;  /* 0x0000000700077221 */ /* 0x000fc60000010100 */
[--C-:B------:R-:W-:Y:S01]  /*5f90*/  FFMA.FTZ R21, R168, UR40, -R8.reuse ;  /* 0x00000028a8157c23 */ /* 0x100fe20008010808 */
[----:B------:R-:W-:-:S01]  /*5fa0*/  FFMA.FTZ R168, R169, UR40, -R8 ;  /* 0x00000028a9a87c23 */ /* 0x000fc20008010808 */
[----:B------:R-:W-:Y:S02]  /*5fb0*/  WARPGROUP.DEPBAR.LE gsb0, 0x0 ;  /* 0x00008000000079c5 */ /* 0x000fe40000010000 */
[----:B------:R-:W-:Y:S01]  /*5fc0*/  WARPGROUP.ARRIVE ;  /* 0x00000000000079c5 */ /* 0x000fe20000000000 */
[--C-:B------:R-:W-:Y:S01]  /*5fd0*/  FFMA.FTZ R169, R172, UR40, -R8.reuse ;  /* 0x00000028aca97c23 */ /* 0x100fe20008010808 */
[----:B------:R-:W-:-:S01]  /*5fe0*/  FFMA.FTZ R10, R184, UR40, -R8 ;  /* 0x00000028b80a7c23 */ /* 0x000fc20008010808 */
[--C-:B------:R-:W-:Y:S01]  /*5ff0*/  FFMA.FTZ R172, R173, UR40, -R8.reuse ;  /* 0x00000028adac7c23 */ /* 0x100fe20008010808 */
[----:B------:R-:W-:-:S01]  /*6000*/  FFMA.FTZ R173, R176, UR40, -R8 ;  /* 0x00000028b0ad7c23 */ /* 0x000fc20008010808 */
[----:B------:R-:W-:Y:S01]  /*6010*/  IMAD.U32 R184, RZ, RZ, UR40 ;  /* 0x00000028ffb87e24 */ /* 0x000fe2000f8e00ff */
[----:B------:R-:W-:Y:S01]  /*6020*/  QGMMA.64x192x32.F32.E4M3.E4M3 R24, R204, gdesc[UR4], R24, gsb0 ;  /* 0x02e00004cc187df3 */ /* 0x000fe20008000818 */
[----:B------:R-:W-:Y:S01]  /*6030*/  UIADD3 UR6, UR10, 0x300, URZ ;  /* 0x000003000a067890 */ /* 0x000fe2000fffe03f */
[--C-:B------:R-:W-:Y:S01]  /*6040*/  FFMA.FTZ R176, R177, UR40, -R8.reuse ;  /* 0x00000028b1b07c23 */ /* 0x100fe20008010808 */
[----:B------:R-:W-:Y:S01]  /*6050*/  UMOV UR7, 0xc0000010 ;  /* 0xc000001000077882 */ /* 0x000fe20000000000 */
[--C-:B------:R-:W-:Y:S01]  /*6060*/  FFMA.FTZ R177, R180, UR40, -R8.reuse ;  /* 0x00000028b4b17c23 */ /* 0x100fe20008010808 */
[----:B------:R-:W-:-:S01]  /*6070*/  FFMA.FTZ R9, R185, UR40, -R8 ;  /* 0x00000028b9097c23 */ /* 0x000fc20008010808 */
        /* <DEDUP_REMOVED lines=30> */
[----:B------:R-:W-:Y:S01]  /*6260*/  FFMA.FTZ R133, R133, UR40, -R8 ;  /* 0x0000002885857c23 */ /* 0x000fe20008010808 */
[----:B------:R-:W-:-:S01]  /*6270*/  FADD.FTZ R6, -R5, R6 ;  /* 0x0000000605067221 */ /* 0x000fc20000010100 */
[----:B------:R-:W-:Y:S01]  /*6280*/  FFMA.FTZ R8, R5, R184, -8 ;  /* 0xc100000005087423 */ /* 0x000fe200000100b8 */
[----:B------:R-:W-:Y:S01]  /*6290*/  FMUL.FTZ R7, R7, UR40 ;  /* 0x0000002807077c20 */ /* 0x000fe20008410000 */
[----:B------:R-:W-:Y:S01]  /*62a0*/  MUFU.EX2 R10, R10 ;  /* 0x0000000a000a7308 */ /* 0x000fe20000000800 */
[----:B------:R-:W-:Y:S01]  /*62b0*/  FMUL.FTZ R6, R6, UR40 ;  /* 0x0000002806067c20 */ /* 0x000fe20008410000 */
[--C-:B------:R-:W-:Y:S01]  /*62c0*/  FFMA.FTZ R181, R186, UR40, -R8.reuse ;  /* 0x00000028bab57c23 */ /* 0x100fe20008010808 */
[----:B------:R-:W-:-:S01]  /*62d0*/  FFMA.FTZ R184, R187, UR40, -R8 ;  /* 0x00000028bbb87c23 */ /* 0x000fc20008010808 */
[--C-:B------:R-:W-:Y:S01]  /*62e0*/  FFMA.FTZ R185, R190, UR40, -R8.reuse ;  /* 0x00000028beb97c23 */ /* 0x100fe20008010808 */
[----:B------:R-:W-:-:S01]  /*62f0*/  FFMA.FTZ R186, R191, UR40, -R8 ;  /* 0x00000028bfba7c23 */ /* 0x000fc20008010808 */
[--C-:B------:R-:W-:Y:S01]  /*6300*/  FFMA.FTZ R187, R194, UR40, -R8.reuse ;  /* 0x00000028c2bb7c23 */ /* 0x100fe20008010808 */
[----:B------:R-:W-:-:S01]  /*6310*/  FFMA.FTZ R188, R195, UR40, -R8 ;  /* 0x00000028c3bc7c23 */ /* 0x000fc20008010808 */
[----:B------:R-:W1:Y:S01]  /*6320*/  MUFU.EX2 R7, R7 ;  /* 0x0000000700077308 */ /* 0x000e620000000800 */
[----:B------:R-:W-:-:S01]  /*6330*/  FFMA.FTZ R189, R198, UR40, -R8 ;  /* 0x00000028c6bd7c23 */ /* 0x000fc20008010808 */
[--C-:B------:R-:W-:Y:S01]  /*6340*/  FFMA.FTZ R190, R199, UR40, -R8.reuse ;  /* 0x00000028c7be7c23 */ /* 0x100fe20008010808 */
[----:B------:R-:W-:-:S01]  /*6350*/  FFMA.FTZ R170, R170, UR40, -R8 ;  /* 0x00000028aaaa7c23 */ /* 0x000fc20008010808 */
[--C-:B------:R-:W-:Y:S01]  /*6360*/  FFMA.FTZ R171, R171, UR40, -R8.reuse ;  /* 0x00000028abab7c23 */ /* 0x100fe20008010808 */
[----:B------:R-:W-:-:S01]  /*6370*/  FFMA.FTZ R174, R174, UR40, -R8 ;  /* 0x00000028aeae7c23 */ /* 0x000fc20008010808 */
[--C-:B------:R-:W-:Y:S01]  /*6380*/  FFMA.FTZ R175, R175, UR40, -R8.reuse ;  /* 0x00000028afaf7c23 */ /* 0x100fe20008010808 */
[----:B------:R-:W-:-:S01]  /*6390*/  FFMA.FTZ R178, R178, UR40, -R8 ;  /* 0x00000028b2b27c23 */ /* 0x000fc20008010808 */
[----:B------:R-:W-:Y:S01]  /*63a0*/  MUFU.EX2 R6, R6 ;  /* 0x0000000600067308 */ /* 0x000fe20000000800 */
[----:B------:R-:W-:-:S01]  /*63b0*/  FFMA.FTZ R179, R179, UR40, -R8 ;  /* 0x00000028b3b37c23 */ /* 0x000fc20008010808 */
[--C-:B------:R-:W-:Y:S01]  /*63c0*/  FFMA.FTZ R182, R182, UR40, -R8.reuse ;  /* 0x00000028b6b67c23 */ /* 0x100fe20008010808 */
[----:B------:R-:W-:-:S01]  /*63d0*/  FFMA.FTZ R183, R183, UR40, -R8 ;  /* 0x00000028b7b77c23 */ /* 0x000fc20008010808 */
[--C-:B------:R-:W-:Y:S01]  /*63e0*/  FFMA.FTZ R154, R154, UR40, -R8.reuse ;  /* 0x000000289a9a7c23 */ /* 0x100fe20008010808 */
[----:B------:R-:W-:-:S01]  /*63f0*/  FFMA.FTZ R155, R155, UR40, -R8 ;  /* 0x000000289b9b7c23 */ /* 0x000fc20008010808 */
[--C-:B------:R-:W-:Y:S01]  /*6400*/  FFMA.FTZ R158, R158, UR40, -R8.reuse ;  /* 0x000000289e9e7c23 */ /* 0x100fe20008010808 */
[----:B------:R-:W-:-:S01]  /*6410*/  FFMA.FTZ R159, R159, UR40, -R8 ;  /* 0x000000289f9f7c23 */ /* 0x000fc20008010808 */
[----:B------:R-:W2:Y:S01]  /*6420*/  MUFU.EX2 R181, R181 ;  /* 0x000000b500b57308 */ /* 0x000ea20000000800 */
[----:B-1----:R-:W-:-:S01]  /*6430*/  FFMA.FTZ R4, R7, R4, R10 ;  /* 0x0000000407047223 */ /* 0x002fc2000001000a */
        /* <DEDUP_REMOVED lines=14> */
[----:B------:R-:W3:Y:S01]  /*6520*/  MUFU.EX2 R184, R184 ;  /* 0x000000b800b87308 */ /* 0x000ee20000000800 */
[----:B--2---:R-:W-:-:S01]  /*6530*/  FFMA.FTZ R3, R6, R3, R181 ;  /* 0x0000000306037223 */ /* 0x004fc200000100b5 */
[--C-:B------:R-:W-:Y:S01]  /*6540*/  FFMA.FTZ R123, R123, UR40, -R8.reuse ;  /* 0x000000287b7b7c23 */ /* 0x100fe20008010808 */
[----:B------:R-:W-:-:S01]  /*6550*/  FFMA.FTZ R126, R126, UR40, -R8 ;  /* 0x000000287e7e7c23 */ /* 0x000fc20008010808 */
[----:B------:R-:W-:-:S02]  /*6560*/  IMAD.U32 R194, RZ, RZ, UR52 ;  /* 0x00000034ffc27e24 */ /* 0x000fc4000f8e00ff */
[----:B------:R-:W-:-:S02]  /*6570*/  FFMA.FTZ R134, R134, UR40, -R8 ;  /* 0x0000002886867c23 */ /* 0x000fc40008010808 */
[----:B------:R-:W2:Y:S01]  /*6580*/  MUFU.EX2 R11, R11 ;  /* 0x0000000b000b7308 */ /* 0x000ea20000000800 */
[----:B-1----:R-:W-:-:S01]  /*6590*/  FADD.FTZ R4, R9, R4 ;  /* 0x0000000409047221 */ /* 0x002fc20000010000 */
[----:B------:R-:W-:-:S06]  /*65a0*/  @!P1 LEA R194, R194, UR38, 0x3 ;  /* 0x00000026c2c29c11 */ /* 0x000fcc000f8e18ff */
[----:B------:R-:W1:Y:S01]  /*65b0*/  MUFU.EX2 R185, R185 ;  /* 0x000000b900b97308 */ /* 0x000e620000000800 */
[----:B---3--:R-:W-:-:S07]  /*65c0*/  FADD.FTZ R192, R184, R3 ;  /* 0x00000003b8c07221 */ /* 0x008fce0000010000 */
        /* <DEDUP_REMOVED lines=25> */
[----:B--2---:R-:W-:-:S01]  /*6760*/  FADD.FTZ R3, R21, R4 ;  /* 0x0000000415037221 */ /* 0x004fc20000010000 */
[----:B------:R-:W-:Y:S02]  /*6770*/  WARPGROUP.DEPBAR.LE gsb0, 0x0 ;  /* 0x00008000000079c5 */ /* 0x000fe40000010000 */
[----:B------:R-:W-:-:S04]  /*6780*/  WARPGROUP.ARRIVE ;  /* 0x00000000000079c5 */ /* 0x000fc80000000000 */
[----:B------:R-:W2:Y:S01]  /*6790*/  MUFU.EX2 R171, R171 ;  /* 0x000000ab00ab7308 */ /* 0x000ea20000000800 */
[----:B-1----:R-:W-:-:S01]  /*67a0*/  FADD.FTZ R4, R170, R191 ;  /* 0x000000bfaa047221 */ /* 0x002fc20000010000 */
[----:B------:R-:W-:Y:S01]  /*67b0*/  QGMMA.64x192x32.F32.E4M3.E4M3 R24, R208, gdesc[UR4], R24, gsb0 ;  /* 0x02e00004d0187df3 */ /* 0x000fe20008000818 */
[----:B------:R-:W-:Y:S01]  /*67c0*/  UIADD3 UR6, UR10, 0x480, URZ ;  /* 0x000004800a067890 */ /* 0x000fe2000fffe03f */
[----:B------:R-:W-:-:S04]  /*67d0*/  UMOV UR7, 0xc0000010 ;  /* 0xc000001000077882 */ /* 0x000fc80000000000 */
        /* <DEDUP_REMOVED lines=69> */
[--C-:B------:R-:W-:Y:S01]  /*6c30*/  FFMA.FTZ R191, R127, UR40, -R8.reuse ;  /* 0x000000287fbf7c23 */ /* 0x100fe20008010808 */
[----:B------:R-:W-:-:S05]  /*6c40*/  FFMA.FTZ R127, R130, UR40, -R8 ;  /* 0x00000028827f7c23 */ /* 0x000fca0008010808 */
        /* <DEDUP_REMOVED lines=14> */
[----:B------:R-:W-:-:S06]  /*6d30*/  IADD3 R3, -R18, 0xb, RZ ;  /* 0x0000000b12037810 */ /* 0x000fcc0007ffe1ff */
[----:B------:R-:W1:Y:S01]  /*6d40*/  MUFU.EX2 R147, R147 ;  /* 0x0000009300937308 */ /* 0x000e620000000800 */
[----:B---3--:R-:W-:-:S07]  /*6d50*/  FADD.FTZ R130, R146, R193 ;  /* 0x000000c192827221 */ /* 0x008fce0000010000 */
[----:B------:R-:W3:Y:S01]  /*6d60*/  MUFU.EX2 R148, R148 ;  /* 0x0000009400947308 */ /* 0x000ee20000000800 */
[----:B--2---:R-:W-:-:S07]  /*6d70*/  FADD.FTZ R193, R145, R4 ;  /* 0x0000000491c17221 */ /* 0x004fce0000010000 */
[----:B------:R-:W2:Y:S01]  /*6d80*/  MUFU.EX2 R150, R150 ;  /* 0x0000009600967308 */ /* 0x000ea20000000800 */
[----:B-1----:R-:W-:-:S01]  /*6d90*/  FADD.FTZ R195, R147, R130 ;  /* 0x0000008293c37221 */ /* 0x002fc20000010000 */
[--C-:B------:R-:W-:Y:S01]  /*6da0*/  FFMA.FTZ R130, R131, UR40, -R8.reuse ;  /* 0x0000002883827c23 */ /* 0x100fe20008010808 */
[----:B------:R-:W-:-:S05]  /*6db0*/  FFMA.FTZ R8, R135, UR40, -R8 ;  /* 0x0000002887087c23 */ /* 0x000fca0008010808 */
        /* <DEDUP_REMOVED lines=16> */
[----:B------:R-:W-:Y:S01]  /*6ec0*/  MUFU.EX2 R125, R125 ;  /* 0x0000007d007d7308 */ /* 0x000fe20000000800 */
[----:B-1----:R-:W-:-:S07]  /*6ed0*/  FADD.FTZ R4, R124, R131 ;  /* 0x000000837c047221 */ /* 0x002fce0000010000 */
[----:B------:R-:W1:Y:S01]  /*6ee0*/  MUFU.EX2 R191, R191 ;  /* 0x000000bf00bf7308 */ /* 0x000e620000000800 */
[----:B---3--:R-:W-:-:S01]  /*6ef0*/  FADD.FTZ R192, R126, R193 ;  /* 0x000000c17ec07221 */ /* 0x008fc20000010000 */
[----:B------:R-:W-:Y:S02]  /*6f00*/  WARPGROUP.DEPBAR.LE gsb0, 0x0 ;  /* 0x00008000000079c5 */ /* 0x000fe40000010000 */
[----:B------:R-:W-:-:S04]  /*6f10*/  WARPGROUP.ARRIVE ;  /* 0x00000000000079c5 */ /* 0x000fc80000000000 */
[----:B------:R-:W2:Y:S02]  /*6f20*/  MUFU.EX2 R128, R128 ;  /* 0x0000008000807308 */ /* 0x000ea40000000800 */
[----:B------:R-:W-:Y:S01]  /*6f30*/  QGMMA.64x192x32.F32.E4M3.E4M3 R24, R216, gdesc[UR4], R24, gsb0 ;  /* 0x02e00004d8187df3 */ /* 0x000fe20008000818 */
[----:B-1----:R-:W-:-:S05]  /*6f40*/  FADD.FTZ R192, R191, R192 ;  /* 0x000000c0bfc07221 */ /* 0x002fca0000010000 */
[----:B------:R-:W1:Y:S08]  /*6f50*/  MUFU.EX2 R127, R127 ;  /* 0x0000007f007f7308 */ /* 0x000e700000000800 */
[----:B------:R-:W3:Y:S08]  /*6f60*/  MUFU.EX2 R129, R129 ;  /* 0x0000008100817308 */ /* 0x000ef00000000800 */
[----:B------:R-:W4:Y:S08]  /*6f70*/  MUFU.EX2 R130, R130 ;  /* 0x0000008200827308 */ /* 0x000f300000000800 */
[----:B------:R-:W5:Y:S08]  /*6f80*/  MUFU.EX2 R132, R132 ;  /* 0x0000008400847308 */ /* 0x000f700000000800 */
[----:B------:R-:W5:Y:S08]  /*6f90*/  MUFU.EX2 R134, R134 ;  /* 0x0000008600867308 */ /* 0x000f700000000800 */
[----:B------:R-:W5:Y:S08]  /*6fa0*/  MUFU.EX2 R133, R133 ;  /* 0x0000008500857308 */ /* 0x000f700000000800 */
[----:B------:R-:W5:Y:S01]  /*6fb0*/  MUFU.EX2 R8, R8 ;  /* 0x0000000800087308 */ /* 0x000f620000000800 */
[----:B------:R-:W-:-:S02]  /*6fc0*/  WARPGROUP.DEPBAR.LE gsb0, 0x0 ;  /* 0x00008000000079c5 */ /* 0x000fc40000010000 */
[----:B------:R2:W-:Y:S06]  /*6fd0*/  BAR.ARV R3, 0x100 ;  /* 0x000400030000751d */ /* 0x0005ec0000002000 */
[----:B--2---:R-:W-:-:S05]  /*6fe0*/  @!P1 VIADD R3, R194, 0x33440 ;  /* 0x00033440c2039836 */ /* 0x004fca0000000000 */
[----:B------:R-:W-:-:S04]  /*6ff0*/  @!P1 PRMT R3, RZ, 0x654, R3 ;  /* 0x00000654ff039816 */ /* 0x000fc80000000003 */
[----:B------:R2:W-:Y:S02]  /*7000*/  @!P1 SYNCS.ARRIVE.TRANS64.RED.A1T0 RZ, [R3+URZ], RZ ;  /* 0x000000ff03ff99a7 */ /* 0x0005e4000810043f */
[----:B--2---:R-:W-:-:S04]  /*7010*/  FADD.FTZ R3, R125, R4 ;  /* 0x000000047d037221 */ /* 0x004fc80000010000 */
[----:B------:R-:W-:Y:S01]  /*7020*/  FADD.FTZ R4, R128, R3 ;  /* 0x0000000380047221 */ /* 0x000fe20000010000 */
[----:B-1----:R-:W-:-:S03]  /*7030*/  FADD.FTZ R3, R127, R192 ;  /* 0x000000c07f037221 */ /* 0x002fc60000010000 */
[----:B---3--:R-:W-:Y:S01]  /*7040*/  FADD.FTZ R131, R129, R4 ;  /* 0x0000000481837221 */ /* 0x008fe20000010000 */
[----:B----4-:R-:W-:-:S03]  /*7050*/  FADD.FTZ R3, R130, R3 ;  /* 0x0000000382037221 */ /* 0x010fc60000010000 */
[----:B-----5:R-:W-:Y:S01]  /*7060*/  FADD.FTZ R4, R132, R131 ;  /* 0x0000008384047221 */ /* 0x020fe20000010000 */
[----:B------:R-:W-:-:S03]  /*7070*/  FADD.FTZ R3, R134, R3 ;  /* 0x0000000386037221 */ /* 0x000fc60000010000 */
[----:B------:R-:W-:Y:S01]  /*7080*/  FADD.FTZ R4, R133, R4 ;  /* 0x0000000485047221 */ /* 0x000fe20000010000 */
[----:B------:R-:W-:-:S01]  /*7090*/  FADD.FTZ R3, R8, R3 ;  /* 0x0000000308037221 */ /* 0x000fc20000010000 */
[----:B------:R-:W-:Y:S06]  /*70a0*/  @!P0 BRA `(.L_x_24) ;  /* 0x0000000000048947 */ /* 0x000fec0003800000 */
[----:B------:R-:W-:Y:S01]  /*70b0*/  BPT.TRAP 0x1 ;  /* 0x000000040000795c */ /* 0x000fe20000300000 */
.L_x_24:
[----:B------:R-:W-:Y:S01]  /*70c0*/  ULEA UR6, UR56, UR38, 0x3 ;  /* 0x0000002638067291 */ /* 0x000fe2000f8e183f */
[----:B------:R-:W-:Y:S01]  /*70d0*/  ISETP.LT.AND P1, PT, RZ, UR53, PT ;  /* 0x00000035ff007c0c */ /* 0x000fe2000bf21270 */
[----:B------:R-:W-:Y:S01]  /*70e0*/  UIADD3 UR7, UR53, -0x1, URZ ;  /* 0xffffffff35077890 */ /* 0x000fe2000fffe03f */
[----:B------:R-:W-:Y:S01]  /*70f0*/  F2FP.SATFINITE.E4M3.F32.PACK_AB_MERGE_C R11, R12, R11, RZ ;  /* 0x0000000b0c0b723e */ /* 0x000fe200048070ff */
[----:B------:R-:W-:Y:S01]  /*7100*/  UIADD3 UR6, UR6, 0x33460, URZ ;  /* 0x0003346006067890 */ /* 0x000fe2000fffe03f */
[----:B------:R-:W-:Y:S01]  /*7110*/  F2FP.SATFINITE.E4M3.F32.PACK_AB_MERGE_C R185, R186, R185, RZ ;  /* 0x000000b9bab9723e */ /* 0x000fe200048070ff */
[----:B------:R-:W-:Y:S01]  /*7120*/  UMOV UR57, UR36 ;  /* 0x0000002400397c82 */ /* 0x000fe20008000000 */
[----:B------:R-:W-:Y:S01]  /*7130*/  F2FP.SATFINITE.E4M3.F32.PACK_AB_MERGE_C R15, R20, R15, RZ ;  /* 0x0000000f140f723e */ /* 0x000fe200048070ff */
[----:B------:R-:W-:Y:S01]  /*7140*/  UPRMT UR6, UR37, 0x654, UR6 ;  /* 0x0000065425067896 */ /* 0x000fe20008000006 */
[----:B------:R-:W-:Y:S01]  /*7150*/  F2FP.SATFINITE.E4M3.F32.PACK_AB_MERGE_C R189, R190, R189, RZ ;  /* 0x000000bdbebd723e */ /* 0x000fe200048070ff */
[----:B------:R-:W-:Y:S01]  /*7160*/  UMOV UR53, UR7 ;  /* 0x0000000700357c82 */ /* 0x000fe20008000000 */
[----:B------:R-:W-:Y:S01]  /*7170*/  F2FP.SATFINITE.E4M3.F32.PACK_AB_MERGE_C R169, R172, R169, RZ ;  /* 0x000000a9aca9723e */ /* 0x000fe200048070ff */
[----:B------:R-:W-:Y:S01]  /*7180*/  UMOV UR56, UR52 ;  /* 0x0000003400387c82 */ /* 0x000fe20008000000 */
[----:B------:R-:W-:Y:S01]  /*7190*/  F2FP.SATFINITE.E4M3.F32.PACK_AB_MERGE_C R174, R175, R174, RZ ;  /* 0x000000aeafae723e */ /* 0x000fe200048070ff */
[----:B------:R-:W-:Y:S01]  /*71a0*/  FMUL.FTZ R24, R24, R7 ;  /* 0x0000000718187220 */ /* 0x000fe20000410000 */
[----:B------:R-:W-:Y:S01]  /*71b0*/  F2FP.SATFINITE.E4M3.F32.PACK_AB_MERGE_C R177, R180, R177, RZ ;  /* 0x000000b1b4b1723e */ /* 0x000fe200048070ff */
[-C--:B------:R-:W-:Y:S01]  /*71c0*/  FMUL.FTZ R25, R25, R7.reuse ;  /* 0x0000000719197220 */ /* 0x080fe20000410000 */
[----:B------:R-:W-:Y:S01]  /*71d0*/  F2FP.SATFINITE.E4M3.F32.PACK_AB_MERGE_C R182, R183, R182, RZ ;  /* 0x000000b6b7b6723e */ /* 0x000fe200048070ff */
[----:B------:R-:W-:Y:S01]  /*71e0*/  SYNCS.ARRIVE.TRANS64.RED.A1T0 RZ, [UR6], RZ ;  /* 0x000000ffffff79a7 */ /* 0x000fe20008100406 */
[----:B------:R-:W-:Y:S01]  /*71f0*/  F2FP.SATFINITE.E4M3.F32.PACK_AB_MERGE_C R156, R157, R156, RZ ;  /* 0x0000009c9d9c723e */ /* 0x000fe200048070ff */
[-C--:B------:R-:W-:Y:S01]  /*7200*/  FMUL.FTZ R28, R28, R7.reuse ;  /* 0x000000071c1c7220 */ /* 0x080fe20000410000 */
        /* <DEDUP_REMOVED lines=55> */
[----:B------:R-:W-:Y:S01]  /*7580*/  FMUL.FTZ R117, R117, R7 ;  /* 0x0000000775757220 */ /* 0x000fe20000410000 */
        /* <DEDUP_REMOVED lines=48> */
[----:B------:R-:W-:Y:S01]  /*7890*/  F2FP.SATFINITE.E4M3.F32.PACK_AB_MERGE_C R200, R9, R10, R11 ;  /* 0x0000000a09c8723e */ /* 0x000fe2000480700b */
[----:B------:R-:W-:Y:S01]  /*78a0*/  IMAD.MOV.U32 R6, RZ, RZ, R5 ;  /* 0x000000ffff067224 */ /* 0x000fe200078e0005 */
[----:B------:R-:W-:Y:S01]  /*78b0*/  F2FP.SATFINITE.E4M3.F32.PACK_AB_MERGE_C R201, R184, R181, R185 ;  /* 0x000000b5b8c9723e */ /* 0x000fe200048070b9 */
[----:B------:R-:W-:Y:S01]  /*78c0*/  IMAD.MOV.U32 R7, RZ, RZ, R0 ;  /* 0x000000ffff077224 */ /* 0x000fe200078e0000 */
[----:B------:R-:W-:-:S02]  /*78d0*/  F2FP.SATFINITE.E4M3.F32.PACK_AB_MERGE_C R202, R14, R13, R15 ;  /* 0x0000000d0eca723e */ /* 0x000fc4000480700f */
[----:B------:R-:W-:Y:S02]  /*78e0*/  F2FP.SATFINITE.E4M3.F32.PACK_AB_MERGE_C R203, R188, R187, R189 ;  /* 0x000000bbbccb723e */ /* 0x000fe400048070bd */
[----:B------:R-:W-:Y:S02]  /*78f0*/  F2FP.SATFINITE.E4M3.F32.PACK_AB_MERGE_C R204, R168, R21, R169 ;  /* 0x00000015a8cc723e */ /* 0x000fe400048070a9 */
[----:B------:R-:W-:Y:S02]  /*7900*/  F2FP.SATFINITE.E4M3.F32.PACK_AB_MERGE_C R205, R171, R170, R174 ;  /* 0x000000aaabcd723e */ /* 0x000fe400048070ae */
[----:B------:R-:W-:Y:S02]  /*7910*/  F2FP.SATFINITE.E4M3.F32.PACK_AB_MERGE_C R206, R176, R173, R177 ;  /* 0x000000adb0ce723e */ /* 0x000fe400048070b1 */
[----:B------:R-:W-:Y:S02]  /*7920*/  F2FP.SATFINITE.E4M3.F32.PACK_AB_MERGE_C R207, R179, R178, R182 ;  /* 0x000000b2b3cf723e */ /* 0x000fe400048070b6 */
        /* <DEDUP_REMOVED lines=11> */
[----:B------:R-:W-:Y:S01]  /*79e0*/  F2FP.SATFINITE.E4M3.F32.PACK_AB_MERGE_C R219, R130, R127, R8 ;  /* 0x0000007f82db723e */ /* 0x000fe20004807008 */
[----:B------:R-:W-:Y:S06]  /*79f0*/  @P1 BRA `(.L_x_25) ;  /* 0xffffffd000601947 */ /* 0x000fec000383ffff */
.L_x_15:
[----:B------:R-:W-:Y:S06]  /*7a00*/  BAR.ARV 0x8, 0x120 ;  /* 0x0204800000007b1d */ /* 0x000fec0000002000 */
[----:B------:R-:W-:Y:S05]  /*7a10*/  @!P0 BRA `(.L_x_26) ;  /* 0x0000000000048947 */ /* 0x000fea0003800000 */
[----:B------:R-:W-:Y:S01]  /*7a20*/  BPT.TRAP 0x1 ;  /* 0x000000040000795c */ /* 0x000fe20000300000 */
.L_x_26:
[----:B------:R-:W-:Y:S01]  /*7a30*/  ULEA UR8, UR52, UR38, 0x3 ;  /* 0x0000002634087291 */ /* 0x000fe2000f8e183f */
[----:B------:R-:W-:-:S05]  /*7a40*/  IMAD.U32 R6, RZ, RZ, UR36 ;  /* 0x00000024ff067e24 */ /* 0x000fca000f8e00ff */
[----:B------:R-:W-:-:S04]  /*7a50*/  SHF.L.U32 R6, R6, 0x1f, RZ ;  /* 0x0000001f06067819 */ /* 0x000fc800000006ff */
[----:B------:R1:W2:Y:S01]  /*7a60*/  SYNCS.PHASECHK.TRANS64.TRYWAIT P1, [UR8+0x33450], R6 ;  /* 0x03345006ff0075a7 */ /* 0x0002a20008020148 */
[----:B------:R-:W-:Y:S05]  /*7a70*/  @!P0 BRA `(.L_x_27) ;  /* 0x0000000000048947 */ /* 0x000fea0003800000 */
[----:B------:R-:W-:Y:S01]  /*7a80*/  BPT.TRAP 0x1 ;  /* 0x000000040000795c */ /* 0x000fe20000300000 */
.L_x_27:
[----:B--2---:R-:W-:Y:S05]  /*7a90*/  @P1 BRA `(.L_x_28) ;  /* 0x0000000000081947 */ /* 0x004fea0003800000 */
[----:B------:R-:W2:Y:S02]  /*7aa0*/  SYNCS.PHASECHK.TRANS64.TRYWAIT P1, [UR8+0x33450], R6 ;  /* 0x03345006ff0075a7 */ /* 0x000ea40008020148 */
[----:B--2---:R-:W-:Y:S05]  /*7ab0*/  @!P1 BRA `(.L_x_29) ;  /* 0x0000005400dc9947 */ /* 0x004fea0003800000 */
.L_x_28:
[----:B------:R-:W-:Y:S01]  /*7ac0*/  UIADD3 UR4, UR38, 0x200, URZ ;  /* 0x0000020026047890 */ /* 0x000fe2000fffe03f */
[----:B------:R-:W-:Y:S01]  /*7ad0*/  WARPGROUP.ARRIVE ;  /* 0x00000000000079c5 */ /* 0x000fe20000000000 */
[----:B------:R-:W-:Y:S01]  /*7ae0*/  UMOV UR7, 0xc0000010 ;  /* 0xc000001000077882 */ /* 0x000fe20000000000 */
[----:B------:R-:W-:Y:S01]  /*7af0*/  IMAD.MOV.U32 R8, RZ, RZ, 0x3f800000 ;  /* 0x3f800000ff087424 */ /* 0x000fe200078e00ff */
[----:B------:R-:W-:-:S04]  /*7b00*/  USHF.R.U32.HI UR4, URZ, 0x4, UR4 ;  /* 0x000000043f047899 */ /* 0x000fc80008011604 */
[----:B------:R-:W-:-:S04]  /*7b10*/  ULOP3.LUT UR4, UR4, 0x3fff, URZ, 0xc0, !UPT ;  /* 0x00003fff04047892 */ /* 0x000fc8000f8ec03f */
[----:B------:R-:W-:-:S04]  /*7b20*/  ULOP3.LUT UR4, UR4, 0x10000, URZ, 0xfc, !UPT ;  /* 0x0001000004047892 */ /* 0x000fc8000f8efc3f */
[----:B------:R-:W-:-:S03]  /*7b30*/  UIMAD UR9, UR52, 0x780, UR4 ;  /* 0x00000780340978a4 */ /* 0x000fc6000f8e0204 */
[----:B------:R-:W-:Y:S02]  /*7b40*/  ULDC.64 UR4, c[0x0][0x9a0] ;  /* 0x0002680000047ab9 */ /* 0x000fe40000000a00 */
[----:B------:R-:W-:Y:S02]  /*7b50*/  UISETP.NE.U32.AND UP0, UPT, UR4, URZ, UPT ;  /* 0x0000003f0400728c */ /* 0x000fe4000bf05070 */
[----:B------:R-:W-:Y:S02]  /*7b60*/  UMOV UR6, UR9 ;  /* 0x0000000900067c82 */ /* 0x000fe40008000000 */
[----:B------:R-:W-:Y:S01]  /*7b70*/  QGMMA.64x192x32.F32.E4M3.E4M3 R24, R200, gdesc[UR4], R24, gsb0 ;  /* 0x02e00004c8187df3 */ /* 0x000fe20008000818 */
[----:B------:R-:W-:Y:S01]  /*7b80*/  UIADD3 UR6, UR9, 0x180, URZ ;  /* 0x0000018009067890 */ /* 0x000fe2000fffe03f */
[----:B------:R-:W-:Y:S01]  /*7b90*/  UMOV UR7, 0xc0000010 ;  /* 0xc000001000077882 */ /* 0x000fe20000000000 */
[----:B------:R-:W-:-:S06]  /*7ba0*/  UISETP.NE.AND.EX UP0, UPT, UR5, URZ, UPT, UP0 ;  /* 0x0000003f0500728c */ /* 0x000fcc000bf05300 */
[----:B------:R-:W-:-:S05]  /*7bb0*/  PLOP3.LUT P1, PT, PT, PT, UP0, 0x80, 0x0 ;  /* 0x000000000000781c */ /* 0x000fca0003f2f008 */
[----:B------:R-:W-:Y:S01]  /*7bc0*/  @UP0 USHF.R.S32.HI UR10, URZ, 0x1f, UR44 ;  /* 0x0000001f3f0a0899 */ /* 0x000fe2000801142c */
[----:B------:R-:W-:-:S03]  /*7bd0*/  @UP0 ULDC.64 UR12, c[0x0][0x9c8] ;  /* 0x00027200000c0ab9 */ /* 0x000fc60000000a00 */
[----:B------:R-:W-:-:S04]  /*7be0*/  @UP0 UIMAD UR10, UR10, UR12, URZ ;  /* 0x0000000c0a0a02a4 */ /* 0x000fc8000f8e023f */
[----:B------:R-:W-:Y:S02]  /*7bf0*/  @UP0 UIMAD UR11, UR44, UR13, UR10 ;  /* 0x0000000d2c0b02a4 */ /* 0x000fe4000f8e020a */
[----:B------:R-:W-:Y:S01]  /*7c00*/  @UP0 USHF.R.S32.HI UR10, URZ, 0x1f, UR42 ;  /* 0x0000001f3f0a0899 */ /* 0x000fe2000801142a */
[----:B------:R-:W-:Y:S02]  /*7c10*/  WARPGROUP.DEPBAR.LE gsb0, 0x0 ;  /* 0x00008000000079c5 */ /* 0x000fe40000010000 */
[----:B------:R-:W-:-:S06]  /*7c20*/  WARPGROUP.ARRIVE ;  /* 0x00000000000079c5 */ /* 0x000fcc0000000000 */
[----:B------:R-:W-:Y:S01]  /*7c30*/  QGMMA.64x192x32.F32.E4M3.E4M3 R24, R204, gdesc[UR4], R24, gsb0 ;  /* 0x02e00004cc187df3 */ /* 0x000fe20008000818 */
[----:B------:R-:W-:Y:S01]  /*7c40*/  UIADD3 UR6, UR9, 0x300, URZ ;  /* 0x0000030009067890 */ /* 0x000fe2000fffe03f */
[----:B------:R-:W-:Y:S01]  /*7c50*/  UMOV UR7, 0xc0000010 ;  /* 0xc000001000077882 */ /* 0x000fe20000000000 */
[----:B------:R-:W-:Y:S02]  /*7c60*/  WARPGROUP.DEPBAR.LE gsb0, 0x0 ;  /* 0x00008000000079c5 */ /* 0x000fe40000010000 */
[----:B------:R-:W-:-:S15]  /*7c70*/  WARPGROUP.ARRIVE ;  /* 0x00000000000079c5 */ /* 0x000fde0000000000 */
[----:B------:R-:W-:Y:S01]  /*7c80*/  QGMMA.64x192x32.F32.E4M3.E4M3 R24, R208, gdesc[UR4], R24, gsb0 ;  /* 0x02e00004d0187df3 */ /* 0x000fe20008000818 */
[----:B------:R-:W-:-:S03]  /*7c90*/  @UP0 UIMAD.WIDE.U32 UR6, UR44, UR12, URZ ;  /* 0x0000000c2c0602a5 */ /* 0x000fc6000f8e003f */
[----:B------:R-:W-:Y:S01]  /*7ca0*/  @UP0 ULDC.64 UR12, c[0x0][0x9d0] ;  /* 0x00027400000c0ab9 */ /* 0x000fe20000000a00 */
[----:B------:R-:W-:Y:S02]  /*7cb0*/  @UP0 UIADD3 UR7, UR7, UR11, URZ ;  /* 0x0000000b07070290 */ /* 0x000fe4000fffe03f */
[----:B------:R-:W-:Y:S02]  /*7cc0*/  @UP0 UIMAD UR10, UR10, UR12, URZ ;  /* 0x0000000c0a0a02a4 */ /* 0x000fe4000f8e023f */
[----:B------:R-:W-:Y:S02]  /*7cd0*/  @UP0 UIMAD.WIDE.U32 UR6, UR42, UR12, UR6 ;  /* 0x0000000c2a0602a5 */ /* 0x000fe4000f8e0006 */
[----:B------:R-:W-:Y:S02]  /*7ce0*/  @UP0 UIMAD UR10, UR42, UR13, UR10 ;  /* 0x0000000d2a0a02a4 */ /* 0x000fe4000f8e020a */
[----:B------:R-:W-:Y:S02]  /*7cf0*/  @UP0 ULEA UR4, UP1, UR6, UR4, 0x2 ;  /* 0x0000000406040291 */ /* 0x000fe4000f82103f */
[----:B------:R-:W-:-:S04]  /*7d00*/  @UP0 UIADD3 UR7, UR7, UR10, URZ ;  /* 0x0000000a07070290 */ /* 0x000fc8000fffe03f */
[----:B------:R-:W-:Y:S01]  /*7d10*/  @UP0 ULEA.HI.X UR5, UR6, UR5, UR7, 0x2, UP1 ;  /* 0x0000000506050291 */ /* 0x000fe200088f1407 */
[----:B-12---:R-:W-:-:S05]  /*7d20*/  IMAD.U32 R6, RZ, RZ, UR4 ;  /* 0x00000004ff067e24 */ /* 0x006fca000f8e00ff */
[----:B------:R-:W-:-:S05]  /*7d30*/  IMAD.U32 R7, RZ, RZ, UR5 ;  /* 0x00000005ff077e24 */ /* 0x000fca000f8e00ff */
[----:B------:R1:W2:Y:S01]  /*7d40*/  @P1 LDG.E R8, desc[UR50][R6.64] ;  /* 0x0000003206081981 */ /* 0x0002a2000c1e1900 */
[----:B------:R-:W-:Y:S01]  /*7d50*/  UIADD3 UR6, UR9, 0x480, URZ ;  /* 0x0000048009067890 */ /* 0x000fe2000fffe03f */
[----:B------:R-:W-:Y:S01]  /*7d60*/  UMOV UR7, 0xc0000010 ;  /* 0xc000001000077882 */ /* 0x000fe20000000000 */
[----:B------:R-:W-:Y:S02]  /*7d70*/  WARPGROUP.DEPBAR.LE gsb0, 0x0 ;  /* 0x00008000000079c5 */ /* 0x000fe40000010000 */
[----:B------:R-:W-:-:S06]  /*7d80*/  WARPGROUP.ARRIVE ;  /* 0x00000000000079c5 */ /* 0x000fcc0000000000 */
[----:B------:R-:W-:Y:S01]  /*7d90*/  QGMMA.64x192x32.F32.E4M3.E4M3 R24, R212, gdesc[UR4], R24, gsb0 ;  /* 0x02e00004d4187df3 */ /* 0x000fe20008000818 */
[----:B------:R-:W-:Y:S01]  /*7da0*/  UIADD3 UR6, UR9, 0x600, URZ ;  /* 0x0000060009067890 */ /* 0x000fe2000fffe03f */
[----:B------:R-:W-:Y:S01]  /*7db0*/  UMOV UR7, 0xc0000010 ;  /* 0xc000001000077882 */ /* 0x000fe20000000000 */
[----:B------:R-:W3:Y:S04]  /*7dc0*/  SHFL.BFLY PT, R9, R4, 0x2, 0x1f ;  /* 0x0c401f0004097f89 */ /* 0x000ee800000e0000 */
[----:B------:R-:W4:Y:S01]  /*7dd0*/  SHFL.BFLY PT, R12, R3, 0x2, 0x1f ;  /* 0x0c401f00030c7f89 */ /* 0x000f2200000e0000 */
[----:B---3--:R-:W-:-:S01]  /*7de0*/  FADD.FTZ R9, R9, R4 ;  /* 0x0000000409097221 */ /* 0x008fc20000010000 */
[----:B----4-:R-:W-:-:S04]  /*7df0*/  FADD.FTZ R12, R12, R3 ;  /* 0x000000030c0c7221 */ /* 0x010fc80000010000 */
[----:B------:R-:W3:Y:S04]  /*7e00*/  SHFL.BFLY PT, R10, R9, 0x1, 0x1f ;  /* 0x0c201f00090a7f89 */ /* 0x000ee800000e0000 */
[----:B-1----:R-:W1:Y:S01]  /*7e10*/  SHFL.BFLY PT, R7, R12, 0x1, 0x1f ;  /* 0x0c201f000c077f89 */ /* 0x002e6200000e0000 */
[----:B---3--:R-:W-:-:S01]  /*7e20*/  FADD.FTZ R13, R9, R10 ;  /* 0x0000000a090d7221 */ /* 0x008fc20000010000 */
[----:B-1----:R-:W-:-:S04]  /*7e30*/  FADD.FTZ R14, R12, R7 ;  /* 0x000000070c0e7221 */ /* 0x002fc80000010000 */
[C---:B------:R-:W-:Y:S01]  /*7e40*/  FSETP.NE.FTZ.AND P1, PT, R13.reuse, RZ, PT ;  /* 0x000000ff0d00720b */ /* 0x040fe20003f35000 */
[----:B------:R-:W-:Y:S01]  /*7e50*/  FMUL.FTZ R6, R13, 0.00390625 ;  /* 0x3b8000000d067820 */ /* 0x000fe20000410000 */
[----:B------:R-:W-:Y:S01]  /*7e60*/  FMUL.FTZ R15, R14, 0.00390625 ;  /* 0x3b8000000e0f7820 */ /* 0x000fe20000410000 */
[----:B------:R-:W-:-:S03]  /*7e70*/  IMAD.MOV.U32 R7, RZ, RZ, RZ ;  /* 0x000000ffff077224 */ /* 0x000fc600078e00ff */
[----:B------:R-:W-:Y:S02]  /*7e80*/  FSETP.NE.FTZ.AND P2, PT, R6, RZ, PT ;  /* 0x000000ff0600720b */ /* 0x000fe40003f55000 */
[----:B------:R-:W-:-:S05]  /*7e90*/  FSETP.NE.FTZ.AND P3, PT, R15, RZ, PT ;  /* 0x000000ff0f00720b */ /* 0x000fca0003f75000 */
[----:B------:R-:W-:Y:S01]  /*7ea0*/  @P1 MUFU.RCP R7, R13 ;  /* 0x0000000d00071308 */ /* 0x000fe20000001000 */
[----:B------:R-:W-:Y:S01]  /*7eb0*/  FSETP.NE.FTZ.AND P1, PT, R14, RZ, PT ;  /* 0x000000ff0e00720b */ /* 0x000fe20003f35000 */
[----:B------:R-:W-:-:S06]  /*7ec0*/  IMAD.MOV.U32 R11, RZ, RZ, RZ ;  /* 0x000000ffff0b7224 */ /* 0x000fcc00078e00ff */
[----:B------:R-:W1:Y:S01]  /*7ed0*/  @P2 MUFU.LG2 R6, R6 ;  /* 0x0000000600062308 */ /* 0x000e620000000c00 */
[----:B------:R-:W-:Y:S02]  /*7ee0*/  WARPGROUP.DEPBAR.LE gsb0, 0x0 ;  /* 0x00008000000079c5 */ /* 0x000fe40000010000 */
[----:B------:R-:W-:-:S06]  /*7ef0*/  WARPGROUP.ARRIVE ;  /* 0x00000000000079c5 */ /* 0x000fcc0000000000 */
[----:B------:R-:W-:Y:S01]  /*7f00*/  QGMMA.64x192x32.F32.E4M3.E4M3 R24, R216, gdesc[UR4], R24, gsb0 ;  /* 0x02e00004d8187df3 */ /* 0x000fe20008000818 */
[----:B------:R-:W3:Y:S08]  /*7f10*/  @P3 MUFU.LG2 R10, R15 ;  /* 0x0000000f000a3308 */ /* 0x000ef00000000c00 */
[----:B------:R-:W4:Y:S01]  /*7f20*/  @P1 MUFU.RCP R11, R14 ;  /* 0x0000000e000b1308 */ /* 0x000f220000001000 */
[----:B------:R-:W-:-:S02]  /*7f30*/  IMAD.U32 R9, RZ, RZ, UR40 ;  /* 0x00000028ff097e24 */ /* 0x000fc4000f8e00ff */
[----:B------:R-:W-:Y:S02]  /*7f40*/  IMAD.U32 R12, RZ, RZ, UR40 ;  /* 0x00000028ff0c7e24 */ /* 0x000fe4000f8e00ff */
[----:B-1----:R-:W-:Y:S01]  /*7f50*/  @P2 FMUL.FTZ R6, R6, 0.69314718246459960938 ;  /* 0x3f31721806062820 */ /* 0x002fe20000410000 */
[----:B------:R-:W-:Y:S01]  /*7f60*/  @P2 FMUL.FTZ R9, R9, 0.69314718246459960938 ;  /* 0x3f31721809092820 */ /* 0x000fe20000410000 */
[----:B------:R-:W-:Y:S01]  /*7f70*/  @P3 FMUL.FTZ R13, R12, 0.69314718246459960938 ;  /* 0x3f3172180c0d3820 */ /* 0x000fe20000410000 */
[----:B---3--:R-:W-:Y:S01]  /*7f80*/  @P3 FMUL.FTZ R10, R10, 0.69314718246459960938 ;  /* 0x3f3172180a0a3820 */ /* 0x008fe20000410000 */
[----:B------:R-:W-:Y:S02]  /*7f90*/  IMAD.MOV.U32 R4, RZ, RZ, -0x800000 ;  /* 0xff800000ff047424 */ /* 0x000fe400078e00ff */
[----:B------:R-:W-:Y:S01]  /*7fa0*/  @P2 FFMA.FTZ R4, R9, R0, R6 ;  /* 0x0000000009042223 */ /* 0x000fe20000010006 */
[----:B------:R-:W-:Y:S02]  /*7fb0*/  IMAD.MOV.U32 R3, RZ, RZ, -0x800000 ;  /* 0xff800000ff037424 */ /* 0x000fe400078e00ff */
[----:B------:R-:W-:Y:S01]  /*7fc0*/  @P3 FFMA.FTZ R3, R13, R5, R10 ;  /* 0x000000050d033223 */ /* 0x000fe2000001000a */
[-C--:B--2---:R-:W-:Y:S01]  /*7fd0*/  FMUL.FTZ R12, R7, R8.reuse ;  /* 0x00000008070c7220 */ /* 0x084fe20000410000 */
[----:B----4-:R-:W-:Y:S01]  /*7fe0*/  FMUL.FTZ R120, R11, R8 ;  /* 0x000000080b787220 */ /* 0x010fe20000410000 */
[----:B------:R-:W-:-:S02]  /*7ff0*/  WARPGROUP.DEPBAR.LE gsb0, 0x0 ;  /* 0x00008000000079c5 */ /* 0x000fc40000010000 */
[----:B------:R-:W-:Y:S05]  /*8000*/  @!P0 BRA `(.L_x_30) ;  /* 0x0000000000048947 */ /* 0x000fea0003800000 */
[----:B------:R-:W-:Y:S01]  /*8010*/  BPT.TRAP 0x1 ;  /* 0x000000040000795c */ /* 0x000fe20000300000 */
.L_x_30:
[----:B------:R-:W1:Y:S01]  /*8020*/  S2R R121, SR_TID.X ;  /* 0x0000000000797919 */ /* 0x000e620000002100 */
[----:B------:R-:W-:Y:S01]  /*8030*/  ULDC.64 UR4, c[0x4][0x38] ;  /* 0x01000e0000047ab9 */ /* 0x000fe20000000a00 */
        /* <DEDUP_REMOVED lines=9> */
[----:B------:R-:W-:Y:S01]  /*80d0*/  FMUL.FTZ R15, R38, R120 ;  /* 0x00000078260f7220 */ /* 0x000fe20000410000 */
[----:B------:R-:W-:Y:S01]  /*80e0*/  UIADD3 UR42, -UR45, URZ, URZ ;  /* 0x0000003f2d2a7290 */ /* 0x000fe2000fffe13f */
[----:B------:R-:W-:Y:S01]  /*80f0*/  ULDC.64 UR6, c[0x0][0xb70] ;  /* 0x0002dc0000067ab9 */ /* 0x000fe20000000a00 */
[----:B-1----:R-:W-:-:S05]  /*8100*/  IMAD.SHL.U32 R0, R121, 0x4, RZ ;  /* 0x0000000479007824 */ /* 0x002fca00078e00ff */
[----:B------:R-:W-:-:S04]  /*8110*/  LOP3.LUT R0, R0, 0xc, RZ, 0xc0, !PT ;  /* 0x0000000c00007812 */ /* 0x000fc800078ec0ff */
[----:B------:R-:W-:-:S05]  /*8120*/  IADD3 R6, P0, R0, UR4, RZ ;  /* 0x0000000400067c10 */ /* 0x000fca000ff1e0ff */
[----:B------:R-:W-:Y:S02]  /*8130*/  IMAD.X R7, RZ, RZ, UR5, P0 ;  /* 0x00000005ff077e24 */ /* 0x000fe400080e06ff */
[-C--:B------:R-:W-:Y:S01]  /*8140*/  FMUL.FTZ R24, R33, R12.reuse ;  /* 0x0000000c21187220 */ /* 0x080fe20000410000 */
[-C--:B------:R-:W-:Y:S01]  /*8150*/  FMUL.FTZ R29, R40, R12.reuse ;  /* 0x0000000c281d7220 */ /* 0x080fe20000410000 */
[-C--:B------:R-:W-:Y:S01]  /*8160*/  FMUL.FTZ R32, R45, R12.reuse ;  /* 0x0000000c2d207220 */ /* 0x080fe20000410000 */
[-C--:B------:R-:W-:Y:S01]  /*8170*/  FMUL.FTZ R37, R48, R12.reuse ;  /* 0x0000000c30257220 */ /* 0x080fe20000410000 */
[----:B------:R1:W2:Y:S01]  /*8180*/  LDG.E.CONSTANT R0, desc[UR50][R6.64] ;  /* 0x0000003206007981 */ /* 0x0002a2000c1e9900 */
        /* <DEDUP_REMOVED lines=13> */
[-C--:B-1----:R-:W-:Y:S01]  /*8260*/  FMUL.FTZ R6, R30, R120.reuse ;  /* 0x000000781e067220 */ /* 0x082fe20000410000 */
        /* <DEDUP_REMOVED lines=26> */
[----:B------:R-:W-:Y:S01]  /*8410*/  F2FP.BF16.F32.PACK_AB R6, R6, R7 ;  /* 0x000000070606723e */ /* 0x000fe200000010ff */
[-C--:B------:R-:W-:Y:S01]  /*8420*/  FMUL.FTZ R25, R39, R120.reuse ;  /* 0x0000007827197220 */ /* 0x080fe20000410000 */
[-C--:B------:R-:W-:Y:S01]  /*8430*/  FMUL.FTZ R27, R46, R120.reuse ;  /* 0x000000782e1b7220 */ /* 0x080fe20000410000 */
[----:B------:R-:W-:Y:S01]  /*8440*/  LOP3.LUT P0, R7, R121, 0x3, RZ, 0xc0, !PT ;  /* 0x0000000379077812 */ /* 0x000fe2000780c0ff */
[-C--:B------:R-:W-:Y:S01]  /*8450*/  FMUL.FTZ R30, R42, R120.reuse ;  /* 0x000000782a1e7220 */ /* 0x080fe20000410000 */
[-C--:B------:R-:W-:Y:S01]  /*8460*/  FMUL.FTZ R31, R47, R120.reuse ;  /* 0x000000782f1f7220 */ /* 0x080fe20000410000 */
[-C--:B------:R-:W-:Y:S01]  /*8470*/  FMUL.FTZ R34, R43, R120.reuse ;  /* 0x000000782b227220 */ /* 0x080fe20000410000 */
[-C--:B------:R-:W-:Y:S01]  /*8480*/  FMUL.FTZ R39, R55, R120.reuse ;  /* 0x0000007837277220 */ /* 0x080fe20000410000 */
[-C--:B------:R-:W-:Y:S01]  /*8490*/  FMUL.FTZ R46, R58, R120.reuse ;  /* 0x000000783a2e7220 */ /* 0x080fe20000410000 */
[-C--:B------:R-:W-:Y:S01]  /*84a0*/  FMUL.FTZ R55, R71, R120.reuse ;  /* 0x0000007847377220 */ /* 0x080fe20000410000 */
[-C--:B------:R-:W-:Y:S01]  /*84b0*/  FMUL.FTZ R58, R67, R120.reuse ;  /* 0x00000078433a7220 */ /* 0x080fe20000410000 */
[----:B------:R-:W-:Y:S01]  /*84c0*/  F2FP.BF16.F32.PACK_AB R68, R68, R69 ;  /* 0x000000454444723e */ /* 0x000fe200000010ff */
[-C--:B------:R-:W-:Y:S01]  /*84d0*/  FMUL.FTZ R26, R35, R120.reuse ;  /* 0x00000078231a7220 */ /* 0x080fe20000410000 */
[----:B------:R-:W-:Y:S01]  /*84e0*/  F2FP.BF16.F32.PACK_AB R73, R72, R73 ;  /* 0x000000494849723e */ /* 0x000fe200000010ff */
[-C--:B------:R-:W-:Y:S01]  /*84f0*/  FMUL.FTZ R43, R62, R120.reuse ;  /* 0x000000783e2b7220 */ /* 0x080fe20000410000 */
[----:B------:R-:W-:Y:S01]  /*8500*/  ISETP.EQ.OR P0, PT, R7, 0x3, !P0 ;  /* 0x000000030700780c */ /* 0x000fe20004702670 */
[----:B------:R-:W-:Y:S01]  /*8510*/  FMUL.FTZ R35, R54, R120 ;  /* 0x0000007836237220 */ /* 0x000fe20000410000 */
[----:B------:R-:W-:Y:S01]  /*8520*/  F2FP.BF16.F32.PACK_AB R27, R27, R30 ;  /* 0x0000001e1b1b723e */ /* 0x000fe200000010ff */
[----:B------:R-:W-:Y:S01]  /*8530*/  FMUL.FTZ R42, R51, R120 ;  /* 0x00000078332a7220 */ /* 0x000fe20000410000 */
[----:B------:R-:W-:Y:S01]  /*8540*/  F2FP.BF16.F32.PACK_AB R34, R31, R34 ;  /* 0x000000221f22723e */ /* 0x000fe200000010ff */
[----:B------:R-:W-:Y:S01]  /*8550*/  FMUL.FTZ R62, R74, R120 ;  /* 0x000000784a3e7220 */ /* 0x000fe20000410000 */
[----:B------:R-:W-:Y:S01]  /*8560*/  F2FP.BF16.F32.PACK_AB R58, R55, R58 ;  /* 0x0000003a373a723e */ /* 0x000fe200000010ff */
[-C--:B------:R-:W-:Y:S01]  /*8570*/  FMUL.FTZ R51, R70, R120.reuse ;  /* 0x0000007846337220 */ /* 0x080fe20000410000 */
[-C--:B------:R-:W-:Y:S01]  /*8580*/  FMUL.FTZ R54, R66, R120.reuse ;  /* 0x0000007842367220 */ /* 0x080fe20000410000 */
[-C--:B------:R-:W-:Y:S01]  /*8590*/  FMUL.FTZ R71, R87, R120.reuse ;  /* 0x0000007857477220 */ /* 0x080fe20000410000 */
[----:B------:R-:W-:Y:S01]  /*85a0*/  FMUL.FTZ R74, R83, R120 ;  /* 0x00000078534a7220 */ /* 0x000fe20000410000 */
[----:B------:R-:W-:Y:S01]  /*85b0*/  SEL R55, R68, R73, P0 ;  /* 0x0000004944377207 */ /* 0x000fe20000000000 */
[----:B------:R-:W-:Y:S01]  /*85c0*/  USHF.R.S32.HI UR4, URZ, 0x1f, UR43 ;  /* 0x0000001f3f047899 */ /* 0x000fe2000801142b */
[----:B------:R-:W-:Y:S01]  /*85d0*/  F2FP.BF16.F32.PACK_AB R57, R56, R57 ;  /* 0x000000393839723e */ /* 0x000fe200000010ff */
[----:B------:R-:W-:Y:S01]  /*85e0*/  ULDC UR5, c[0x0][0xda8] ;  /* 0x00036a0000057ab9 */ /* 0x000fe20000000800 */
[----:B------:R-:W-:Y:S01]  /*85f0*/  SEL R68, R73, R68, P0 ;  /* 0x0000004449447207 */ /* 0x000fe20000000000 */
[----:B------:R-:W-:Y:S01]  /*8600*/  FMUL.FTZ R38, R50, R120 ;  /* 0x0000007832267220 */ /* 0x000fe20000410000 */
[----:B------:R-:W-:Y:S01]  /*8610*/  F2FP.BF16.F32.PACK_AB R15, R15, R20 ;  /* 0x000000140f0f723e */ /* 0x000fe200000010ff */
[----:B------:R-:W-:Y:S01]  /*8620*/  UIMAD UR42, UR5, UR42, UR48 ;  /* 0x0000002a052a72a4 */ /* 0x000fe2000f8e0230 */
[----:B------:R-:W-:Y:S01]  /*8630*/  F2FP.BF16.F32.PACK_AB R26, R25, R26 ;  /* 0x0000001a191a723e */ /* 0x000fe200000010ff */
[----:B------:R-:W-:Y:S01]  /*8640*/  FMUL.FTZ R50, R59, R120 ;  /* 0x000000783b327220 */ /* 0x000fe20000410000 */
[----:B------:R-:W-:Y:S01]  /*8650*/  SEL R73, R27, R34, P0 ;  /* 0x000000221b497207 */ /* 0x000fe20000000000 */
[-C--:B------:R-:W-:Y:S01]  /*8660*/  FMUL.FTZ R59, R78, R120.reuse ;  /* 0x000000784e3b7220 */ /* 0x080fe20000410000 */
[----:B------:R-:W-:Y:S01]  /*8670*/  SEL R56, R34, R27, P0 ;  /* 0x0000001b22387207 */ /* 0x000fe20000000000 */
[----:B------:R-:W-:Y:S01]  /*8680*/  UIMAD UR4, UR4, UR6, URZ ;  /* 0x00000006040472a4 */ /* 0x000fe2000f8e023f */
[----:B------:R-:W-:Y:S01]  /*8690*/  IADD3 R27, P1, R16, 0x4000, RZ ;  /* 0x00004000101b7810 */ /* 0x000fe20007f3e0ff */
[----:B------:R-:W-:Y:S01]  /*86a0*/  FMUL.FTZ R78, R90, R120 ;  /* 0x000000785a4e7220 */ /* 0x000fe20000410000 */
[----:B------:R-:W-:Y:S01]  /*86b0*/  F2FP.BF16.F32.PACK_AB R51, R51, R54 ;  /* 0x000000363333723e */ /* 0x000fe200000010ff */
[----:B------:R-:W-:Y:S01]  /*86c0*/  FMUL.FTZ R87, R103, R120 ;  /* 0x0000007867577220 */ /* 0x000fe20000410000 */
[----:B------:R-:W-:Y:S01]  /*86d0*/  F2FP.BF16.F32.PACK_AB R74, R71, R74 ;  /* 0x0000004a474a723e */ /* 0x000fe200000010ff */
[----:B------:R-:W-:Y:S01]  /*86e0*/  FMUL.FTZ R90, R99, R120 ;  /* 0x00000078635a7220 */ /* 0x000fe20000410000 */
[----:B------:R-:W-:Y:S01]  /*86f0*/  SEL R71, R15, R26, P0 ;  /* 0x0000001a0f477207 */ /* 0x000fe20000000000 */
[----:B------:R-:W-:Y:S01]  /*8700*/  USHF.L.U32 UR42, UR42, 0x7, URZ ;  /* 0x000000072a2a7899 */ /* 0x000fe2000800063f */
[----:B------:R-:W-:Y:S01]  /*8710*/  SEL R54, R26, R15, P0 ;  /* 0x0000000f1a367207 */ /* 0x000fe20000000000 */
[----:B------:R-:W-:Y:S01]  /*8720*/  UIMAD.WIDE.U32 UR10, UR43, UR6, URZ ;  /* 0x000000062b0a72a5 */ /* 0x000fe2000f8e003f */
[----:B------:R-:W-:Y:S01]  /*8730*/  LOP3.LUT R26, R27, 0x380, RZ, 0xc0, !PT ;  /* 0x000003801b1a7812 */ /* 0x000fe200078ec0ff */
[----:B------:R-:W-:Y:S01]  /*8740*/  UIMAD UR4, UR43, UR7, UR4 ;  /* 0x000000072b0472a4 */ /* 0x000fe2000f8e0204 */
[----:B------:R-:W-:Y:S01]  /*8750*/  F2FP.BF16.F32.PACK_AB R13, R13, R14 ;  /* 0x0000000e0d0d723e */ /* 0x000fe200000010ff */
[----:B------:R-:W-:Y:S01]  /*8760*/  FMUL.FTZ R47, R63, R120 ;  /* 0x000000783f2f7220 */ /* 0x000fe20000410000 */
[----:B------:R-:W-:Y:S01]  /*8770*/  F2FP.BF16.F32.PACK_AB R24, R21, R24 ;  /* 0x000000181518723e */ /* 0x000fe200000010ff */
[----:B------:R-:W-:Y:S01]  /*8780*/  UIADD3 UR4, UR11, UR4, URZ ;  /* 0x000000040b047290 */ /* 0x000fe2000fffe03f */
[----:B------:R-:W-:Y:S01]  /*8790*/  SHF.R.U64 R26, R26, 0x3, RZ ;  /* 0x000000031a1a7819 */ /* 0x000fe200000012ff */
[-C--:B------:R-:W-:Y:S01]  /*87a0*/  FMUL.FTZ R63, R79, R120.reuse ;  /* 0x000000784f3f7220 */ /* 0x080fe20000410000 */
[----:B------:R-:W-:Y:S01]  /*87b0*/  IADD3 R25, P2, R16, 0x4020, RZ ;  /* 0x0000402010197810 */ /* 0x000fe20007f5e0ff */
[----:B------:R-:W-:Y:S01]  /*87c0*/  FMUL.FTZ R70, R82, R120 ;  /* 0x0000007852467220 */ /* 0x000fe20000410000 */
[----:B------:R-:W-:Y:S01]  /*87d0*/  F2FP.BF16.F32.PACK_AB R41, R40, R41 ;  /* 0x000000292829723e */ /* 0x000fe200000010ff */
[----:B------:R-:W-:Y:S01]  /*87e0*/  UIADD3 UR8, UR8, 0x33460, URZ ;  /* 0x0003346008087890 */ /* 0x000fe2000fffe03f */
[----:B------:R-:W-:Y:S01]  /*87f0*/  F2FP.BF16.F32.PACK_AB R42, R39, R42 ;  /* 0x0000002a272a723e */ /* 0x000fe200000010ff */
[----:B------:R-:W-:Y:S01]  /*8800*/  FMUL.FTZ R79, R95, R120 ;  /* 0x000000785f4f7220 */ /* 0x000fe20000410000 */
[----:B------:R-:W-:Y:S01]  /*8810*/  SEL R39, R13, R24, P0 ;  /* 0x000000180d277207 */ /* 0x000fe20000000000 */
[-C--:B------:R-:W-:Y:S01]  /*8820*/  FMUL.FTZ R82, R91, R120.reuse ;  /* 0x000000785b527220 */ /* 0x080fe20000410000 */
[----:B------:R-:W-:Y:S01]  /*8830*/  SEL R40, R24, R13, P0 ;  /* 0x0000000d18287207 */ /* 0x000fe20000000000 */
[----:B------:R-:W-:Y:S01]  /*8840*/  FMUL.FTZ R66, R75, R120 ;  /* 0x000000784b427220 */ /* 0x000fe20000410000 */
[----:B------:R-:W-:Y:S01]  /*8850*/  LOP3.LUT R26, R26, R27, RZ, 0x3c, !PT ;  /* 0x0000001b1a1a7212 */ /* 0x000fe200078e3cff */
[--C-:B------:R-:W-:Y:S01]  /*8860*/  IMAD.X R27, RZ, RZ, R17.reuse, P1 ;  /* 0x000000ffff1b7224 */ /* 0x100fe200008e0611 */
[----:B------:R-:W-:Y:S01]  /*8870*/  F2FP.BF16.F32.PACK_AB R11, R11, R12 ;  /* 0x0000000c0b0b723e */ /* 0x000fe200000010ff */
[-C--:B------:R-:W-:Y:S01]  /*8880*/  FMUL.FTZ R67, R86, R120.reuse ;  /* 0x0000007856437220 */ /* 0x080fe20000410000 */
[----:B------:R-:W-:Y:S01]  /*8890*/  IADD3 R21, P3, R16, 0x4040, RZ ;  /* 0x0000404010157810 */ /* 0x000fe20007f7e0ff */
[----:B------:R-:W-:Y:S01]  /*88a0*/  UPRMT UR8, UR37, 0x654, UR8 ;  /* 0x0000065425087896 */ /* 0x000fe20008000008 */
[----:B------:R-:W-:Y:S01]  /*88b0*/  LOP3.LUT R24, R25, 0x380, RZ, 0xc0, !PT ;  /* 0x0000038019187812 */ /* 0x000fe200078ec0ff */
[-C--:B------:R-:W-:Y:S01]  /*88c0*/  FMUL.FTZ R75, R94, R120.reuse ;  /* 0x000000785e4b7220 */ /* 0x080fe20000410000 */
[----:B------:R-:W-:Y:S01]  /*88d0*/  IADD3 R7, P1, R16, 0x8040, RZ ;  /* 0x0000804010077810 */ /* 0x000fe20007f3e0ff */
[-C--:B------:R-:W-:Y:S01]  /*88e0*/  FMUL.FTZ R83, R102, R120.reuse ;  /* 0x0000007866537220 */ /* 0x080fe20000410000 */
[----:B------:R-:W-:Y:S01]  /*88f0*/  F2FP.BF16.F32.PACK_AB R49, R48, R49 ;  /* 0x000000313031723e */ /* 0x000fe200000010ff */
[-C--:B------:R-:W-:Y:S01]  /*8900*/  FMUL.FTZ R86, R98, R120.reuse ;  /* 0x0000007862567220 */ /* 0x080fe20000410000 */
[----:B------:R-:W-:Y:S01]  /*8910*/  SEL R69, R6, R11, P0 ;  /* 0x0000000b06457207 */ /* 0x000fe20000000000 */
[----:B------:R-:W-:Y:S01]  /*8920*/  FMUL.FTZ R91, R110, R120 ;  /* 0x000000786e5b7220 */ /* 0x000fe20000410000 */
[----:B------:R-:W-:Y:S01]  /*8930*/  SEL R48, R11, R6, P0 ;  /* 0x000000060b307207 */ /* 0x000fe20000000000 */
[-C--:B------:R-:W-:Y:S01]  /*8940*/  FMUL.FTZ R94, R106, R120.reuse ;  /* 0x000000786a5e7220 */ /* 0x080fe20000410000 */
[----:B------:R-:W-:Y:S01]  /*8950*/  LOP3.LUT R20, R21, 0x380, RZ, 0xc0, !PT ;  /* 0x0000038015147812 */ /* 0x000fe200078ec0ff */
[-C--:B------:R-:W-:Y:S01]  /*8960*/  FMUL.FTZ R95, R111, R120.reuse ;  /* 0x000000786f5f7220 */ /* 0x080fe20000410000 */
[----:B------:R-:W-:Y:S01]  /*8970*/  SHF.R.U64 R24, R24, 0x3, RZ ;  /* 0x0000000318187819 */ /* 0x000fe200000012ff */
[-C--:B------:R-:W-:Y:S01]  /*8980*/  FMUL.FTZ R98, R107, R120.reuse ;  /* 0x000000786b627220 */ /* 0x080fe20000410000 */
[----:B------:R-:W-:Y:S01]  /*8990*/  LOP3.LUT R6, R7, 0x380, RZ, 0xc0, !PT ;  /* 0x0000038007067812 */ /* 0x000fe200078ec0ff */
[-C--:B------:R-:W-:Y:S01]  /*89a0*/  FMUL.FTZ R99, R118, R120.reuse ;  /* 0x0000007876637220 */ /* 0x080fe20000410000 */
[----:B------:R-:W-:Y:S01]  /*89b0*/  SHF.R.U64 R20, R20, 0x3, RZ ;  /* 0x0000000314147819 */ /* 0x000fe200000012ff */
[----:B------:R-:W-:Y:S01]  /*89c0*/  FMUL.FTZ R102, R114, R120 ;  /* 0x0000007872667220 */ /* 0x000fe20000410000 */
[----:B------:R-:W-:Y:S01]  /*89d0*/  LOP3.LUT R24, R24, R25, RZ, 0x3c, !PT ;  /* 0x0000001918187212 */ /* 0x000fe200078e3cff */
[--C-:B------:R-:W-:Y:S01]  /*89e0*/  IMAD.X R25, RZ, RZ, R17.reuse, P2 ;  /* 0x000000ffff197224 */ /* 0x100fe200010e0611 */
[----:B------:R-:W-:Y:S01]  /*89f0*/  F2FP.BF16.F32.PACK_AB R10, R9, R10 ;  /* 0x0000000a090a723e */ /* 0x000fe200000010ff */
[-C--:B------:R-:W-:Y:S01]  /*8a00*/  FMUL.FTZ R103, R119, R120.reuse ;  /* 0x0000007877677220 */ /* 0x080fe20000410000 */
[----:B------:R-:W-:Y:S01]  /*8a10*/  SHF.R.U64 R6, R6, 0x3, RZ ;  /* 0x0000000306067819 */ /* 0x000fe200000012ff */
[----:B------:R-:W-:Y:S01]  /*8a20*/  FMUL.FTZ R106, R115, R120 ;  /* 0x00000078736a7220 */ /* 0x000fe20000410000 */
[----:B------:R-:W-:Y:S01]  /*8a30*/  IADD3 R9, P2, R16, 0x8060, RZ ;  /* 0x0000806010097810 */ /* 0x000fe20007f5e0ff */
[----:B------:R-:W-:Y:S01]  /*8a40*/  SYNCS.ARRIVE.TRANS64.RED.A1T0 RZ, [UR8], RZ ;  /* 0x000000ffffff79a7 */ /* 0x000fe20008100408 */
[----:B------:R-:W-:Y:S01]  /*8a50*/  LOP3.LUT R20, R20, R21, RZ, 0x3c, !PT ;  /* 0x0000001514147212 */ /* 0x000fe200078e3cff */
[--C-:B------:R-:W-:Y:S01]  /*8a60*/  IMAD.X R21, RZ, RZ, R17.reuse, P3 ;  /* 0x000000ffff157224 */ /* 0x100fe200018e0611 */
[----:B------:R-:W-:Y:S01]  /*8a70*/  F2FP.BF16.F32.PACK_AB R5, R5, R8 ;  /* 0x000000080505723e */ /* 0x000fe200000010ff */
[----:B------:R-:W-:Y:S01]  /*8a80*/  USHF.R.S32.HI UR5, URZ, 0x1f, UR44 ;  /* 0x0000001f3f057899 */ /* 0x000fe2000801142c */
[----:B------:R-:W-:Y:S01]  /*8a90*/  LOP3.LUT R6, R6, R7, RZ, 0x3c, !PT ;  /* 0x0000000706067212 */ /* 0x000fe200078e3cff */
[----:B------:R-:W-:Y:S01]  /*8aa0*/  IMAD.X R7, RZ, RZ, R17, P1 ;  /* 0x000000ffff077224 */ /* 0x000fe200008e0611 */
[----:B------:R-:W-:Y:S01]  /*8ab0*/  F2FP.BF16.F32.PACK_AB R90, R87, R90 ;  /* 0x0000005a575a723e */ /* 0x000fe200000010ff */
[----:B------:R-:W-:Y:S01]  /*8ac0*/  VIADD R87, R23, UR42 ;  /* 0x0000002a17577c36 */ /* 0x000fe20008000000 */
[----:B------:R-:W-:-:S02]  /*8ad0*/  LOP3.LUT R8, R9, 0x380, RZ, 0xc0, !PT ;  /* 0x0000038009087812 */ /* 0x000fc400078ec0ff */
[----:B------:R-:W-:Y:S02]  /*8ae0*/  F2FP.BF16.F32.PACK_AB R28, R28, R29 ;  /* 0x0000001d1c1c723e */ /* 0x000fe400000010ff */
[----:B------:R-:W-:Y:S02]  /*8af0*/  F2FP.BF16.F32.PACK_AB R33, R32, R33 ;  /* 0x000000212021723e */ /* 0x000fe400000010ff */
[----:B------:R-:W-:Y:S02]  /*8b00*/  F2FP.BF16.F32.PACK_AB R36, R36, R37 ;  /* 0x000000252424723e */ /* 0x000fe400000010ff */
[----:B------:R-:W-:Y:S02]  /*8b10*/  F2FP.BF16.F32.PACK_AB R35, R35, R38 ;  /* 0x000000262323723e */ /* 0x000fe400000010ff */
[----:B------:R-:W-:Y:S02]  /*8b20*/  SEL R37, R5, R10, P0 ;  /* 0x0000000a05257207 */ /* 0x000fe40000000000 */
[----:B------:R-:W-:Y:S01]  /*8b30*/  SEL R38, R10, R5, P0 ;  /* 0x000000050a267207 */ /* 0x000fe20000000000 */
[----:B------:R-:W-:Y:S01]  /*8b40*/  VIADD R5, R87, 0x8 ;  /* 0x0000000857057836 */ /* 0x000fe20000000000 */
[----:B------:R-:W-:-:S02]  /*8b50*/  SHF.R.U64 R8, R8, 0x3, RZ ;  /* 0x0000000308087819 */ /* 0x000fc400000012ff */
[----:B------:R-:W-:Y:S02]  /*8b60*/  MOV R72, R20 ;  /* 0x0000001400487202 */ /* 0x000fe40000000f00 */
[----:B------:R-:W-:Y:S02]  /*8b70*/  F2FP.BF16.F32.PACK_AB R44, R44, R45 ;  /* 0x0000002d2c2c723e */ /* 0x000fe400000010ff */
[----:B------:R-:W-:Y:S02]  /*8b80*/  F2FP.BF16.F32.PACK_AB R43, R43, R46 ;  /* 0x0000002e2b2b723e */ /* 0x000fe400000010ff */
[----:B------:R-:W-:Y:S01]  /*8b90*/  MOV R21, R6 ;  /* 0x0000000600157202 */ /* 0x000fe20000000f00 */
[----:B------:R-:W-:Y:S01]  /*8ba0*/  IMAD.U32 R7, RZ, RZ, UR11 ;  /* 0x0000000bff077e24 */ /* 0x000fe2000f8e00ff */
[----:B------:R-:W-:Y:S01]  /*8bb0*/  SEL R45, R28, R33, P0 ;  /* 0x000000211c2d7207 */ /* 0x000fe20000000000 */
[----:B------:R-:W-:Y:S01]  /*8bc0*/  IMAD.U32 R7, RZ, RZ, UR4 ;  /* 0x00000004ff077e24 */ /* 0x000fe2000f8e00ff */
[----:B------:R-:W-:Y:S01]  /*8bd0*/  SEL R46, R33, R28, P0 ;  /* 0x0000001c212e7207 */ /* 0x000fe20000000000 */
[----:B------:R-:W-:Y:S01]  /*8be0*/  ULDC UR4, c[0x0][0xa88] ;  /* 0x0002a20000047ab9 */ /* 0x000fe20000000800 */
[----:B------:R-:W-:Y:S01]  /*8bf0*/  LOP3.LUT P1, RZ, R2, 0x3, RZ, 0xc0, !PT ;  /* 0x0000000302ff7812 */ /* 0x000fe2000782c0ff */
[----:B------:R-:W-:Y:S01]  /*8c00*/  IMAD.U32 R6, RZ, RZ, UR10 ;  /* 0x0000000aff067e24 */ /* 0x000fe2000f8e00ff */
[----:B------:R-:W-:-:S02]  /*8c10*/  IADD3 R33, P4, R16, 0x20, RZ ;  /* 0x0000002010217810 */ /* 0x000fc40007f9e0ff */
[C---:B------:R-:W-:Y:S02]  /*8c20*/  IADD3 R31, P5, R16.reuse, 0x40, RZ ;  /* 0x00000040101f7810 */ /* 0x040fe40007fbe0ff */
[----:B------:R-:W-:Y:S02]  /*8c30*/  IADD3 R29, P6, R16, 0x60, RZ ;  /* 0x00000060101d7810 */ /* 0x000fe40007fde0ff */
[----:B------:R-:W-:Y:S01]  /*8c40*/  LOP3.LUT R8, R8, R9, RZ, 0x3c, !PT ;  /* 0x0000000908087212 */ /* 0x000fe200078e3cff */
[----:B------:R-:W-:Y:S01]  /*8c50*/  IMAD.X R9, RZ, RZ, R17, P2 ;  /* 0x000000ffff097224 */ /* 0x000fe200010e0611 */
[----:B------:R-:W-:Y:S02]  /*8c60*/  ISETP.GE.OR P2, PT, R5, UR4, P1 ;  /* 0x0000000405007c0c */ /* 0x000fe40008f46670 */
[----:B------:R-:W-:Y:S02]  /*8c70*/  LOP3.LUT R32, R33, 0x380, RZ, 0xc0, !PT ;  /* 0x0000038021207812 */ /* 0x000fe400078ec0ff */
[----:B------:R-:W-:-:S02]  /*8c80*/  LOP3.LUT R30, R31, 0x380, RZ, 0xc0, !PT ;  /* 0x000003801f1e7812 */ /* 0x000fc400078ec0ff */
[----:B------:R-:W-:Y:S02]  /*8c90*/  LOP3.LUT R28, R29, 0x380, RZ, 0xc0, !PT ;  /* 0x000003801d1c7812 */ /* 0x000fe400078ec0ff */
[----:B------:R-:W-:Y:S02]  /*8ca0*/  SHF.R.U64 R32, R32, 0x3, RZ ;  /* 0x0000000320207819 */ /* 0x000fe400000012ff */
[----:B------:R-:W-:Y:S02]  /*8cb0*/  SHF.R.U64 R30, R30, 0x3, RZ ;  /* 0x000000031e1e7819 */ /* 0x000fe400000012ff */
[----:B------:R-:W-:Y:S02]  /*8cc0*/  SHF.R.U64 R28, R28, 0x3, RZ ;  /* 0x000000031c1c7819 */ /* 0x000fe400000012ff */
[----:B------:R-:W-:Y:S01]  /*8cd0*/  LOP3.LUT R32, R32, R33, RZ, 0x3c, !PT ;  /* 0x0000002120207212 */ /* 0x000fe200078e3cff */
[--C-:B------:R-:W-:Y:S01]  /*8ce0*/  IMAD.X R33, RZ, RZ, R17.reuse, P4 ;  /* 0x000000ffff217224 */ /* 0x100fe200020e0611 */
[----:B------:R-:W-:Y:S01]  /*8cf0*/  LOP3.LUT R30, R30, R31, RZ, 0x3c, !PT ;  /* 0x0000001f1e1e7212 */ /* 0x000fe200078e3cff */
[--C-:B------:R-:W-:Y:S01]  /*8d00*/  IMAD.X R31, RZ, RZ, R17.reuse, P5 ;  /* 0x000000ffff1f7224 */ /* 0x100fe200028e0611 */
[----:B------:R-:W-:Y:S01]  /*8d10*/  LOP3.LUT R28, R28, R29, RZ, 0x3c, !PT ;  /* 0x0000001d1c1c7212 */ /* 0x000fe200078e3cff */
[----:B------:R-:W-:Y:S01]  /*8d20*/  IMAD.X R29, RZ, RZ, R17, P6 ;  /* 0x000000ffff1d7224 */ /* 0x000fe200030e0611 */
[----:B------:R-:W-:-:S02]  /*8d30*/  F2FP.BF16.F32.PACK_AB R50, R47, R50 ;  /* 0x000000322f32723e */ /* 0x000fc400000010ff */
[C---:B------:R-:W-:Y:S02]  /*8d40*/  IADD3 R15, P4, R16.reuse, 0x4060, RZ ;  /* 0x00004060100f7810 */ /* 0x040fe40007f9e0ff */
[C---:B------:R-:W-:Y:S02]  /*8d50*/  IADD3 R13, P5, R16.reuse, 0x8000, RZ ;  /* 0x00008000100d7810 */ /* 0x040fe40007fbe0ff */
[----:B------:R-:W-:Y:S02]  /*8d60*/  IADD3 R11, P6, R16, 0x8020, RZ ;  /* 0x00008020100b7810 */ /* 0x000fe40007fde0ff */
[----:B------:R-:W-:Y:S02]  /*8d70*/  F2FP.BF16.F32.PACK_AB R52, R52, R53 ;  /* 0x000000353434723e */ /* 0x000fe400000010ff */
[----:B------:R-:W-:Y:S02]  /*8d80*/  F2FP.BF16.F32.PACK_AB R82, R79, R82 ;  /* 0x000000524f52723e */ /* 0x000fe400000010ff */
[----:B------:R-:W-:-:S02]  /*8d90*/  SEL R47, R36, R41, P0 ;  /* 0x00000029242f7207 */ /* 0x000fc40000000000 */
[----:B------:R-:W-:Y:S02]  /*8da0*/  F2FP.BF16.F32.PACK_AB R59, R59, R62 ;  /* 0x0000003e3b3b723e */ /* 0x000fe400000010ff */
[----:B------:R-:W-:Y:S02]  /*8db0*/  F2FP.BF16.F32.PACK_AB R66, R63, R66 ;  /* 0x000000423f42723e */ /* 0x000fe400000010ff */
[----:B------:R-:W-:Y:S02]  /*8dc0*/  F2FP.BF16.F32.PACK_AB R76, R76, R77 ;  /* 0x0000004d4c4c723e */ /* 0x000fe400000010ff */
[----:B------:R-:W-:Y:S02]  /*8dd0*/  SEL R36, R41, R36, P0 ;  /* 0x0000002429247207 */ /* 0x000fe40000000000 */
[----:B------:R-:W-:Y:S02]  /*8de0*/  SEL R79, R43, R50, P0 ;  /* 0x000000322b4f7207 */ /* 0x000fe40000000000 */
[----:B------:R-:W-:-:S02]  /*8df0*/  LOP3.LUT R14, R15, 0x380, RZ, 0xc0, !PT ;  /* 0x000003800f0e7812 */ /* 0x000fc400078ec0ff */
[----:B------:R-:W-:Y:S02]  /*8e00*/  LOP3.LUT R12, R13, 0x380, RZ, 0xc0, !PT ;  /* 0x000003800d0c7812 */ /* 0x000fe400078ec0ff */
[----:B------:R-:W-:Y:S02]  /*8e10*/  LOP3.LUT R10, R11, 0x380, RZ, 0xc0, !PT ;  /* 0x000003800b0a7812 */ /* 0x000fe400078ec0ff */
[----:B------:R-:W-:Y:S02]  /*8e20*/  F2FP.BF16.F32.PACK_AB R60, R60, R61 ;  /* 0x0000003d3c3c723e */ /* 0x000fe400000010ff */
[----:B------:R-:W-:Y:S02]  /*8e30*/  F2FP.BF16.F32.PACK_AB R65, R64, R65 ;  /* 0x000000414041723e */ /* 0x000fe400000010ff */
[----:B------:R-:W-:Y:S02]  /*8e40*/  SEL R41, R44, R49, P0 ;  /* 0x000000312c297207 */ /* 0x000fe40000000000 */
[----:B------:R-:W-:-:S02]  /*8e50*/  SEL R77, R35, R42, P0 ;  /* 0x0000002a234d7207 */ /* 0x000fc40000000000 */
[----:B------:R-:W-:Y:S02]  /*8e60*/  SEL R50, R50, R43, P0 ;  /* 0x0000002b32327207 */ /* 0x000fe40000000000 */
[----:B------:R-:W-:Y:S02]  /*8e70*/  F2FP.BF16.F32.PACK_AB R67, R67, R70 ;  /* 0x000000464343723e */ /* 0x000fe400000010ff */
[----:B------:R-:W-:Y:S02]  /*8e80*/  SEL R44, R49, R44, P0 ;  /* 0x0000002c312c7207 */ /* 0x000fe40000000000 */
[----:B------:R-:W-:Y:S02]  /*8e90*/  SEL R42, R42, R35, P0 ;  /* 0x000000232a2a7207 */ /* 0x000fe40000000000 */
[----:B------:R-:W-:Y:S02]  /*8ea0*/  SEL R43, R51, R58, P0 ;  /* 0x0000003a332b7207 */ /* 0x000fe40000000000 */
[----:B------:R-:W-:-:S02]  /*8eb0*/  SEL R49, R52, R57, P0 ;  /* 0x0000003934317207 */ /* 0x000fc40000000000 */
[----:B------:R-:W-:Y:S02]  /*8ec0*/  SEL R58, R58, R51, P0 ;  /* 0x000000333a3a7207 */ /* 0x000fe40000000000 */
[----:B------:R-:W-:Y:S02]  /*8ed0*/  F2FP.BF16.F32.PACK_AB R75, R75, R78 ;  /* 0x0000004e4b4b723e */ /* 0x000fe400000010ff */
[----:B------:R-:W-:Y:S02]  /*8ee0*/  SEL R52, R57, R52, P0 ;  /* 0x0000003439347207 */ /* 0x000fe40000000000 */
[----:B------:R-:W-:Y:S02]  /*8ef0*/  SEL R51, R59, R66, P0 ;  /* 0x000000423b337207 */ /* 0x000fe40000000000 */
[----:B------:R-:W-:Y:S02]  /*8f00*/  SHF.R.U64 R14, R14, 0x3, RZ ;  /* 0x000000030e0e7819 */ /* 0x000fe400000012ff */
[----:B------:R-:W-:-:S02]  /*8f10*/  SHF.R.U64 R12, R12, 0x3, RZ ;  /* 0x000000030c0c7819 */ /* 0x000fc400000012ff */
[----:B------:R-:W-:Y:S02]  /*8f20*/  SHF.R.U64 R10, R10, 0x3, RZ ;  /* 0x000000030a0a7819 */ /* 0x000fe400000012ff */
[----:B------:R-:W-:Y:S02]  /*8f30*/  F2FP.BF16.F32.PACK_AB R81, R80, R81 ;  /* 0x000000515051723e */ /* 0x000fe400000010ff */
[----:B------:R-:W-:Y:S02]  /*8f40*/  SEL R53, R60, R65, P0 ;  /* 0x000000413c357207 */ /* 0x000fe40000000000 */
[----:B------:R-:W-:Y:S02]  /*8f50*/  SEL R66, R66, R59, P0 ;  /* 0x0000003b42427207 */ /* 0x000fe40000000000 */
[----:B------:R-:W-:Y:S02]  /*8f60*/  F2FP.BF16.F32.PACK_AB R84, R84, R85 ;  /* 0x000000555454723e */ /* 0x000fe400000010ff */
[----:B------:R-:W-:-:S02]  /*8f70*/  F2FP.BF16.F32.PACK_AB R83, R83, R86 ;  /* 0x000000565353723e */ /* 0x000fc400000010ff */
[----:B------:R-:W-:Y:S02]  /*8f80*/  F2FP.BF16.F32.PACK_AB R89, R88, R89 ;  /* 0x000000595859723e */ /* 0x000fe400000010ff */
[----:B------:R-:W-:Y:S02]  /*8f90*/  SEL R60, R65, R60, P0 ;  /* 0x0000003c413c7207 */ /* 0x000fe40000000000 */
[----:B------:R-:W-:Y:S02]  /*8fa0*/  SEL R59, R67, R74, P0 ;  /* 0x0000004a433b7207 */ /* 0x000fe40000000000 */
[----:B------:R-:W-:Y:S02]  /*8fb0*/  F2FP.BF16.F32.PACK_AB R92, R92, R93 ;  /* 0x0000005d5c5c723e */ /* 0x000fe400000010ff */
[----:B------:R-:W-:Y:S02]  /*8fc0*/  F2FP.BF16.F32.PACK_AB R91, R91, R94 ;  /* 0x0000005e5b5b723e */ /* 0x000fe400000010ff */
[----:B------:R-:W-:-:S02]  /*8fd0*/  F2FP.BF16.F32.PACK_AB R97, R96, R97 ;  /* 0x000000616061723e */ /* 0x000fc400000010ff */
[----:B------:R-:W-:Y:S02]  /*8fe0*/  F2FP.BF16.F32.PACK_AB R98, R95, R98 ;  /* 0x000000625f62723e */ /* 0x000fe400000010ff */
[----:B------:R-:W-:Y:S02]  /*8ff0*/  SEL R74, R74, R67, P0 ;  /* 0x000000434a4a7207 */ /* 0x000fe40000000000 */
[----:B------:R-:W-:Y:S02]  /*9000*/  F2FP.BF16.F32.PACK_AB R100, R100, R101 ;  /* 0x000000656464723e */ /* 0x000fe400000010ff */
[----:B------:R-:W-:Y:S01]  /*9010*/  F2FP.BF16.F32.PACK_AB R99, R99, R102 ;  /* 0x000000666363723e */ /* 0x000fe200000010ff */
[----:B--2---:R-:W-:Y:S01]  /*9020*/  SHFL.IDX PT, R37, R37, R0, 0x1c1f ;  /* 0x001c1f0025257589 */ /* 0x004fe200000e0000 */
[----:B------:R-:W-:Y:S02]  /*9030*/  LOP3.LUT R5, R0, 0x2, RZ, 0x3c, !PT ;  /* 0x0000000200057812 */ /* 0x000fe400078e3cff */
[----:B------:R-:W-:Y:S01]  /*9040*/  F2FP.BF16.F32.PACK_AB R105, R104, R105 ;  /* 0x000000696869723e */ /* 0x000fe200000010ff */
[----:B------:R-:W-:Y:S01]  /*9050*/  SHFL.IDX PT, R39, R39, R0, 0x1c1f ;  /* 0x001c1f0027277589 */ /* 0x000fe200000e0000 */
[----:B------:R-:W-:-:S02]  /*9060*/  F2FP.BF16.F32.PACK_AB R106, R103, R106 ;  /* 0x0000006a676a723e */ /* 0x000fc400000010ff */
[----:B------:R-:W-:Y:S01]  /*9070*/  SEL R67, R75, R82, P0 ;  /* 0x000000524b437207 */ /* 0x000fe20000000000 */
[----:B------:R-:W1:Y:S01]  /*9080*/  SHFL.IDX PT, R38, R38, R5, 0x1c1f ;  /* 0x001c1f0526267589 */ /* 0x000e6200000e0000 */
[----:B------:R-:W-:Y:S01]  /*9090*/  LOP3.LUT R14, R14, R15, RZ, 0x3c, !PT ;  /* 0x0000000f0e0e7212 */ /* 0x000fe200078e3cff */
[--C-:B------:R-:W-:Y:S01]  /*90a0*/  IMAD.X R15, RZ, RZ, R17.reuse, P4 ;  /* 0x000000ffff0f7224 */ /* 0x100fe200020e0611 */
[----:B------:R-:W-:Y:S01]  /*90b0*/  LOP3.LUT R12, R12, R13, RZ, 0x3c, !PT ;  /* 0x0000000d0c0c7212 */ /* 0x000fe200078e3cff */
[----:B------:R-:W2:Y:S01]  /*90c0*/  SHFL.IDX PT, R40, R40, R5, 0x1c1f ;  /* 0x001c1f0528287589 */ /* 0x000ea200000e0000 */
[----:B------:R-:W-:Y:S01]  /*90d0*/  LOP3.LUT R10, R10, R11, RZ, 0x3c, !PT ;  /* 0x0000000b0a0a7212 */ /* 0x000fe200078e3cff */
[--C-:B------:R-:W-:Y:S01]  /*90e0*/  IMAD.X R13, RZ, RZ, R17.reuse, P5 ;  /* 0x000000ffff0d7224 */ /* 0x100fe200028e0611 */
[----:B------:R-:W-:Y:S01]  /*90f0*/  SEL R57, R76, R81, P0 ;  /* 0x000000514c397207 */ /* 0x000fe20000000000 */
[----:B------:R-:W-:Y:S01]  /*9100*/  SHFL.IDX PT, R69, R69, R0, 0x1c1f ;  /* 0x001c1f0045457589 */ /* 0x000fe200000e0000 */
[----:B------:R-:W-:Y:S01]  /*9110*/  SEL R82, R82, R75, P0 ;  /* 0x0000004b52527207 */ /* 0x000fe20000000000 */
[----:B------:R-:W-:Y:S01]  /*9120*/  IMAD.X R11, RZ, RZ, R17, P6 ;  /* 0x000000ffff0b7224 */ /* 0x000fe200030e0611 */
[----:B------:R-:W-:Y:S01]  /*9130*/  SEL R76, R81, R76, P0 ;  /* 0x0000004c514c7207 */ /* 0x000fe20000000000 */
[----:B------:R-:W3:Y:S01]  /*9140*/  SHFL.IDX PT, R48, R48, R5, 0x1c1f ;  /* 0x001c1f0530307589 */ /* 0x000ee200000e0000 */
[----:B------:R-:W-:-:S02]  /*9150*/  SEL R61, R84, R89, P0 ;  /* 0x00000059543d7207 */ /* 0x000fc40000000000 */
[----:B------:R-:W-:Y:S01]  /*9160*/  SEL R75, R83, R90, P0 ;  /* 0x0000005a534b7207 */ /* 0x000fe20000000000 */
[----:B------:R-:W-:Y:S01]  /*9170*/  SHFL.IDX PT, R71, R71, R0, 0x1c1f ;  /* 0x001c1f0047477589 */ /* 0x000fe200000e0000 */
[----:B------:R-:W-:Y:S02]  /*9180*/  SEL R84, R89, R84, P0 ;  /* 0x0000005459547207 */ /* 0x000fe40000000000 */
[----:B------:R-:W-:Y:S01]  /*9190*/  SEL R63, R92, R97, P0 ;  /* 0x000000615c3f7207 */ /* 0x000fe20000000000 */
[----:B------:R-:W4:Y:S01]  /*91a0*/  SHFL.IDX PT, R54, R54, R5, 0x1c1f ;  /* 0x001c1f0536367589 */ /* 0x000f2200000e0000 */
[----:B------:R-:W-:Y:S02]  /*91b0*/  SEL R90, R90, R83, P0 ;  /* 0x000000535a5a7207 */ /* 0x000fe40000000000 */
[----:B------:R-:W-:Y:S01]  /*91c0*/  SEL R81, R91, R98, P0 ;  /* 0x000000625b517207 */ /* 0x000fe20000000000 */
[----:B------:R-:W-:Y:S01]  /*91d0*/  SHFL.IDX PT, R45, R45, R0, 0x1c1f ;  /* 0x001c1f002d2d7589 */ /* 0x000fe200000e0000 */
[----:B------:R-:W-:-:S02]  /*91e0*/  SEL R92, R97, R92, P0 ;  /* 0x0000005c615c7207 */ /* 0x000fc40000000000 */
[----:B------:R-:W-:Y:S01]  /*91f0*/  SEL R65, R100, R105, P0 ;  /* 0x0000006964417207 */ /* 0x000fe20000000000 */
[----:B------:R-:W-:Y:S01]  /*9200*/  SHFL.IDX PT, R73, R73, R0, 0x1c1f ;  /* 0x001c1f0049497589 */ /* 0x000fe200000e0000 */
[----:B------:R-:W-:Y:S02]  /*9210*/  SEL R98, R98, R91, P0 ;  /* 0x0000005b62627207 */ /* 0x000fe40000000000 */
[----:B------:R-:W-:Y:S01]  /*9220*/  SEL R83, R99, R106, P0 ;  /* 0x0000006a63537207 */ /* 0x000fe20000000000 */
[----:B------:R-:W5:Y:S01]  /*9230*/  SHFL.IDX PT, R46, R46, R5, 0x1c1f ;  /* 0x001c1f052e2e7589 */ /* 0x000f6200000e0000 */
[----:B------:R-:W-:Y:S02]  /*9240*/  LOP3.LUT R35, R16, 0x380, RZ, 0xc0, !PT ;  /* 0x0000038010237812 */ /* 0x000fe400078ec0ff */
[----:B------:R-:W-:Y:S01]  /*9250*/  SEL R100, R105, R100, P0 ;  /* 0x0000006469647207 */ /* 0x000fe20000000000 */
[----:B------:R-:W5:Y:S01]  /*9260*/  SHFL.IDX PT, R56, R56, R5, 0x1c1f ;  /* 0x001c1f0538387589 */ /* 0x000f6200000e0000 */
[----:B------:R-:W-:-:S02]  /*9270*/  SEL R106, R106, R99, P0 ;  /* 0x000000636a6a7207 */ /* 0x000fc40000000000 */
[----:B------:R-:W-:Y:S01]  /*9280*/  MOV R70, R14 ;  /* 0x0000000e00467202 */ /* 0x000fe20000000f00 */
[----:B------:R-:W-:Y:S01]  /*9290*/  SHFL.IDX PT, R47, R47, R0, 0x1c1f ;  /* 0x001c1f002f2f7589 */ /* 0x000fe200000e0000 */
[----:B------:R-:W-:Y:S02]  /*92a0*/  MOV R64, R12 ;  /* 0x0000000c00407202 */ /* 0x000fe40000000f00 */
[----:B------:R-:W-:Y:S01]  /*92b0*/  MOV R62, R10 ;  /* 0x0000000a003e7202 */ /* 0x000fe20000000f00 */
[----:B------:R-:W-:Y:S01]  /*92c0*/  SHFL.IDX PT, R77, R77, R0, 0x1c1f ;  /* 0x001c1f004d4d7589 */ /* 0x000fe200000e0000 */
[----:B------:R-:W-:Y:S02]  /*92d0*/  MOV R20, R8 ;  /* 0x0000000800147202 */ /* 0x000fe40000000f00 */
[----:B-1----:R-:W-:Y:S01]  /*92e0*/  SEL R8, R37, R38, P0 ;  /* 0x0000002625087207 */ /* 0x002fe20000000000 */
[----:B------:R-:W1:Y:S01]  /*92f0*/  SHFL.IDX PT, R36, R36, R5, 0x1c1f ;  /* 0x001c1f0524247589 */ /* 0x000e6200000e0000 */
[----:B------:R-:W-:-:S02]  /*9300*/  SEL R10, R38, R37, P0 ;  /* 0x00000025260a7207 */ /* 0x000fc40000000000 */
[----:B--2---:R-:W-:Y:S01]  /*9310*/  SEL R12, R39, R40, P0 ;  /* 0x00000028270c7207 */ /* 0x004fe20000000000 */
[----:B------:R-:W2:Y:S01]  /*9320*/  SHFL.IDX PT, R42, R42, R5, 0x1c1f ;  /* 0x001c1f052a2a7589 */ /* 0x000ea200000e0000 */
[----:B------:R-:W-:Y:S02]  /*9330*/  SEL R14, R40, R39, P0 ;  /* 0x00000027280e7207 */ /* 0x000fe40000000000 */
[----:B------:R-:W-:Y:S01]  /*9340*/  SHF.R.U64 R35, R35, 0x3, RZ ;  /* 0x0000000323237819 */ /* 0x000fe200000012ff */
[----:B------:R-:W-:Y:S01]  /*9350*/  SHFL.IDX PT, R41, R41, R0, 0x1c1f ;  /* 0x001c1f0029297589 */ /* 0x000fe200000e0000 */
[----:B------:R-:W1:Y:S01]  /*9360*/  LDC.64 R38, c[0x0][0xb78] ;  /* 0x0002de00ff267b82 */ /* 0x000e620000000a00 */
[----:B---3--:R-:W-:Y:S02]  /*9370*/  SEL R9, R69, R48, P0 ;  /* 0x0000003045097207 */ /* 0x008fe40000000000 */
[----:B------:R-:W-:Y:S01]  /*9380*/  SHFL.IDX PT, R79, R79, R0, 0x1c1f ;  /* 0x001c1f004f4f7589 */ /* 0x000fe200000e0000 */
[----:B------:R-:W-:Y:S01]  /*9390*/  LOP3.LUT R34, R35, R16, RZ, 0x3c, !PT ;  /* 0x0000001023227212 */ /* 0x000fe200078e3cff */
[----:B------:R-:W-:Y:S01]  /*93a0*/  IMAD.MOV.U32 R35, RZ, RZ, R17 ;  /* 0x000000ffff237224 */ /* 0x000fe200078e0011 */
[----:B------:R-:W-:Y:S01]  /*93b0*/  SEL R11, R48, R69, P0 ;  /* 0x00000045300b7207 */ /* 0x000fe20000000000 */
[----:B------:R-:W3:Y:S01]  /*93c0*/  SHFL.IDX PT, R44, R44, R5, 0x1c1f ;  /* 0x001c1f052c2c7589 */ /* 0x000ee200000e0000 */
[----:B------:R-:W-:-:S02]  /*93d0*/  MOV R33, R32 ;  /* 0x0000002000217202 */ /* 0x000fc40000000f00 */
[----:B------:R-:W-:Y:S01]  /*93e0*/  MOV R34, R34 ;  /* 0x0000002200227202 */ /* 0x000fe20000000f00 */
[----:B------:R-:W-:Y:S01]  /*93f0*/  BAR.SYNC.DEFER_BLOCKING 0x1, 0x100 ;  /* 0x0044000000007b1d */ /* 0x000fe20000010000 */
[----:B----4-:R-:W-:Y:S02]  /*9400*/  SEL R13, R71, R54, P0 ;  /* 0x00000036470d7207 */ /* 0x010fe40000000000 */
[----:B------:R-:W-:Y:S02]  /*9410*/  SEL R15, R54, R71, P0 ;  /* 0x00000047360f7207 */ /* 0x000fe40000000000 */
[----:B------:R-:W-:Y:S02]  /*9420*/  MOV R80, R26 ;  /* 0x0000001a00507202 */ /* 0x000fe40000000f00 */
[----:B------:R-:W-:Y:S01]  /*9430*/  MOV R78, R24 ;  /* 0x00000018004e7202 */ /* 0x000fe20000000f00 */
[----:B------:R-:W4:Y:S01]  /*9440*/  SHFL.IDX PT, R50, R50, R5, 0x1c1f ;  /* 0x001c1f0532327589 */ /* 0x000f2200000e0000 */
[----:B------:R-:W-:-:S02]  /*9450*/  MOV R86, R30 ;  /* 0x0000001e00567202 */ /* 0x000fc40000000f00 */
[----:B------:R-:W-:Y:S01]  /*9460*/  MOV R85, R28 ;  /* 0x0000001c00557202 */ /* 0x000fe20000000f00 */
[----:B------:R-:W-:Y:S01]  /*9470*/  SHFL.IDX PT, R49, R49, R0, 0x1c1f ;  /* 0x001c1f0031317589 */ /* 0x000fe200000e0000 */
[----:B-----5:R-:W-:Y:S01]  /*9480*/  SEL R24, R45, R46, P0 ;  /* 0x0000002e2d187207 */ /* 0x020fe20000000000 */
[----:B-1----:R-:W-:Y:S01]  /*9490*/  IMAD.WIDE.U32 R6, R38, UR44, R6 ;  /* 0x0000002c26067c25 */ /* 0x002fe2000f8e0006 */
[----:B------:R-:W-:Y:S01]  /*94a0*/  SEL R26, R46, R45, P0 ;  /* 0x0000002d2e1a7207 */ /* 0x000fe20000000000 */
[----:B------:R-:W-:Y:S01]  /*94b0*/  SHFL.IDX PT, R43, R43, R0, 0x1c1f ;  /* 0x001c1f002b2b7589 */ /* 0x000fe200000e0000 */
[----:B------:R-:W-:Y:S02]  /*94c0*/  SEL R25, R73, R56, P0 ;  /* 0x0000003849197207 */ /* 0x000fe40000000000 */
[----:B------:R-:W-:Y:S01]  /*94d0*/  SEL R27, R56, R73, P0 ;  /* 0x00000049381b7207 */ /* 0x000fe20000000000 */
[----:B------:R-:W1:Y:S01]  /*94e0*/  SHFL.IDX PT, R52, R52, R5, 0x1c1f ;  /* 0x001c1f0534347589 */ /* 0x000e6200000e0000 */
[----:B------:R-:W-:-:S02]  /*94f0*/  SEL R28, R47, R36, P0 ;  /* 0x000000242f1c7207 */ /* 0x000fc40000000000 */
[----:B------:R-:W-:Y:S01]  /*9500*/  SEL R30, R36, R47, P0 ;  /* 0x0000002f241e7207 */ /* 0x000fe20000000000 */
[----:B------:R-:W5:Y:S01]  /*9510*/  SHFL.IDX PT, R58, R58, R5, 0x1c1f ;  /* 0x001c1f053a3a7589 */ /* 0x000f6200000e0000 */
[----:B--2---:R-:W-:Y:S02]  /*9520*/  SEL R29, R77, R42, P0 ;  /* 0x0000002a4d1d7207 */ /* 0x004fe40000000000 */
[----:B------:R-:W-:Y:S01]  /*9530*/  SEL R31, R42, R77, P0 ;  /* 0x0000004d2a1f7207 */ /* 0x000fe20000000000 */
[----:B------:R-:W-:Y:S01]  /*9540*/  SHFL.IDX PT, R53, R53, R0, 0x1c1f ;  /* 0x001c1f0035357589 */ /* 0x000fe200000e0000 */
[----:B---3--:R-:W-:Y:S02]  /*9550*/  SEL R32, R41, R44, P0 ;  /* 0x0000002c29207207 */ /* 0x008fe40000000000 */
[----:B------:R-:W-:Y:S01]  /*9560*/  ISETP.GE.OR P1, PT, R87, UR4, P1 ;  /* 0x0000000457007c0c */ /* 0x000fe20008f26670 */
[----:B------:R-:W-:Y:S01]  /*9570*/  SHFL.IDX PT, R51, R51, R0, 0x1c1f ;  /* 0x001c1f0033337589 */ /* 0x000fe200000e0000 */
[----:B----4-:R-:W-:-:S03]  /*9580*/  SEL R35, R50, R79, P0 ;  /* 0x0000004f32237207 */ /* 0x010fc60000000000 */
[----:B------:R-:W2:Y:S04]  /*9590*/  SHFL.IDX PT, R60, R60, R5, 0x1c1f ;  /* 0x001c1f053c3c7589 */ /* 0x000ea800000e0000 */
[----:B------:R-:W3:Y:S04]  /*95a0*/  SHFL.IDX PT, R66, R66, R5, 0x1c1f ;  /* 0x001c1f0542427589 */ /* 0x000ee800000e0000 */
[----:B------:R-:W-:Y:S04]  /*95b0*/  SHFL.IDX PT, R55, R55, R0, 0x1c1f ;  /* 0x001c1f0037377589 */ /* 0x000fe800000e0000 */
[----:B------:R-:W-:Y:S04]  /*95c0*/  SHFL.IDX PT, R59, R59, R0, 0x1c1f ;  /* 0x001c1f003b3b7589 */ /* 0x000fe800000e0000 */
[----:B------:R-:W4:Y:S04]  /*95d0*/  SHFL.IDX PT, R68, R68, R5, 0x1c1f ;  /* 0x001c1f0544447589 */ /* 0x000f2800000e0000 */
[----:B------:R-:W4:Y:S04]  /*95e0*/  SHFL.IDX PT, R74, R74, R5, 0x1c1f ;  /* 0x001c1f054a4a7589 */ /* 0x000f2800000e0000 */
[----:B------:R-:W-:Y:S04]  /*95f0*/  SHFL.IDX PT, R57, R57, R0, 0x1c1f ;  /* 0x001c1f0039397589 */ /* 0x000fe800000e0000 */
[----:B------:R-:W-:Y:S04]  /*9600*/  SHFL.IDX PT, R67, R67, R0, 0x1c1f ;  /* 0x001c1f0043437589 */ /* 0x000fe800000e0000 */
[----:B------:R-:W-:Y:S04]  /*9610*/  SHFL.IDX PT, R76, R76, R5, 0x1c1f ;  /* 0x001c1f054c4c7589 */ /* 0x000fe800000e0000 */
[----:B------:R-:W-:Y:S04]  /*9620*/  SHFL.IDX PT, R82, R82, R5, 0x1c1f ;  /* 0x001c1f0552527589 */ /* 0x000fe800000e0000 */
[----:B------:R-:W-:Y:S04]  /*9630*/  SHFL.IDX PT, R61, R61, R0, 0x1c1f ;  /* 0x001c1f003d3d7589 */ /* 0x000fe800000e0000 */
[----:B------:R-:W-:Y:S04]  /*9640*/  SHFL.IDX PT, R75, R75, R0, 0x1c1f ;  /* 0x001c1f004b4b7589 */ /* 0x000fe800000e0000 */
[----:B------:R-:W4:Y:S04]  /*9650*/  SHFL.IDX PT, R84, R84, R5, 0x1c1f ;  /* 0x001c1f0554547589 */ /* 0x000f2800000e0000 */
[----:B------:R-:W4:Y:S04]  /*9660*/  SHFL.IDX PT, R90, R90, R5, 0x1c1f ;  /* 0x001c1f055a5a7589 */ /* 0x000f2800000e0000 */
[----:B------:R-:W-:Y:S04]  /*9670*/  SHFL.IDX PT, R63, R63, R0, 0x1c1f ;  /* 0x001c1f003f3f7589 */ /* 0x000fe800000e0000 */
[----:B------:R-:W-:Y:S04]  /*9680*/  SHFL.IDX PT, R81, R81, R0, 0x1c1f ;  /* 0x001c1f0051517589 */ /* 0x000fe800000e0000 */
[----:B------:R-:W4:Y:S04]  /*9690*/  SHFL.IDX PT, R92, R92, R5, 0x1c1f ;  /* 0x001c1f055c5c7589 */ /* 0x000f2800000e0000 */
[----:B------:R-:W4:Y:S04]  /*96a0*/  SHFL.IDX PT, R98, R98, R5, 0x1c1f ;  /* 0x001c1f0562627589 */ /* 0x000f2800000e0000 */
[----:B------:R-:W-:Y:S04]  /*96b0*/  SHFL.IDX PT, R65, R65, R0, 0x1c1f ;  /* 0x001c1f0041417589 */ /* 0x000fe800000e0000 */
[----:B------:R1:W-:Y:S04]  /*96c0*/  SHFL.IDX PT, R83, R83, R0, 0x1c1f ;  /* 0x001c1f0053537589 */ /* 0x0003e800000e0000 */
[----:B------:R-:W-:Y:S04]  /*96d0*/  SHFL.IDX PT, R100, R100, R5, 0x1c1f ;  /* 0x001c1f0564647589 */ /* 0x000fe800000e0000 */
[----:B------:R5:W4:Y:S01]  /*96e0*/  SHFL.IDX PT, R106, R106, R5, 0x1c1f ;  /* 0x001c1f056a6a7589 */ /* 0x000b2200000e0000 */
[----:B-1----:R-:W-:Y:S01]  /*96f0*/  IMAD R0, R38, UR5, RZ ;  /* 0x0000000526007c24 */ /* 0x002fe2000f8e02ff */
[----:B------:R-:W-:-:S02]  /*9700*/  ULDC.64 UR4, c[0x0][0xb40] ;  /* 0x0002d00000047ab9 */ /* 0x000fc40000000a00 */
[----:B------:R1:W-:Y:S01]  /*9710*/  STSM.16.M88.4 [R34], R8 ;  /* 0x0000000822007844 */ /* 0x0003e20000000200 */
[----:B------:R-:W-:Y:S01]  /*9720*/  IMAD R36, R39, UR44, R0 ;  /* 0x0000002c27247c24 */ /* 0x000fe2000f8e0200 */
[----:B------:R-:W-:Y:S02]  /*9730*/  IADD3 R0, P3, R87, R6, RZ ;  /* 0x0000000657007210 */ /* 0x000fe40007f7e0ff */
[----:B------:R2:W-:Y:S01]  /*9740*/  STSM.16.M88.4 [R33], R12 ;  /* 0x0000000c21007844 */ /* 0x0005e20000000200 */
[----:B-----5:R-:W-:-:S03]  /*9750*/  SHF.R.S32.HI R5, RZ, 0x1f, R87 ;  /* 0x0000001fff057819 */ /* 0x020fc60000011457 */
[----:B------:R4:W-:Y:S01]  /*9760*/  STSM.16.M88.4 [R86], R24 ;  /* 0x0000001856007844 */ /* 0x0009e20000000200 */
[----:B------:R-:W-:-:S03]  /*9770*/  IADD3.X R5, R5, R7, R36, P3, !PT ;  /* 0x0000000705057210 */ /* 0x000fc60001ffe424 */
[----:B------:R5:W-:Y:S01]  /*9780*/  STSM.16.M88.4 [R85], R28 ;  /* 0x0000001c55007844 */ /* 0x000be20000000200 */
[----:B------:R-:W-:Y:S01]  /*9790*/  LEA R6, P3, R0, UR4, 0x2 ;  /* 0x0000000400067c11 */ /* 0x000fe2000f8610ff */
[----:B------:R-:W-:Y:S01]  /*97a0*/  ULDC UR4, c[0x0][0xc] ;  /* 0x0000030000047ab9 */ /* 0x000fe20000000800 */
[----:B-1----:R-:W-:Y:S01]  /*97b0*/  SEL R34, R44, R41, P0 ;  /* 0x000000292c227207 */ /* 0x002fe20000000000 */
[----:B------:R-:W-:Y:S01]  /*97c0*/  UIADD3 UR48, UR4, UR48, URZ ;  /* 0x0000003004307290 */ /* 0x000fe2000fffe03f */
[----:B------:R-:W-:Y:S02]  /*97d0*/  SEL R8, R49, R52, P0 ;  /* 0x0000003431087207 */ /* 0x000fe40000000000 */
[----:B--2---:R-:W-:Y:S02]  /*97e0*/  SEL R33, R79, R50, P0 ;  /* 0x000000324f217207 */ /* 0x004fe40000000000 */
[----:B------:R-:W-:Y:S02]  /*97f0*/  SEL R10, R52, R49, P0 ;  /* 0x00000031340a7207 */ /* 0x000fe40000000000 */
[----:B------:R-:W-:Y:S01]  /*9800*/  SEL R9, R43, R58, P0 ;  /* 0x0000003a2b097207 */ /* 0x000fe20000000000 */
[----:B------:R-:W-:Y:S01]  /*9810*/  STSM.16.M88.4 [R80], R32 ;  /* 0x0000002050007844 */ /* 0x000fe20000000200 */
[----:B------:R-:W-:-:S02]  /*9820*/  SEL R11, R58, R43, P0 ;  /* 0x0000002b3a0b7207 */ /* 0x000fc40000000000 */
[----:B------:R-:W-:Y:S02]  /*9830*/  SEL R12, R53, R60, P0 ;  /* 0x0000003c350c7207 */ /* 0x000fe40000000000 */
[----:B------:R-:W-:Y:S01]  /*9840*/  SEL R14, R60, R53, P0 ;  /* 0x000000353c0e7207 */ /* 0x000fe20000000000 */
[----:B------:R1:W-:Y:S01]  /*9850*/  STSM.16.M88.4 [R78], R8 ;  /* 0x000000084e007844 */ /* 0x0003e20000000200 */
[----:B---3--:R-:W-:Y:S02]  /*9860*/  SEL R13, R51, R66, P0 ;  /* 0x00000042330d7207 */ /* 0x008fe40000000000 */
[----:B------:R-:W-:Y:S02]  /*9870*/  SEL R15, R66, R51, P0 ;  /* 0x00000033420f7207 */ /* 0x000fe40000000000 */
[----:B----4-:R-:W-:Y:S02]  /*9880*/  SEL R24, R55, R68, P0 ;  /* 0x0000004437187207 */ /* 0x010fe40000000000 */
[----:B------:R-:W-:Y:S01]  /*9890*/  SEL R26, R68, R55, P0 ;  /* 0x00000037441a7207 */ /* 0x000fe20000000000 */
[----:B------:R2:W-:Y:S01]  /*98a0*/  STSM.16.M88.4 [R72], R12 ;  /* 0x0000000c48007844 */ /* 0x0005e20000000200 */
[----:B------:R-:W-:-:S02]  /*98b0*/  SEL R25, R59, R74, P0 ;  /* 0x0000004a3b197207 */ /* 0x000fc40000000000 */
[----:B------:R-:W-:Y:S02]  /*98c0*/  SEL R27, R74, R59, P0 ;  /* 0x0000003b4a1b7207 */ /* 0x000fe40000000000 */
[----:B-----5:R-:W-:Y:S02]  /*98d0*/  SEL R28, R61, R84, P0 ;  /* 0x000000543d1c7207 */ /* 0x020fe40000000000 */
[----:B------:R-:W-:Y:S01]  /*98e0*/  SEL R30, R84, R61, P0 ;  /* 0x0000003d541e7207 */ /* 0x000fe20000000000 */
[----:B------:R-:W-:Y:S01]  /*98f0*/  STSM.16.M88.4 [R70], R24 ;  /* 0x0000001846007844 */ /* 0x000fe20000000200 */
[----:B-1----:R-:W-:Y:S02]  /*9900*/  SEL R8, R57, R76, P0 ;  /* 0x0000004c39087207 */ /* 0x002fe40000000000 */
[----:B------:R-:W-:Y:S02]  /*9910*/  SEL R10, R76, R57, P0 ;  /* 0x000000394c0a7207 */ /* 0x000fe40000000000 */
[----:B------:R-:W-:-:S02]  /*9920*/  SEL R9, R67, R82, P0 ;  /* 0x0000005243097207 */ /* 0x000fc40000000000 */
[----:B------:R-:W-:Y:S02]  /*9930*/  SEL R11, R82, R67, P0 ;  /* 0x00000043520b7207 */ /* 0x000fe40000000000 */
[----:B------:R-:W-:Y:S02]  /*9940*/  SEL R29, R75, R90, P0 ;  /* 0x0000005a4b1d7207 */ /* 0x000fe40000000000 */
[----:B------:R-:W-:Y:S01]  /*9950*/  SEL R31, R90, R75, P0 ;  /* 0x0000004b5a1f7207 */ /* 0x000fe20000000000 */
[----:B------:R-:W-:Y:S01]  /*9960*/  STSM.16.M88.4 [R64], R8 ;  /* 0x0000000840007844 */ /* 0x000fe20000000200 */
[----:B--2---:R-:W-:Y:S02]  /*9970*/  SEL R12, R63, R92, P0 ;  /* 0x0000005c3f0c7207 */ /* 0x004fe40000000000 */
[----:B------:R-:W-:Y:S01]  /*9980*/  SEL R14, R92, R63, P0 ;  /* 0x0000003f5c0e7207 */ /* 0x000fe20000000000 */
[----:B------:R-:W-:Y:S01]  /*9990*/  STSM.16.M88.4 [R62], R28 ;  /* 0x0000001c3e007844 */ /* 0x000fe20000000200 */
[----:B------:R-:W-:-:S02]  /*99a0*/  SEL R13, R81, R98, P0 ;  /* 0x00000062510d7207 */ /* 0x000fc40000000000 */
[----:B------:R-:W-:Y:S02]  /*99b0*/  SEL R15, R98, R81, P0 ;  /* 0x00000051620f7207 */ /* 0x000fe40000000000 */
[----:B------:R-:W-:Y:S02]  /*99c0*/  SEL R33, R83, R106, P0 ;  /* 0x0000006a53217207 */ /* 0x000fe40000000000 */
[----:B------:R-:W-:Y:S01]  /*99d0*/  SEL R35, R106, R83, P0 ;  /* 0x000000536a237207 */ /* 0x000fe20000000000 */
[----:B------:R-:W-:Y:S01]  /*99e0*/  STSM.16.M88.4 [R21], R12 ;  /* 0x0000000c15007844 */ /* 0x000fe20000000200 */
[----:B------:R-:W-:Y:S02]  /*99f0*/  SEL R32, R65, R100, P0 ;  /* 0x0000006441207207 */ /* 0x000fe40000000000 */
[----:B------:R-:W-:Y:S02]  /*9a00*/  SEL R34, R100, R65, P0 ;  /* 0x0000004164227207 */ /* 0x000fe40000000000 */
[----:B------:R-:W-:-:S02]  /*9a10*/  LEA.HI.X R7, R0, UR5, R5, 0x2, P3 ;  /* 0x0000000500077c11 */ /* 0x000fc400098f1405 */
[----:B------:R-:W1:Y:S04]  /*9a20*/  SHFL.IDX PT, R0, R22, RZ, 0x1f ;  /* 0x00001fff16007589 */ /* 0x000e6800000e0000 */
[----:B------:R2:W-:Y:S01]  /*9a30*/  STSM.16.M88.4 [R20], R32 ;  /* 0x0000002014007844 */ /* 0x0005e20000000200 */
[----:B------:R3:W-:Y:S06]  /*9a40*/  MEMBAR.ALL.CTA ;  /* 0x0000000000007992 */ /* 0x0007ec0000008000 */
[----:B---3--:R-:W3:Y:S02]  /*9a50*/  FENCE.VIEW.ASYNC.S ;  /* 0x00000000000073c6 */ /* 0x008ee40000000000 */
[----:B---3--:R-:W-:Y:S06]  /*9a60*/  BAR.ARV 0x1, 0x120 ;  /* 0x0044800000007b1d */ /* 0x008fec0000002000 */
[----:B-1----:R-:W-:Y:S01]  /*9a70*/  ISETP.NE.AND P0, PT, R0, 0x7, PT ;  /* 0x000000070000780c */ /* 0x002fe20003f05270 */
[----:B------:R2:W-:Y:S04]  /*9a80*/  @!P1 STG.E desc[UR50][R6.64], R4 ;  /* 0x0000000406009986 */ /* 0x0005e8000c101932 */
[----:B------:R2:W-:Y:S08]  /*9a90*/  @!P2 STG.E desc[UR50][R6.64+0x20], R3 ;  /* 0x000020030600a986 */ /* 0x0005f0000c101932 */
[----:B------:R-:W-:Y:S05]  /*9aa0*/  @P0 BRA `(.L_x_31) ;  /* 0x0000000000680947 */ /* 0x000fea0003800000 */
[----:B------:R-:W-:Y:S01]  /*9ab0*/  BAR.SYNC.DEFER_BLOCKING 0x1, 0x120 ;  /* 0x0044800000007b1d */ /* 0x000fe20000010000 */
[----:B------:R-:W-:-:S05]  /*9ac0*/  ELECT P0, URZ, PT ;  /* 0x00000000003f782f */ /* 0x000fca0003800000 */
[----:B------:R-:W-:Y:S08]  /*9ad0*/  BSSY B0, `(.L_x_31) ;  /* 0x0000017000007945 */ /* 0x000ff00003800000 */
[----:B------:R-:W-:Y:S05]  /*9ae0*/  @!P0 BRA `(.L_x_32) ;  /* 0x0000000000548947 */ /* 0x000fea0003800000 */
[----:B------:R-:W-:Y:S02]  /*9af0*/  UIADD3 UR4, UP0, UR54, 0x9f0, URZ ;  /* 0x000009f036047890 */ /* 0x000fe4000ff1e03f */
[----:B------:R-:W-:Y:S02]  /*9b00*/  UIADD3 UR6, UR38, 0x4000, URZ ;  /* 0x0000400026067890 */ /* 0x000fe4000fffe03f */
[----:B------:R-:W-:Y:S02]  /*9b10*/  UIADD3.X UR5, URZ, UR55, URZ, UP0, !UPT ;  /* 0x000000373f057290 */ /* 0x000fe400087fe43f */
[----:B------:R-:W-:Y:S01]  /*9b20*/  UIADD3 UR8, UR38, 0x8000, URZ ;  /* 0x0000800026087890 */ /* 0x000fe2000fffe03f */
[----:B------:R-:W-:Y:S01]  /*9b30*/  UMOV UR41, URZ ;  /* 0x0000003f00297c82 */ /* 0x000fe20008000000 */
[----:B------:R-:W-:Y:S01]  /*9b40*/  UMOV UR45, URZ ;  /* 0x0000003f002d7c82 */ /* 0x000fe20008000000 */
[----:B------:R-:W-:Y:S01]  /*9b50*/  UMOV UR40, UR38 ;  /* 0x0000002600287c82 */ /* 0x000fe20008000000 */
[----:B------:R-:W-:-:S03]  /*9b60*/  UMOV UR7, 0x40 ;  /* 0x0000004000077882 */ /* 0x000fc60000000000 */
[----:B------:R1:W-:Y:S02]  /*9b70*/  UTMASTG.5D [UR40], [UR4] ;  /* 0x00000028040073b5 */ /* 0x0003e40008020000 */
[----:B-1----:R-:W-:Y:S01]  /*9b80*/  UMOV UR40, UR6 ;  /* 0x0000000600287c82 */ /* 0x002fe20008000000 */
[----:B------:R-:W-:Y:S01]  /*9b90*/  UMOV UR41, UR7 ;  /* 0x0000000700297c82 */ /* 0x000fe20008000000 */
[----:B------:R-:W-:Y:S01]  /*9ba0*/  UMOV UR6, 0x80 ;  /* 0x0000008000067882 */ /* 0x000fe20000000000 */
[----:B------:R1:W-:Y:S02]  /*9bb0*/  UTMASTG.5D [UR40], [UR4] ;  /* 0x00000028040073b5 */ /* 0x0003e40008020000 */
[----:B-1----:R-:W-:Y:S01]  /*9bc0*/  UMOV UR40, UR8 ;  /* 0x0000000800287c82 */ /* 0x002fe20008000000 */
[----:B------:R-:W-:Y:S01]  /*9bd0*/  UMOV UR41, UR6 ;  /* 0x0000000600297c82 */ /* 0x000fe20008000000 */
[----:B------:R-:W-:Y:S01]  /*9be0*/  UIADD3 UR6, UR38, 0x33420, URZ ;  /* 0x0003342026067890 */ /* 0x000fe2000fffe03f */
[----:B------:R1:W-:Y:S03]  /*9bf0*/  UTMASTG.5D [UR40], [UR4] ;  /* 0x00000028040073b5 */ /* 0x0003e60008020000 */
[----:B------:R-:W-:Y:S01]  /*9c00*/  UPRMT UR6, URZ, 0x654, UR6 ;  /* 0x000006543f067896 */ /* 0x000fe20008000006 */
[----:B------:R0:W-:Y:S01]  /*9c10*/  UTMACMDFLUSH ;  /* 0x00000000000079b7 */ /* 0x0001e20000000000 */
[----:B------:R-:W-:-:S07]  /*9c20*/  DEPBAR.LE SB0, 0x0 ;  /* 0x000080000000791a */ /* 0x000fce0000000000 */
[----:B-1----:R-:W-:Y:S03]  /*9c30*/  SYNCS.ARRIVE.TRANS64.RED.A1T0 RZ, [UR6], RZ ;  /* 0x000000ffffff79a7 */ /* 0x002fe60008100406 */
.L_x_32:
[----:B------:R-:W-:Y:S05]  /*9c40*/  BSYNC B0 ;  /* 0x0000000000007941 */ /* 0x000fea0003800000 */
.L_x_31:
[----:B------:R-:W1:Y:S01]  /*9c50*/  LDC R0, c[0x0][0xda4] ;  /* 0x00036900ff007b82 */ /* 0x000e620000000800 */
[----:B------:R-:W-:Y:S02]  /*9c60*/  UIADD3 UR52, UR52, 0x1, URZ ;  /* 0x0000000134347890 */ /* 0x000fe4000fffe03f */
[----:B------:R-:W-:Y:S02]  /*9c70*/  UIADD3 UR39, UR39, 0x1, URZ ;  /* 0x0000000127277890 */ /* 0x000fe4000fffe03f */
[----:B------:R-:W-:-:S04]  /*9c80*/  UISETP.NE.AND UP0, UPT, UR52, 0x2, UPT ;  /* 0x000000023400788c */ /* 0x000fc8000bf05270 */
[----:B------:R-:W-:Y:S02]  /*9c90*/  USEL UR4, URZ, 0x1, UP0 ;  /* 0x000000013f047887 */ /* 0x000fe40008000000 */
[----:B------:R-:W-:Y:S02]  /*9ca0*/  USEL UR52, UR52, URZ, UP0 ;  /* 0x0000003f34347287 */ /* 0x000fe40008000000 */
[----:B------:R-:W-:Y:S01]  /*9cb0*/  ULOP3.LUT UR36, UR36, UR4, URZ, 0x3c, !UPT ;  /* 0x0000000424247292 */ /* 0x000fe2000f8e3c3f */
[----:B-1----:R-:W-:-:S13]  /*9cc0*/  ISETP.LE.AND P0, PT, R0, UR48, PT ;  /* 0x0000003000007c0c */ /* 0x002fda000bf03270 */
[----:B------:R-:W-:Y:S05]  /*9cd0*/  @!P0 BRA `(.L_x_33) ;  /* 0xffffff7000288947 */ /* 0x000fea000383ffff */
[----:B------:R-:W-:Y:S05]  /*9ce0*/  EXIT ;  /* 0x000000000000794d */ /* 0x000fea0003800000 */
.L_x_7:
[----:B------:R-:W-:-:S08]  /*9cf0*/  NOP ;  /* 0x0000000000007918 */ /* 0x000fd00000000000 */
[----:B------:R-:W1:-:S00]  /*9d00*/  USETMAXREG.DEALLOC.CTAPOOL 0x18 ;  /* 0x00000018000079c8 */ /* 0x000e4000080e0500 */
[----:B------:R-:W2:Y:S01]  /*9d10*/  S2UR UR49, SR_CTAID.X ;  /* 0x00000000003179c3 */ /* 0x000ea20000002500 */
[----:B------:R-:W-:Y:S01]  /*9d20*/  UMOV UR47, 0x1 ;  /* 0x00000001002f7882 */ /* 0x000fe20000000000 */
[----:B-1----:R-:W-:Y:S02]  /*9d30*/  IMAD.MOV.U32 R17, RZ, RZ, RZ ;  /* 0x000000ffff117224 */ /* 0x002fe400078e00ff */
[----:B------:R-:W-:-:S04]  /*9d40*/  IMAD.MOV.U32 R18, RZ, RZ, 0x1 ;  /* 0x00000001ff127424 */ /* 0x000fc800078e00ff */
[----:B------:R-:W2:Y:S02]  /*9d50*/  LDC R2, c[0x0][0xda4] ;  /* 0x00036900ff027b82 */ /* 0x000ea40000000800 */
[----:B--2---:R-:W-:-:S13]  /*9d60*/  ISETP.LE.AND P0, PT, R2, UR49, PT ;  /* 0x0000003102007c0c */ /* 0x004fda000bf03270 */
[----:B------:R-:W-:Y:S05]  /*9d70*/  @P0 BRA `(.L_x_34) ;  /* 0x0000002c00f40947 */ /* 0x000fea0003800000 */
[----:B------:R-:W1:Y:S01]  /*9d80*/  S2R R3, SR_TID.X ;  /* 0x0000000000037919 */ /* 0x000e620000002100 */
[----:B------:R-:W-:Y:S01]  /*9d90*/  IMAD.MOV.U32 R18, RZ, RZ, 0x1 ;  /* 0x00000001ff127424 */ /* 0x000fe200078e00ff */
[----:B------:R-:W-:Y:S01]  /*9da0*/  ULOP3.LUT UR43, UR46, 0x1, URZ, 0xfc, !UPT ;  /* 0x000000012e2b7892 */ /* 0x000fe2000f8efc3f */
[----:B------:R-:W-:Y:S01]  /*9db0*/  IMAD.MOV.U32 R17, RZ, RZ, RZ ;  /* 0x000000ffff117224 */ /* 0x000fe200078e00ff */
[----:B------:R-:W2:Y:S01]  /*9dc0*/  S2R R6, SR_TID.X ;  /* 0x0000000000067919 */ /* 0x000ea20000002100 */
[----:B------:R-:W-:Y:S01]  /*9dd0*/  ULOP3.LUT UR48, UR46, 0x2, URZ, 0xfc, !UPT ;  /* 0x000000022e307892 */ /* 0x000fe2000f8efc3f */
[----:B------:R-:W-:Y:S01]  /*9de0*/  ULDC.64 UR52, c[0x0][0x198] ;  /* 0x0000660000347ab9 */ /* 0x000fe20000000a00 */
[----:B------:R-:W-:Y:S01]  /*9df0*/  ULDC UR44, c[0x0][0xc] ;  /* 0x00000300002c7ab9 */ /* 0x000fe20000000800 */
[----:B------:R-:W-:Y:S01]  /*9e00*/  UMOV UR47, URZ ;  /* 0x0000003f002f7c82 */ /* 0x000fe20008000000 */
[----:B-1----:R-:W-:Y:S01]  /*9e10*/  LOP3.LUT R3, R3, 0x7f, RZ, 0xc0, !PT ;  /* 0x0000007f03037812 */ /* 0x002fe200078ec0ff */
[----:B--2---:R-:W-:-:S04]  /*9e20*/  IMAD.SHL.U32 R2, R6, 0x20, RZ ;  /* 0x0000002006027824 */ /* 0x004fc800078e00ff */
[----:B------:R-:W-:Y:S01]  /*9e30*/  IMAD.SHL.U32 R0, R3, 0x10, RZ ;  /* 0x0000001003007824 */ /* 0x000fe200078e00ff */
[----:B------:R-:W-:-:S04]  /*9e40*/  LOP3.LUT R4, R2, 0x80, RZ, 0xc0, !PT ;  /* 0x0000008002047812 */ /* 0x000fc800078ec0ff */
[----:B------:R-:W-:Y:S01]  /*9e50*/  LOP3.LUT R3, R0, 0x600, RZ, 0xc0, !PT ;  /* 0x0000060000037812 */ /* 0x000fe200078ec0ff */
[----:B------:R-:W-:Y:S01]  /*9e60*/  IMAD.SHL.U32 R0, R6, 0x40, RZ ;  /* 0x0000004006007824 */ /* 0x000fe200078e00ff */
[----:B------:R-:W-:Y:S02]  /*9e70*/  LOP3.LUT R4, R4, 0x10, R6, 0xf8, !PT ;  /* 0x0000001004047812 */ /* 0x000fe400078ef806 */
[----:B------:R-:W-:-:S04]  /*9e80*/  LOP3.LUT R3, R3, 0x60, R2, 0xf8, !PT ;  /* 0x0000006003037812 */ /* 0x000fc800078ef802 */
[----:B------:R-:W-:Y:S02]  /*9e90*/  LOP3.LUT R5, R3, 0x100, R2, 0xf8, !PT ;  /* 0x0000010003057812 */ /* 0x000fe400078ef802 */
[----:B------:R-:W-:Y:S02]  /*9ea0*/  SHF.R.U32.HI R3, RZ, 0x1, R6 ;  /* 0x00000001ff037819 */ /* 0x000fe40000011606 */
[----:B------:R-:W-:-:S04]  /*9eb0*/  LOP3.LUT R2, R0, 0x180, RZ, 0xc0, !PT ;  /* 0x0000018000027812 */ /* 0x000fc800078ec0ff */
[----:B------:R-:W-:Y:S01]  /*9ec0*/  LOP3.LUT R2, R2, 0x30, R3, 0xf8, !PT ;  /* 0x0000003002027812 */ /* 0x000fe200078ef803 */
[----:B------:R-:W-:-:S05]  /*9ed0*/  IMAD.SHL.U32 R3, R6, 0x4, RZ ;  /* 0x0000000406037824 */ /* 0x000fca00078e00ff */
[----:B------:R-:W-:Y:S01]  /*9ee0*/  LOP3.LUT R4, R4, 0x10, R3, 0x78, !PT ;  /* 0x0000001004047812 */ /* 0x000fe200078e7803 */
[----:B------:R-:W-:-:S05]  /*9ef0*/  IMAD.SHL.U32 R3, R6, 0x8, RZ ;  /* 0x0000000806037824 */ /* 0x000fca00078e00ff */
[----:B------:R-:W-:Y:S02]  /*9f00*/  LOP3.LUT R3, R2, 0x30, R3, 0x78, !PT ;  /* 0x0000003002037812 */ /* 0x000fe400078e7803 */
[----:B------:R-:W-:Y:S02]  /*9f10*/  LOP3.LUT R2, R5, R4, RZ, 0xfc, !PT ;  /* 0x0000000405027212 */ /* 0x000fe400078efcff */
[----:B------:R-:W-:-:S03]  /*9f20*/  LOP3.LUT R0, R3, 0x640, R0, 0xf8, !PT ;  /* 0x0000064003007812 */ /* 0x000fc600078ef800 */
[----:B------:R1:W-:Y:S04]  /*9f30*/  STL [R1], R2 ;  /* 0x0000000201007387 */ /* 0x0003e80000100800 */
[----:B------:R1:W-:Y:S02]  /*9f40*/  STL [R1+0x4], R0 ;  /* 0x0000040001007387 */ /* 0x0003e40000100800 */
.L_x_80:
[----:B------:R-:W2:Y:S01]  /*9f50*/  S2UR UR4, SR_CgaCtaId ;  /* 0x00000000000479c3 */ /* 0x000ea20000008800 */
[----:B------:R-:W-:Y:S01]  /*9f60*/  ULDC UR5, c[0x0][0xda8] ;  /* 0x00036a0000057ab9 */ /* 0x000fe20000000800 */
[----:B------:R-:W-:Y:S01]  /*9f70*/  ULDC.64 UR6, c[0x0][0x3f8] ;  /* 0x0000fe0000067ab9 */ /* 0x000fe20000000a00 */
[----:B------:R-:W-:Y:S02]  /*9f80*/  UISETP.NE.AND UP1, UPT, UR5, 0x1, UPT ;  /* 0x000000010500788c */ /* 0x000fe4000bf25270 */
[----:B------:R-:W-:Y:S01]  /*9f90*/  UISETP.NE.U32.AND UP0, UPT, UR6, URZ, UPT ;  /* 0x0000003f0600728c */ /* 0x000fe2000bf05070 */
[----:B------:R-:W-:Y:S01]  /*9fa0*/  UMOV UR40, 0x400 ;  /* 0x0000040000287882 */ /* 0x000fe20000000000 */
[----:B------:R-:W-:Y:S02]  /*9fb0*/  ULDC UR8, c[0x0][0xdb4] ;  /* 0x00036d0000087ab9 */ /* 0x000fe40000000800 */
[----:B------:R-:W-:Y:S02]  /*9fc0*/  UISETP.NE.AND.EX UP0, UPT, UR7, URZ, UPT, UP0 ;  /* 0x0000003f0700728c */ /* 0x000fe4000bf05300 */
[----:B------:R-:W-:Y:S01]  /*9fd0*/  UISETP.NE.AND UP2, UPT, UR8, 0x1, UPT ;  /* 0x000000010800788c */ /* 0x000fe2000bf45270 */
[----:B------:R-:W-:Y:S01]  /*9fe0*/  ULDC UR6, c[0x0][0x404] ;  /* 0x0001010000067ab9 */ /* 0x000fe20000000800 */
[----:B------:R-:W-:Y:S01]  /*9ff0*/  ULDC UR42, c[0x0][0x2e0] ;  /* 0x0000b800002a7ab9 */ /* 0x000fe20000000800 */
[----:B------:R-:W-:Y:S01]  /*a000*/  USEL UR6, UR6, 0x1, UP0 ;  /* 0x0000000106067887 */ /* 0x000fe20008000000 */
[----:B------:R-:W-:Y:S01]  /*a010*/  @UP1 ULDC UR7, c[0x0][0xdb0] ;  /* 0x00036c0000071ab9 */ /* 0x000fe20000000800 */
[----:B------:R-:W-:-:S02]  /*a020*/  UMOV UR45, UR49 ;  /* 0x00000031002d7c82 */ /* 0x000fc40008000000 */
[----:B------:R-:W-:-:S04]  /*a030*/  UIMAD UR42, UR6, UR42, URZ ;  /* 0x0000002a062a72a4 */ /* 0x000fc8000f8e023f */
[----:B------:R-:W-:Y:S01]  /*a040*/  @UP2 ULDC.64 UR10, c[0x0][0xdb8] ;  /* 0x00036e00000a2ab9 */ /* 0x000fe20000000a00 */
[----:B------:R-:W-:Y:S02]  /*a050*/  UIADD3 UR6, UR42, 0x9f, URZ ;  /* 0x0000009f2a067890 */ /* 0x000fe4000fffe03f */
[----:B--2---:R-:W-:-:S03]  /*a060*/  ULEA UR40, UR4, UR40, 0x18 ;  /* 0x0000002804287291 */ /* 0x004fc6000f8ec03f */
[----:B------:R-:W-:Y:S01]  /*a070*/  @UP1 ULDC UR4, c[0x0][0xdac] ;  /* 0x00036b0000041ab9 */ /* 0x000fe20000000800 */
[----:B------:R-:W-:Y:S02]  /*a080*/  UIADD3 UR9, UR40, 0x24200, URZ ;  /* 0x0002420028097890 */ /* 0x000fe4000fffe03f */
[----:B------:R-:W-:Y:S02]  /*a090*/  UIMAD.WIDE.U32 UR4, UR49, UR4, URZ ;  /* 0x00000004310472a5 */ /* 0x000fe4000f8e003f */
[----:B------:R-:W-:Y:S02]  /*a0a0*/  ULOP3.LUT UP0, URZ, UR9, 0x1bf, URZ, 0xc0, !UPT ;  /* 0x000001bf093f7892 */ /* 0x000fe4000f80c03f */
[----:B------:R-:W-:Y:S02]  /*a0b0*/  @UP1 USHF.R.U32.HI UR45, URZ, UR7, UR5 ;  /* 0x000000073f2d1299 */ /* 0x000fe40008011605 */
[----:B------:R-:W-:Y:S02]  /*a0c0*/  UIMAD.WIDE UR6, UR6, 0x66666667, URZ ;  /* 0x66666667060678a5 */ /* 0x000fe4000f8e023f */
[----:B------:R-:W-:Y:S01]  /*a0d0*/  UIMAD.WIDE.U32 UR4, UR45, UR10, URZ ;  /* 0x0000000a2d0472a5 */ /* 0x000fe2000f8e003f */
[----:B------:R-:W-:Y:S01]  /*a0e0*/  PLOP3.LUT P0, PT, PT, PT, UP0, 0x80, 0x0 ;  /* 0x000000000000781c */ /* 0x000fe20003f0f008 */
[----:B------:R-:W-:Y:S01]  /*a0f0*/  USHF.R.U32.HI UR41, URZ, 0x1f, UR7 ;  /* 0x0000001f3f297899 */ /* 0x000fe20008011607 */
[----:B------:R-:W-:Y:S01]  /*a100*/  UMOV UR39, UR45 ;  /* 0x0000002d00277c82 */ /* 0x000fe20008000000 */
[----:B------:R-:W-:-:S02]  /*a110*/  @UP2 USHF.R.U32.HI UR39, URZ, UR11, UR5 ;  /* 0x0000000b3f272299 */ /* 0x000fc40008011605 */
[----:B------:R-:W-:Y:S02]  /*a120*/  ULEA.HI.SX32 UR41, UR7, UR41, 0x1a ;  /* 0x0000002907297291 */ /* 0x000fe4000f8fd23f */
[----:B------:R-:W-:-:S04]  /*a130*/  UIADD3 UR38, -UR39, URZ, URZ ;  /* 0x0000003f27267290 */ /* 0x000fc8000fffe13f */
[----:B------:R-:W-:Y:S02]  /*a140*/  UIMAD UR38, UR8, UR38, UR45 ;  /* 0x00000026082672a4 */ /* 0x000fe4000f8e022d */
[----:B------:R-:W-:Y:S10]  /*a150*/  @!P0 BRA `(.L_x_35) ;  /* 0x0000000000408947 */ /* 0x000ff40003800000 */
[----:B-1----:R-:W-:Y:S01]  /*a160*/  MOV R2, 0x0 ;  /* 0x0000000000027802 */ /* 0x002fe20000000f00 */
[----:B------:R-:W-:Y:S01]  /*a170*/  ULDC.64 UR6, c[0x4][0x98] ;  /* 0x0100260000067ab9 */ /* 0x000fe20000000a00 */
[----:B------:R-:W-:Y:S01]  /*a180*/  ULDC.64 UR8, c[0x4][0xa0] ;  /* 0x0100280000087ab9 */ /* 0x000fe20000000a00 */
[----:B------:R-:W-:Y:S01]  /*a190*/  ULDC.64 UR4, c[0x4][0x8] ;  /* 0x0100020000047ab9 */ /* 0x000fe20000000a00 */
[----:B------:R-:W-:Y:S02]  /*a1a0*/  IMAD.U32 R4, RZ, RZ, UR6 ;  /* 0x00000006ff047e24 */ /* 0x000fe4000f8e00ff */
[----:B------:R-:W1:Y:S01]  /*a1b0*/  LDC.64 R2, c[0x4][R2] ;  /* 0x0100000002027b82 */ /* 0x000e620000000a00 */
[----:B------:R-:W-:Y:S02]  /*a1c0*/  IMAD.U32 R5, RZ, RZ, UR7 ;  /* 0x00000007ff057e24 */ /* 0x000fe4000f8e00ff */
[----:B------:R-:W-:Y:S02]  /*a1d0*/  IMAD.U32 R6, RZ, RZ, UR8 ;  /* 0x00000008ff067e24 */ /* 0x000fe4000f8e00ff */
[----:B------:R-:W-:-:S02]  /*a1e0*/  IMAD.U32 R7, RZ, RZ, UR9 ;  /* 0x00000009ff077e24 */ /* 0x000fc4000f8e00ff */
[----:B------:R-:W-:Y:S02]  /*a1f0*/  IMAD.U32 R10, RZ, RZ, UR4 ;  /* 0x00000004ff0a7e24 */ /* 0x000fe4000f8e00ff */
[----:B------:R-:W-:Y:S02]  /*a200*/  IMAD.U32 R11, RZ, RZ, UR5 ;  /* 0x00000005ff0b7e24 */ /* 0x000fe4000f8e00ff */
[----:B------:R-:W-:Y:S02]  /*a210*/  IMAD.MOV.U32 R8, RZ, RZ, 0x70 ;  /* 0x00000070ff087424 */ /* 0x000fe400078e00ff */
[----:B------:R-:W-:Y:S02]  /*a220*/  IMAD.MOV.U32 R12, RZ, RZ, 0x1 ;  /* 0x00000001ff0c7424 */ /* 0x000fe400078e00ff */
[----:B------:R-:W-:-:S07]  /*a230*/  IMAD.MOV.U32 R13, RZ, RZ, RZ ;  /* 0x000000ffff0d7224 */ /* 0x000fce00078e00ff */
[----:B------:R-:W-:-:S07]  /*a240*/  LEPC R20, `(.L_x_35) ;  /* 0x000000001014794e */ /* 0x000fce0000000000 */
[----:B-1----:R-:W-:Y:S05]  /*a250*/  CALL.ABS.NOINC R2 ;  /* 0x0000000002007343 */ /* 0x002fea0003c00000 */
.L_x_35:
[----:B------:R-:W-:-:S06]  /*a260*/  UIADD3 UR4, UR40, 0xf200, URZ ;  /* 0x0000f20028047890 */ /* 0x000fcc000fffe03f */
[----:B------:R-:W-:-:S05]  /*a270*/  IMAD.U32 R16, RZ, RZ, UR4 ;  /* 0x00000004ff107e24 */ /* 0x000fca000f8e00ff */
[----:B------:R-:W-:-:S13]  /*a280*/  LOP3.LUT P0, RZ, R16, 0x1bf, RZ, 0xc0, !PT ;  /* 0x000001bf10ff7812 */ /* 0x000fda000780c0ff */
[----:B------:R-:W-:Y:S05]  /*a290*/  @!P0 BRA `(.L_x_36) ;  /* 0x0000000000408947 */ /* 0x000fea0003800000 */
        /* <DEDUP_REMOVED lines=16> */
.L_x_36:
[----:B------:R-:W-:-:S04]  /*a3a0*/  UIADD3 UR4, UR40, 0x200, URZ ;  /* 0x0000020028047890 */ /* 0x000fc8000fffe03f */
[----:B------:R-:W-:-:S06]  /*a3b0*/  ULOP3.LUT UP0, URZ, UR4, 0x9f, URZ, 0xc0, !UPT ;  /* 0x0000009f043f7892 */ /* 0x000fcc000f80c03f */
[----:B------:R-:W-:-:S13]  /*a3c0*/  PLOP3.LUT P0, PT, PT, PT, UP0, 0x80, 0x0 ;  /* 0x000000000000781c */ /* 0x000fda0003f0f008 */
        /* <DEDUP_REMOVED lines=17> */
.L_x_37:
        /* <DEDUP_REMOVED lines=18> */
.L_x_38:
[----:B------:R-:W-:Y:S01]  /*a600*/  ULDC.64 UR4, c[0x0][0x9f8] ;  /* 0x00027e0000047ab9 */ /* 0x000fe20000000a00 */
[----:B------:R-:W-:Y:S01]  /*a610*/  IMAD.U32 R5, RZ, RZ, UR39 ;  /* 0x00000027ff057e24 */ /* 0x000fe2000f8e00ff */
[----:B------:R-:W-:Y:S01]  /*a620*/  ISETP.NE.U32.AND P0, PT, RZ, UR4, PT ;  /* 0x00000004ff007c0c */ /* 0x000fe2000bf05070 */
[----:B------:R-:W-:Y:S01]  /*a630*/  IMAD.U32 R19, RZ, RZ, UR39 ;  /* 0x00000027ff137e24 */ /* 0x000fe2000f8e00ff */
[----:B------:R-:W2:Y:S01]  /*a640*/  S2R R4, SR_TID.X ;  /* 0x0000000000047919 */ /* 0x000ea20000002100 */
[----:B-1----:R-:W1:Y:S01]  /*a650*/  LDC R0, c[0x0][0x428] ;  /* 0x00010a00ff007b82 */ /* 0x002e620000000800 */
[----:B------:R-:W-:-:S13]  /*a660*/  ISETP.NE.AND.EX P0, PT, RZ, UR5, PT, P0 ;  /* 0x00000005ff007c0c */ /* 0x000fda000bf05300 */
[----:B------:R-:W3:Y:S01]  /*a670*/  @P0 LDC.64 R2, c[0x0][0x9f8] ;  /* 0x00027e00ff020b82 */ /* 0x000ee20000000a00 */
[----:B------:R-:W-:Y:S01]  /*a680*/  IMAD R6, RZ, RZ, -UR45 ;  /* 0x8000002dff067e24 */ /* 0x000fe2000f8e02ff */
[----:B--2---:R-:W-:Y:S01]  /*a690*/  LOP3.LUT R10, R4, 0x7f, RZ, 0xc0, !PT ;  /* 0x0000007f040a7812 */ /* 0x004fe200078ec0ff */
[----:B---3--:R-:W-:-:S05]  /*a6a0*/  @P0 IMAD.WIDE R2, R5, 0x4, R2 ;  /* 0x0000000405020825 */ /* 0x008fca00078e0202 */
[----:B------:R-:W2:Y:S01]  /*a6b0*/  LDC R5, c[0x0][0xda8] ;  /* 0x00036a00ff057b82 */ /* 0x000ea20000000800 */
[----:B------:R3:W4:Y:S01]  /*a6c0*/  @P0 LDG.E R19, desc[UR50][R2.64] ;  /* 0x0000003202130981 */ /* 0x000722000c1e1900 */
[----:B-1----:R-:W-:Y:S01]  /*a6d0*/  ISETP.NE.AND P0, PT, R0, 0x1, PT ;  /* 0x000000010000780c */ /* 0x002fe20003f05270 */
[----:B------:R-:W-:Y:S01]  /*a6e0*/  UMOV UR36, URZ ;  /* 0x0000003f00247c82 */ /* 0x000fe20008000000 */
[----:B------:R-:W-:Y:S01]  /*a6f0*/  ISETP.NE.AND P2, PT, R10, RZ, PT ;  /* 0x000000ff0a00720c */ /* 0x000fe20003f45270 */
[----:B------:R-:W-:Y:S01]  /*a700*/  UMOV UR4, 0x40 ;  /* 0x0000004000047882 */ /* 0x000fe20000000000 */
[----:B------:R-:W-:Y:S01]  /*a710*/  UMOV UR6, UR38 ;  /* 0x0000002600067c82 */ /* 0x000fe20008000000 */
[----:B------:R-:W-:Y:S01]  /*a720*/  UMOV UR7, UR39 ;  /* 0x0000002700077c82 */ /* 0x000fe20008000000 */
[----:B------:R-:W-:Y:S01]  /*a730*/  UMOV UR8, 0x80 ;  /* 0x0000008000087882 */ /* 0x000fe20000000000 */
[----:B------:R-:W-:Y:S01]  /*a740*/  UMOV UR10, UR38 ;  /* 0x00000026000a7c82 */ /* 0x000fe20008000000 */
[----:B------:R-:W-:Y:S01]  /*a750*/  UMOV UR11, UR39 ;  /* 0x00000027000b7c82 */ /* 0x000fe20008000000 */
[----:B---3--:R-:W1:Y:S01]  /*a760*/  LDC.64 R2, c[0x0][0x3f8] ;  /* 0x0000fe00ff027b82 */ /* 0x008e620000000a00 */
[----:B------:R-:W-:Y:S01]  /*a770*/  UMOV UR14, 0xffffffff ;  /* 0xffffffff000e7882 */ /* 0x000fe20000000000 */
[----:B------:R-:W-:Y:S01]  /*a780*/  SHF.R.U32.HI R4, RZ, 0x5, R4 ;  /* 0x00000005ff047819 */ /* 0x000fe20000011604 */
[----:B------:R-:W-:-:S03]  /*a790*/  IMAD.U32 R16, RZ, RZ, UR38 ;  /* 0x00000026ff107e24 */ /* 0x000fc6000f8e00ff */
[----:B------:R-:W-:Y:S01]  /*a7a0*/  VOTEU.ALL UP1, P2 ;  /* 0x00000000003f7886 */ /* 0x000fe20001020000 */
[----:B------:R-:W-:Y:S01]  /*a7b0*/  LOP3.LUT R4, R4, 0x3, RZ, 0xc0, !PT ;  /* 0x0000000304047812 */ /* 0x000fe200078ec0ff */
[----:B------:R-:W3:Y:S01]  /*a7c0*/  @P0 LDC R0, c[0x0][0x42c] ;  /* 0x00010b00ff000b82 */ /* 0x000ee20000000800 */
[----:B--2---:R-:W-:Y:S02]  /*a7d0*/  IMAD R6, R5, R6, UR49 ;  /* 0x0000003105067e24 */ /* 0x004fe4000f8e0206 */
[----:B------:R-:W-:Y:S02]  /*a7e0*/  @!UP1 UIADD3 UR12, UP0, UR52, 0x270, URZ ;  /* 0x00000270340c9890 */ /* 0x000fe4000ff1e03f */
[----:B------:R-:W-:-:S03]  /*a7f0*/  IMAD.SHL.U32 R6, R6, 0x80, RZ ;  /* 0x0000008006067824 */ /* 0x000fc600078e00ff */
[----:B------:R-:W2:Y:S01]  /*a800*/  @P0 LDC R5, c[0x0][0x430] ;  /* 0x00010c00ff050b82 */ /* 0x000ea20000000800 */
[----:B------:R-:W-:Y:S01]  /*a810*/  @!UP1 UIADD3.X UR13, URZ, UR53, URZ, UP0, !UPT ;  /* 0x000000353f0d9290 */ /* 0x000fe200087fe43f */
[----:B------:R-:W-:Y:S02]  /*a820*/  R2UR UR37, R6 ;  /* 0x00000000062572ca */ /* 0x000fe400000e0000 */
[----:B-1----:R-:W-:-:S04]  /*a830*/  ISETP.NE.U32.AND P1, PT, R2, RZ, PT ;  /* 0x000000ff0200720c */ /* 0x002fc80003f25070 */
[----:B------:R-:W-:Y:S01]  /*a840*/  ISETP.NE.AND.EX P1, PT, R3, RZ, PT, P1 ;  /* 0x000000ff0300720c */ /* 0x000fe20003f25310 */
[----:B---3--:R-:W-:-:S06]  /*a850*/  @P0 IMAD.HI.U32 R0, R0, UR38, RZ ;  /* 0x0000002600000c27 */ /* 0x008fcc000f8e00ff */
[----:B------:R-:W-:Y:S01]  /*a860*/  UMOV UR5, UR37 ;  /* 0x0000002500057c82 */ /* 0x000fe20008000000 */
[----:B------:R-:W-:Y:S01]  /*a870*/  UMOV UR9, UR37 ;  /* 0x0000002500097c82 */ /* 0x000fe20008000000 */
[----:B------:R1:W-:Y:S01]  /*a880*/  @!UP1 UTMAPF.L2.4D [UR36], [UR12] ;  /* 0x000000240c0095b8 */ /* 0x0003e20008018000 */
[----:B--2---:R-:W-:Y:S01]  /*a890*/  @P0 SHF.R.U32.HI R16, RZ, R5, R0 ;  /* 0x00000005ff100219 */ /* 0x004fe20000011600 */
[----:B------:R1:W-:Y:S01]  /*a8a0*/  @!UP1 UTMAPF.L2.4D [UR4], [UR12] ;  /* 0x000000040c0095b8 */ /* 0x0003e20008018000 */
[----:B------:R1:W-:Y:S01]  /*a8b0*/  @!UP1 UTMAPF.L2.4D [UR8], [UR12] ;  /* 0x000000080c0095b8 */ /* 0x0003e20008018000 */
[----:B----4-:R-:W-:Y:S02]  /*a8c0*/  SHF.R.S32.HI R20, RZ, 0x1f, R19 ;  /* 0x0000001fff147819 */ /* 0x010fe40000011413 */
[----:B------:R-:W-:Y:S01]  /*a8d0*/  SEL R0, R19, RZ, !P1 ;  /* 0x000000ff13007207 */ /* 0x000fe20004800000 */
[----:B-1----:R-:W-:Y:S06]  /*a8e0*/  BRA.DIV UR14, `(.L_x_39) ;  /* 0x0000002a0e687947 */ /* 0x002fec000b800000 */
[----:B------:R1:W2:Y:S02]  /*a8f0*/  SHFL.IDX PT, R14, R4, RZ, 0x1f ;  /* 0x00001fff040e7589 */ /* 0x0002a400000e0000 */
.L_x_96:
[----:B--2---:R-:W-:Y:S02]  /*a900*/  ISETP.NE.AND P0, PT, R14, RZ, PT ;  /* 0x000000ff0e00720c */ /* 0x004fe40003f05270 */
[----:B------:R-:W-:-:S11]  /*a910*/  PLOP3.LUT P6, PT, PT, PT, PT, 0x8, 0x0 ;  /* 0x000000000000781c */ /* 0x000fd60003fce170 */
[----:B------:R-:W-:Y:S05]  /*a920*/  @P0 BRA `(.L_x_40) ;  /* 0x0000000800040947 */ /* 0x000fea0003800000 */
[----:B------:R-:W-:-:S06]  /*a930*/  UIADD3 UR4, UR41, -0x1, URZ ;  /* 0xffffffff29047890 */ /* 0x000fcc000fffe03f */
[----:B------:R-:W-:Y:S01]  /*a940*/  IMAD.U32 R7, RZ, RZ, UR4 ;  /* 0x00000004ff077e24 */ /* 0x000fe2000f8e00ff */
[----:B------:R-:W-:-:S03]  /*a950*/  UMOV UR4, 0xffffffff ;  /* 0xffffffff00047882 */ /* 0x000fc60000000000 */
[----:B------:R-:W-:Y:S05]  /*a960*/  BRA.DIV UR4, `(.L_x_41) ;  /* 0x0000002a04687947 */ /* 0x000fea000b800000 */
[----:B------:R-:W-:-:S13]  /*a970*/  ELECT P6, URZ, PT ;  /* 0x00000000003f782f */ /* 0x000fda00038c0000 */
.L_x_99:
[----:B------:R-:W-:Y:S05]  /*a980*/  @!P6 BRA `(.L_x_42) ;  /* 0x000000040070e947 */ /* 0x000fea0003800000 */
[----:B------:R-:W-:Y:S01]  /*a990*/  IMAD.MOV.U32 R0, RZ, RZ, R19 ;  /* 0x000000ffff007224 */ /* 0x000fe200078e0013 */
[----:B------:R-:W-:Y:S06]  /*a9a0*/  @!P1 BRA `(.L_x_43) ;  /* 0x0000000000449947 */ /* 0x000fec0003800000 */
[----:B------:R-:W2:Y:S01]  /*a9b0*/  LDC R8, c[0x0][0x41c] ;  /* 0x00010700ff087b82 */ /* 0x000ea20000000800 */
[----:B------:R-:W-:Y:S01]  /*a9c0*/  ULDC.64 UR4, c[0x0][0x408] ;  /* 0x0001020000047ab9 */ /* 0x000fe20000000a00 */
[----:B--2---:R-:W-:-:S13]  /*a9d0*/  ISETP.NE.AND P0, PT, R8, 0x1, PT ;  /* 0x000000010800780c */ /* 0x004fda0003f05270 */
[----:B-1----:R-:W1:Y:S02]  /*a9e0*/  @P0 LDC.64 R4, c[0x0][0x420] ;  /* 0x00010800ff040b82 */ /* 0x002e640000000a00 */
[----:B-1----:R-:W-:-:S04]  /*a9f0*/  @P0 IMAD.HI.U32 R0, R7, R4, RZ ;  /* 0x0000000407000227 */ /* 0x002fc800078e00ff */
[----:B------:R-:W-:Y:S01]  /*aa00*/  IMAD.MOV.U32 R4, RZ, RZ, R7 ;  /* 0x000000ffff047224 */ /* 0x000fe200078e0007 */
[----:B------:R-:W-:-:S04]  /*aa10*/  @P0 SHF.R.U32.HI R4, RZ, R5, R0 ;  /* 0x00000005ff040219 */ /* 0x000fc80000011600 */
[--C-:B------:R-:W-:Y:S01]  /*aa20*/  SHF.R.S32.HI R5, RZ, 0x1f, R4.reuse ;  /* 0x0000001fff057819 */ /* 0x100fe20000011404 */
[----:B------:R-:W-:-:S04]  /*aa30*/  IMAD.MOV R0, RZ, RZ, -R4 ;  /* 0x000000ffff007224 */ /* 0x000fc800078e0a04 */
[----:B------:R-:W-:Y:S02]  /*aa40*/  IMAD R7, R8, R0, R7 ;  /* 0x0000000008077224 */ /* 0x000fe400078e0207 */
[----:B------:R-:W-:Y:S02]  /*aa50*/  IMAD R0, R20, UR4, RZ ;  /* 0x0000000414007c24 */ /* 0x000fe4000f8e02ff */
[----:B------:R-:W-:-:S04]  /*aa60*/  IMAD.WIDE.U32 R4, R19, UR4, R4 ;  /* 0x0000000413047c25 */ /* 0x000fc8000f8e0004 */
[----:B------:R-:W-:Y:S01]  /*aa70*/  IMAD R9, R19, UR5, R0 ;  /* 0x0000000513097c24 */ /* 0x000fe2000f8e0200 */
[----:B------:R-:W-:-:S03]  /*aa80*/  LEA R2, P0, R4, R2, 0x2 ;  /* 0x0000000204027211 */ /* 0x000fc600078010ff */
[----:B------:R-:W-:-:S05]  /*aa90*/  IMAD.IADD R0, R5, 0x1, R9 ;  /* 0x0000000105007824 */ /* 0x000fca00078e0209 */
[----:B------:R-:W-:-:S05]  /*aaa0*/  LEA.HI.X R3, R4, R3, R0, 0x2, P0 ;  /* 0x0000000304037211 */ /* 0x000fca00000f1400 */
[----:B------:R2:W5:Y:S02]  /*aab0*/  LDG.E R0, desc[UR50][R2.64] ;  /* 0x0000003202007981 */ /* 0x000564000c1e1900 */
.L_x_43:
[----:B------:R-:W-:Y:S02]  /*aac0*/  LEA R5, R17, UR40, 0x3 ;  /* 0x0000002811057c11 */ /* 0x000fe4000f8e18ff */
[----:B--2---:R-:W-:Y:S02]  /*aad0*/  SHF.L.U32 R2, R18, 0x1f, RZ ;  /* 0x0000001f12027819 */ /* 0x004fe400000006ff */
[----:B------:R-:W-:Y:S02]  /*aae0*/  ISETP.NE.AND P0, PT, R10, RZ, PT ;  /* 0x000000ff0a00720c */ /* 0x000fe40003f05270 */
[----:B------:R-:W2:Y:S02]  /*aaf0*/  SYNCS.PHASECHK.TRANS64.TRYWAIT P3, [R5+URZ+0x33480], R2 ;  /* 0x03348002050075a7 */ /* 0x000ea4000806017f */
[----:B--2---:R-:W-:Y:S09]  /*ab00*/  @!P3 BRA `(.L_x_44) ;  /* 0x000000280020b947 */ /* 0x004ff20003800000 */
.L_x_100:
[----:B------:R-:W-:Y:S05]  /*ab10*/  @P0 BRA `(.L_x_45) ;  /* 0x00000000001c0947 */ /* 0x000fea0003800000 */
[----:B------:R-:W1:Y:S02]  /*ab20*/  S2R R3, SR_TID.X ;  /* 0x0000000000037919 */ /* 0x000e640000002100 */
[----:B-1----:R-:W-:Y:S01]  /*ab30*/  LOP3.LUT R4, R3, 0x1f, RZ, 0xc0, !PT ;  /* 0x0000001f03047812 */ /* 0x002fe200078ec0ff */
[----:B------:R-:W-:-:S03]  /*ab40*/  IMAD.MOV.U32 R3, RZ, RZ, 0x7800 ;  /* 0x00007800ff037424 */ /* 0x000fc600078e00ff */
[----:B------:R-:W-:Y:S01]  /*ab50*/  ISETP.NE.AND P3, PT, R4, RZ, PT ;  /* 0x000000ff0400720c */ /* 0x000fe20003f65270 */
[----:B------:R3:W-:-:S12]  /*ab60*/  SYNCS.ARRIVE.TRANS64 RZ, [R5+URZ+0x33470], R3 ;  /* 0x0334700305ff79a7 */ /* 0x0007d8000800003f */
[----:B---3--:R-:W-:Y:S05]  /*ab70*/  @!P3 BRA `(.L_x_45) ;  /* 0x000000000004b947 */ /* 0x008fea0003800000 */
[----:B------:R-:W-:Y:S01]  /*ab80*/  BPT.TRAP 0x1 ;  /* 0x000000040000795c */ /* 0x000fe20000300000 */
.L_x_45:
[----:B-1----:R-:W-:Y:S01]  /*ab90*/  IMAD.U32 R4, RZ, RZ, UR40 ;  /* 0x00000028ff047e24 */ /* 0x002fe2000f8e00ff */
[----:B------:R-:W-:Y:S01]  /*aba0*/  R2UR UR9, R5 ;  /* 0x00000000050972ca */ /* 0x000fe200000e0000 */
[----:B------:R-:W-:Y:S01]  /*abb0*/  IMAD R7, R7, 0xa0, RZ ;  /* 0x000000a007077824 */ /* 0x000fe200078e02ff */
[----:B------:R-:W-:Y:S01]  /*abc0*/  UIADD3 UR4, UP0, UR52, 0x470, URZ ;  /* 0x0000047034047890 */ /* 0x000fe2000ff1e03f */
[----:B------:R-:W-:Y:S01]  /*abd0*/  IMAD R3, R17, 0x7800, R4 ;  /* 0x0000780011037824 */ /* 0x000fe200078e0204 */
[----:B------:R-:W-:Y:S01]  /*abe0*/  R2UR UR12, R16 ;  /* 0x00000000100c72ca */ /* 0x000fe200000e0000 */
[----:B------:R-:W-:Y:S01]  /*abf0*/  UMOV UR10, URZ ;  /* 0x0000003f000a7c82 */ /* 0x000fe20008000000 */
[----:B-----5:R-:W-:Y:S01]  /*ac00*/  R2UR UR13, R0 ;  /* 0x00000000000d72ca */ /* 0x020fe200000e0000 */
[----:B------:R-:W-:Y:S01]  /*ac10*/  UIADD3.X UR5, URZ, UR53, URZ, UP0, !UPT ;  /* 0x000000353f057290 */ /* 0x000fe200087fe43f */
[----:B------:R-:W-:Y:S01]  /*ac20*/  R2UR UR15, R3 ;  /* 0x00000000030f72ca */ /* 0x000fe200000e0000 */
[----:B------:R-:W-:Y:S01]  /*ac30*/  UMOV UR6, 0x0 ;  /* 0x0000000000067882 */ /* 0x000fe20000000000 */
[----:B------:R-:W-:Y:S01]  /*ac40*/  R2UR UR11, R7 ;  /* 0x00000000070b72ca */ /* 0x000fe200000e0000 */
[----:B------:R-:W-:Y:S01]  /*ac50*/  UMOV UR7, 0x14f00000 ;  /* 0x14f0000000077882 */ /* 0x000fe20000000000 */
[----:B------:R-:W-:Y:S01]  /*ac60*/  UMOV UR16, 0x40 ;  /* 0x0000004000107882 */ /* 0x000fe20000000000 */
[----:B------:R-:W-:-:S08]  /*ac70*/  UIADD3 UR9, UR9, 0x33470, URZ ;  /* 0x0003347009097890 */ /* 0x000fd0000fffe03f */
[----:B------:R-:W-:Y:S02]  /*ac80*/  UIADD3 UR8, UR15, 0xf200, URZ ;  /* 0x0000f2000f087890 */ /* 0x000fe4000fffe03f */
[----:B------:R-:W-:Y:S02]  /*ac90*/  UIADD3 UR14, UR15, 0x11a00, URZ ;  /* 0x00011a000f0e7890 */ /* 0x000fe4000fffe03f */
[----:B------:R-:W-:-:S05]  /*aca0*/  UIADD3 UR15, UR15, 0x14200, URZ ;  /* 0x000142000f0f7890 */ /* 0x000fca000fffe03f */
[----:B------:R1:W-:Y:S02]  /*acb0*/  UTMALDG.4D [UR8], [UR4], desc[UR6] ;  /* 0x00000608040075b4 */ /* 0x0003e40008019000 */
[----:B-1----:R-:W-:Y:S01]  /*acc0*/  UMOV UR8, UR14 ;  /* 0x0000000e00087c82 */ /* 0x002fe20008000000 */
[----:B------:R-:W-:Y:S01]  /*acd0*/  UMOV UR10, UR16 ;  /* 0x00000010000a7c82 */ /* 0x000fe20008000000 */
[----:B------:R-:W-:Y:S01]  /*ace0*/  UMOV UR14, 0x80 ;  /* 0x00000080000e7882 */ /* 0x000fe20000000000 */
[----:B------:R1:W-:Y:S02]  /*acf0*/  UTMALDG.4D [UR8], [UR4], desc[UR6] ;  /* 0x00000608040075b4 */ /* 0x0003e40008019000 */
[----:B-1----:R-:W-:Y:S01]  /*ad00*/  UMOV UR8, UR15 ;  /* 0x0000000f00087c82 */ /* 0x002fe20008000000 */
[----:B------:R-:W-:Y:S02]  /*ad10*/  UMOV UR10, UR14 ;  /* 0x0000000e000a7c82 */ /* 0x000fe40008000000 */
[----:B------:R1:W-:Y:S01]  /*ad20*/  UTMALDG.4D [UR8], [UR4], desc[UR6] ;  /* 0x00000608040075b4 */ /* 0x0003e20008019000 */
[----:B------:R-:W3:Y:S02]  /*ad30*/  SYNCS.PHASECHK.TRANS64.TRYWAIT P3, [R5+URZ+0x33440], R2 ;  /* 0x03344002050075a7 */ /* 0x000ee4000806017f */
[----:B-1-3--:R-:W-:Y:S05]  /*ad40*/  @!P3 BRA `(.L_x_46) ;  /* 0x0000002400a4b947 */ /* 0x00afea0003800000 */
.L_x_101:
[----:B------:R-:W-:Y:S05]  /*ad50*/  @P0 BRA `(.L_x_47) ;  /* 0x00000000001c0947 */ /* 0x000fea0003800000 */
[----:B------:R-:W3:Y:S01]  /*ad60*/  S2R R4, SR_TID.X ;  /* 0x0000000000047919 */ /* 0x000ee20000002100 */
[----:B-12---:R-:W-:-:S04]  /*ad70*/  IMAD.MOV.U32 R2, RZ, RZ, 0x7800 ;  /* 0x00007800ff027424 */ /* 0x006fc800078e00ff */
[----:B------:R4:W-:Y:S01]  /*ad80*/  SYNCS.ARRIVE.TRANS64 RZ, [R5+URZ+0x33430], R2 ;  /* 0x0334300205ff79a7 */ /* 0x0009e2000800003f */
[----:B---3--:R-:W-:-:S04]  /*ad90*/  LOP3.LUT R4, R4, 0x1f, RZ, 0xc0, !PT ;  /* 0x0000001f04047812 */ /* 0x008fc800078ec0ff */
[----:B------:R-:W-:-:S13]  /*ada0*/  ISETP.NE.AND P0, PT, R4, RZ, PT ;  /* 0x000000ff0400720c */ /* 0x000fda0003f05270 */
[----:B----4-:R-:W-:Y:S05]  /*adb0*/  @!P0 BRA `(.L_x_47) ;  /* 0x0000000000048947 */ /* 0x010fea0003800000 */
[----:B------:R-:W-:Y:S01]  /*adc0*/  BPT.TRAP 0x1 ;  /* 0x000000040000795c */ /* 0x000fe20000300000 */
.L_x_47:
[----:B------:R-:W-:Y:S01]  /*add0*/  R2UR UR15, R3 ;  /* 0x00000000030f72ca */ /* 0x000fe200000e0000 */
[----:B------:R-:W-:Y:S01]  /*ade0*/  UIADD3 UR4, UP0, UR52, 0x370, URZ ;  /* 0x0000037034047890 */ /* 0x000fe2000ff1e03f */
[----:B------:R-:W-:Y:S01]  /*adf0*/  R2UR UR9, R5 ;  /* 0x00000000050972ca */ /* 0x000fe200000e0000 */
[----:B------:R-:W-:Y:S01]  /*ae00*/  UMOV UR10, URZ ;  /* 0x0000003f000a7c82 */ /* 0x000fe20008000000 */
[----:B------:R-:W-:Y:S01]  /*ae10*/  R2UR UR11, R7 ;  /* 0x00000000070b72ca */ /* 0x000fe200000e0000 */
[----:B------:R-:W-:Y:S01]  /*ae20*/  UIADD3.X UR5, URZ, UR53, URZ, UP0, !UPT ;  /* 0x000000353f057290 */ /* 0x000fe200087fe43f */
[----:B------:R-:W-:Y:S01]  /*ae30*/  R2UR UR12, R16 ;  /* 0x00000000100c72ca */ /* 0x000fe200000e0000 */
[----:B------:R-:W-:Y:S01]  /*ae40*/  UMOV UR6, 0x0 ;  /* 0x0000000000067882 */ /* 0x000fe20000000000 */
[----:B------:R-:W-:Y:S01]  /*ae50*/  R2UR UR13, R0 ;  /* 0x00000000000d72ca */ /* 0x000fe200000e0000 */
[----:B------:R-:W-:Y:S01]  /*ae60*/  UMOV UR7, 0x14f00000 ;  /* 0x14f0000000077882 */ /* 0x000fe20000000000 */
[----:B------:R-:W-:-:S03]  /*ae70*/  UMOV UR16, 0x40 ;  /* 0x0000004000107882 */ /* 0x000fc60000000000 */
[----:B------:R-:W-:Y:S02]  /*ae80*/  UIADD3 UR8, UR15, 0x24200, URZ ;  /* 0x000242000f087890 */ /* 0x000fe4000fffe03f */
[----:B------:R-:W-:Y:S02]  /*ae90*/  UIADD3 UR9, UR9, 0x33430, URZ ;  /* 0x0003343009097890 */ /* 0x000fe4000fffe03f */
[----:B------:R-:W-:Y:S02]  /*aea0*/  UIADD3 UR14, UR15, 0x26a00, URZ ;  /* 0x00026a000f0e7890 */ /* 0x000fe4000fffe03f */
[----:B------:R-:W-:-:S05]  /*aeb0*/  UIADD3 UR15, UR15, 0x29200, URZ ;  /* 0x000292000f0f7890 */ /* 0x000fca000fffe03f */
[----:B------:R3:W-:Y:S02]  /*aec0*/  UTMALDG.4D [UR8], [UR4], desc[UR6] ;  /* 0x00000608040075b4 */ /* 0x0007e40008019000 */
[----:B---3--:R-:W-:Y:S01]  /*aed0*/  UMOV UR8, UR14 ;  /* 0x0000000e00087c82 */ /* 0x008fe20008000000 */
[----:B------:R-:W-:Y:S01]  /*aee0*/  UMOV UR10, UR16 ;  /* 0x00000010000a7c82 */ /* 0x000fe20008000000 */
[----:B------:R-:W-:Y:S01]  /*aef0*/  UMOV UR14, 0x80 ;  /* 0x00000080000e7882 */ /* 0x000fe20000000000 */
[----:B------:R3:W-:Y:S02]  /*af00*/  UTMALDG.4D [UR8], [UR4], desc[UR6] ;  /* 0x00000608040075b4 */ /* 0x0007e40008019000 */
[----:B---3--:R-:W-:Y:S01]  /*af10*/  UMOV UR8, UR15 ;  /* 0x0000000f00087c82 */ /* 0x008fe20008000000 */
[----:B------:R-:W-:Y:S02]  /*af20*/  UMOV UR10, UR14 ;  /* 0x0000000e000a7c82 */ /* 0x000fe40008000000 */
[----:B------:R3:W-:Y:S02]  /*af30*/  UTMALDG.4D [UR8], [UR4], desc[UR6] ;  /* 0x00000608040075b4 */ /* 0x0007e40008019000 */
[----:B---3--:R-:W-:Y:S01]  /*af40*/  NOP ;  /* 0x0000000000007918 */ /* 0x008fe20000000000 */
.L_x_42:
[----:B------:R-:W-:Y:S05]  /*af50*/  WARPSYNC.ALL ;  /* 0x0000000000007948 */ /* 0x000fea0003800000 */
[----:B------:R-:W-:Y:S01]  /*af60*/  ELECT P0, URZ, PT ;  /* 0x00000000003f782f */ /* 0x000fe20003800000 */
[----:B------:R-:W-:Y:S01]  /*af70*/  BAR.SYNC.DEFER_BLOCKING 0x8, 0x120 ;  /* 0x0204800000007b1d */ /* 0x000fe20000010000 */
[----:B------:R-:W-:Y:S02]  /*af80*/  UIADD3 UR4, UP0, UR52, 0x270, URZ ;  /* 0x0000027034047890 */ /* 0x000fe4000ff1e03f */
[----:B------:R-:W-:Y:S02]  /*af90*/  UIADD3 UR8, UR40, 0x1e200, URZ ;  /* 0x0001e20028087890 */ /* 0x000fe4000fffe03f */
[----:B------:R-:W-:-:S02]  /*afa0*/  UIADD3 UR9, UR40, 0x33400, URZ ;  /* 0x0003340028097890 */ /* 0x000fc4000fffe03f */
[----:B------:R-:W-:Y:S02]  /*afb0*/  UIADD3.X UR5, URZ, UR53, URZ, UP0, !UPT ;  /* 0x000000353f057290 */ /* 0x000fe400087fe43f */
[----:B------:R-:W-:Y:S02]  /*afc0*/  UIADD3 UR24, UR40, 0x20200, URZ ;  /* 0x0002020028187890 */ /* 0x000fe4000fffe03f */
[----:B------:R-:W-:Y:S01]  /*afd0*/  UIADD3 UR16, UR40, 0x22200, URZ ;  /* 0x0002220028107890 */ /* 0x000fe2000fffe03f */
[C---:B------:R-:W-:Y:S01]  /*afe0*/  @P0 R2UR UR11, R6.reuse ;  /* 0x00000000060b02ca */ /* 0x040fe200000e0000 */
[----:B-12---:R-:W-:Y:S01]  /*aff0*/  @P0 IMAD.MOV.U32 R2, RZ, RZ, 0x6000 ;  /* 0x00006000ff020424 */ /* 0x006fe200078e00ff */
[C---:B------:R-:W-:Y:S01]  /*b000*/  @P0 R2UR UR27, R6.reuse ;  /* 0x00000000061b02ca */ /* 0x040fe200000e0000 */
[----:B------:R-:W-:Y:S01]  /*b010*/  UMOV UR6, 0x0 ;  /* 0x0000000000067882 */ /* 0x000fe20000000000 */
[----:B------:R-:W-:Y:S01]  /*b020*/  @P0 R2UR UR19, R6 ;  /* 0x00000000061302ca */ /* 0x000fe200000e0000 */
[----:B------:R-:W-:Y:S01]  /*b030*/  UMOV UR7, 0x12f00000 ;  /* 0x12f0000000077882 */ /* 0x000fe20000000000 */
[----:B------:R-:W-:Y:S01]  /*b040*/  UMOV UR10, URZ ;  /* 0x0000003f000a7c82 */ /* 0x000fe20008000000 */
[----:B------:R-:W-:Y:S01]  /*b050*/  UMOV UR12, UR38 ;  /* 0x00000026000c7c82 */ /* 0x000fe20008000000 */
[----:B------:R-:W-:Y:S01]  /*b060*/  UMOV UR13, UR39 ;  /* 0x00000027000d7c82 */ /* 0x000fe20008000000 */
[----:B------:R-:W-:Y:S01]  /*b070*/  UMOV UR26, 0x40 ;  /* 0x00000040001a7882 */ /* 0x000fe20000000000 */
[----:B------:R-:W-:Y:S01]  /*b080*/  UMOV UR28, UR38 ;  /* 0x00000026001c7c82 */ /* 0x000fe20008000000 */
[----:B------:R-:W-:Y:S01]  /*b090*/  UMOV UR29, UR39 ;  /* 0x00000027001d7c82 */ /* 0x000fe20008000000 */
[----:B------:R2:W-:Y:S01]  /*b0a0*/  @P0 SYNCS.ARRIVE.TRANS64 RZ, [UR40+0x33400], R2 ;  /* 0x03340002ffff09a7 */ /* 0x0005e20008000028 */
[----:B------:R-:W-:Y:S01]  /*b0b0*/  UMOV UR25, UR9 ;  /* 0x0000000900197c82 */ /* 0x000fe20008000000 */
[----:B------:R-:W-:Y:S01]  /*b0c0*/  UMOV UR18, 0x80 ;  /* 0x0000008000127882 */ /* 0x000fe20000000000 */
[----:B------:R-:W-:Y:S01]  /*b0d0*/  UMOV UR20, UR38 ;  /* 0x0000002600147c82 */ /* 0x000fe20008000000 */
[----:B------:R-:W-:Y:S01]  /*b0e0*/  UMOV UR21, UR39 ;  /* 0x0000002700157c82 */ /* 0x000fe20008000000 */
[----:B------:R2:W-:Y:S01]  /*b0f0*/  UTMALDG.4D [UR8], [UR4], desc[UR6] ;  /* 0x00000608040075b4 */ /* 0x0005e20008019000 */
[----:B------:R-:W-:Y:S01]  /*b100*/  UMOV UR17, UR9 ;  /* 0x0000000900117c82 */ /* 0x000fe20008000000 */
[----:B------:R2:W-:Y:S01]  /*b110*/  UTMALDG.4D [UR24], [UR4], desc[UR6] ;  /* 0x00000618040075b4 */ /* 0x0005e20008019000 */
[----:B------:R2:W-:Y:S02]  /*b120*/  UTMALDG.4D [UR16], [UR4], desc[UR6] ;  /* 0x00000610040075b4 */ /* 0x0005e40008019000 */
[----:B--2---:R-:W-:Y:S01]  /*b130*/  NOP ;  /* 0x0000000000007918 */ /* 0x004fe20000000000 */
.L_x_40:
[----:B------:R-:W-:-:S06]  /*b140*/  ULOP3.LUT UR4, UR47, 0x1, URZ, 0xc, !UPT ;  /* 0x000000012f047892 */ /* 0x000fcc000f8e0c3f */
[----:B------:R-:W-:-:S05]  /*b150*/  IMAD.U32 R2, RZ, RZ, UR4 ;  /* 0x00000004ff027e24 */ /* 0x000fca000f8e00ff */
[----:B------:R-:W-:-:S04]  /*b160*/  SHF.L.U32 R2, R2, 0x1f, RZ ;  /* 0x0000001f02027819 */ /* 0x000fc800000006ff */
[----:B------:R-:W2:Y:S02]  /*b170*/  SYNCS.PHASECHK.TRANS64.TRYWAIT P0, [UR40+0x33420], R2 ;  /* 0x03342002ff0075a7 */ /* 0x000ea40008000168 */
[----:B--2---:R-:W-:Y:S05]  /*b180*/  @!P0 BRA `(.L_x_48) ;  /* 0x0000002000a88947 */ /* 0x004fea0003800000 */
.L_x_102:
[----:B------:R-:W-:-:S06]  /*b190*/  UISETP.GE.AND UP0, UPT, UR42, 0xa1, UPT ;  /* 0x000000a12a00788c */ /* 0x000fcc000bf06270 */
[----:B------:R-:W-:-:S13]  /*b1a0*/  PLOP3.LUT P0, PT, PT, PT, UP0, 0x80, 0x0 ;  /* 0x000000000000781c */ /* 0x000fda0003f0f008 */
[----:B------:R-:W-:Y:S05]  /*b1b0*/  @!P0 BRA `(.L_x_49) ;  /* 0x0000001000b88947 */ /* 0x000fea0003800000 */
[----:B------:R-:W-:Y:S01]  /*b1c0*/  UIADD3 UR4, UR41, -0x2, URZ ;  /* 0xfffffffe29047890 */ /* 0x000fe2000fffe03f */
[----:B------:R-:W-:Y:S02]  /*b1d0*/  IMAD.MOV.U32 R8, RZ, RZ, R18 ;  /* 0x000000ffff087224 */ /* 0x000fe400078e0012 */
[----:B--2---:R-:W-:-:S03]  /*b1e0*/  IMAD.MOV.U32 R2, RZ, RZ, R17 ;  /* 0x000000ffff027224 */ /* 0x004fc600078e0011 */
[----:B------:R-:W-:-:S07]  /*b1f0*/  IMAD.U32 R3, RZ, RZ, UR4 ;  /* 0x00000004ff037e24 */ /* 0x000fce000f8e00ff */
.L_x_73:
[----:B------:R-:W-:Y:S01]  /*b200*/  VIADD R17, R2, 0x1 ;  /* 0x0000000102117836 */ /* 0x000fe20000000000 */
[----:B------:R-:W-:Y:S04]  /*b210*/  BSSY B0, `(.L_x_50) ;  /* 0x00000a3000007945 */ /* 0x000fe80003800000 */
[----:B------:R-:W-:-:S04]  /*b220*/  ISETP.NE.AND P0, PT, R17, 0x2, PT ;  /* 0x000000021100780c */ /* 0x000fc80003f05270 */
[----:B------:R-:W-:Y:S02]  /*b230*/  SEL R5, RZ, 0x1, P0 ;  /* 0x00000001ff057807 */ /* 0x000fe40000000000 */
[----:B------:R-:W-:Y:S02]  /*b240*/  SEL R17, R17, RZ, P0 ;  /* 0x000000ff11117207 */ /* 0x000fe40000000000 */
[----:B------:R-:W-:Y:S01]  /*b250*/  LOP3.LUT R18, R8, R5, RZ, 0x3c, !PT ;  /* 0x0000000508127212 */ /* 0x000fe200078e3cff */
[----:B------:R-:W-:Y:S06]  /*b260*/  @!P6 BRA `(.L_x_51) ;  /* 0x000000080074e947 */ /* 0x000fec0003800000 */
        /* <DEDUP_REMOVED lines=8> */
[----:B------:R-:W-:Y:S01]  /*b2f0*/  @P0 SHF.R.U32.HI R4, RZ, R5, R0 ;  /* 0x00000005ff040219 */ /* 0x000fe20000011600 */
[----:B------:R-:W-:-:S03]  /*b300*/  IMAD R0, R20, UR4, RZ ;  /* 0x0000000414007c24 */ /* 0x000fc6000f8e02ff */
[----:B------:R-:W-:Y:S01]  /*b310*/  SHF.R.S32.HI R5, RZ, 0x1f, R4 ;  /* 0x0000001fff057819 */ /* 0x000fe20000011404 */
[C---:B------:R-:W-:Y:S02]  /*b320*/  IMAD R7, R19.reuse, UR5, R0 ;  /* 0x0000000513077c24 */ /* 0x040fe4000f8e0200 */
[--C-:B------:R-:W-:Y:S02]  /*b330*/  IMAD.MOV R0, RZ, RZ, -R4.reuse ;  /* 0x000000ffff007224 */ /* 0x100fe400078e0a04 */
[----:B------:R-:W-:Y:S01]  /*b340*/  IMAD.WIDE.U32 R4, R19, UR4, R4 ;  /* 0x0000000413047c25 */ /* 0x000fe2000f8e0004 */
[----:B------:R-:W-:-:S03]  /*b350*/  ULDC.64 UR4, c[0x0][0x3f8] ;  /* 0x0000fe0000047ab9 */ /* 0x000fc60000000a00 */
[----:B------:R-:W-:Y:S01]  /*b360*/  IMAD.IADD R7, R7, 0x1, R5 ;  /* 0x0000000107077824 */ /* 0x000fe200078e0205 */
[----:B------:R-:W-:Y:S01]  /*b370*/  LEA R6, P0, R4, UR4, 0x2 ;  /* 0x0000000404067c11 */ /* 0x000fe2000f8010ff */
[----:B------:R-:W-:-:S03]  /*b380*/  IMAD R10, R10, R0, R3 ;  /* 0x000000000a0a7224 */ /* 0x000fc600078e0203 */
[----:B------:R-:W-:-:S05]  /*b390*/  LEA.HI.X R7, R4, UR5, R7, 0x2, P0 ;  /* 0x0000000504077c11 */ /* 0x000fca00080f1407 */
[----:B------:R2:W5:Y:S04]  /*b3a0*/  LDG.E R0, desc[UR50][R6.64] ;  /* 0x0000003206007981 */ /* 0x000568000c1e1900 */
.L_x_52:
[----:B-1----:R-:W1:Y:S01]  /*b3b0*/  S2R R4, SR_TID.X ;  /* 0x0000000000047919 */ /* 0x002e620000002100 */
[----:B--2---:R-:W-:Y:S01]  /*b3c0*/  LEA R6, R17, UR40, 0x3 ;  /* 0x0000002811067c11 */ /* 0x004fe2000f8e18ff */
[----:B------:R-:W-:Y:S01]  /*b3d0*/  BSSY B1, `(.L_x_53) ;  /* 0x0000006000017945 */ /* 0x000fe20003800000 */
[----:B-1----:R-:W-:Y:S02]  /*b3e0*/  LOP3.LUT R5, R4, 0x7f, RZ, 0xc0, !PT ;  /* 0x0000007f04057812 */ /* 0x002fe400078ec0ff */
[----:B------:R-:W-:Y:S02]  /*b3f0*/  SHF.L.U32 R4, R18, 0x1f, RZ ;  /* 0x0000001f12047819 */ /* 0x000fe400000006ff */
[----:B------:R-:W-:Y:S02]  /*b400*/  ISETP.NE.AND P3, PT, R5, RZ, PT ;  /* 0x000000ff0500720c */ /* 0x000fe40003f65270 */
[----:B------:R-:W1:Y:S02]  /*b410*/  SYNCS.PHASECHK.TRANS64.TRYWAIT P0, [R6+URZ+0x33480], R4 ;  /* 0x03348004060075a7 */ /* 0x000e64000800017f */
[----:B-1----:R-:W-:Y:S09]  /*b420*/  @!P0 BRA `(.L_x_54) ;  /* 0x0000002000188947 */ /* 0x002ff20003800000 */
.L_x_103:
[----:B------:R-:W-:Y:S05]  /*b430*/  BSYNC B1 ;  /* 0x0000000000017941 */ /* 0x000fea0003800000 */
.L_x_53:
[----:B------:R-:W-:Y:S04]  /*b440*/  BSSY B1, `(.L_x_55) ;  /* 0x0000009000017945 */ /* 0x000fe80003800000 */
[----:B------:R-:W-:Y:S05]  /*b450*/  @P3 BRA `(.L_x_56) ;  /* 0x00000000001c3947 */ /* 0x000fea0003800000 */
[----:B------:R-:W2:Y:S02]  /*b460*/  S2R R5, SR_TID.X ;  /* 0x0000000000057919 */ /* 0x000ea40000002100 */
[----:B--2---:R-:W-:Y:S01]  /*b470*/  LOP3.LUT R7, R5, 0x1f, RZ, 0xc0, !PT ;  /* 0x0000001f05077812 */ /* 0x004fe200078ec0ff */
[----:B------:R-:W-:-:S03]  /*b480*/  IMAD.MOV.U32 R5, RZ, RZ, 0x7800 ;  /* 0x00007800ff057424 */ /* 0x000fc600078e00ff */
[----:B------:R-:W-:Y:S01]  /*b490*/  ISETP.NE.AND P0, PT, R7, RZ, PT ;  /* 0x000000ff0700720c */ /* 0x000fe20003f05270 */
[----:B------:R2:W-:-:S12]  /*b4a0*/  SYNCS.ARRIVE.TRANS64 RZ, [R6+URZ+0x33470], R5 ;  /* 0x0334700506ff79a7 */ /* 0x0005d8000800003f */
[----:B--2---:R-:W-:Y:S05]  /*b4b0*/  @!P0 BRA `(.L_x_56) ;  /* 0x0000000000048947 */ /* 0x004fea0003800000 */
[----:B------:R-:W-:Y:S01]  /*b4c0*/  BPT.TRAP 0x1 ;  /* 0x000000040000795c */ /* 0x000fe20000300000 */
.L_x_56:
[----:B------:R-:W-:Y:S05]  /*b4d0*/  BSYNC B1 ;  /* 0x0000000000017941 */ /* 0x000fea0003800000 */
.L_x_55:
[----:B------:R-:W-:Y:S01]  /*b4e0*/  IMAD.MOV.U32 R7, RZ, RZ, RZ ;  /* 0x000000ffff077224 */ /* 0x000fe200078e00ff */
[----:B------:R-:W-:Y:S01]  /*b4f0*/  R2UR UR12, R16 ;  /* 0x00000000100c72ca */ /* 0x000fe200000e0000 */
[----:B------:R-:W-:Y:S01]  /*b500*/  IMAD.U32 R12, RZ, RZ, UR40 ;  /* 0x00000028ff0c7e24 */ /* 0x000fe2000f8e00ff */
[----:B------:R-:W-:Y:S01]  /*b510*/  UIADD3 UR4, UP0, UR52, 0x470, URZ ;  /* 0x0000047034047890 */ /* 0x000fe2000ff1e03f */
[----:B------:R-:W-:Y:S01]  /*b520*/  PLOP3.LUT P0, PT, PT, PT, PT, 0x80, 0x0 ;  /* 0x000000000000781c */ /* 0x000fe20003f0f070 */
[----:B------:R-:W-:Y:S01]  /*b530*/  IMAD R10, R10, 0xa0, RZ ;  /* 0x000000a00a0a7824 */ /* 0x000fe200078e02ff */
[----:B------:R-:W-:Y:S01]  /*b540*/  R2UR UR10, R7 ;  /* 0x00000000070a72ca */ /* 0x000fe200000e0000 */
[----:B------:R-:W-:Y:S01]  /*b550*/  IMAD R9, R17, 0x7800, R12 ;  /* 0x0000780011097824 */ /* 0x000fe200078e020c */
[----:B------:R-:W-:Y:S01]  /*b560*/  UIADD3.X UR5, URZ, UR53, URZ, UP0, !UPT ;  /* 0x000000353f057290 */ /* 0x000fe200087fe43f */
[----:B------:R-:W-:Y:S01]  /*b570*/  VIADD R5, R6, 0x33470 ;  /* 0x0003347006057836 */ /* 0x000fe20000000000 */
[----:B------:R-:W-:Y:S01]  /*b580*/  UMOV UR6, 0x0 ;  /* 0x0000000000067882 */ /* 0x000fe20000000000 */
[----:B------:R-:W-:Y:S01]  /*b590*/  VIADD R11, R9, 0xf200 ;  /* 0x0000f200090b7836 */ /* 0x000fe20000000000 */
[----:B------:R-:W-:-:S09]  /*b5a0*/  UMOV UR7, 0x14f00000 ;  /* 0x14f0000000077882 */ /* 0x000fd20000000000 */
.L_x_57:
[----:B------:R-:W-:-:S13]  /*b5b0*/  @P0 ELECT P4, URZ, PT ;  /* 0x00000000003f082f */ /* 0x000fda0003880000 */
[----:B-----5:R-:W-:Y:S02]  /*b5c0*/  @P4 R2UR UR13, R0 ;  /* 0x00000000000d42ca */ /* 0x020fe400000e0000 */
[----:B------:R-:W-:Y:S02]  /*b5d0*/  @P4 R2UR UR11, R10 ;  /* 0x000000000a0b42ca */ /* 0x000fe400000e0000 */
[----:B------:R-:W-:Y:S02]  /*b5e0*/  @P4 R2UR UR9, R5 ;  /* 0x00000000050942ca */ /* 0x000fe400000e0000 */
[----:B------:R-:W-:Y:S02]  /*b5f0*/  @P4 R2UR UR8, R11 ;  /* 0x000000000b0842ca */ /* 0x000fe400000e0000 */
[----:B------:R-:W-:Y:S02]  /*b600*/  @P4 PLOP3.LUT P0, PT, P4, PT, PT, 0x8, 0x0 ;  /* 0x000000000000481c */ /* 0x000fe4000270e170 */
[----:B------:R-:W-:-:S09]  /*b610*/  PLOP3.LUT P4, PT, PT, PT, PT, 0x8, 0x0 ;  /* 0x000000000000781c */ /* 0x000fd20003f8e170 */
[----:B------:R2:W-:Y:S02]  /*b620*/  UTMALDG.4D [UR8], [UR4], desc[UR6] ;  /* 0x00000608040075b4 */ /* 0x0005e40008019000 */
[----:B--2---:R-:W-:Y:S05]  /*b630*/  @P0 BRA.U.ANY `(.L_x_57) ;  /* 0xfffffffd00dc0947 */ /* 0x004fea000393ffff */
[----:B------:R-:W-:Y:S01]  /*b640*/  IMAD.MOV.U32 R11, RZ, RZ, 0x40 ;  /* 0x00000040ff0b7424 */ /* 0x000fe200078e00ff */
[----:B------:R-:W-:Y:S01]  /*b650*/  R2UR UR12, R16 ;  /* 0x00000000100c72ca */ /* 0x000fe200000e0000 */
[----:B------:R-:W-:Y:S01]  /*b660*/  VIADD R12, R9, 0x11a00 ;  /* 0x00011a00090c7836 */ /* 0x000fe20000000000 */
[----:B------:R-:W-:Y:S01]  /*b670*/  PLOP3.LUT P0, PT, PT, PT, PT, 0x80, 0x0 ;  /* 0x000000000000781c */ /* 0x000fe20003f0f070 */
[----:B------:R-:W-:Y:S01]  /*b680*/  UMOV UR6, 0x0 ;  /* 0x0000000000067882 */ /* 0x000fe20000000000 */
[----:B------:R-:W-:Y:S01]  /*b690*/  R2UR UR10, R11 ;  /* 0x000000000b0a72ca */ /* 0x000fe200000e0000 */
[----:B------:R-:W-:-:S14]  /*b6a0*/  UMOV UR7, 0x14f00000 ;  /* 0x14f0000000077882 */ /* 0x000fdc0000000000 */
.L_x_58:
[----:B------:R-:W-:-:S13]  /*b6b0*/  @P0 ELECT P4, URZ, PT ;  /* 0x00000000003f082f */ /* 0x000fda0003880000 */
[----:B------:R-:W-:Y:S02]  /*b6c0*/  @P4 R2UR UR13, R0 ;  /* 0x00000000000d42ca */ /* 0x000fe400000e0000 */
        /* <DEDUP_REMOVED lines=14> */
.L_x_59:
        /* <DEDUP_REMOVED lines=9> */
[----:B------:R-:W2:Y:S01]  /*b840*/  SYNCS.PHASECHK.TRANS64.TRYWAIT P0, [R6+URZ+0x33440], R4 ;  /* 0x03344004060075a7 */ /* 0x000ea2000800017f */
[----:B------:R-:W-:Y:S04]  /*b850*/  BSSY B1, `(.L_x_60) ;  /* 0x0000002000017945 */ /* 0x000fe80003800000 */
[----:B--2---:R-:W-:Y:S05]  /*b860*/  @!P0 BRA `(.L_x_61) ;  /* 0x0000001c001c8947 */ /* 0x004fea0003800000 */
.L_x_104:
[----:B------:R-:W-:Y:S05]  /*b870*/  BSYNC B1 ;  /* 0x0000000000017941 */ /* 0x000fea0003800000 */
.L_x_60:
[----:B------:R-:W-:Y:S01]  /*b880*/  BSSY B1, `(.L_x_62) ;  /* 0x000000b000017945 */ /* 0x000fe20003800000 */
[----:B-12---:R-:W-:Y:S02]  /*b890*/  IMAD.MOV.U32 R4, RZ, RZ, 0x0 ;  /* 0x00000000ff047424 */ /* 0x006fe400078e00ff */
[----:B------:R-:W-:Y:S01]  /*b8a0*/  IMAD.MOV.U32 R5, RZ, RZ, 0x14f00000 ;  /* 0x14f00000ff057424 */ /* 0x000fe200078e00ff */
[----:B------:R-:W-:Y:S06]  /*b8b0*/  @P3 BRA `(.L_x_63) ;  /* 0x00000000001c3947 */ /* 0x000fec0003800000 */
[----:B------:R-:W1:Y:S02]  /*b8c0*/  S2R R13, SR_TID.X ;  /* 0x00000000000d7919 */ /* 0x000e640000002100 */
[----:B-1----:R-:W-:Y:S01]  /*b8d0*/  LOP3.LUT R14, R13, 0x1f, RZ, 0xc0, !PT ;  /* 0x0000001f0d0e7812 */ /* 0x002fe200078ec0ff */
[----:B------:R-:W-:-:S03]  /*b8e0*/  IMAD.MOV.U32 R13, RZ, RZ, 0x7800 ;  /* 0x00007800ff0d7424 */ /* 0x000fc600078e00ff */
[----:B------:R-:W-:Y:S01]  /*b8f0*/  ISETP.NE.AND P0, PT, R14, RZ, PT ;  /* 0x000000ff0e00720c */ /* 0x000fe20003f05270 */
[----:B------:R1:W-:-:S12]  /*b900*/  SYNCS.ARRIVE.TRANS64 RZ, [R6+URZ+0x33430], R13 ;  /* 0x0334300d06ff79a7 */ /* 0x0003d8000800003f */
[----:B-1----:R-:W-:Y:S05]  /*b910*/  @!P0 BRA `(.L_x_63) ;  /* 0x0000000000048947 */ /* 0x002fea0003800000 */
[----:B------:R-:W-:Y:S01]  /*b920*/  BPT.TRAP 0x1 ;  /* 0x000000040000795c */ /* 0x000fe20000300000 */
.L_x_63:
[----:B------:R-:W-:Y:S05]  /*b930*/  BSYNC B1 ;  /* 0x0000000000017941 */ /* 0x000fea0003800000 */
.L_x_62:
[----:B------:R-:W-:Y:S01]  /*b940*/  R2UR UR6, R4 ;  /* 0x00000000040672ca */ /* 0x000fe200000e0000 */
[----:B------:R-:W-:Y:S01]  /*b950*/  UIADD3 UR4, UP0, UR52, 0x370, URZ ;  /* 0x0000037034047890 */ /* 0x000fe2000ff1e03f */
[----:B------:R-:W-:Y:S01]  /*b960*/  R2UR UR7, R5 ;  /* 0x00000000050772ca */ /* 0x000fe200000e0000 */
[----:B------:R-:W-:Y:S01]  /*b970*/  VIADD R6, R6, 0x33430 ;  /* 0x0003343006067836 */ /* 0x000fe20000000000 */
[----:B------:R-:W-:Y:S01]  /*b980*/  R2UR UR12, R16 ;  /* 0x00000000100c72ca */ /* 0x000fe200000e0000 */
[----:B------:R-:W-:Y:S01]  /*b990*/  UIADD3.X UR5, URZ, UR53, URZ, UP0, !UPT ;  /* 0x000000353f057290 */ /* 0x000fe200087fe43f */
[----:B------:R-:W-:Y:S01]  /*b9a0*/  R2UR UR10, R7 ;  /* 0x00000000070a72ca */ /* 0x000fe200000e0000 */
[----:B------:R-:W-:Y:S01]  /*b9b0*/  VIADD R7, R9, 0x24200 ;  /* 0x0002420009077836 */ /* 0x000fe20000000000 */
[----:B------:R-:W-:-:S13]  /*b9c0*/  PLOP3.LUT P0, PT, PT, PT, PT, 0x80, 0x0 ;  /* 0x000000000000781c */ /* 0x000fda0003f0f070 */
.L_x_64:
        /* <DEDUP_REMOVED lines=8> */
[----:B-1----:R-:W-:Y:S05]  /*ba50*/  @P0 BRA.U.ANY `(.L_x_64) ;  /* 0xfffffffd00dc0947 */ /* 0x002fea000393ffff */
[----:B------:R-:W-:Y:S01]  /*ba60*/  R2UR UR10, R11 ;  /* 0x000000000b0a72ca */ /* 0x000fe200000e0000 */
[----:B------:R-:W-:Y:S01]  /*ba70*/  VIADD R7, R9, 0x26a00 ;  /* 0x00026a0009077836 */ /* 0x000fe20000000000 */
[----:B------:R-:W-:Y:S02]  /*ba80*/  R2UR UR6, R4 ;  /* 0x00000000040672ca */ /* 0x000fe400000e0000 */
[----:B------:R-:W-:Y:S02]  /*ba90*/  R2UR UR7, R5 ;  /* 0x00000000050772ca */ /* 0x000fe400000e0000 */
[----:B------:R-:W-:Y:S02]  /*baa0*/  R2UR UR12, R16 ;  /* 0x00000000100c72ca */ /* 0x000fe400000e0000 */
[----:B------:R-:W-:-:S13]  /*bab0*/  PLOP3.LUT P0, PT, PT, PT, PT, 0x80, 0x0 ;  /* 0x000000000000781c */ /* 0x000fda0003f0f070 */
.L_x_65:
        /* <DEDUP_REMOVED lines=15> */
.L_x_66:
        /* <DEDUP_REMOVED lines=9> */
.L_x_51:
[----:B------:R-:W-:Y:S05]  /*bc40*/  BSYNC B0 ;  /* 0x0000000000007941 */ /* 0x000fea0003800000 */
.L_x_50:
[----:B------:R-:W-:-:S06]  /*bc50*/  UISETP.NE.AND UP0, UPT, UR43, 0x3, UPT ;  /* 0x000000032b00788c */ /* 0x000fcc000bf05270 */
[----:B------:R-:W-:-:S13]  /*bc60*/  PLOP3.LUT P0, PT, PT, PT, UP0, 0x80, 0x0 ;  /* 0x000000000000781c */ /* 0x000fda0003f0f008 */
[----:B------:R-:W-:Y:S05]  /*bc70*/  @!P0 BRA `(.L_x_67) ;  /* 0x0000000000048947 */ /* 0x000fea0003800000 */
[----:B------:R-:W-:Y:S01]  /*bc80*/  BPT.TRAP 0x1 ;  /* 0x000000040000795c */ /* 0x000fe20000300000 */
.L_x_67:
[----:B-1----:R-:W-:Y:S01]  /*bc90*/  LOP3.LUT R4, R8, 0x1, RZ, 0x3c, !PT ;  /* 0x0000000108047812 */ /* 0x002fe200078e3cff */
[----:B------:R-:W-:Y:S01]  /*bca0*/  IMAD.U32 R5, RZ, RZ, UR48 ;  /* 0x00000030ff057e24 */ /* 0x000fe2000f8e00ff */
[----:B------:R-:W-:Y:S01]  /*bcb0*/  LEA R13, R2, UR40, 0x3 ;  /* 0x00000028020d7c11 */ /* 0x000fe2000f8e18ff */
[----:B------:R-:W-:Y:S01]  /*bcc0*/  BSSY B0, `(.L_x_68) ;  /* 0x0000005000007945 */ /* 0x000fe20003800000 */
[----:B------:R-:W-:Y:S02]  /*bcd0*/  SHF.L.U32 R4, R4, 0x1f, RZ ;  /* 0x0000001f04047819 */ /* 0x000fe400000006ff */
[----:B------:R-:W-:Y:S02]  /*bce0*/  ISETP.NE.AND P0, PT, R5, 0x3, PT ;  /* 0x000000030500780c */ /* 0x000fe40003f05270 */
[----:B------:R-:W1:Y:S02]  /*bcf0*/  SYNCS.PHASECHK.TRANS64.TRYWAIT P3, [R13+URZ+0x33470], R4 ;  /* 0x033470040d0075a7 */ /* 0x000e64000806017f */
[----:B-1----:R-:W-:Y:S09]  /*bd00*/  @!P3 BRA `(.L_x_69) ;  /* 0x000000180008b947 */ /* 0x002ff20003800000 */
.L_x_105:
[----:B------:R-:W-:Y:S05]  /*bd10*/  BSYNC B0 ;  /* 0x0000000000007941 */ /* 0x000fea0003800000 */
.L_x_68:
[----:B------:R-:W-:Y:S05]  /*bd20*/  @!P0 BRA `(.L_x_70) ;  /* 0x0000000000048947 */ /* 0x000fea0003800000 */
[----:B------:R-:W-:Y:S01]  /*bd30*/  BPT.TRAP 0x1 ;  /* 0x000000040000795c */ /* 0x000fe20000300000 */
.L_x_70:
[----:B-1----:R-:W-:Y:S01]  /*bd40*/  SHF.L.U32 R4, R8, 0x1f, RZ ;  /* 0x0000001f08047819 */ /* 0x002fe200000006ff */
[----:B------:R-:W-:-:S03]  /*bd50*/  IMAD R10, R2, 0x7800, RZ ;  /* 0x00007800020a7824 */ /* 0x000fc600078e02ff */
[----:B------:R-:W1:Y:S02]  /*bd60*/  SYNCS.PHASECHK.TRANS64.TRYWAIT P3, [R13+URZ+0x33460], R4 ;  /* 0x033460040d0075a7 */ /* 0x000e64000806017f */
[----:B-1----:R-:W-:Y:S05]  /*bd70*/  @!P3 BRA `(.L_x_71) ;  /* 0x000000180000b947 */ /* 0x002fea0003800000 */
.L_x_106:
[----:B------:R-:W2:Y:S04]  /*bd80*/  LDL R2, [R1+0x4] ;  /* 0x0000040001027983 */ /* 0x000ea80000100800 */
[----:B------:R-:W3:Y:S01]  /*bd90*/  LDL R11, [R1] ;  /* 0x00000000010b7983 */ /* 0x000ee20000100800 */
[----:B------:R-:W-:Y:S05]  /*bda0*/  WARPSYNC.ALL ;  /* 0x0000000000007948 */ /* 0x000fea0003800000 */
[----:B--2---:R-:W-:-:S02]  /*bdb0*/  LOP3.LUT R2, R10, R2, RZ, 0xfc, !PT ;  /* 0x000000020a027212 */ /* 0x004fc400078efcff */
[----:B---3--:R-:W-:-:S03]  /*bdc0*/  LOP3.LUT R12, R10, R11, RZ, 0xfc, !PT ;  /* 0x0000000b0a0c7212 */ /* 0x008fc600078efcff */
[----:B-1----:R-:W1:Y:S02]  /*bdd0*/  LDSM.16.MT88.4 R4, [R2+UR40+0xf200] ;  /* 0x00f200280204783b */ /* 0x002e640008004200 */
[----:B------:R-:W-:Y:S01]  /*bde0*/  VIADD R12, R12, UR40 ;  /* 0x000000280c0c7c36 */ /* 0x000fe20008000000 */
[C-C-:B-1----:R-:W-:Y:S02]  /*bdf0*/  PRMT R8, R4.reuse, 0x6420, R5.reuse ;  /* 0x0000642004087816 */ /* 0x142fe40000000005 */
[----:B------:R-:W-:Y:S02]  /*be00*/  PRMT R9, R4, 0x7531, R5 ;  /* 0x0000753104097816 */ /* 0x000fe40000000005 */
[C-C-:B------:R-:W-:Y:S02]  /*be10*/  PRMT R10, R6.reuse, 0x6420, R7.reuse ;  /* 0x00006420060a7816 */ /* 0x140fe40000000007 */
[----:B------:R-:W-:-:S05]  /*be20*/  PRMT R11, R6, 0x7531, R7 ;  /* 0x00007531060b7816 */ /* 0x000fca0000000007 */
[----:B------:R-:W-:Y:S04]  /*be30*/  STSM.16.M88.4 [R12+0x200], R8 ;  /* 0x000200080c007844 */ /* 0x000fe80000000200 */
[----:B------:R-:W1:Y:S02]  /*be40*/  LDSM.16.MT88.4 R4, [R2+UR40+0x11a00] ;  /* 0x011a00280204783b */ /* 0x000e640008004200 */
[C-C-:B-1----:R-:W-:Y:S02]  /*be50*/  PRMT R8, R4.reuse, 0x6420, R5.reuse ;  /* 0x0000642004087816 */ /* 0x142fe40000000005 */
[----:B------:R-:W-:Y:S02]  /*be60*/  PRMT R9, R4, 0x7531, R5 ;  /* 0x0000753104097816 */ /* 0x000fe40000000005 */
[----:B------:R-:W-:-:S02]  /*be70*/  PRMT R10, R6, 0x6420, R7 ;  /* 0x00006420060a7816 */ /* 0x000fc40000000007 */
        /* <DEDUP_REMOVED lines=79> */
[----:B------:R1:W-:Y:S01]  /*c370*/  STSM.16.M88.4 [R12+0x7200], R8 ;  /* 0x007200080c007844 */ /* 0x0003e20000000200 */
[----:B------:R-:W-:Y:S01]  /*c380*/  @!PT LDS RZ, [RZ] ;  /* 0x00000000fffff984 */ /* 0x000fe20000000800 */
[----:B------:R-:W-:Y:S01]  /*c390*/  @!PT LDS RZ, [RZ] ;  /* 0x00000000fffff984 */ /* 0x000fe20000000800 */
[----:B------:R-:W-:Y:S01]  /*c3a0*/  @!PT LDS RZ, [RZ] ;  /* 0x00000000fffff984 */ /* 0x000fe20000000800 */
[----:B------:R-:W-:Y:S01]  /*c3b0*/  @!PT LDS RZ, [RZ] ;  /* 0x00000000fffff984 */ /* 0x000fe20000000800 */
[----:B------:R2:W-:Y:S06]  /*c3c0*/  MEMBAR.ALL.CTA ;  /* 0x0000000000007992 */ /* 0x0005ec0000008000 */
[----:B--2---:R-:W2:Y:S01]  /*c3d0*/  FENCE.VIEW.ASYNC.S ;  /* 0x00000000000073c6 */ /* 0x004ea20000000000 */
[----:B------:R-:W-:Y:S05]  /*c3e0*/  @!P0 BRA `(.L_x_72) ;  /* 0x0000000000048947 */ /* 0x000fea0003800000 */
[----:B------:R-:W-:Y:S01]  /*c3f0*/  BPT.TRAP 0x1 ;  /* 0x000000040000795c */ /* 0x000fe20000300000 */
.L_x_72:
[----:B--2---:R-:W-:Y:S01]  /*c400*/  SYNCS.ARRIVE.TRANS64.A1T0 RZ, [R13+URZ+0x33450], RZ ;  /* 0x033450ff0dff79a7 */ /* 0x004fe2000810003f */
[----:B------:R-:W-:Y:S01]  /*c410*/  BAR.SYNC.DEFER_BLOCKING 0x2, 0x80 ;  /* 0x0082000000007b1d */ /* 0x000fe20000010000 */
[----:B------:R-:W-:Y:S01]  /*c420*/  ISETP.GT.AND P0, PT, R3, RZ, PT ;  /* 0x000000ff0300720c */ /* 0x000fe20003f04270 */
[----:B------:R-:W-:Y:S02]  /*c430*/  @!P2 VIADD R2, R13, 0x33480 ;  /* 0x000334800d02a836 */ /* 0x000fe40000000000 */
[----:B------:R-:W-:Y:S02]  /*c440*/  VIADD R3, R3, 0xffffffff ;  /* 0xffffffff03037836 */ /* 0x000fe40000000000 */
[----:B-1----:R-:W-:Y:S01]  /*c450*/  IMAD.MOV.U32 R8, RZ, RZ, R18 ;  /* 0x000000ffff087224 */ /* 0x002fe200078e0012 */
[----:B------:R-:W-:-:S04]  /*c460*/  @!P2 PRMT R2, RZ, 0x654, R2 ;  /* 0x00000654ff02a816 */ /* 0x000fc80000000002 */
[----:B------:R1:W-:Y:S02]  /*c470*/  @!P2 SYNCS.ARRIVE.TRANS64.RED.A1T0 RZ, [R2+URZ], RZ ;  /* 0x000000ff02ffa9a7 */ /* 0x0003e4000810043f */
[----:B-1----:R-:W-:Y:S01]  /*c480*/  IMAD.MOV.U32 R2, RZ, RZ, R17 ;  /* 0x000000ffff027224 */ /* 0x002fe200078e0011 */
[----:B------:R-:W-:Y:S06]  /*c490*/  @P0 BRA `(.L_x_73) ;  /* 0xffffffec00580947 */ /* 0x000fec000383ffff */
.L_x_49:
[----:B------:R-:W-:-:S06]  /*c4a0*/  UISETP.NE.AND UP0, UPT, UR43, 0x3, UPT ;  /* 0x000000032b00788c */ /* 0x000fcc000bf05270 */
[----:B------:R-:W-:-:S13]  /*c4b0*/  PLOP3.LUT P0, PT, PT, PT, UP0, 0x80, 0x0 ;  /* 0x000000000000781c */ /* 0x000fda0003f0f008 */
[----:B------:R-:W-:Y:S05]  /*c4c0*/  @!P0 BRA `(.L_x_74) ;  /* 0x0000000000048947 */ /* 0x000fea0003800000 */
[----:B------:R-:W-:Y:S01]  /*c4d0*/  BPT.TRAP 0x1 ;  /* 0x000000040000795c */ /* 0x000fe20000300000 */
.L_x_74:
[----:B------:R-:W-:Y:S01]  /*c4e0*/  LOP3.LUT R0, R18, 0x1, RZ, 0x3c, !PT ;  /* 0x0000000112007812 */ /* 0x000fe200078e3cff */
[----:B--2---:R-:W-:Y:S01]  /*c4f0*/  IMAD.U32 R2, RZ, RZ, UR48 ;  /* 0x00000030ff027e24 */ /* 0x004fe2000f8e00ff */
[----:B------:R-:W-:Y:S01]  /*c500*/  LEA R3, R17, UR40, 0x3 ;  /* 0x0000002811037c11 */ /* 0x000fe2000f8e18ff */
[----:B------:R-:W-:Y:S01]  /*c510*/  BSSY B0, `(.L_x_75) ;  /* 0x0000005000007945 */ /* 0x000fe20003800000 */
[----:B------:R-:W-:Y:S02]  /*c520*/  SHF.L.U32 R0, R0, 0x1f, RZ ;  /* 0x0000001f00007819 */ /* 0x000fe400000006ff */
[----:B------:R-:W-:Y:S02]  /*c530*/  ISETP.NE.AND P1, PT, R2, 0x3, PT ;  /* 0x000000030200780c */ /* 0x000fe40003f25270 */
[----:B------:R-:W2:Y:S02]  /*c540*/  SYNCS.PHASECHK.TRANS64.TRYWAIT P0, [R3+URZ+0x33470], R0 ;  /* 0x03347000030075a7 */ /* 0x000ea4000800017f */
[----:B--2---:R-:W-:Y:S09]  /*c550*/  @!P0 BRA `(.L_x_76) ;  /* 0x00000010001c8947 */ /* 0x004ff20003800000 */
.L_x_107:
[----:B------:R-:W-:Y:S05]  /*c560*/  BSYNC B0 ;  /* 0x0000000000007941 */ /* 0x000fea0003800000 */
.L_x_75:
[----:B------:R-:W-:Y:S05]  /*c570*/  @!P1 BRA `(.L_x_77) ;  /* 0x0000000000049947 */ /* 0x000fea0003800000 */
[----:B------:R-:W-:Y:S01]  /*c580*/  BPT.TRAP 0x1 ;  /* 0x000000040000795c */ /* 0x000fe20000300000 */
.L_x_77:
[----:B--2---:R-:W-:-:S04]  /*c590*/  SHF.L.U32 R0, R18, 0x1f, RZ ;  /* 0x0000001f12007819 */ /* 0x004fc800000006ff */
[----:B------:R-:W2:Y:S02]  /*c5a0*/  SYNCS.PHASECHK.TRANS64.TRYWAIT P0, [R3+URZ+0x33460], R0 ;  /* 0x03346000030075a7 */ /* 0x000ea4000800017f */
[----:B--2---:R-:W-:Y:S05]  /*c5b0*/  @!P0 BRA `(.L_x_78) ;  /* 0x0000001000188947 */ /* 0x004fea0003800000 */
.L_x_108:
[----:B------:R-:W3:Y:S04]  /*c5c0*/  LDL R2, [R1+0x4] ;  /* 0x0000040001027983 */ /* 0x000ee80000100800 */
[----:B------:R-:W4:Y:S01]  /*c5d0*/  LDL R8, [R1] ;  /* 0x0000000001087983 */ /* 0x000f220000100800 */
[----:B--2---:R-:W-:Y:S01]  /*c5e0*/  IMAD R0, R17, 0x7800, RZ ;  /* 0x0000780011007824 */ /* 0x004fe200078e02ff */
[----:B------:R-:W-:Y:S05]  /*c5f0*/  WARPSYNC.ALL ;  /* 0x0000000000007948 */ /* 0x000fea0003800000 */
[----:B---3--:R-:W-:-:S02]  /*c600*/  LOP3.LUT R2, R0, R2, RZ, 0xfc, !PT ;  /* 0x0000000200027212 */ /* 0x008fc400078efcff */
[----:B----4-:R-:W-:-:S03]  /*c610*/  LOP3.LUT R0, R0, R8, RZ, 0xfc, !PT ;  /* 0x0000000800007212 */ /* 0x010fc600078efcff */
        /* <DEDUP_REMOVED lines=99> */
.L_x_79:
[----:B------:R-:W3:Y:S01]  /*cc50*/  LDC R2, c[0x0][0xda4] ;  /* 0x00036900ff027b82 */ /* 0x000ee20000000800 */
[----:B------:R-:W-:Y:S01]  /*cc60*/  UIADD3 UR49, UR44, UR49, URZ ;  /* 0x000000312c317290 */ /* 0x000fe2000fffe03f */
[----:B------:R-:W-:Y:S01]  /*cc70*/  VIADD R17, R17, 0x1 ;  /* 0x0000000111117836 */ /* 0x000fe20000000000 */
[----:B------:R-:W-:Y:S01]  /*cc80*/  UIADD3 UR47, UR47, 0x1, URZ ;  /* 0x000000012f2f7890 */ /* 0x000fe2000fffe03f */
[----:B-1----:R-:W-:-:S03]  /*cc90*/  @!P2 VIADD R0, R3, 0x33480 ;  /* 0x000334800300a836 */ /* 0x002fc60000000000 */
[C---:B------:R-:W-:Y:S01]  /*cca0*/  ISETP.NE.AND P0, PT, R17.reuse, 0x2, PT ;  /* 0x000000021100780c */ /* 0x040fe20003f05270 */
[----:B--2---:R1:W-:Y:S01]  /*ccb0*/  SYNCS.ARRIVE.TRANS64.A1T0 RZ, [R3+URZ+0x33450], RZ ;  /* 0x033450ff03ff79a7 */ /* 0x0043e2000810003f */
[----:B------:R-:W-:Y:S01]  /*ccc0*/  @!P2 PRMT R0, RZ, 0x654, R0 ;  /* 0x00000654ff00a816 */ /* 0x000fe20000000000 */
[----:B------:R-:W-:Y:S01]  /*ccd0*/  BAR.SYNC.DEFER_BLOCKING 0x2, 0x80 ;  /* 0x0082000000007b1d */ /* 0x000fe20000010000 */
[----:B------:R-:W-:Y:S02]  /*cce0*/  SEL R17, R17, RZ, P0 ;  /* 0x000000ff11117207 */ /* 0x000fe40000000000 */
[----:B-1----:R-:W-:-:S04]  /*ccf0*/  SEL R3, RZ, 0x1, P0 ;  /* 0x00000001ff037807 */ /* 0x002fc80000000000 */
[----:B------:R-:W-:Y:S02]  /*cd00*/  LOP3.LUT R18, R18, R3, RZ, 0x3c, !PT ;  /* 0x0000000312127212 */ /* 0x000fe400078e3cff */
[----:B---3--:R-:W-:Y:S01]  /*cd10*/  ISETP.LE.AND P1, PT, R2, UR49, PT ;  /* 0x0000003102007c0c */ /* 0x008fe2000bf23270 */
[----:B------:R2:W-:-:S12]  /*cd20*/  @!P2 SYNCS.ARRIVE.TRANS64.RED.A1T0 RZ, [R0+URZ], RZ ;  /* 0x000000ff00ffa9a7 */ /* 0x0005d8000810043f */
[----:B--2---:R-:W-:Y:S05]  /*cd30*/  @!P1 BRA `(.L_x_80) ;  /* 0xffffffd000849947 */ /* 0x004fea000383ffff */
[----:B------:R-:W-:-:S12]  /*cd40*/  ULOP3.LUT UR47, UR47, 0x1, URZ, 0xc, !UPT ;  /* 0x000000012f2f7892 */ /* 0x000fd8000f8e0c3f */
.L_x_34:
[----:B------:R-:W1:Y:S01]  /*cd50*/  S2R R3, SR_CgaCtaId ;  /* 0x0000000000037919 */ /* 0x000e620000008800 */
[----:B------:R-:W-:-:S04]  /*cd60*/  MOV R0, 0x400 ;  /* 0x0000040000007802 */ /* 0x000fc80000000f00 */
[----:B-1----:R-:W-:Y:S01]  /*cd70*/  LEA R6, R3, R0, 0x18 ;  /* 0x0000000003067211 */ /* 0x002fe200078ec0ff */
[----:B------:R-:W-:-:S05]  /*cd80*/  IMAD.U32 R0, RZ, RZ, UR47 ;  /* 0x0000002fff007e24 */ /* 0x000fca000f8e00ff */
[----:B------:R-:W-:-:S04]  /*cd90*/  SHF.L.U32 R0, R0, 0x1f, RZ ;  /* 0x0000001f00007819 */ /* 0x000fc800000006ff */
[----:B------:R-:W1:Y:S02]  /*cda0*/  SYNCS.PHASECHK.TRANS64.TRYWAIT P0, [R6+URZ+0x33420], R0 ;  /* 0x03342000060075a7 */ /* 0x000e64000800017f */
[----:B-1----:R-:W-:Y:S05]  /*cdb0*/  @!P0 BRA `(.L_x_81) ;  /* 0x00000008002c8947 */ /* 0x002fea0003800000 */
.L_x_109:
[----:B------:R-:W2:Y:S02]  /*cdc0*/  S2R R2, SR_TID.X ;  /* 0x0000000000027919 */ /* 0x000ea40000002100 */
[----:B--2---:R-:W-:-:S04]  /*cdd0*/  SHF.R.U32.HI R2, RZ, 0x5, R2 ;  /* 0x00000005ff027819 */ /* 0x004fc80000011602 */
[----:B------:R-:W-:-:S05]  /*cde0*/  LOP3.LUT R2, R2, 0x3, RZ, 0xc0, !PT ;  /* 0x0000000302027812 */ /* 0x000fca00078ec0ff */
[----:B-1----:R-:W1:Y:S02]  /*cdf0*/  SHFL.IDX PT, R0, R2, RZ, 0x1f ;  /* 0x00001fff02007589 */ /* 0x002e6400000e0000 */
[----:B-1----:R-:W-:-:S13]  /*ce00*/  ISETP.NE.AND P0, PT, R0, RZ, PT ;  /* 0x000000ff0000720c */ /* 0x002fda0003f05270 */
[----:B------:R-:W-:Y:S05]  /*ce10*/  @P0 EXIT ;  /* 0x000000000000094d */ /* 0x000fea0003800000 */
[----:B------:R-:W-:Y:S01]  /*ce20*/  ELECT P0, URZ, PT ;  /* 0x00000000003f782f */ /* 0x000fe20003800000 */
[----:B------:R-:W-:-:S12]  /*ce30*/  BSSY B0, `(.L_x_82) ;  /* 0x0000027000007945 */ /* 0x000fd80003800000 */
[----:B------:R-:W-:Y:S05]  /*ce40*/  @!P0 BRA `(.L_x_83) ;  /* 0x0000000000948947 */ /* 0x000fea0003800000 */
[----:B------:R-:W-:-:S06]  /*ce50*/  ULOP3.LUT UR4, UR46, 0x2, URZ, 0xfc, !UPT ;  /* 0x000000022e047892 */ /* 0x000fcc000f8efc3f */
[----:B------:R-:W-:-:S05]  /*ce60*/  IMAD.U32 R0, RZ, RZ, UR4 ;  /* 0x00000004ff007e24 */ /* 0x000fca000f8e00ff */
[----:B------:R-:W-:-:S13]  /*ce70*/  ISETP.NE.AND P0, PT, R0, 0x3, PT ;  /* 0x000000030000780c */ /* 0x000fda0003f05270 */
[----:B------:R-:W-:Y:S05]  /*ce80*/  @!P0 BRA `(.L_x_84) ;  /* 0x0000000000048947 */ /* 0x000fea0003800000 */
[----:B------:R-:W-:Y:S01]  /*ce90*/  BPT.TRAP 0x1 ;  /* 0x000000040000795c */ /* 0x000fe20000300000 */
.L_x_84:
[----:B------:R-:W-:Y:S01]  /*cea0*/  VIADD R0, R6, 0x33440 ;  /* 0x0003344006007836 */ /* 0x000fe20000000000 */
[----:B------:R-:W-:Y:S01]  /*ceb0*/  SHF.L.U32 R4, R18, 0x1f, RZ ;  /* 0x0000001f12047819 */ /* 0x000fe200000006ff */
[C---:B------:R-:W-:Y:S02]  /*cec0*/  VIADD R2, R17.reuse, 0x1 ;  /* 0x0000000111027836 */ /* 0x040fe40000000000 */
[----:B------:R-:W-:-:S03]  /*ced0*/  IMAD R5, R17, 0x8, R0 ;  /* 0x0000000811057824 */ /* 0x000fc600078e0200 */
[----:B------:R-:W-:Y:S01]  /*cee0*/  ISETP.NE.AND P2, PT, R2, 0x2, PT ;  /* 0x000000020200780c */ /* 0x000fe20003f45270 */
[----:B------:R-:W1:Y:S03]  /*cef0*/  SYNCS.PHASECHK.TRANS64.TRYWAIT P1, [R5+URZ], R4 ;  /* 0x00000004050075a7 */ /* 0x000e66000802017f */
[----:B------:R-:W-:-:S04]  /*cf00*/  SEL R3, RZ, 0x1, P2 ;  /* 0x00000001ff037807 */ /* 0x000fc80001000000 */
[----:B------:R-:W-:Y:S02]  /*cf10*/  LOP3.LUT R18, R18, R3, RZ, 0x3c, !PT ;  /* 0x0000000312127212 */ /* 0x000fe400078e3cff */
[----:B------:R-:W-:-:S05]  /*cf20*/  SEL R3, R2, RZ, P2 ;  /* 0x000000ff02037207 */ /* 0x000fca0001000000 */
[----:B------:R-:W-:Y:S01]  /*cf30*/  IMAD R7, R3, 0x8, R0 ;  /* 0x0000000803077824 */ /* 0x000fe200078e0200 */
[----:B------:R-:W-:Y:S01]  /*cf40*/  SHF.L.U32 R0, R18, 0x1f, RZ ;  /* 0x0000001f12007819 */ /* 0x000fe200000006ff */
[----:B-1----:R-:W-:Y:S06]  /*cf50*/  @!P1 BRA `(.L_x_85) ;  /* 0x0000000400d89947 */ /* 0x002fec0003800000 */
.L_x_110:
[----:B------:R-:W2:Y:S02]  /*cf60*/  SYNCS.PHASECHK.TRANS64.TRYWAIT P1, [R7+URZ], R0 ;  /* 0x00000000070075a7 */ /* 0x000ea4000802017f */
[----:B--2---:R-:W-:Y:S05]  /*cf70*/  @!P1 BRA `(.L_x_86) ;  /* 0x0000000400e49947 */ /* 0x004fea0003800000 */
.L_x_111:
[----:B------:R-:W-:Y:S05]  /*cf80*/  @!P0 BRA `(.L_x_87) ;  /* 0x0000000000048947 */ /* 0x000fea0003800000 */
[----:B------:R-:W-:Y:S01]  /*cf90*/  BPT.TRAP 0x1 ;  /* 0x000000040000795c */ /* 0x000fe20000300000 */
.L_x_87:
[----:B------:R-:W-:-:S04]  /*cfa0*/  IMAD R17, R17, 0x8, R6 ;  /* 0x0000000811117824 */ /* 0x000fc800078e0206 */
[----:B------:R-:W3:Y:S02]  /*cfb0*/  SYNCS.PHASECHK.TRANS64.TRYWAIT P1, [R17+URZ+0x33460], R4 ;  /* 0x03346004110075a7 */ /* 0x000ee4000802017f */
[----:B---3--:R-:W-:Y:S05]  /*cfc0*/  @!P1 BRA `(.L_x_88) ;  /* 0x0000000400e49947 */ /* 0x008fea0003800000 */
.L_x_112:
[----:B------:R-:W-:Y:S05]  /*cfd0*/  @!P0 BRA `(.L_x_89) ;  /* 0x0000000000048947 */ /* 0x000fea0003800000 */
[----:B------:R-:W-:Y:S01]  /*cfe0*/  BPT.TRAP 0x1 ;  /* 0x000000040000795c */ /* 0x000fe20000300000 */
.L_x_89:
[----:B------:R-:W-:-:S04]  /*cff0*/  IMAD R3, R3, 0x8, R6 ;  /* 0x0000000803037824 */ /* 0x000fc800078e0206 */
[----:B------:R-:W4:Y:S02]  /*d000*/  SYNCS.PHASECHK.TRANS64.TRYWAIT P1, [R3+URZ+0x33460], R0 ;  /* 0x03346000030075a7 */ /* 0x000f24000802017f */
[----:B----4-:R-:W-:Y:S05]  /*d010*/  @!P1 BRA `(.L_x_90) ;  /* 0x0000000400e49947 */ /* 0x010fea0003800000 */
.L_x_113:
[----:B------:R-:W-:Y:S05]  /*d020*/  @!P0 BRA `(.L_x_91) ;  /* 0x0000000000048947 */ /* 0x000fea0003800000 */
[----:B------:R-:W-:Y:S01]  /*d030*/  BPT.TRAP 0x1 ;  /* 0x000000040000795c */ /* 0x000fe20000300000 */
.L_x_91:
[----:B------:R-:W5:Y:S02]  /*d040*/  SYNCS.PHASECHK.TRANS64.TRYWAIT P0, [R17+URZ+0x33480], R4 ;  /* 0x03348004110075a7 */ /* 0x000f64000800017f */
[----:B-----5:R-:W-:Y:S05]  /*d050*/  @!P0 BRA `(.L_x_92) ;  /* 0x0000000400e88947 */ /* 0x020fea0003800000 */
.L_x_93:
[----:B------:R1:W1:Y:S02]  /*d060*/  SYNCS.PHASECHK.TRANS64.TRYWAIT P0, [R3+URZ+0x33480], R0 ;  /* 0x03348000030075a7 */ /* 0x000264000800017f */
[----:B-1----:R-:W-:Y:S05]  /*d070*/  @!P0 NANOSLEEP.SYNCS 0x989680 ;  /* 0x009896800000895d */ /* 0x002fea0003900000 */
[----:B------:R-:W1:Y:S02]  /*d080*/  @!P0 SYNCS.PHASECHK.TRANS64 P0, [R3+URZ+0x33480], R0 ;  /* 0x03348000030085a7 */ /* 0x000e64000800007f */
[----:B-1----:R-:W-:Y:S05]  /*d090*/  @!P0 BRA `(.L_x_93) ;  /* 0xfffffffc00f08947 */ /* 0x002fea000383ffff */
.L_x_83:
[----:B------:R-:W-:Y:S05]  /*d0a0*/  BSYNC B0 ;  /* 0x0000000000007941 */ /* 0x000fea0003800000 */
.L_x_82:
[----:B------:R-:W-:Y:S05]  /*d0b0*/  EXIT ;  /* 0x000000000000794d */ /* 0x000fea0003800000 */
.L_x_10:
[----:B-1----:R-:W-:-:S04]  /*d0c0*/  IMAD.U32 R3, RZ, RZ, UR38 ;  /* 0x00000026ff037e24 */ /* 0x002fc8000f8e00ff */
[----:B------:R1:W2:Y:S03]  /*d0d0*/  SYNCS.PHASECHK.TRANS64.TRYWAIT P1, [R3+URZ+0x33400], R0 ;  /* 0x03340000030075a7 */ /* 0x0002a6000802017f */
[----:B--2---:R-:W-:Y:S05]  /*d0e0*/  @!P1 NANOSLEEP.SYNCS 0x989680 ;  /* 0x009896800000995d */ /* 0x004fea0003900000 */
[----:B------:R-:W2:Y:S02]  /*d0f0*/  @!P1 SYNCS.PHASECHK.TRANS64 P1, [R3+URZ+0x33400], R0 ;  /* 0x03340000030095a7 */ /* 0x000ea4000802007f */
[----:B--2---:R-:W-:Y:S05]  /*d100*/  @!P1 BRA `(.L_x_10) ;  /* 0xfffffffc00ec9947 */ /* 0x004fea000383ffff */
[----:B------:R-:W-:Y:S05]  /*d110*/  BRA `(.L_x_94) ;  /* 0xffffff4400007947 */ /* 0x000fea000383ffff */
.L_x_14:
[----:B--2---:R2:W3:Y:S02]  /*d120*/  SYNCS.PHASECHK.TRANS64.TRYWAIT P1, [R3+URZ+0x33430], R0 ;  /* 0x03343000030075a7 */ /* 0x0044e4000802017f */
[----:B---3--:R-:W-:Y:S05]  /*d130*/  @!P1 NANOSLEEP.SYNCS 0x989680 ;  /* 0x009896800000995d */ /* 0x008fea0003900000 */
[----:B------:R-:W3:Y:S02]  /*d140*/  @!P1 SYNCS.PHASECHK.TRANS64 P1, [R3+URZ+0x33430], R0 ;  /* 0x03343000030095a7 */ /* 0x000ee4000802007f */
[----:B---3--:R-:W-:Y:S05]  /*d150*/  @!P1 BRA `(.L_x_14) ;  /* 0xfffffffc00f09947 */ /* 0x008fea000383ffff */
[----:B------:R-:W-:Y:S05]  /*d160*/  BRA `(.L_x_13) ;  /* 0xffffff4400287947 */ /* 0x000fea000383ffff */
.L_x_19:
[----:B--2---:R-:W-:-:S04]  /*d170*/  IMAD.U32 R5, RZ, RZ, UR6 ;  /* 0x00000006ff057e24 */ /* 0x004fc8000f8e00ff */
[----:B------:R2:W3:Y:S03]  /*d180*/  SYNCS.PHASECHK.TRANS64.TRYWAIT P1, [R5+URZ+0x33430], R0 ;  /* 0x03343000050075a7 */ /* 0x0004e6000802017f */
[----:B---3--:R-:W-:Y:S05]  /*d190*/  @!P1 NANOSLEEP.SYNCS 0x989680 ;  /* 0x009896800000995d */ /* 0x008fea0003900000 */
[----:B------:R-:W3:Y:S02]  /*d1a0*/  @!P1 SYNCS.PHASECHK.TRANS64 P1, [R5+URZ+0x33430], R0 ;  /* 0x03343000050095a7 */ /* 0x000ee4000802007f */
[----:B---3--:R-:W-:Y:S05]  /*d1b0*/  @!P1 BRA `(.L_x_19) ;  /* 0xfffffffc00ec9947 */ /* 0x008fea000383ffff */
[----:B------:R-:W-:Y:S05]  /*d1c0*/  BRA `(.L_x_16) ;  /* 0xffffff7800b87947 */ /* 0x000fea000383ffff */
.L_x_23:
[----:B--2---:R-:W-:-:S04]  /*d1d0*/  IMAD.U32 R5, RZ, RZ, UR6 ;  /* 0x00000006ff057e24 */ /* 0x004fc8000f8e00ff */
[----:B------:R2:W3:Y:S03]  /*d1e0*/  SYNCS.PHASECHK.TRANS64.TRYWAIT P1, [R5+URZ+0x33450], R0 ;  /* 0x03345000050075a7 */ /* 0x0004e6000802017f */
[----:B---3--:R-:W-:Y:S05]  /*d1f0*/  @!P1 NANOSLEEP.SYNCS 0x989680 ;  /* 0x009896800000995d */ /* 0x008fea0003900000 */
[----:B------:R-:W3:Y:S02]  /*d200*/  @!P1 SYNCS.PHASECHK.TRANS64 P1, [R5+URZ+0x33450], R0 ;  /* 0x03345000050095a7 */ /* 0x000ee4000802007f */
[----:B---3--:R-:W-:Y:S05]  /*d210*/  @!P1 BRA `(.L_x_23) ;  /* 0xfffffffc00ec9947 */ /* 0x008fea000383ffff */
[----:B------:R-:W-:Y:S05]  /*d220*/  BRA `(.L_x_20) ;  /* 0xffffff8400b87947 */ /* 0x000fea000383ffff */
.L_x_29:
[----:B--2---:R-:W-:-:S04]  /*d230*/  IMAD.U32 R7, RZ, RZ, UR8 ;  /* 0x00000008ff077e24 */ /* 0x004fc8000f8e00ff */
[----:B------:R2:W3:Y:S03]  /*d240*/  SYNCS.PHASECHK.TRANS64.TRYWAIT P1, [R7+URZ+0x33450], R6 ;  /* 0x03345006070075a7 */ /* 0x0004e6000802017f */
[----:B---3--:R-:W-:Y:S05]  /*d250*/  @!P1 NANOSLEEP.SYNCS 0x989680 ;  /* 0x009896800000995d */ /* 0x008fea0003900000 */
[----:B------:R-:W3:Y:S02]  /*d260*/  @!P1 SYNCS.PHASECHK.TRANS64 P1, [R7+URZ+0x33450], R6 ;  /* 0x03345006070095a7 */ /* 0x000ee4000802007f */
[----:B---3--:R-:W-:Y:S05]  /*d270*/  @!P1 BRA `(.L_x_29) ;  /* 0xfffffffc00ec9947 */ /* 0x008fea000383ffff */
[----:B------:R-:W-:Y:S05]  /*d280*/  BRA `(.L_x_28) ;  /* 0xffffffa8000c7947 */ /* 0x000fea000383ffff */
.L_x_39:
[----:B------:R-:W-:Y:S02]  /*d290*/  IMAD.MOV.U32 R13, RZ, RZ, R4 ;  /* 0x000000ffff0d7224 */ /* 0x000fe400078e0004 */
[----:B------:R-:W-:Y:S02]  /*d2a0*/  IMAD.MOV.U32 R12, RZ, RZ, RZ ;  /* 0x000000ffff0c7224 */ /* 0x000fe400078e00ff */
[----:B------:R-:W-:Y:S02]  /*d2b0*/  IMAD.MOV.U32 R11, RZ, RZ, 0x1f ;  /* 0x0000001fff0b7424 */ /* 0x000fe400078e00ff */
[----:B------:R-:W-:-:S07]  /*d2c0*/  IMAD.MOV.U32 R15, RZ, RZ, -0x1 ;  /* 0xffffffffff0f7424 */ /* 0x000fce00078e00ff */
[----:B------:R-:W-:Y:S05]  /*d2d0*/  WARPSYNC.COLLECTIVE R15, `(.L_x_95) ;  /* 0x000000000f087348 */ /* 0x000fea0003c00000 */
[----:B------:R1:W2:Y:S02]  /*d2e0*/  SHFL.IDX P6, R14, R13, R12, R11 ;  /* 0x0000000c0d0e7389 */ /* 0x0002a400000c000b */
[----:B-12---:R-:W-:Y:S01]  /*d2f0*/  ENDCOLLECTIVE ;  /* 0x000000000000791b */ /* 0x006fe20003800000 */
.L_x_95:
[----:B------:R-:W-:Y:S05]  /*d300*/  BRA `(.L_x_96) ;  /* 0xffffffd4007c7947 */ /* 0x000fea000383ffff */
.L_x_41:
[----:B------:R-:W-:Y:S01]  /*d310*/  BSSY B0, `(.L_x_97) ;  /* 0x0000006000007945 */ /* 0x000fe20003800000 */
[----:B------:R-:W-:-:S07]  /*d320*/  IMAD.MOV.U32 R15, RZ, RZ, -0x1 ;  /* 0xffffffffff0f7424 */ /* 0x000fce00078e00ff */
[----:B-1----:R-:W-:Y:S05]  /*d330*/  WARPSYNC.COLLECTIVE R15, `(.L_x_98) ;  /* 0x000000000f0c7348 */ /* 0x002fea0003c00000 */
[----:B------:R-:W-:Y:S02]  /*d340*/  ELECT P6, UR62, PT ;  /* 0x00000000003e782f */ /* 0x000fe400038c0000 */
[----:B------:R-:W-:Y:S01]  /*d350*/  MOV R14, UR62 ;  /* 0x0000003e000e7c02 */ /* 0x000fe20008000f00 */
[----:B-1----:R-:W-:Y:S10]  /*d360*/  ENDCOLLECTIVE ;  /* 0x000000000000791b */ /* 0x002ff40003800000 */
.L_x_98:
[----:B------:R-:W-:Y:S05]  /*d370*/  BSYNC B0 ;  /* 0x0000000000007941 */ /* 0x000fea0003800000 */
.L_x_97:
[----:B------:R-:W-:Y:S05]  /*d380*/  BRA `(.L_x_99) ;  /* 0xffffffd4007c7947 */ /* 0x000fea000383ffff */
.L_x_44:
[----:B--2---:R2:W3:Y:S02]  /*d390*/  SYNCS.PHASECHK.TRANS64.TRYWAIT P3, [R5+URZ+0x33480], R2 ;  /* 0x03348002050075a7 */ /* 0x0044e4000806017f */
[----:B---3--:R-:W-:Y:S05]  /*d3a0*/  @!P3 NANOSLEEP.SYNCS 0x989680 ;  /* 0x009896800000b95d */ /* 0x008fea0003900000 */
[----:B------:R-:W3:Y:S02]  /*d3b0*/  @!P3 SYNCS.PHASECHK.TRANS64 P3, [R5+URZ+0x33480], R2 ;  /* 0x033480020500b5a7 */ /* 0x000ee4000806007f */
[----:B---3--:R-:W-:Y:S05]  /*d3c0*/  @!P3 BRA `(.L_x_44) ;  /* 0xfffffffc00f0b947 */ /* 0x008fea000383ffff */
[----:B------:R-:W-:Y:S05]  /*d3d0*/  BRA `(.L_x_100) ;  /* 0xffffffd400cc7947 */ /* 0x000fea000383ffff */
.L_x_46:
[----:B-1----:R1:W3:Y:S02]  /*d3e0*/  SYNCS.PHASECHK.TRANS64.TRYWAIT P3, [R5+URZ+0x33440], R2 ;  /* 0x03344002050075a7 */ /* 0x0022e4000806017f */
[----:B---3--:R-:W-:Y:S05]  /*d3f0*/  @!P3 NANOSLEEP.SYNCS 0x989680 ;  /* 0x009896800000b95d */ /* 0x008fea0003900000 */
[----:B------:R-:W3:Y:S02]  /*d400*/  @!P3 SYNCS.PHASECHK.TRANS64 P3, [R5+URZ+0x33440], R2 ;  /* 0x033440020500b5a7 */ /* 0x000ee4000806007f */
[----:B---3--:R-:W-:Y:S05]  /*d410*/  @!P3 BRA `(.L_x_46) ;  /* 0xfffffffc00f0b947 */ /* 0x008fea000383ffff */
[----:B------:R-:W-:Y:S05]  /*d420*/  BRA `(.L_x_101) ;  /* 0xffffffd800487947 */ /* 0x000fea000383ffff */
.L_x_48:
[----:B--2---:R-:W-:-:S04]  /*d430*/  IMAD.U32 R3, RZ, RZ, UR40 ;  /* 0x00000028ff037e24 */ /* 0x004fc8000f8e00ff */
[----:B------:R2:W3:Y:S03]  /*d440*/  SYNCS.PHASECHK.TRANS64.TRYWAIT P0, [R3+URZ+0x33420], R2 ;  /* 0x03342002030075a7 */ /* 0x0004e6000800017f */
[----:B---3--:R-:W-:Y:S05]  /*d450*/  @!P0 NANOSLEEP.SYNCS 0x989680 ;  /* 0x009896800000895d */ /* 0x008fea0003900000 */
[----:B------:R-:W3:Y:S02]  /*d460*/  @!P0 SYNCS.PHASECHK.TRANS64 P0, [R3+URZ+0x33420], R2 ;  /* 0x03342002030085a7 */ /* 0x000ee4000800007f */
[----:B---3--:R-:W-:Y:S05]  /*d470*/  @!P0 BRA `(.L_x_48) ;  /* 0xfffffffc00ec8947 */ /* 0x008fea000383ffff */
[----:B------:R-:W-:Y:S05]  /*d480*/  BRA `(.L_x_102) ;  /* 0xffffffdc00407947 */ /* 0x000fea000383ffff */
.L_x_54:
[----:B-1----:R1:W2:Y:S02]  /*d490*/  SYNCS.PHASECHK.TRANS64.TRYWAIT P0, [R6+URZ+0x33480], R4 ;  /* 0x03348004060075a7 */ /* 0x0022a4000800017f */
[----:B--2---:R-:W-:Y:S05]  /*d4a0*/  @!P0 NANOSLEEP.SYNCS 0x989680 ;  /* 0x009896800000895d */ /* 0x004fea0003900000 */
[----:B------:R-:W2:Y:S02]  /*d4b0*/  @!P0 SYNCS.PHASECHK.TRANS64 P0, [R6+URZ+0x33480], R4 ;  /* 0x03348004060085a7 */ /* 0x000ea4000800007f */
[----:B--2---:R-:W-:Y:S05]  /*d4c0*/  @!P0 BRA `(.L_x_54) ;  /* 0xfffffffc00f08947 */ /* 0x004fea000383ffff */
[----:B------:R-:W-:Y:S05]  /*d4d0*/  BRA `(.L_x_103) ;  /* 0xffffffdc00d47947 */ /* 0x000fea000383ffff */
.L_x_61:
[----:B--2---:R2:W3:Y:S02]  /*d4e0*/  SYNCS.PHASECHK.TRANS64.TRYWAIT P0, [R6+URZ+0x33440], R4 ;  /* 0x03344004060075a7 */ /* 0x0044e4000800017f */
[----:B---3--:R-:W-:Y:S05]  /*d4f0*/  @!P0 NANOSLEEP.SYNCS 0x989680 ;  /* 0x009896800000895d */ /* 0x008fea0003900000 */
[----:B------:R-:W3:Y:S02]  /*d500*/  @!P0 SYNCS.PHASECHK.TRANS64 P0, [R6+URZ+0x33440], R4 ;  /* 0x03344004060085a7 */ /* 0x000ee4000800007f */
[----:B---3--:R-:W-:Y:S05]  /*d510*/  @!P0 BRA `(.L_x_61) ;  /* 0xfffffffc00f08947 */ /* 0x008fea000383ffff */
[----:B------:R-:W-:Y:S05]  /*d520*/  BRA `(.L_x_104) ;  /* 0xffffffe000d07947 */ /* 0x000fea000383ffff */
.L_x_69:
[----:B-1----:R1:W2:Y:S02]  /*d530*/  SYNCS.PHASECHK.TRANS64.TRYWAIT P3, [R13+URZ+0x33470], R4 ;  /* 0x033470040d0075a7 */ /* 0x0022a4000806017f */
[----:B--2---:R-:W-:Y:S05]  /*d540*/  @!P3 NANOSLEEP.SYNCS 0x989680 ;  /* 0x009896800000b95d */ /* 0x004fea0003900000 */
[----:B------:R-:W2:Y:S02]  /*d550*/  @!P3 SYNCS.PHASECHK.TRANS64 P3, [R13+URZ+0x33470], R4 ;  /* 0x033470040d00b5a7 */ /* 0x000ea4000806007f */
[----:B--2---:R-:W-:Y:S05]  /*d560*/  @!P3 BRA `(.L_x_69) ;  /* 0xfffffffc00f0b947 */ /* 0x004fea000383ffff */
[----:B------:R-:W-:Y:S05]  /*d570*/  BRA `(.L_x_105) ;  /* 0xffffffe400e47947 */ /* 0x000fea000383ffff */
.L_x_71:
[----:B-1----:R1:W2:Y:S02]  /*d580*/  SYNCS.PHASECHK.TRANS64.TRYWAIT P3, [R13+URZ+0x33460], R4 ;  /* 0x033460040d0075a7 */ /* 0x0022a4000806017f */
[----:B--2---:R-:W-:Y:S05]  /*d590*/  @!P3 NANOSLEEP.SYNCS 0x989680 ;  /* 0x009896800000b95d */ /* 0x004fea0003900000 */
[----:B------:R-:W2:Y:S02]  /*d5a0*/  @!P3 SYNCS.PHASECHK.TRANS64 P3, [R13+URZ+0x33460], R4 ;  /* 0x033460040d00b5a7 */ /* 0x000ea4000806007f */
[----:B--2---:R-:W-:Y:S05]  /*d5b0*/  @!P3 BRA `(.L_x_71) ;  /* 0xfffffffc00f0b947 */ /* 0x004fea000383ffff */
[----:B------:R-:W-:Y:S05]  /*d5c0*/  BRA `(.L_x_106) ;  /* 0xffffffe400ec7947 */ /* 0x000fea000383ffff */
.L_x_76:
[----:B--2---:R2:W3:Y:S02]  /*d5d0*/  SYNCS.PHASECHK.TRANS64.TRYWAIT P0, [R3+URZ+0x33470], R0 ;  /* 0x03347000030075a7 */ /* 0x0044e4000800017f */
[----:B---3--:R-:W-:Y:S05]  /*d5e0*/  @!P0 NANOSLEEP.SYNCS 0x989680 ;  /* 0x009896800000895d */ /* 0x008fea0003900000 */
[----:B------:R-:W3:Y:S02]  /*d5f0*/  @!P0 SYNCS.PHASECHK.TRANS64 P0, [R3+URZ+0x33470], R0 ;  /* 0x03347000030085a7 */ /* 0x000ee4000800007f */
[----:B---3--:R-:W-:Y:S05]  /*d600*/  @!P0 BRA `(.L_x_76) ;  /* 0xfffffffc00f08947 */ /* 0x008fea000383ffff */
[----:B------:R-:W-:Y:S05]  /*d610*/  BRA `(.L_x_107) ;  /* 0xffffffec00d07947 */ /* 0x000fea000383ffff */
.L_x_78:
[----:B--2---:R2:W3:Y:S02]  /*d620*/  SYNCS.PHASECHK.TRANS64.TRYWAIT P0, [R3+URZ+0x33460], R0 ;  /* 0x03346000030075a7 */ /* 0x0044e4000800017f */
[----:B---3--:R-:W-:Y:S05]  /*d630*/  @!P0 NANOSLEEP.SYNCS 0x989680 ;  /* 0x009896800000895d */ /* 0x008fea0003900000 */
[----:B------:R-:W3:Y:S02]  /*d640*/  @!P0 SYNCS.PHASECHK.TRANS64 P0, [R3+URZ+0x33460], R0 ;  /* 0x03346000030085a7 */ /* 0x000ee4000800007f */
[----:B---3--:R-:W-:Y:S05]  /*d650*/  @!P0 BRA `(.L_x_78) ;  /* 0xfffffffc00f08947 */ /* 0x008fea000383ffff */
[----:B------:R-:W-:Y:S05]  /*d660*/  BRA `(.L_x_108) ;  /* 0xffffffec00d47947 */ /* 0x000fea000383ffff */
.L_x_81:
[----:B-1----:R1:W2:Y:S02]  /*d670*/  SYNCS.PHASECHK.TRANS64.TRYWAIT P0, [R6+URZ+0x33420], R0 ;  /* 0x03342000060075a7 */ /* 0x0022a4000800017f */
[----:B--2---:R-:W-:Y:S05]  /*d680*/  @!P0 NANOSLEEP.SYNCS 0x989680 ;  /* 0x009896800000895d */ /* 0x004fea0003900000 */
[----:B------:R-:W2:Y:S02]  /*d690*/  @!P0 SYNCS.PHASECHK.TRANS64 P0, [R6+URZ+0x33420], R0 ;  /* 0x03342000060085a7 */ /* 0x000ea4000800007f */
[----:B--2---:R-:W-:Y:S05]  /*d6a0*/  @!P0 BRA `(.L_x_81) ;  /* 0xfffffffc00f08947 */ /* 0x004fea000383ffff */
[----:B------:R-:W-:Y:S05]  /*d6b0*/  BRA `(.L_x_109) ;  /* 0xfffffff400c07947 */ /* 0x000fea000383ffff */
.L_x_85:
[----:B-1----:R1:W2:Y:S02]  /*d6c0*/  SYNCS.PHASECHK.TRANS64.TRYWAIT P1, [R5+URZ], R4 ;  /* 0x00000004050075a7 */ /* 0x0022a4000802017f */
[----:B--2---:R-:W-:Y:S05]  /*d6d0*/  @!P1 NANOSLEEP.SYNCS 0x989680 ;  /* 0x009896800000995d */ /* 0x004fea0003900000 */
[----:B------:R-:W2:Y:S02]  /*d6e0*/  @!P1 SYNCS.PHASECHK.TRANS64 P1, [R5+URZ], R4 ;  /* 0x00000004050095a7 */ /* 0x000ea4000802007f */
[----:B--2---:R-:W-:Y:S05]  /*d6f0*/  @!P1 BRA `(.L_x_85) ;  /* 0xfffffffc00f09947 */ /* 0x004fea000383ffff */
[----:B------:R-:W-:Y:S05]  /*d700*/  BRA `(.L_x_110) ;  /* 0xfffffff800147947 */ /* 0x000fea000383ffff */
.L_x_86:
[----:B--2---:R2:W3:Y:S02]  /*d710*/  SYNCS.PHASECHK.TRANS64.TRYWAIT P1, [R7+URZ], R0 ;  /* 0x00000000070075a7 */ /* 0x0044e4000802017f */
[----:B---3--:R-:W-:Y:S05]  /*d720*/  @!P1 NANOSLEEP.SYNCS 0x989680 ;  /* 0x009896800000995d */ /* 0x008fea0003900000 */
[----:B------:R-:W3:Y:S02]  /*d730*/  @!P1 SYNCS.PHASECHK.TRANS64 P1, [R7+URZ], R0 ;  /* 0x00000000070095a7 */ /* 0x000ee4000802007f */
[----:B---3--:R-:W-:Y:S05]  /*d740*/  @!P1 BRA `(.L_x_86) ;  /* 0xfffffffc00f09947 */ /* 0x008fea000383ffff */
[----:B------:R-:W-:Y:S05]  /*d750*/  BRA `(.L_x_111) ;  /* 0xfffffff800087947 */ /* 0x000fea000383ffff */
.L_x_88:
[----:B---3--:R3:W4:Y:S02]  /*d760*/  SYNCS.PHASECHK.TRANS64.TRYWAIT P1, [R17+URZ+0x33460], R4 ;  /* 0x03346004110075a7 */ /* 0x008724000802017f */
[----:B----4-:R-:W-:Y:S05]  /*d770*/  @!P1 NANOSLEEP.SYNCS 0x989680 ;  /* 0x009896800000995d */ /* 0x010fea0003900000 */
[----:B------:R-:W4:Y:S02]  /*d780*/  @!P1 SYNCS.PHASECHK.TRANS64 P1, [R17+URZ+0x33460], R4 ;  /* 0x03346004110095a7 */ /* 0x000f24000802007f */
[----:B----4-:R-:W-:Y:S05]  /*d790*/  @!P1 BRA `(.L_x_88) ;  /* 0xfffffffc00f09947 */ /* 0x010fea000383ffff */
[----:B------:R-:W-:Y:S05]  /*d7a0*/  BRA `(.L_x_112) ;  /* 0xfffffff800087947 */ /* 0x000fea000383ffff */
.L_x_90:
[----:B----4-:R4:W1:Y:S02]  /*d7b0*/  SYNCS.PHASECHK.TRANS64.TRYWAIT P1, [R3+URZ+0x33460], R0 ;  /* 0x03346000030075a7 */ /* 0x010864000802017f */
[----:B-1----:R-:W-:Y:S05]  /*d7c0*/  @!P1 NANOSLEEP.SYNCS 0x989680 ;  /* 0x009896800000995d */ /* 0x002fea0003900000 */
[----:B------:R-:W1:Y:S02]  /*d7d0*/  @!P1 SYNCS.PHASECHK.TRANS64 P1, [R3+URZ+0x33460], R0 ;  /* 0x03346000030095a7 */ /* 0x000e64000802007f */
[----:B-1----:R-:W-:Y:S05]  /*d7e0*/  @!P1 BRA `(.L_x_90) ;  /* 0xfffffffc00f09947 */ /* 0x002fea000383ffff */
[----:B------:R-:W-:Y:S05]  /*d7f0*/  BRA `(.L_x_113) ;  /* 0xfffffff800087947 */ /* 0x000fea000383ffff */
.L_x_92:
[----:B------:R1:W1:Y:S02]  /*d800*/  SYNCS.PHASECHK.TRANS64.TRYWAIT P0, [R17+URZ+0x33480], R4 ;  /* 0x03348004110075a7 */ /* 0x000264000800017f */
[----:B-1----:R-:W-:Y:S05]  /*d810*/  @!P0 NANOSLEEP.SYNCS 0x989680 ;  /* 0x009896800000895d */ /* 0x002fea0003900000 */
[----:B------:R-:W1:Y:S02]  /*d820*/  @!P0 SYNCS.PHASECHK.TRANS64 P0, [R17+URZ+0x33480], R4 ;  /* 0x03348004110085a7 */ /* 0x000e64000800007f */
[----:B-1----:R-:W-:Y:S05]  /*d830*/  @!P0 BRA `(.L_x_92) ;  /* 0xfffffffc00f08947 */ /* 0x002fea000383ffff */
[----:B------:R-:W-:Y:S05]  /*d840*/  BRA `(.L_x_93) ;  /* 0xfffffff800047947 */ /* 0x000fea000383ffff */
.L_x_114:
[----:B------:R-:W-:-:S00]  /*d850*/  BRA `(.L_x_114) ;  /* 0xfffffffc00fc7947 */ /* 0x000fc0000383ffff */
[----:B------:R-:W-:-:S00]  /*d860*/  NOP ;  /* 0x0000000000007918 */ /* 0x000fc00000000000 */
        /* <DEDUP_REMOVED lines=9> */
.L_x_2697:


//--------------------- .text._ZN7cutlass13device_kernelIN5flash11enable_sm90INS1_16FlashAttnFwdSm90INS1_25CollectiveMainloopFwdSm90ILi2EN4cute5tupleIJNS5_1CILi2EEENS7_ILi1EEES9_EEENS6_IJNS7_ILi128EEENS7_ILi160EEENS7_ILi192EEEEEELi192ENS_12float_e4m3_tEfNS_4arch4Sm90ELb0ELb0ELb0ELb0ELb0ELb0ELb0ELb1ELb1ELb0ELb0ELb0EEENS1_21CollectiveEpilogueFwdINS6_IJSB_SD_SC_EEESA_NS_10bfloat16_tESH_Li256ELb0ELb0ELb0ELb1EEENS1_29StaticPersistentTileSchedulerILb0EEEEEEEEEvNT_6ParamsE --------------------------
	.section	.text._ZN7cutlass13device_kernelIN5flash11enable_sm90INS1_16FlashAttnFwdSm90INS1_25CollectiveMainloopFwdSm90ILi2EN4cute5tupleIJNS5_1CILi2EEENS7_ILi1EEES9_EEENS6_IJNS7_ILi128EEENS7_ILi160EEENS7_ILi192EEEEEELi192ENS_12float_e4m3_tEfNS_4arch4Sm90ELb0ELb0ELb0ELb0ELb0ELb0ELb0ELb1ELb1ELb0ELb0ELb0EEENS1_21CollectiveEpilogueFwdINS6_IJSB_SD_SC_EEESA_NS_10bfloat16_tESH_Li256ELb0ELb0ELb0ELb1EEENS1_29StaticPersistentTileSchedulerILb0EEEEEEEEEvNT_6ParamsE,"ax",@progbits
	.align	128
.text._ZN7cutlass13device_kernelIN5flash11enable_sm90INS1_16FlashAttnFwdSm90INS1_25CollectiveMainloopFwdSm90ILi2EN4cute5tupleIJNS5_1CILi2EEENS7_ILi1EEES9_EEENS6_IJNS7_ILi128EEENS7_ILi160EEENS7_ILi192EEEEEELi192ENS_12float_e4m3_tEfNS_4arch4Sm90ELb0ELb0ELb0ELb0ELb0ELb0ELb0ELb1ELb1ELb0ELb0ELb0EEENS1_21CollectiveEpilogueFwdINS6_IJSB_SD_SC_EEESA_NS_10bfloat16_tESH_Li256ELb0ELb0ELb0ELb1EEENS1_29StaticPersistentTileSchedulerILb0EEEEEEEEEvNT_6ParamsE:
        .type           _ZN7cutlass13device_kernelIN5flash11enable_sm90INS1_16FlashAttnFwdSm90INS1_25CollectiveMainloopFwdSm90ILi2EN4cute5tupleIJNS5_1CILi2EEENS7_ILi1EEES9_EEENS6_IJNS7_ILi128EEENS7_ILi160EEENS7_ILi192EEEEEELi192ENS_12float_e4m3_tEfNS_4arch4Sm90ELb0ELb0ELb0ELb0ELb0ELb0ELb0ELb1ELb1ELb0ELb0ELb0EEENS1_21CollectiveEpilogueFwdINS6_IJSB_SD_SC_EEESA_NS_10bfloat16_tESH_Li256ELb0ELb0ELb0ELb1EEENS1_29StaticPersistentTileSchedulerILb0EEEEEEEEEvNT_6ParamsE,@function
        .size           _ZN7cutlass13device_kernelIN5flash11enable_sm90INS1_16FlashAttnFwdSm90INS1_25CollectiveMainloopFwdSm90ILi2EN4cute5tupleIJNS5_1CILi2EEENS7_ILi1EEES9_EEENS6_IJNS7_ILi128EEENS7_ILi160EEENS7_ILi192EEEEEELi192ENS_12float_e4m3_tEfNS_4arch4Sm90ELb0ELb0ELb0ELb0ELb0ELb0ELb0ELb1ELb1ELb0ELb0ELb0EEENS1_21CollectiveEpilogueFwdINS6_IJSB_SD_SC_EEESA_NS_10bfloat16_tESH_Li256ELb0ELb0ELb0ELb1EEENS1_29StaticPersistentTileSchedulerILb0EEEEEEEEEvNT_6ParamsE,(.L_x_2698 - _ZN7cutlass13device_kernelIN5flash11enable_sm90INS1_16FlashAttnFwdSm90INS1_25CollectiveMainloopFwdSm90ILi2EN4cute5tupleIJNS5_1CILi2EEENS7_ILi1EEES9_EEENS6_IJNS7_ILi128EEENS7_ILi160EEENS7_ILi192EEEEEELi192ENS_12float_e4m3_tEfNS_4arch4Sm90ELb0ELb0ELb0ELb0ELb0ELb0ELb0ELb1ELb1ELb0ELb0ELb0EEENS1_21CollectiveEpilogueFwdINS6_IJSB_SD_SC_EEESA_NS_10bfloat16_tESH_Li256ELb0ELb0ELb0ELb1EEENS1_29StaticPersistentTileSchedulerILb0EEEEEEEEEvNT_6ParamsE)
        .other          _ZN7cutlass13device_kernelIN5flash11enable_sm90INS1_16FlashAttnFwdSm90INS1_25CollectiveMainloopFwdSm90ILi2EN4cute5tupleIJNS5_1CILi2EEENS7_ILi1EEES9_EEENS6_IJNS7_ILi128EEENS7_ILi160EEENS7_ILi192EEEEEELi192ENS_12float_e4m3_tEfNS_4arch4Sm90ELb0ELb0ELb0ELb0ELb0ELb0ELb0ELb1ELb1ELb0ELb0ELb0EEENS1_21CollectiveEpilogueFwdINS6_IJSB_SD_SC_EEESA_NS_10bfloat16_tESH_Li256ELb0ELb0ELb0ELb1EEENS1_29StaticPersistentTileSchedulerILb0EEEEEEEEEvNT_6ParamsE,@"STO_CUDA_ENTRY STV_DEFAULT"
_ZN7cutlass13device_kernelIN5flash11enable_sm90INS1_16FlashAttnFwdSm90INS1_25CollectiveMainloopFwdSm90ILi2EN4cute5tupleIJNS5_1CILi2EEENS7_ILi1EEES9_EEENS6_IJNS7_ILi128EEENS7_ILi160EEENS7_ILi192EEEEEELi192ENS_12float_e4m3_tEfNS_4arch4Sm90ELb0ELb0ELb0ELb0ELb0ELb0ELb0ELb1ELb1ELb0ELb0ELb0EEENS1_21CollectiveEpilogueFwdINS6_IJSB_SD_SC_EEESA_NS_10bfloat16_tESH_Li256ELb0ELb0ELb0ELb1EEENS1_29StaticPersistentTileSchedulerILb0EEEEEEEEEvNT_6ParamsE:
        /* <DEDUP_REMOVED lines=24> */
.L_x_116:
[----:B------:R-:W-:Y:S05]  /*0180*/  BSYNC B0 ;  /* 0x0000000000007941 */ /* 0x000fea0003800000 */
.L_x_115:
[----:B------:R-:W-:Y:S01]  /*0190*/  VOTEU.ANY UP0, P0 ;  /* 0x00000000003f7886 */ /* 0x000fe20000000100 */
[----:B------:R-:W1:Y:S01]  /*01a0*/  SHFL.IDX PT, R3, R22, RZ, 0x1f ;  /* 0x00001fff16037589 */ /* 0x000e6200000e0000 */
[----:B------:R-:W-:Y:S01]  /*01b0*/  UMOV UR4, 0x1 ;  /* 0x0000000100047882 */ /* 0x000fe20000000000 */
[----:B------:R-:W-:Y:S01]  /*01c0*/  UMOV UR7, 0x2 ;  /* 0x0000000200077882 */ /* 0x000fe20000000000 */
[----:B------:R-:W-:Y:S01]  /*01d0*/  VOTEU.ANY UP1, P0 ;  /* 0x00000000003f7886 */ /* 0x000fe20000020100 */
[----:B------:R-:W2:Y:S01]  /*01e0*/  @UP0 S2UR UR8, SR_CgaCtaId ;  /* 0x00000000000809c3 */ /* 0x000ea20000008800 */
[----:B------:R-:W3:Y:S01]  /*01f0*/  SHFL.IDX PT, R2, R0, RZ, 0x1f ;  /* 0x00001fff00027589 */ /* 0x000ee200000e0000 */
[----:B------:R-:W-:Y:S01]  /*0200*/  @UP0 UMOV UR6, 0x400 ;  /* 0x0000040000060882 */ /* 0x000fe20000000000 */
[----:B------:R-:W-:-:S04]  /*0210*/  @UP0 UIADD3 UR4, -UR4, 0x100000, URZ ;  /* 0x0010000004040890 */ /* 0x000fc8000fffe13f */
[----:B------:R-:W-:Y:S02]  /*0220*/  @UP0 USHF.L.U32 UR5, UR4, 0xb, URZ ;  /* 0x0000000b04050899 */ /* 0x000fe4000800063f */
[----:B------:R-:W-:Y:S01]  /*0230*/  @UP0 USHF.L.U32 UR4, UR4, 0x1, URZ ;  /* 0x0000000104040899 */ /* 0x000fe2000800063f */
[----:B------:R-:W-:Y:S01]  /*0240*/  VOTEU.ANY UP2, P0 ;  /* 0x00000000003f7886 */ /* 0x000fe20000040100 */
[----:B-1----:R-:W-:Y:S01]  /*0250*/  R2UR UR9, R3 ;  /* 0x00000000030972ca */ /* 0x002fe200000e0000 */
[----:B--2---:R-:W-:Y:S01]  /*0260*/  @UP0 ULEA UR8, UR8, UR6, 0x18 ;  /* 0x0000000608080291 */ /* 0x004fe2000f8ec03f */
[----:B---3--:R-:W-:Y:S01]  /*0270*/  ISETP.NE.AND P1, PT, R2, RZ, PT ;  /* 0x000000ff0200720c */ /* 0x008fe20003f25270 */
[----:B------:R-:W-:-:S04]  /*0280*/  @UP0 UIADD3 UR6, -UR7, 0x100000, URZ ;  /* 0x0010000007060890 */ /* 0x000fc8000fffe13f */
[----:B------:R-:W-:Y:S02]  /*0290*/  @UP0 USHF.L.U32 UR7, UR6, 0xb, URZ ;  /* 0x0000000b06070899 */ /* 0x000fe4000800063f */
[----:B------:R-:W-:-:S04]  /*02a0*/  @UP0 USHF.L.U32 UR6, UR6, 0x1, URZ ;  /* 0x0000000106060899 */ /* 0x000fc8000800063f */
[----:B------:R-:W-:Y:S01]  /*02b0*/  UISETP.NE.AND UP0, UPT, UR9, URZ, UPT ;  /* 0x0000003f0900728c */ /* 0x000fe2000bf05270 */
[----:B------:R-:W1:Y:S02]  /*02c0*/  FENCE.VIEW.ASYNC.S ;  /* 0x00000000000073c6 */ /* 0x000e640000000000 */
[----:B-1----:R1:W2:Y:S05]  /*02d0*/  @UP1 SYNCS.EXCH.64 URZ, [UR8+0x33400], UR4 ;  /* 0x03340004083f15b2 */ /* 0x0022aa0008000100 */
[----:B------:R1:W3:Y:S01]  /*02e0*/  @UP2 SYNCS.EXCH.64 URZ, [UR8+0x33420], UR6 ;  /* 0x03342006083f25b2 */ /* 0x0002e20008000100 */
[----:B------:R-:W-:Y:S05]  /*02f0*/  @P1 BRA `(.L_x_117) ;  /* 0x0000000000481947 */ /* 0x000fea0003800000 */
        /* <DEDUP_REMOVED lines=18> */
.L_x_117:
[----:B-1----:R-:W1:Y:S01]  /*0420*/  S2UR UR4, SR_CTAID.Y ;  /* 0x00000000000479c3 */ /* 0x002e620000002600 */
[----:B------:R-:W4:Y:S01]  /*0430*/  SHFL.IDX PT, R4, R0, RZ, 0x1f ;  /* 0x00001fff00047589 */ /* 0x000f2200000e0000 */
[----:B------:R-:W-:Y:S01]  /*0440*/  ULDC UR5, c[0x0][0x154] ;  /* 0x0000550000057ab9 */ /* 0x000fe20000000800 */
[----:B------:R-:W-:-:S05]  /*0450*/  NOP ;  /* 0x0000000000007918 */ /* 0x000fca0000000000 */
[----:B------:R-:W5:Y:S08]  /*0460*/  S2UR UR49, SR_CTAID.X ;  /* 0x00000000003179c3 */ /* 0x000f700000002500 */
[----:B------:R-:W2:Y:S01]  /*0470*/  LDC R6, c[0x0][0x148] ;  /* 0x00005200ff067b82 */ /* 0x000ea20000000800 */
[----:B-1----:R-:W-:Y:S02]  /*0480*/  I2FP.F32.U32 R3, UR4 ;  /* 0x0000000400037c45 */ /* 0x002fe40008201000 */
[----:B----4-:R-:W-:-:S03]  /*0490*/  ISETP.NE.AND P0, PT, R4, RZ, PT ;  /* 0x000000ff0400720c */ /* 0x010fc60003f05270 */
[----:B------:R-:W-:Y:S01]  /*04a0*/  FMUL R5, R3, UR5 ;  /* 0x0000000503057c20 */ /* 0x000fe20008400000 */
[----:B------:R-:W-:Y:S02]  /*04b0*/  SHF.R.S32.HI R3, RZ, 0x1f, R7 ;  /* 0x0000001fff037819 */ /* 0x000fe40000011407 */
[----:B-----5:R-:W-:-:S03]  /*04c0*/  I2FP.F32.U32 R4, UR49 ;  /* 0x0000003100047c45 */ /* 0x020fc60008201000 */
[----:B------:R-:W1:Y:S02]  /*04d0*/  F2I.U32.TRUNC.NTZ R5, R5 ;  /* 0x0000000500057305 */ /* 0x000e64000020f000 */
[----:B-1----:R-:W-:-:S04]  /*04e0*/  IMAD.MOV R11, RZ, RZ, -R5 ;  /* 0x000000ffff0b7224 */ /* 0x002fc800078e0a05 */
[----:B--2---:R-:W-:Y:S01]  /*04f0*/  IMAD R11, R6, R11, UR4 ;  /* 0x00000004060b7e24 */ /* 0x004fe2000f8e020b */
[----:B------:R-:W-:Y:S02]  /*0500*/  ULDC UR4, c[0x0][0x150] ;  /* 0x0000540000047ab9 */ /* 0x000fe40000000800 */
[----:B------:R-:W-:Y:S01]  /*0510*/  FMUL R8, R4, UR4 ;  /* 0x0000000404087c20 */ /* 0x000fe20008400000 */
[----:B------:R-:W-:Y:S06]  /*0520*/  @P0 BRA `(.L_x_118) ;  /* 0x0000000000480947 */ /* 0x000fec0003800000 */
[----:B------:R-:W1:Y:S01]  /*0530*/  S2UR UR5, SR_CgaCtaId ;  /* 0x00000000000579c3 */ /* 0x000e620000008800 */
        /* <DEDUP_REMOVED lines=12> */
[----:B-1----:R1:W2:Y:S08]  /*0600*/  SYNCS.EXCH.64 URZ, [UR8+0x33450], UR4 ;  /* 0x03345004083f75b2 */ /* 0x0022b00008000100 */
[----:B------:R1:W4:Y:S01]  /*0610*/  SYNCS.EXCH.64 URZ, [UR8+0x33460], UR6 ;  /* 0x03346006083f75b2 */ /* 0x0003220008000100 */
[----:B------:R1:W1:Y:S01]  /*0620*/  SYNCS.EXCH.64 URZ, [UR8+0x33458], UR4 ;  /* 0x03345804083f75b2 */ /* 0x0002620008000100 */
[----:B------:R1:W1:Y:S01]  /*0630*/  SYNCS.EXCH.64 URZ, [UR8+0x33468], UR6 ;  /* 0x03346806083f75b2 */ /* 0x0002620008000100 */
[----:B------:R-:W-:Y:S01]  /*0640*/  NOP ;  /* 0x0000000000007918 */ /* 0x000fe20000000000 */
.L_x_118:
[----:B------:R-:W5:Y:S01]  /*0650*/  SHFL.IDX PT, R6, R0, RZ, 0x1f ;  /* 0x00001fff00067589 */ /* 0x000f6200000e0000 */
[----:B------:R-:W-:Y:S01]  /*0660*/  LEA.HI R3, R3, R7, RZ, 0x7 ;  /* 0x0000000703037211 */ /* 0x000fe200078f38ff */
[----:B------:R-:W1:Y:S01]  /*0670*/  LDC R9, c[0x0][0x144] ;  /* 0x00005100ff097b82 */ /* 0x000e620000000800 */
[----:B------:R-:W1:Y:S01]  /*0680*/  F2I.U32.TRUNC.NTZ R8, R8 ;  /* 0x0000000800087305 */ /* 0x000e62000020f000 */
[----:B------:R-:W-:Y:S01]  /*0690*/  NOP ;  /* 0x0000000000007918 */ /* 0x000fe20000000000 */
[----:B------:R-:W-:-:S05]  /*06a0*/  LOP3.LUT R3, R3, 0xffffff80, RZ, 0xc0, !PT ;  /* 0xffffff8003037812 */ /* 0x000fca00078ec0ff */
[----:B------:R-:W-:Y:S01]  /*06b0*/  IMAD.IADD R3, R7, 0x1, -R3 ;  /* 0x0000000107037824 */ /* 0x000fe200078e0a03 */
[----:B------:R-:W-:-:S04]  /*06c0*/  SHF.R.S32.HI R7, RZ, 0x1f, R2 ;  /* 0x0000001fff077819 */ /* 0x000fc80000011402 */
[----:B------:R-:W-:Y:S02]  /*06d0*/  SHF.R.S32.HI R4, RZ, 0x1f, R3 ;  /* 0x0000001fff047819 */ /* 0x000fe40000011403 */
[----:B------:R-:W-:Y:S02]  /*06e0*/  LEA.HI R7, R7, R2, RZ, 0x2 ;  /* 0x0000000207077211 */ /* 0x000fe400078f10ff */
[----:B------:R-:W-:-:S04]  /*06f0*/  LEA.HI R4, R4, R3, RZ, 0x3 ;  /* 0x0000000304047211 */ /* 0x000fc800078f18ff */
[--C-:B------:R-:W-:Y:S02]  /*0700*/  SHF.R.S32.HI R5, RZ, 0x3, R4.reuse ;  /* 0x00000003ff057819 */ /* 0x100fe40000011404 */
[----:B-----5:R-:W-:Y:S02]  /*0710*/  ISETP.NE.AND P0, PT, R6, RZ, PT ;  /* 0x000000ff0600720c */ /* 0x020fe40003f05270 */
[----:B------:R-:W-:-:S04]  /*0720*/  SHF.R.S32.HI R4, RZ, 0x1f, R4 ;  /* 0x0000001fff047819 */ /* 0x000fc80000011404 */
[----:B------:R-:W-:-:S04]  /*0730*/  LEA.HI R4, R4, R5, RZ, 0x2 ;  /* 0x0000000504047211 */ /* 0x000fc800078f10ff */
[----:B------:R-:W-:-:S03]  /*0740*/  LOP3.LUT R4, R4, 0xfffffffc, RZ, 0xc0, !PT ;  /* 0xfffffffc04047812 */ /* 0x000fc600078ec0ff */
        /* <DEDUP_REMOVED lines=17> */
[----:B------:R1:W1:Y:S01]  /*0860*/  SYNCS.EXCH.64 URZ, [UR8+0x33488], UR6 ;  /* 0x03348806083f75b2 */ /* 0x0002620008000100 */
[----:B------:R-:W-:Y:S01]  /*0870*/  NOP ;  /* 0x0000000000007918 */ /* 0x000fe20000000000 */
.L_x_119:
[----:B------:R-:W5:Y:S01]  /*0880*/  SHFL.IDX PT, R12, R0, RZ, 0x1f ;  /* 0x00001fff000c7589 */ /* 0x000f6200000e0000 */
[----:B------:R-:W-:Y:S01]  /*0890*/  LOP3.LUT R7, R7, 0x3ffffffc, RZ, 0xc0, !PT ;  /* 0x3ffffffc07077812 */ /* 0x000fe200078ec0ff */
[----:B------:R-:W-:Y:S01]  /*08a0*/  IMAD.IADD R4, R5, 0x1, -R4 ;  /* 0x0000000105047824 */ /* 0x000fe200078e0a04 */
[----:B------:R-:W-:Y:S01]  /*08b0*/  SHF.R.S32.HI R5, RZ, 0x1f, R6 ;  /* 0x0000001fff057819 */ /* 0x000fe20000011406 */
[----:B------:R-:W2:Y:S01]  /*08c0*/  LDC R10, c[0x0][0x140] ;  /* 0x00005000ff0a7b82 */ /* 0x000ea20000000800 */
[----:B-1----:R-:W-:Y:S01]  /*08d0*/  IMAD.MOV R8, RZ, RZ, -R8 ;  /* 0x000000ffff087224 */ /* 0x002fe200078e0a08 */
[----:B------:R-:W-:Y:S01]  /*08e0*/  NOP ;  /* 0x0000000000007918 */ /* 0x000fe20000000000 */
[----:B------:R-:W-:Y:S01]  /*08f0*/  IMAD.IADD R7, R2, 0x1, -R7 ;  /* 0x0000000102077824 */ /* 0x000fe200078e0a07 */
[----:B------:R-:W-:Y:S01]  /*0900*/  LEA.HI R5, R5, R6, RZ, 0x2 ;  /* 0x0000000605057211 */ /* 0x000fe200078f10ff */
[----:B------:R-:W-:Y:S02]  /*0910*/  IMAD R9, R9, R8, UR49 ;  /* 0x0000003109097e24 */ /* 0x000fe4000f8e0208 */
[----:B------:R-:W-:Y:S01]  /*0920*/  IMAD R7, R7, 0x4, R4 ;  /* 0x0000000407077824 */ /* 0x000fe200078e0204 */
[----:B------:R-:W-:-:S04]  /*0930*/  LOP3.LUT R5, R5, 0x3ffffffc, RZ, 0xc0, !PT ;  /* 0x3ffffffc05057812 */ /* 0x000fc800078ec0ff */
[----:B------:R-:W-:Y:S01]  /*0940*/  LEA.HI R2, R7, R7, RZ, 0x1 ;  /* 0x0000000707027211 */ /* 0x000fe200078f08ff */
[----:B------:R-:W-:-:S03]  /*0950*/  IMAD.IADD R5, R6, 0x1, -R5 ;  /* 0x0000000106057824 */ /* 0x000fc600078e0a05 */
[----:B------:R-:W-:Y:S01]  /*0960*/  LOP3.LUT R2, R2, 0xfffffffe, RZ, 0xc0, !PT ;  /* 0xfffffffe02027812 */ /* 0x000fe200078ec0ff */
[----:B------:R-:W-:Y:S01]  /*0970*/  IMAD R5, R5, 0x4, R4 ;  /* 0x0000000405057824 */ /* 0x000fe200078e0204 */
[----:B-----5:R-:W-:-:S03]  /*0980*/  ISETP.NE.AND P0, PT, R12, RZ, PT ;  /* 0x000000ff0c00720c */ /* 0x020fc60003f05270 */
[----:B------:R-:W-:-:S05]  /*0990*/  IMAD.IADD R2, R7, 0x1, -R2 ;  /* 0x0000000107027824 */ /* 0x000fca00078e0a02 */
[----:B------:R-:W-:Y:S02]  /*09a0*/  ISETP.NE.AND P5, PT, R2, R9, PT ;  /* 0x000000090200720c */ /* 0x000fe40003fa5270 */
[----:B------:R-:W-:-:S04]  /*09b0*/  LEA.HI R2, R5, R5, RZ, 0x1 ;  /* 0x0000000505027211 */ /* 0x000fc800078f08ff */
[----:B------:R-:W-:Y:S01]  /*09c0*/  LOP3.LUT R2, R2, 0xfffffffe, RZ, 0xc0, !PT ;  /* 0xfffffffe02027812 */ /* 0x000fe200078ec0ff */
        /* <DEDUP_REMOVED lines=19> */
.L_x_120:
[----:B------:R-:W5:Y:S01]  /*0b00*/  SHFL.IDX PT, R6, R0, RZ, 0x1f ;  /* 0x00001fff00067589 */ /* 0x000f6200000e0000 */
[----:B------:R-:W-:Y:S01]  /*0b10*/  IMAD.IADD R2, R5, 0x1, -R2 ;  /* 0x0000000105027824 */ /* 0x000fe200078e0a02 */
[----:B------:R-:W-:Y:S01]  /*0b20*/  LOP3.LUT P0, RZ, R3, 0x7, RZ, 0xc0, !PT ;  /* 0x0000000703ff7812 */ /* 0x000fe2000780c0ff */
[----:B------:R-:W-:Y:S01]  /*0b30*/  IMAD.SHL.U32 R4, R5, 0x4, RZ ;  /* 0x0000000405047824 */ /* 0x000fe200078e00ff */
[----:B--2---:R-:W-:Y:S01]  /*0b40*/  ISETP.EQ.U32.AND P1, PT, R10, 0x1, PT ;  /* 0x000000010a00780c */ /* 0x004fe20003f22070 */
[----:B------:R-:W-:Y:S01]  /*0b50*/  IMAD.SHL.U32 R18, R7, 0x4, RZ ;  /* 0x0000000407127824 */ /* 0x000fe200078e00ff */
[----:B------:R-:W-:Y:S01]  /*0b60*/  ISETP.NE.AND P2, PT, R2, R9, PT ;  /* 0x000000090200720c */ /* 0x000fe20003f45270 */
[----:B------:R-:W-:Y:S01]  /*0b70*/  NOP ;  /* 0x0000000000007918 */ /* 0x000fe20000000000 */
[----:B------:R-:W-:Y:S02]  /*0b80*/  LOP3.LUT R8, R5, 0xc, R4, 0x78, !PT ;  /* 0x0000000c05087812 */ /* 0x000fe400078e7804 */
[----:B------:R-:W-:-:S03]  /*0b90*/  LOP3.LUT R18, R7, 0xc, R18, 0x78, !PT ;  /* 0x0000000c07127812 */ /* 0x000fc600078e7812 */
[----:B------:R2:W-:Y:S01]  /*0ba0*/  STL [R1+0x8], R8 ;  /* 0x0000080801007387 */ /* 0x0005e20000100800 */
[C---:B------:R-:W-:Y:S02]  /*0bb0*/  @P5 LEA.HI R2, R18.reuse, R18, RZ, 0x1 ;  /* 0x0000001212025211 */ /* 0x040fe400078f08ff */
[----:B------:R-:W-:Y:S02]  /*0bc0*/  ISETP.LT.U32.AND P4, PT, R18, 0x2, !P0 ;  /* 0x000000021200780c */ /* 0x000fe40004781070 */
[----:B------:R-:W-:Y:S02]  /*0bd0*/  @P5 SHF.R.S32.HI R2, RZ, 0x1, R2 ;  /* 0x00000001ff025819 */ /* 0x000fe40000011402 */
[----:B------:R-:W-:Y:S02]  /*0be0*/  @P2 LEA.HI R3, R8, R8, RZ, 0x1 ;  /* 0x0000000808032211 */ /* 0x000fe400078f08ff */
[----:B------:R-:W-:Y:S01]  /*0bf0*/  @P5 ISETP.NE.AND P6, PT, R2, R11, PT ;  /* 0x0000000b0200520c */ /* 0x000fe20003fc5270 */
[----:B------:R-:W-:Y:S01]  /*0c00*/  IMAD.MOV.U32 R2, RZ, RZ, 0x1 ;  /* 0x00000001ff027424 */ /* 0x000fe200078e00ff */
[----:B-----5:R-:W-:-:S02]  /*0c10*/  ISETP.NE.AND P3, PT, R6, RZ, PT ;  /* 0x000000ff0600720c */ /* 0x020fc40003f65270 */
[----:B------:R-:W-:Y:S02]  /*0c20*/  @P2 SHF.R.S32.HI R4, RZ, 0x1, R3 ;  /* 0x00000001ff042819 */ /* 0x000fe40000011403 */
[----:B------:R-:W-:Y:S02]  /*0c30*/  SEL R3, RZ, 0x1, !P4 ;  /* 0x00000001ff037807 */ /* 0x000fe40006000000 */
[----:B------:R-:W-:Y:S02]  /*0c40*/  @P5 SEL R2, RZ, 0x1, P6 ;  /* 0x00000001ff025807 */ /* 0x000fe40003000000 */
[----:B------:R-:W-:Y:S01]  /*0c50*/  @P2 ISETP.NE.AND P4, PT, R4, R11, PT ;  /* 0x0000000b0400220c */ /* 0x000fe20003f85270 */
[----:B------:R-:W-:Y:S01]  /*0c60*/  IMAD.MOV.U32 R4, RZ, RZ, 0x1 ;  /* 0x00000001ff047424 */ /* 0x000fe200078e00ff */
[----:B------:R-:W-:Y:S02]  /*0c70*/  ISETP.LT.U32.AND P0, PT, R8, 0x2, !P0 ;  /* 0x000000020800780c */ /* 0x000fe40004701070 */
[----:B------:R-:W-:-:S02]  /*0c80*/  LOP3.LUT R2, R2, R3, RZ, 0xc0, !PT ;  /* 0x0000000302027212 */ /* 0x000fc400078ec0ff */
[----:B------:R-:W-:Y:S02]  /*0c90*/  SEL R3, RZ, 0x1, !P0 ;  /* 0x00000001ff037807 */ /* 0x000fe40004000000 */
[----:B------:R-:W-:Y:S01]  /*0ca0*/  @P2 SEL R4, RZ, 0x1, P4 ;  /* 0x00000001ff042807 */ /* 0x000fe20002000000 */
[----:B--2---:R-:W-:Y:S06]  /*0cb0*/  @P3 BRA `(.L_x_121) ;  /* 0x0000000000483947 */ /* 0x004fec0003800000 */
        /* <DEDUP_REMOVED lines=17> */
[----:B--2---:R-:W-:Y:S01]  /*0dd0*/  NOP ;  /* 0x0000000000007918 */ /* 0x004fe20000000000 */
.L_x_121:
[----:B------:R-:W-:Y:S01]  /*0de0*/  LOP3.LUT R3, R4, R3, RZ, 0xc0, !PT ;  /* 0x0000000304037212 */ /* 0x000fe200078ec0ff */
[----:B------:R-:W-:-:S04]  /*0df0*/  NOP ;  /* 0x0000000000007918 */ /* 0x000fc80000000000 */
[----:B------:R2:W-:Y:S01]  /*0e00*/  STL [R1+0x4], R3 ;  /* 0x0000040301007387 */ /* 0x0005e20000100800 */
[----:B------:R-:W-:Y:S05]  /*0e10*/  @!P1 BRA `(.L_x_122) ;  /* 0x0000000000089947 */ /* 0x000fea0003800000 */
[----:B-1-34-:R-:W-:Y:S01]  /*0e20*/  UCGABAR_ARV ;  /* 0x00000000000079c7 */ /* 0x01afe20008000000 */
[----:B------:R-:W-:Y:S05]  /*0e30*/  BRA `(.L_x_123) ;  /* 0x0000000000047947 */ /* 0x000fea0003800000 */
.L_x_122:
[----:B-1-34-:R-:W-:Y:S01]  /*0e40*/  NOP ;  /* 0x0000000000007918 */ /* 0x01afe20000000000 */
.L_x_123:
[----:B------:R-:W-:Y:S05]  /*0e50*/  @!P1 BRA `(.L_x_124) ;  /* 0x00000000000c9947 */ /* 0x000fea0003800000 */
[----:B------:R-:W-:Y:S01]  /*0e60*/  UCGABAR_WAIT ;  /* 0x0000000000007dc7 */ /* 0x000fe20008000000 */
[----:B------:R-:W-:Y:S01]  /*0e70*/  CCTL.IVALL ;  /* 0x00000000ff00798f */ /* 0x000fe20002000000 */
[----:B------:R-:W-:Y:S05]  /*0e80*/  BRA `(.L_x_125) ;  /* 0x0000000000047947 */ /* 0x000fea0003800000 */
.L_x_124:
[----:B------:R-:W-:Y:S06]  /*0e90*/  BAR.SYNC.DEFER_BLOCKING 0x0 ;  /* 0x0000000000007b1d */ /* 0x000fec0000010000 */
.L_x_125:
[----:B------:R-:W-:Y:S01]  /*0ea0*/  PLOP3.LUT P0, PT, PT, PT, UP0, 0x80, 0x0 ;  /* 0x000000000000781c */ /* 0x000fe20003f0f008 */
[----:B------:R-:W-:Y:S01]  /*0eb0*/  UMOV UR46, 0x1 ;  /* 0x00000001002e7882 */ /* 0x000fe20000000000 */
[----:B------:R-:W-:Y:S01]  /*0ec0*/  ULDC.64 UR50, c[0x0][0x208] ;  /* 0x0000820000327ab9 */ /* 0x000fe20000000a00 */
[----:B------:R-:W-:-:S10]  /*0ed0*/  USEL UR46, UR46, 0x2, !UP0 ;  /* 0x000000022e2e7887 */ /* 0x000fd4000c000000 */
[----:B------:R-:W-:Y:S05]  /*0ee0*/  @!P0 BRA `(.L_x_126) ;  /* 0x0000008c00948947 */ /* 0x000fea0003800000 */
.L_x_127:
[----:B------:R-:W-:-:S08]  /*0ef0*/  NOP ;  /* 0x0000000000007918 */ /* 0x000fd00000000000 */
[----:B------:R-:W1:Y:S02]  /*0f00*/  USETMAXREG.TRY_ALLOC.CTAPOOL UP0, 0xf0 ;  /* 0x000000f0000079c8 */ /* 0x000e640008000600 */
[----:B-1----:R-:W-:-:S13]  /*0f10*/  PLOP3.LUT P0, PT, PT, PT, UP0, 0x80, 0x0 ;  /* 0x000000000000781c */ /* 0x002fda0003f0f008 */
[----:B------:R-:W-:Y:S05]  /*0f20*/  @!P0 BRA `(.L_x_127) ;  /* 0xfffffffc00f08947 */ /* 0x000fea000383ffff */
[----:B--2---:R-:W1:Y:S01]  /*0f30*/  S2R R3, SR_TID.X ;  /* 0x0000000000037919 */ /* 0x004e620000002100 */
        /* <DEDUP_REMOVED lines=11> */
[----:B------:R-:W-:Y:S02]  /*0ff0*/  ULOP3.LUT UR47, UR46, 0x1, URZ, 0xfc, !UPT ;  /* 0x000000012e2f7892 */ /* 0x000fe4000f8efc3f */
        /* <DEDUP_REMOVED lines=30> */
[----:B------:R-:W-:Y:S01]  /*11e0*/  IMAD.MOV.U32 R7, RZ, RZ, -0x2 ;  /* 0xfffffffeff077424 */ /* 0x000fe200078e00ff */
[----:B------:R-:W-:Y:S01]  /*11f0*/  LOP3.LUT R10, R10, 0xfffffff8, RZ, 0xc0, !PT ;  /* 0xfffffff80a0a7812 */ /* 0x000fe200078ec0ff */
[----:B------:R-:W-:Y:S01]  /*1200*/  IMAD.U32 R16, RZ, RZ, UR4 ;  /* 0x00000004ff107e24 */ /* 0x000fe2000f8e00ff */
[----:B------:R-:W-:Y:S01]  /*1210*/  LEA.HI R6, R6, R19, RZ, 0x5 ;  /* 0x0000001306067211 */ /* 0x000fe200078f28ff */
[----:B------:R-:W-:Y:S01]  /*1220*/  IMAD.U32 R17, RZ, RZ, UR5 ;  /* 0x00000005ff117e24 */ /* 0x000fe2000f8e00ff */
[----:B------:R-:W-:Y:S01]  /*1230*/  LOP3.LUT R0, R5, 0x7ffffffc, RZ, 0xc0, !PT ;  /* 0x7ffffffc05007812 */ /* 0x000fe200078ec0ff */
[----:B------:R-:W-:Y:S01]  /*1240*/  IMAD.IADD R9, R9, 0x1, -R10 ;  /* 0x0000000109097824 */ /* 0x000fe200078e0a0a */
[----:B------:R-:W-:Y:S01]  /*1250*/  LOP3.LUT R4, R4, 0x3fffffe, RZ, 0xc0, !PT ;  /* 0x03fffffe04047812 */ /* 0x000fe200078ec0ff */
[----:B------:R-:W-:Y:S01]  /*1260*/  IMAD.SHL.U32 R3, R3, 0x8, RZ ;  /* 0x0000000803037824 */ /* 0x000fe200078e00ff */
[----:B------:R-:W-:Y:S01]  /*1270*/  SHF.R.S32.HI R6, RZ, 0x5, R6 ;  /* 0x00000005ff067819 */ /* 0x000fe20000011406 */
[----:B------:R-:W-:-:S02]  /*1280*/  IMAD.IADD R0, R19, 0x1, -R0 ;  /* 0x0000000113007824 */ /* 0x000fc400078e0a00 */
[----:B------:R-:W-:Y:S02]  /*1290*/  IMAD.IADD R4, R23, 0x1, -R4 ;  /* 0x0000000117047824 */ /* 0x000fe400078e0a04 */
[----:B------:R-:W-:Y:S02]  /*12a0*/  IMAD R9, R6, 0x10, R9 ;  /* 0x0000001006097824 */ /* 0x000fe400078e0209 */
[----:B------:R-:W-:Y:S02]  /*12b0*/  IMAD R222, R0, R7, 0xa0 ;  /* 0x000000a000de7424 */ /* 0x000fe400078e0207 */
[----:B------:R-:W-:-:S04]  /*12c0*/  IMAD.WIDE R16, R3, 0x2, R16 ;  /* 0x0000000203107825 */ /* 0x000fc800078e0210 */
[----:B------:R-:W-:-:S07]  /*12d0*/  IMAD R221, R4, 0x40, R9 ;  /* 0x0000004004dd7824 */ /* 0x000fce00078e0209 */
.L_x_154:
        /* <DEDUP_REMOVED lines=115> */
.L_x_128:
[----:B------:R-:W-:Y:S01]  /*1a10*/  ULOP3.LUT UR4, UR39, 0x1, URZ, 0xc0, !UPT ;  /* 0x0000000127047892 */ /* 0x000fe2000f8ec03f */
[----:B------:R-:W-:-:S05]  /*1a20*/  IMAD.U32 R3, RZ, RZ, UR47 ;  /* 0x0000002fff037e24 */ /* 0x000fca000f8e00ff */
[----:B------:R-:W-:Y:S01]  /*1a30*/  IMAD.U32 R0, RZ, RZ, UR4 ;  /* 0x00000004ff007e24 */ /* 0x000fe2000f8e00ff */
[----:B------:R-:W-:-:S04]  /*1a40*/  ISETP.NE.AND P0, PT, R3, 0x3, PT ;  /* 0x000000030300780c */ /* 0x000fc80003f05270 */
[----:B------:R-:W-:-:S04]  /*1a50*/  SHF.L.U32 R0, R0, 0x1f, RZ ;  /* 0x0000001f00007819 */ /* 0x000fc800000006ff */
[----:B------:R-:W1:Y:S02]  /*1a60*/  SYNCS.PHASECHK.TRANS64.TRYWAIT P1, [UR38+0x33400], R0 ;  /* 0x03340000ff0075a7 */ /* 0x000e640008020166 */
[----:B-1----:R-:W-:Y:S05]  /*1a70*/  @!P1 BRA `(.L_x_129) ;  /* 0x000000b8007c9947 */ /* 0x002fea0003800000 */
.L_x_221:
[----:B------:R-:W-:Y:S05]  /*1a80*/  @!P0 BRA `(.L_x_130) ;  /* 0x0000000000048947 */ /* 0x000fea0003800000 */
[----:B------:R-:W-:Y:S01]  /*1a90*/  BPT.TRAP 0x1 ;  /* 0x000000040000795c */ /* 0x000fe20000300000 */
.L_x_130:
[----:B-1----:R-:W-:Y:S02]  /*1aa0*/  IMAD.U32 R3, RZ, RZ, UR52 ;  /* 0x00000034ff037e24 */ /* 0x002fe4000f8e00ff */
[----:B------:R-:W-:-:S03]  /*1ab0*/  IMAD.U32 R0, RZ, RZ, UR36 ;  /* 0x00000024ff007e24 */ /* 0x000fc6000f8e00ff */
[----:B------:R-:W-:Y:S02]  /*1ac0*/  LEA R3, R3, UR38, 0x3 ;  /* 0x0000002603037c11 */ /* 0x000fe4000f8e18ff */
[----:B------:R-:W-:-:S04]  /*1ad0*/  SHF.L.U32 R0, R0, 0x1f, RZ ;  /* 0x0000001f00007819 */ /* 0x000fc800000006ff */
[----:B------:R1:W2:Y:S01]  /*1ae0*/  SYNCS.PHASECHK.TRANS64.TRYWAIT P1, [R3+URZ+0x33430], R0 ;  /* 0x03343000030075a7 */ /* 0x0002a2000802017f */
[----:B------:R-:W-:Y:S05]  /*1af0*/  @!P0 BRA `(.L_x_131) ;  /* 0x0000000000048947 */ /* 0x000fea0003800000 */
[----:B------:R-:W-:Y:S01]  /*1b00*/  BPT.TRAP 0x1 ;  /* 0x000000040000795c */ /* 0x000fe20000300000 */
.L_x_131:
[----:B--2---:R-:W-:Y:S05]  /*1b10*/  @P1 BRA `(.L_x_132) ;  /* 0x0000000000081947 */ /* 0x004fea0003800000 */
[----:B------:R-:W2:Y:S02]  /*1b20*/  SYNCS.PHASECHK.TRANS64.TRYWAIT P1, [R3+URZ+0x33430], R0 ;  /* 0x03343000030075a7 */ /* 0x000ea4000802017f */
[----:B--2---:R-:W-:Y:S05]  /*1b30*/  @!P1 BRA `(.L_x_133) ;  /* 0x000000b800649947 */ /* 0x004fea0003800000 */
.L_x_132:
[----:B------:R-:W-:Y:S05]  /*1b40*/  WARPSYNC.ALL ;  /* 0x0000000000007948 */ /* 0x000fea0003800000 */
[----:B------:R-:W-:Y:S01]  /*1b50*/  UIADD3 UR4, UR38, 0x24200, URZ ;  /* 0x0002420026047890 */ /* 0x000fe2000fffe03f */
[----:B------:R-:W-:Y:S01]  /*1b60*/  WARPGROUP.ARRIVE ;  /* 0x00000000000079c5 */ /* 0x000fe20000000000 */
[----:B------:R-:W-:Y:S02]  /*1b70*/  ULOP3.LUT UR28, UR49, 0x10000, URZ, 0xfc, !UPT ;  /* 0x00010000311c7892 */ /* 0x000fe4000f8efc3f */
[----:B------:R-:W-:Y:S01]  /*1b80*/  USHF.R.U32.HI UR4, URZ, 0x4, UR4 ;  /* 0x000000043f047899 */ /* 0x000fe20008011604 */
[----:B------:R-:W-:Y:S01]  /*1b90*/  UMOV UR25, 0x80000020 ;  /* 0x8000002000197882 */ /* 0x000fe20000000000 */
[----:B------:R-:W-:-:S02]  /*1ba0*/  UMOV UR27, 0x80000020 ;  /* 0x80000020001b7882 */ /* 0x000fc40000000000 */
[----:B------:R-:W-:Y:S01]  /*1bb0*/  ULOP3.LUT UR4, UR4, 0x3fff, URZ, 0xc0, !UPT ;  /* 0x00003fff04047892 */ /* 0x000fe2000f8ec03f */
[----:B------:R-:W-:Y:S01]  /*1bc0*/  UMOV UR24, UR28 ;  /* 0x0000001c00187c82 */ /* 0x000fe20008000000 */
[----:B------:R-:W-:Y:S02]  /*1bd0*/  UMOV UR5, UR25 ;  /* 0x0000001900057c82 */ /* 0x000fe40008000000 */
[----:B------:R-:W-:Y:S01]  /*1be0*/  ULOP3.LUT UR49, UR4, 0x10000, URZ, 0xfc, !UPT ;  /* 0x0001000004317892 */ /* 0x000fe2000f8efc3f */
[----:B------:R-:W-:Y:S02]  /*1bf0*/  UMOV UR7, 0x80000020 ;  /* 0x8000002000077882 */ /* 0x000fe40000000000 */
[----:B------:R-:W-:Y:S01]  /*1c00*/  UMOV UR4, UR24 ;  /* 0x0000001800047c82 */ /* 0x000fe20008000000 */
[----:B------:R-:W-:Y:S01]  /*1c10*/  UIMAD UR30, UR52, 0x780, UR49 ;  /* 0x00000780341e78a4 */ /* 0x000fe2000f8e0231 */
[----:B------:R-:W-:Y:S01]  /*1c20*/  UMOV UR11, 0x80000020 ;  /* 0x80000020000b7882 */ /* 0x000fe20000000000 */
[----:B------:R-:W-:-:S02]  /*1c30*/  UMOV UR15, 0x80000020 ;  /* 0x80000020000f7882 */ /* 0x000fc40000000000 */
[----:B------:R-:W-:Y:S02]  /*1c40*/  UIADD3 UR6, UR30, 0x80, URZ ;  /* 0x000000801e067890 */ /* 0x000fe4000fffe03f */
[----:B------:R-:W-:Y:S02]  /*1c50*/  UIADD3 UR8, UR30, 0x100, URZ ;  /* 0x000001001e087890 */ /* 0x000fe4000fffe03f */
[----:B------:R-:W-:Y:S01]  /*1c60*/  UMOV UR26, UR30 ;  /* 0x0000001e001a7c82 */ /* 0x000fe20008000000 */
[----:B------:R-:W-:Y:S01]  /*1c70*/  UIADD3 UR9, UR30, 0x180, URZ ;  /* 0x000001801e097890 */ /* 0x000fe2000fffe03f */
[----:B------:R-:W-:Y:S01]  /*1c80*/  QGMMA.64x32x32.F32.E4M3.E4M3 R88, gdesc[UR24], RZ, !UPT, gsb0 ;  /* 0x00600000185879f3 */ /* 0x000fe2000c0008ff */
[----:B------:R-:W-:Y:S01]  /*1c90*/  UMOV UR26, UR6 ;  /* 0x00000006001a7c82 */ /* 0x000fe20008000000 */
[----:B------:R-:W-:Y:S01]  /*1ca0*/  UMOV UR27, 0x80000020 ;  /* 0x80000020001b7882 */ /* 0x000fe20000000000 */
[----:B------:R-:W-:Y:S01]  /*1cb0*/  UMOV UR6, UR8 ;  /* 0x0000000800067c82 */ /* 0x000fe20008000000 */
[----:B------:R-:W-:-:S02]  /*1cc0*/  UIADD3 UR10, UR30, 0x200, URZ ;  /* 0x000002001e0a7890 */ /* 0x000fc4000fffe03f */
[----:B------:R-:W-:Y:S02]  /*1cd0*/  UIADD3 UR12, UR30, 0x102, URZ ;  /* 0x000001021e0c7890 */ /* 0x000fe4000fffe03f */
[----:B------:R-:W-:Y:S02]  /*1ce0*/  UIADD3 UR13, UR30, 0x182, URZ ;  /* 0x000001821e0d7890 */ /* 0x000fe4000fffe03f */
[----:B------:R-:W-:Y:S02]  /*1cf0*/  UIADD3 UR14, UR30, 0x202, URZ ;  /* 0x000002021e0e7890 */ /* 0x000fe4000fffe03f */
[----:B------:R-:W-:Y:S01]  /*1d00*/  UIADD3 UR18, UR30, 0x382, URZ ;  /* 0x000003821e127890 */ /* 0x000fe2000fffe03f */
[----:B------:R-:W-:Y:S01]  /*1d10*/  UMOV UR19, 0x80000020 ;  /* 0x8000002000137882 */ /* 0x000fe20000000000 */
[----:B------:R-:W-:Y:S01]  /*1d20*/  UIADD3 UR22, UR30, 0x600, URZ ;  /* 0x000006001e167890 */ /* 0x000fe2000fffe03f */
[----:B------:R-:W-:Y:S01]  /*1d30*/  UMOV UR23, 0x80000020 ;  /* 0x8000002000177882 */ /* 0x000fe20000000000 */
[----:B------:R-:W-:Y:S01]  /*1d40*/  UMOV UR31, 0x80000020 ;  /* 0x80000020001f7882 */ /* 0x000fe20000000000 */
[----:B------:R-:W-:-:S02]  /*1d50*/  WARPGROUP.DEPBAR.LE gsb0, 0x0 ;  /* 0x00008000000079c5 */ /* 0x000fc40000010000 */
[----:B------:R-:W-:-:S06]  /*1d60*/  WARPGROUP.ARRIVE ;  /* 0x00000000000079c5 */ /* 0x000fcc0000000000 */
[----:B------:R-:W-:Y:S01]  /*1d70*/  QGMMA.64x32x32.F32.E4M3.E4M3 R72, gdesc[UR24], RZ, !UPT, gsb0 ;  /* 0x00600000184879f3 */ /* 0x000fe2000c0008ff */
[----:B------:R-:W-:Y:S01]  /*1d80*/  UMOV UR26, UR9 ;  /* 0x00000009001a7c82 */ /* 0x000fe20008000000 */
[----:B------:R-:W-:Y:S01]  /*1d90*/  UMOV UR27, 0x80000020 ;  /* 0x80000020001b7882 */ /* 0x000fe20000000000 */
[----:B------:R-:W-:Y:S02]  /*1da0*/  WARPGROUP.DEPBAR.LE gsb0, 0x0 ;  /* 0x00008000000079c5 */ /* 0x000fe40000010000 */
[----:B------:R-:W-:-:S06]  /*1db0*/  WARPGROUP.ARRIVE ;  /* 0x00000000000079c5 */ /* 0x000fcc0000000000 */
[----:B------:R-:W-:Y:S01]  /*1dc0*/  QGMMA.64x32x32.F32.E4M3.E4M3 R56, gdesc[UR4], RZ, !UPT, gsb0 ;  /* 0x00600000043879f3 */ /* 0x000fe2000c0008ff */
[----:B------:R-:W-:Y:S02]  /*1dd0*/  UIADD3 UR4, UR28, 0x2, URZ ;  /* 0x000000021c047890 */ /* 0x000fe4000fffe03f */
[----:B------:R-:W-:Y:S01]  /*1de0*/  UIADD3 UR6, UR30, 0x2, URZ ;  /* 0x000000021e067890 */ /* 0x000fe2000fffe03f */
[----:B------:R-:W-:Y:S01]  /*1df0*/  UMOV UR5, 0x80000020 ;  /* 0x8000002000057882 */ /* 0x000fe20000000000 */
[----:B------:R-:W-:Y:S01]  /*1e00*/  UMOV UR7, 0x80000020 ;  /* 0x8000002000077882 */ /* 0x000fe20000000000 */
[----:B------:R-:W-:Y:S02]  /*1e10*/  UMOV UR9, UR5 ;  /* 0x0000000500097c82 */ /* 0x000fe40008000000 */
[----:B------:R-:W-:Y:S01]  /*1e20*/  UMOV UR8, UR4 ;  /* 0x0000000400087c82 */ /* 0x000fe20008000000 */
        /* <DEDUP_REMOVED lines=12> */
[----:B------:R-:W-:Y:S01]  /*1ef0*/  UMOV UR6, UR10 ;  /* 0x0000000a00067c82 */ /* 0x000fe20008000000 */
[----:B------:R-:W-:Y:S01]  /*1f00*/  UMOV UR7, 0x80000020 ;  /* 0x8000002000077882 */ /* 0x000fe20000000000 */
[----:B------:R-:W-:Y:S01]  /*1f10*/  UMOV UR10, UR12 ;  /* 0x0000000c000a7c82 */ /* 0x000fe20008000000 */
        /* <DEDUP_REMOVED lines=121> */
[----:B------:R-:W-:-:S03]  /*26b0*/  UIADD3 UR6, UR30, 0x702, URZ ;  /* 0x000007021e067890 */ /* 0x000fc6000fffe03f */
        /* <DEDUP_REMOVED lines=18> */
[----:B------:R-:W-:Y:S05]  /*27e0*/  @!P0 BRA `(.L_x_134) ;  /* 0x0000000000048947 */ /* 0x000fea0003800000 */
[----:B------:R-:W-:Y:S01]  /*27f0*/  BPT.TRAP 0x1 ;  /* 0x000000040000795c */ /* 0x000fe20000300000 */
.L_x_134:
[----:B-12---:R-:W-:Y:S01]  /*2800*/  VIADD R0, R222, UR56 ;  /* 0x00000038de007c36 */ /* 0x006fe20008000000 */
[----:B------:R-:W-:Y:S01]  /*2810*/  P2R R14, PR, RZ, 0x1 ;  /* 0x00000001ff0e7803 */ /* 0x000fe20000000000 */
[----:B------:R-:W-:Y:S01]  /*2820*/  IMAD.U32 R5, RZ, RZ, UR53 ;  /* 0x00000035ff057e24 */ /* 0x000fe2000f8e00ff */
[----:B------:R-:W-:Y:S01]  /*2830*/  UISETP.GE.AND UP0, UPT, UR56, 0xa1, UPT ;  /* 0x000000a13800788c */ /* 0x000fe2000bf06270 */
[----:B------:R-:W-:Y:S02]  /*2840*/  CS2R R118, SRZ ;  /* 0x0000000000767805 */ /* 0x000fe4000001ff00 */
[----:B------:R-:W-:Y:S01]  /*2850*/  CS2R R116, SRZ ;  /* 0x0000000000747805 */ /* 0x000fe2000001ff00 */
[----:B------:R-:W-:Y:S01]  /*2860*/  IMAD R4, R5, -0xa0, R0 ;  /* 0xffffff6005047824 */ /* 0x000fe200078e0200 */
[----:B------:R-:W-:-:S04]  /*2870*/  CS2R R114, SRZ ;  /* 0x0000000000727805 */ /* 0x000fc8000001ff00 */
[C---:B------:R-:W-:Y:S02]  /*2880*/  ISETP.GT.AND P6, PT, R4.reuse, RZ, PT ;  /* 0x000000ff0400720c */ /* 0x040fe40003fc4270 */
[C---:B------:R-:W-:Y:S02]  /*2890*/  ISETP.GT.AND P5, PT, R4.reuse, 0x1, PT ;  /* 0x000000010400780c */ /* 0x040fe40003fa4270 */
[----:B------:R-:W-:Y:S02]  /*28a0*/  ISETP.GT.AND P4, PT, R4, 0x8, PT ;  /* 0x000000080400780c */ /* 0x000fe40003f84270 */
[----:B------:R-:W-:Y:S02]  /*28b0*/  FSEL R88, R88, -INF , P6 ;  /* 0xff80000058587808 */ /* 0x000fe40003000000 */
[----:B------:R-:W-:Y:S02]  /*28c0*/  FSEL R89, R89, -INF , P5 ;  /* 0xff80000059597808 */ /* 0x000fe40002800000 */
[----:B------:R-:W-:-:S02]  /*28d0*/  ISETP.GT.AND P3, PT, R4, 0x9, PT ;  /* 0x000000090400780c */ /* 0x000fc40003f64270 */
[----:B------:R-:W-:Y:S02]  /*28e0*/  FSEL R92, R92, -INF , P4 ;  /* 0xff8000005c5c7808 */ /* 0x000fe40002000000 */
[----:B------:R-:W-:Y:S02]  /*28f0*/  FMNMX.FTZ R5, R88, R89, !PT ;  /* 0x0000005958057209 */ /* 0x000fe40007810000 */
[----:B------:R-:W-:Y:S02]  /*2900*/  ISETP.GT.AND P1, PT, R4, 0x10, PT ;  /* 0x000000100400780c */ /* 0x000fe40003f24270 */
[----:B------:R-:W-:Y:S02]  /*2910*/  FSEL R93, R93, -INF , P3 ;  /* 0xff8000005d5d7808 */ /* 0x000fe40001800000 */
[----:B------:R-:W-:Y:S02]  /*2920*/  FMNMX.FTZ R0, R92, R5, !PT ;  /* 0x000000055c007209 */ /* 0x000fe40007810000 */
        /* <DEDUP_REMOVED lines=95> */
[----:B------:R-:W-:Y:S02]  /*2f20*/  ISETP.GT.AND P0, PT, R4, 0x79, PT ;  /* 0x000000790400780c */ /* 0x000fe40003f04270 */
[----:B------:R-:W-:-:S02]  /*2f30*/  FSEL R71, R71, -INF , P2 ;  /* 0xff80000047477808 */ /* 0x000fc40001000000 */
[----:B------:R-:W-:Y:S02]  /*2f40*/  ISETP.GT.AND P2, PT, R4, 0x71, PT ;  /* 0x000000710400780c */ /* 0x000fe40003f44270 */
[----:B------:R-:W-:Y:S02]  /*2f50*/  FSEL R48, R48, -INF , P1 ;  /* 0xff80000030307808 */ /* 0x000fe40000800000 */
[----:B------:R-:W-:Y:S02]  /*2f60*/  FMNMX.FTZ R7, R45, R0, !PT ;  /* 0x000000002d077209 */ /* 0x000fe40007810000 */
[----:B------:R-:W-:Y:S02]  /*2f70*/  FSEL R53, R53, -INF , P0 ;  /* 0xff80000035357808 */ /* 0x000fe40000000000 */
[----:B------:R-:W-:Y:S02]  /*2f80*/  FSEL R42, R42, -INF , P6 ;  /* 0xff8000002a2a7808 */ /* 0x000fe40003000000 */
[----:B------:R-:W-:-:S02]  /*2f90*/  ISETP.GT.AND P0, PT, R4, 0x81, PT ;  /* 0x000000810400780c */ /* 0x000fc40003f04270 */
[----:B------:R-:W-:Y:S02]  /*2fa0*/  ISETP.GT.AND P6, PT, R4, 0x78, PT ;  /* 0x000000780400780c */ /* 0x000fe40003fc4270 */
[----:B------:R-:W-:Y:S02]  /*2fb0*/  FSEL R49, R49, -INF , P2 ;  /* 0xff80000031317808 */ /* 0x000fe40001000000 */
[----:B------:R-:W-:Y:S02]  /*2fc0*/  FMNMX.FTZ R0, R48, R7, !PT ;  /* 0x0000000730007209 */ /* 0x000fe40007810000 */
[----:B------:R-:W-:Y:S02]  /*2fd0*/  FSEL R50, R50, -INF , P1 ;  /* 0xff80000032327808 */ /* 0x000fe40000800000 */
[----:B------:R-:W-:Y:S02]  /*2fe0*/  ISETP.GT.AND P1, PT, R4, 0x88, PT ;  /* 0x000000880400780c */ /* 0x000fe40003f24270 */
[----:B------:R-:W-:-:S02]  /*2ff0*/  FSEL R56, R25, -INF , P0 ;  /* 0xff80000019387808 */ /* 0x000fc40000000000 */
[----:B------:R-:W-:Y:S02]  /*3000*/  P2R R13, PR, RZ, 0x1 ;  /* 0x00000001ff0d7803 */ /* 0x000fe40000000000 */
[----:B------:R-:W-:Y:S02]  /*3010*/  FSEL R52, R52, -INF , P6 ;  /* 0xff80000034347808 */ /* 0x000fe40003000000 */
[----:B------:R-:W-:Y:S02]  /*3020*/  FMNMX.FTZ R7, R49, R0, !PT ;  /* 0x0000000031077209 */ /* 0x000fe40007810000 */
[----:B------:R-:W-:Y:S02]  /*3030*/  ISETP.GT.AND P0, PT, R4, 0x80, PT ;  /* 0x000000800400780c */ /* 0x000fe40003f04270 */
[----:B------:R-:W-:Y:S02]  /*3040*/  FSEL R43, R43, -INF , P5 ;  /* 0xff8000002b2b7808 */ /* 0x000fe40002800000 */
[----:B------:R-:W-:-:S02]  /*3050*/  FSEL R65, R28, -INF , P1 ;  /* 0xff8000001c417808 */ /* 0x000fc40000800000 */
[----:B------:R-:W-:Y:S02]  /*3060*/  P2R R12, PR, RZ, 0x2 ;  /* 0x00000002ff0c7803 */ /* 0x000fe40000000000 */
[----:B------:R-:W-:Y:S02]  /*3070*/  ISETP.GT.AND P5, PT, R4, 0x80, PT ;  /* 0x000000800400780c */ /* 0x000fe40003fa4270 */
[----:B------:R-:W-:Y:S02]  /*3080*/  FMNMX.FTZ R0, R52, R7, !PT ;  /* 0x0000000734007209 */ /* 0x000fe40007810000 */
[----:B------:R-:W-:Y:S02]  /*3090*/  ISETP.GT.AND P1, PT, R4, 0x79, PT ;  /* 0x000000790400780c */ /* 0x000fe40003f24270 */
[----:B------:R-:W-:Y:S02]  /*30a0*/  FSEL R26, R26, -INF , P0 ;  /* 0xff8000001a1a7808 */ /* 0x000fe40000000000 */
[----:B------:R-:W-:-:S02]  /*30b0*/  ISETP.NE.AND P0, PT, R13, RZ, PT ;  /* 0x000000ff0d00720c */ /* 0x000fc40003f05270 */
[----:B------:R-:W-:Y:S02]  /*30c0*/  FMNMX.FTZ R13, R90, R91, !PT ;  /* 0x0000005b5a0d7209 */ /* 0x000fe40007810000 */
[----:B------:R-:W-:Y:S02]  /*30d0*/  FSEL R57, R24, -INF , P5 ;  /* 0xff80000018397808 */ /* 0x000fe40002800000 */
[----:B------:R-:W-:Y:S02]  /*30e0*/  FMNMX.FTZ R0, R53, R0, !PT ;  /* 0x0000000035007209 */ /* 0x000fe40007810000 */
[----:B------:R-:W-:Y:S02]  /*30f0*/  FSEL R55, R55, -INF , P1 ;  /* 0xff80000037377808 */ /* 0x000fe40000800000 */
[----:B------:R-:W-:Y:S02]  /*3100*/  ISETP.NE.AND P1, PT, R12, RZ, PT ;  /* 0x000000ff0c00720c */ /* 0x000fe40003f25270 */
[----:B------:R-:W-:-:S02]  /*3110*/  FMNMX.FTZ R12, R94, R13, !PT ;  /* 0x0000000d5e0c7209 */ /* 0x000fc40007810000 */
[----:B------:R-:W-:Y:S02]  /*3120*/  FMNMX.FTZ R7, R57, R0, !PT ;  /* 0x0000000039077209 */ /* 0x000fe40007810000 */
[----:B------:R-:W-:Y:S02]  /*3130*/  FMNMX.FTZ R15, R95, R12, !PT ;  /* 0x0000000c5f0f7209 */ /* 0x000fe40007810000 */
[----:B------:R-:W-:Y:S02]  /*3140*/  FSEL R51, R51, -INF , P2 ;  /* 0xff80000033337808 */ /* 0x000fe40001000000 */
[----:B------:R-:W-:Y:S02]  /*3150*/  ISETP.GT.AND P2, PT, R4, 0x89, PT ;  /* 0x000000890400780c */ /* 0x000fe40003f44270 */
[----:B------:R-:W-:Y:S02]  /*3160*/  FMNMX.FTZ R0, R56, R7, !PT ;  /* 0x0000000738007209 */ /* 0x000fe40007810000 */
[----:B------:R-:W-:-:S02]  /*3170*/  FSEL R27, R27, -INF , P0 ;  /* 0xff8000001b1b7808 */ /* 0x000fc40000000000 */
[----:B------:R-:W-:Y:S02]  /*3180*/  ISETP.NE.AND P0, PT, R14, RZ, PT ;  /* 0x000000ff0e00720c */ /* 0x000fe40003f05270 */
[----:B------:R-:W-:Y:S02]  /*3190*/  FMNMX.FTZ R14, R98, R15, !PT ;  /* 0x0000000f620e7209 */ /* 0x000fe40007810000 */
[----:B------:R-:W-:Y:S02]  /*31a0*/  FSEL R47, R47, -INF , P3 ;  /* 0xff8000002f2f7808 */ /* 0x000fe40001800000 */
[----:B------:R-:W-:Y:S02]  /*31b0*/  FSEL R68, R29, -INF , P2 ;  /* 0xff8000001d447808 */ /* 0x000fe40001000000 */
[----:B------:R-:W-:Y:S02]  /*31c0*/  FMNMX.FTZ R7, R65, R0, !PT ;  /* 0x0000000041077209 */ /* 0x000fe40007810000 */
[----:B------:R-:W-:-:S02]  /*31d0*/  ISETP.GT.AND P3, PT, R4, 0x90, PT ;  /* 0x000000900400780c */ /* 0x000fc40003f64270 */
[----:B------:R-:W-:Y:S02]  /*31e0*/  FMNMX.FTZ R15, R99, R14, !PT ;  /* 0x0000000e630f7209 */ /* 0x000fe40007810000 */
[----:B------:R-:W-:Y:S02]  /*31f0*/  FSEL R46, R46, -INF , P4 ;  /* 0xff8000002e2e7808 */ /* 0x000fe40002000000 */
[----:B------:R-:W-:Y:S02]  /*3200*/  FSEL R69, R32, -INF , P3 ;  /* 0xff80000020457808 */ /* 0x000fe40001800000 */
[----:B------:R-:W-:Y:S02]  /*3210*/  FMNMX.FTZ R0, R68, R7, !PT ;  /* 0x0000000744007209 */ /* 0x000fe40007810000 */
[----:B------:R-:W-:Y:S02]  /*3220*/  ISETP.GT.AND P4, PT, R4, 0x91, PT ;  /* 0x000000910400780c */ /* 0x000fe40003f84270 */
[----:B------:R-:W-:-:S02]  /*3230*/  FMNMX.FTZ R14, R102, R15, !PT ;  /* 0x0000000f660e7209 */ /* 0x000fc40007810000 */
[----:B------:R-:W-:Y:S02]  /*3240*/  FSEL R61, R33, -INF , P4 ;  /* 0xff800000213d7808 */ /* 0x000fe40002000000 */
[----:B------:R-:W-:Y:S02]  /*3250*/  FMNMX.FTZ R0, R69, R0, !PT ;  /* 0x0000000045007209 */ /* 0x000fe40007810000 */
[----:B------:R-:W-:Y:S02]  /*3260*/  ISETP.GT.AND P5, PT, R4, 0x98, PT ;  /* 0x000000980400780c */ /* 0x000fe40003fa4270 */
        /* <DEDUP_REMOVED lines=11> */
[----:B------:R-:W1:Y:S01]  /*3320*/  SHFL.BFLY PT, R0, R7, 0x2, 0x1f ;  /* 0x0c401f0007007f89 */ /* 0x000e6200000e0000 */
[----:B------:R-:W-:Y:S02]  /*3330*/  FMNMX.FTZ R25, R79, R20, !PT ;  /* 0x000000144f197209 */ /* 0x000fe40007810000 */
[----:B------:R-:W-:Y:S02]  /*3340*/  P2R R11, PR, RZ, 0x4 ;  /* 0x00000004ff0b7803 */ /* 0x000fe40000000000 */
[----:B------:R-:W-:Y:S02]  /*3350*/  FMNMX.FTZ R24, R82, R25, !PT ;  /* 0x0000001952187209 */ /* 0x000fe40007810000 */
[----:B------:R-:W-:-:S02]  /*3360*/  ISETP.GT.AND P2, PT, R4, 0x78, PT ;  /* 0x000000780400780c */ /* 0x000fc40003f44270 */
[----:B------:R-:W-:Y:S02]  /*3370*/  FMNMX.FTZ R25, R83, R24, !PT ;  /* 0x0000001853197209 */ /* 0x000fe40007810000 */
[----:B------:R-:W-:Y:S02]  /*3380*/  FSEL R54, R54, -INF , P2 ;  /* 0xff80000036367808 */ /* 0x000fe40001000000 */
[----:B------:R-:W-:Y:S02]  /*3390*/  FMNMX.FTZ R24, R86, R25, !PT ;  /* 0x0000001956187209 */ /* 0x000fe40007810000 */
[----:B------:R-:W-:Y:S02]  /*33a0*/  ISETP.NE.AND P2, PT, R11, RZ, PT ;  /* 0x000000ff0b00720c */ /* 0x000fe40003f45270 */
[----:B------:R-:W-:-:S04]  /*33b0*/  FMNMX.FTZ R29, R87, R24, !PT ;  /* 0x00000018571d7209 */ /* 0x000fc80007810000 */
[----:B------:R-:W-:Y:S02]  /*33c0*/  FMNMX.FTZ R28, R58, R29, !PT ;  /* 0x0000001d3a1c7209 */ /* 0x000fe40007810000 */
[----:B-1----:R-:W-:Y:S02]  /*33d0*/  FMNMX.FTZ R6, R7, R0, !PT ;  /* 0x0000000007067209 */ /* 0x002fe40007810000 */
[----:B------:R-:W-:-:S03]  /*33e0*/  FMNMX.FTZ R29, R59, R28, !PT ;  /* 0x0000001c3b1d7209 */ /* 0x000fc60007810000 */
[----:B------:R-:W1:Y:S01]  /*33f0*/  SHFL.BFLY PT, R9, R6, 0x1, 0x1f ;  /* 0x0c201f0006097f89 */ /* 0x000e6200000e0000 */
[----:B------:R-:W-:-:S04]  /*3400*/  FMNMX.FTZ R28, R62, R29, !PT ;  /* 0x0000001d3e1c7209 */ /* 0x000fc80007810000 */
[----:B------:R-:W-:-:S04]  /*3410*/  FMNMX.FTZ R33, R63, R28, !PT ;  /* 0x0000001c3f217209 */ /* 0x000fc80007810000 */
[----:B------:R-:W-:-:S04]  /*3420*/  FMNMX.FTZ R32, R66, R33, !PT ;  /* 0x0000002142207209 */ /* 0x000fc80007810000 */
[----:B------:R-:W-:-:S04]  /*3430*/  FMNMX.FTZ R33, R67, R32, !PT ;  /* 0x0000002043217209 */ /* 0x000fc80007810000 */
[----:B------:R-:W-:-:S04]  /*3440*/  FMNMX.FTZ R32, R70, R33, !PT ;  /* 0x0000002146207209 */ /* 0x000fc80007810000 */
[----:B------:R-:W-:Y:S02]  /*3450*/  FMNMX.FTZ R37, R71, R32, !PT ;  /* 0x0000002047257209 */ /* 0x000fe40007810000 */
[----:B-1----:R-:W-:Y:S01]  /*3460*/  FMNMX.FTZ R0, R6, R9, !PT ;  /* 0x0000000906007209 */ /* 0x002fe20007810000 */
[----:B------:R-:W-:Y:S01]  /*3470*/  IMAD.U32 R9, RZ, RZ, UR40 ;  /* 0x00000028ff097e24 */ /* 0x000fe2000f8e00ff */
        /* <DEDUP_REMOVED lines=12> */
[----:B------:R-:W-:Y:S01]  /*3540*/  FSEL R76, R30, -INF , P1 ;  /* 0xff8000001e4c7808 */ /* 0x000fe20000800000 */
[----:B------:R-:W-:-:S01]  /*3550*/  FFMA.FTZ R81, R81, UR40, -R112 ;  /* 0x0000002851517c23 */ /* 0x000fc20008010870 */
[----:B------:R-:W-:Y:S01]  /*3560*/  FMNMX.FTZ R41, R51, R72, !PT ;  /* 0x0000004833297209 */ /* 0x000fe20007810000 */
[----:B------:R1:W-:Y:S01]  /*3570*/  MUFU.EX2 R15, R73 ;  /* 0x00000049000f7308 */ /* 0x0003e20000000800 */
[----:B------:R-:W-:-:S01]  /*3580*/  FFMA.FTZ R20, R80, UR40, -R112 ;  /* 0x0000002850147c23 */ /* 0x000fc20008010870 */
[----:B------:R-:W-:Y:S01]  /*3590*/  FSEL R80, R31, -INF , P2 ;  /* 0xff8000001f507808 */ /* 0x000fe20001000000 */
[----:B------:R-:W-:-:S01]  /*35a0*/  FFMA.FTZ R24, R84, UR40, -R112 ;  /* 0x0000002854187c23 */ /* 0x000fc20008010870 */
[----:B------:R-:W-:Y:S01]  /*35b0*/  FMNMX.FTZ R72, R54, R41, !PT ;  /* 0x0000002936487209 */ /* 0x000fe20007810000 */
[----:B------:R-:W-:-:S01]  /*35c0*/  FFMA.FTZ R85, R85, UR40, -R112 ;  /* 0x0000002855557c23 */ /* 0x000fc20008010870 */
[----:B------:R-:W-:Y:S01]  /*35d0*/  FSEL R84, R35, -INF , P4 ;  /* 0xff80000023547808 */ /* 0x000fe20002000000 */
[----:B------:R-:W-:-:S01]  /*35e0*/  FFMA.FTZ R4, R88, UR40, -R112 ;  /* 0x0000002858047c23 */ /* 0x000fc20008010870 */
[----:B------:R2:W-:Y:S01]  /*35f0*/  MUFU.EX2 R25, R81 ;  /* 0x0000005100197308 */ /* 0x0005e20000000800 */
[----:B-1----:R-:W-:Y:S01]  /*3600*/  FMNMX.FTZ R73, R55, R72, !PT ;  /* 0x0000004837497209 */ /* 0x002fe20007810000 */
[--C-:B------:R-:W-:Y:S01]  /*3610*/  FFMA.FTZ R40, R40, UR40, -R112.reuse ;  /* 0x0000002828287c23 */ /* 0x100fe20008010870 */
[----:B------:R-:W-:Y:S01]  /*3620*/  FSEL R88, R39, -INF , P6 ;  /* 0xff80000027587808 */ /* 0x000fe20003000000 */
[--C-:B------:R-:W-:Y:S01]  /*3630*/  FFMA.FTZ R39, R48, UR40, -R112.reuse ;  /* 0x0000002830277c23 */ /* 0x100fe20008010870 */
[----:B------:R-:W-:Y:S01]  /*3640*/  FMNMX.FTZ R72, R26, R73, !PT ;  /* 0x000000491a487209 */ /* 0x000fe20007810000 */
[--C-:B------:R-:W-:Y:S01]  /*3650*/  FFMA.FTZ R48, R57, UR40, -R112.reuse ;  /* 0x0000002839307c23 */ /* 0x100fe20008010870 */
[----:B------:R-:W-:-:S01]  /*3660*/  FFMA.FTZ R57, R68, UR40, -R112 ;  /* 0x0000002844397c23 */ /* 0x000fc20008010870 */
[----:B------:R1:W-:Y:S01]  /*3670*/  MUFU.EX2 R29, R85 ;  /* 0x00000055001d7308 */ /* 0x0003e20000000800 */
[----:B------:R-:W-:Y:S01]  /*3680*/  FMNMX.FTZ R73, R27, R72, !PT ;  /* 0x000000481b497209 */ /* 0x000fe20007810000 */
[----:B------:R-:W-:Y:S01]  /*3690*/  IMAD.U32 R68, RZ, RZ, UR40 ;  /* 0x00000028ff447e24 */ /* 0x000fe2000f8e00ff */
[----:B--2---:R-:W-:Y:S01]  /*36a0*/  FSEL R81, R34, -INF , P3 ;  /* 0xff80000022517808 */ /* 0x004fe20001800000 */
[--C-:B------:R-:W-:Y:S01]  /*36b0*/  FFMA.FTZ R7, R89, UR40, -R112.reuse ;  /* 0x0000002859077c23 */ /* 0x100fe20008010870 */
[----:B------:R-:W-:Y:S01]  /*36c0*/  FMNMX.FTZ R73, R76, R73, !PT ;  /* 0x000000494c497209 */ /* 0x000fe20007810000 */
[--C-:B------:R-:W-:Y:S01]  /*36d0*/  FFMA.FTZ R6, R92, UR40, -R112.reuse ;  /* 0x000000285c067c23 */ /* 0x100fe20008010870 */
[----:B------:R-:W-:-:S01]  /*36e0*/  FFMA.FTZ R9, R93, UR40, -R112 ;  /* 0x000000285d097c23 */ /* 0x000fc20008010870 */
[----:B------:R-:W-:Y:S01]  /*36f0*/  MUFU.EX2 R4, R4 ;  /* 0x0000000400047308 */ /* 0x000fe20000000800 */
[----:B------:R-:W-:Y:S01]  /*3700*/  FMNMX.FTZ R34, R80, R73, !PT ;  /* 0x0000004950227209 */ /* 0x000fe20007810000 */
[--C-:B------:R-:W-:Y:S01]  /*3710*/  FFMA.FTZ R8, R96, UR40, -R112.reuse ;  /* 0x0000002860087c23 */ /* 0x100fe20008010870 */
[----:B-1----:R-:W-:Y:S01]  /*3720*/  FSEL R85, R38, -INF , P5 ;  /* 0xff80000026557808 */ /* 0x002fe20002800000 */
[--C-:B------:R-:W-:Y:S01]  /*3730*/  FFMA.FTZ R11, R97, UR40, -R112.reuse ;  /* 0x00000028610b7c23 */ /* 0x100fe20008010870 */
[----:B------:R-:W-:Y:S01]  /*3740*/  FMNMX.FTZ R35, R81, R34, !PT ;  /* 0x0000002251237209 */ /* 0x000fe20007810000 */
[--C-:B------:R-:W-:Y:S01]  /*3750*/  FFMA.FTZ R77, R77, UR40, -R112.reuse ;  /* 0x000000284d4d7c23 */ /* 0x100fe20008010870 */
[----:B------:R-:W-:-:S01]  /*3760*/  FFMA.FTZ R10, R100, UR40, -R112 ;  /* 0x00000028640a7c23 */ /* 0x000fc20008010870 */
[----:B------:R1:W-:Y:S01]  /*3770*/  MUFU.EX2 R34, R40 ;  /* 0x0000002800227308 */ /* 0x0003e20000000800 */
[----:B------:R-:W-:Y:S01]  /*3780*/  FMNMX.FTZ R38, R84, R35, !PT ;  /* 0x0000002354267209 */ /* 0x000fe20007810000 */
[--C-:B------:R-:W-:Y:S01]  /*3790*/  FFMA.FTZ R35, R5, UR40, -R112.reuse ;  /* 0x0000002805237c23 */ /* 0x100fe20008010870 */
[----:B------:R-:W-:-:S01]  /*37a0*/  FFMA.FTZ R101, R101, UR40, -R112 ;  /* 0x0000002865657c23 */ /* 0x000fc20008010870 */
[--C-:B------:R-:W-:Y:S01]  /*37b0*/  FFMA.FTZ R28, R104, UR40, -R112.reuse ;  /* 0x00000028681c7c23 */ /* 0x100fe20008010870 */
[----:B------:R-:W-:Y:S01]  /*37c0*/  FMNMX.FTZ R5, R85, R38, !PT ;  /* 0x0000002655057209 */ /* 0x000fe20007810000 */
[--C-:B------:R-:W-:Y:S01]  /*37d0*/  FFMA.FTZ R38, R44, UR40, -R112.reuse ;  /* 0x000000282c267c23 */ /* 0x100fe20008010870 */
[----:B------:R-:W-:-:S01]  /*37e0*/  FFMA.FTZ R44, R52, UR40, -R112 ;  /* 0x00000028342c7c23 */ /* 0x000fc20008010870 */
[--C-:B------:R-:W-:Y:S01]  /*37f0*/  FFMA.FTZ R52, R65, UR40, -R112.reuse ;  /* 0x0000002841347c23 */ /* 0x100fe20008010870 */
[----:B------:R-:W-:Y:S01]  /*3800*/  FMNMX.FTZ R5, R88, R5, !PT ;  /* 0x0000000558057209 */ /* 0x000fe20007810000 */
[--C-:B-1----:R-:W-:Y:S01]  /*3810*/  FFMA.FTZ R40, R49, UR40, -R112.reuse ;  /* 0x0000002831287c23 */ /* 0x102fe20008010870 */
[----:B------:R-:W-:-:S01]  /*3820*/  FFMA.FTZ R49, R53, UR40, -R112 ;  /* 0x0000002835317c23 */ /* 0x000fc20008010870 */
[--C-:B------:R-:W-:Y:S01]  /*3830*/  FFMA.FTZ R53, R56, UR40, -R112.reuse ;  /* 0x0000002838357c23 */ /* 0x100fe20008010870 */
[----:B------:R-:W-:-:S01]  /*3840*/  FFMA.FTZ R56, R69, UR40, -R112 ;  /* 0x0000002845387c23 */ /* 0x000fc20008010870 */
[----:B------:R-:W1:Y:S01]  /*3850*/  SHFL.BFLY PT, R72, R5, 0x2, 0x1f ;  /* 0x0c401f0005487f89 */ /* 0x000e6200000e0000 */
        /* <DEDUP_REMOVED lines=13> */
[----:B------:R-:W-:-:S02]  /*3930*/  CS2R R112, SRZ ;  /* 0x0000000000707805 */ /* 0x000fc4000001ff00 */
[----:B------:R-:W-:Y:S02]  /*3940*/  CS2R R96, SRZ ;  /* 0x0000000000607805 */ /* 0x000fe4000001ff00 */
[----:B------:R-:W-:Y:S01]  /*3950*/  CS2R R92, SRZ ;  /* 0x00000000005c7805 */ /* 0x000fe2000001ff00 */
[----:B------:R-:W2:Y:S01]  /*3960*/  MUFU.EX2 R9, R9 ;  /* 0x0000000900097308 */ /* 0x000ea20000000800 */
[----:B-1----:R-:W-:-:S07]  /*3970*/  FMNMX.FTZ R72, R5, R72, !PT ;  /* 0x0000004805487209 */ /* 0x002fce0007810000 */
[----:B------:R-:W1:Y:S01]  /*3980*/  MUFU.EX2 R8, R8 ;  /* 0x0000000800087308 */ /* 0x000e620000000800 */
[----:B------:R-:W3:Y:S07]  /*3990*/  SHFL.BFLY PT, R5, R72, 0x1, 0x1f ;  /* 0x0c201f0048057f89 */ /* 0x000eee00000e0000 */
[----:B------:R4:W-:Y:S01]  /*39a0*/  MUFU.EX2 R21, R77 ;  /* 0x0000004d00157308 */ /* 0x0009e20000000800 */
[----:B--2---:R-:W-:-:S04]  /*39b0*/  F2FP.SATFINITE.E4M3.F32.PACK_AB_MERGE_C R200, R9, R6, RZ ;  /* 0x0000000609c8723e */ /* 0x004fc800048070ff */
[----:B------:R-:W-:-:S03]  /*39c0*/  F2FP.SATFINITE.E4M3.F32.PACK_AB_MERGE_C R200, R7, R4, R200 ;  /* 0x0000000407c8723e */ /* 0x000fc600048070c8 */
[----:B------:R-:W2:Y:S08]  /*39d0*/  MUFU.EX2 R11, R11 ;  /* 0x0000000b000b7308 */ /* 0x000eb00000000800 */
[----:B------:R-:W5:Y:S01]  /*39e0*/  MUFU.EX2 R10, R10 ;  /* 0x0000000a000a7308 */ /* 0x000f620000000800 */
[----:B---3--:R-:W-:-:S04]  /*39f0*/  FMNMX.FTZ R5, R72, R5, !PT ;  /* 0x0000000548057209 */ /* 0x008fc80007810000 */
[C---:B------:R-:W-:Y:S01]  /*3a00*/  FSETP.NEU.FTZ.AND P1, PT, R5.reuse, -INF , PT ;  /* 0xff8000000500780b */ /* 0x040fe20003f3d000 */
[----:B------:R-:W-:-:S02]  /*3a10*/  FFMA.FTZ R68, R5, R68, -8 ;  /* 0xc100000005447423 */ /* 0x000fc40000010044 */
[----:B------:R-:W-:Y:S03]  /*3a20*/  MUFU.EX2 R13, R101 ;  /* 0x00000065000d7308 */ /* 0x000fe60000000800 */
[----:B------:R-:W-:Y:S02]  /*3a30*/  FSEL R89, R68, RZ, P1 ;  /* 0x000000ff44597208 */ /* 0x000fe40000800000 */
[----:B------:R-:W-:-:S03]  /*3a40*/  ISETP.NE.AND P1, PT, R2, RZ, PT ;  /* 0x000000ff0200720c */ /* 0x000fc60003f25270 */
        /* <DEDUP_REMOVED lines=9> */
[----:B----4-:R-:W-:-:S01]  /*3ae0*/  FFMA.FTZ R77, R83, UR40, -R89 ;  /* 0x00000028534d7c23 */ /* 0x010fc20008010859 */
[----:B------:R-:W-:Y:S01]  /*3af0*/  FADD.FTZ R83, R4, R7 ;  /* 0x0000000704537221 */ /* 0x000fe20000010000 */
[----:B------:R-:W-:-:S01]  /*3b00*/  FFMA.FTZ R103, R103, UR40, -R89 ;  /* 0x0000002867677c23 */ /* 0x000fc20008010859 */
[--C-:B------:R-:W-:Y:S01]  /*3b10*/  FFMA.FTZ R72, R74, UR40, -R89.reuse ;  /* 0x000000284a487c23 */ /* 0x100fe20008010859 */
[----:B------:R-:W-:-:S01]  /*3b20*/  FFMA.FTZ R74, R82, UR40, -R89 ;  /* 0x00000028524a7c23 */ /* 0x000fc20008010859 */
[----:B------:R-:W-:Y:S01]  /*3b30*/  FADD.FTZ R82, R6, R83 ;  /* 0x0000005306527221 */ /* 0x000fe20000010000 */
[----:B------:R-:W-:Y:S01]  /*3b40*/  @P1 VIADD R3, R3, 0x33440 ;  /* 0x0003344003031836 */ /* 0x000fe20000000000 */
[----:B------:R-:W3:Y:S01]  /*3b50*/  MUFU.EX2 R69, R69 ;  /* 0x0000004500457308 */ /* 0x000ee20000000800 */
[----:B------:R-:W-:-:S01]  /*3b60*/  FFMA.FTZ R75, R75, UR40, -R89 ;  /* 0x000000284b4b7c23 */ /* 0x000fc20008010859 */
[----:B------:R-:W-:Y:S01]  /*3b70*/  FADD.FTZ R83, R9, R82 ;  /* 0x0000005209537221 */ /* 0x000fe20000010000 */
[----:B------:R-:W-:-:S01]  /*3b80*/  FFMA.FTZ R78, R78, UR40, -R89 ;  /* 0x000000284e4e7c23 */ /* 0x000fc20008010859 */
[----:B------:R-:W-:Y:S01]  /*3b90*/  @P1 PRMT R3, R18, 0x654, R3 ;  /* 0x0000065412031816 */ /* 0x000fe20000000003 */
[----:B------:R-:W-:-:S01]  /*3ba0*/  FFMA.FTZ R79, R79, UR40, -R89 ;  /* 0x000000284f4f7c23 */ /* 0x000fc20008010859 */
[----:B-1----:R-:W-:Y:S01]  /*3bb0*/  FADD.FTZ R82, R8, R83 ;  /* 0x0000005308527221 */ /* 0x002fe20000010000 */
[----:B------:R-:W-:-:S01]  /*3bc0*/  FFMA.FTZ R86, R86, UR40, -R89 ;  /* 0x0000002856567c23 */ /* 0x000fc20008010859 */
[----:B------:R-:W1:Y:S01]  /*3bd0*/  MUFU.EX2 R94, R94 ;  /* 0x0000005e005e7308 */ /* 0x000e620000000800 */
[----:B------:R4:W-:Y:S01]  /*3be0*/  @P1 SYNCS.ARRIVE.TRANS64.RED.A1T0 RZ, [R3+URZ], RZ ;  /* 0x000000ff03ff19a7 */ /* 0x0009e2000810043f */
[----:B--2---:R-:W-:-:S01]  /*3bf0*/  FADD.FTZ R83, R11, R82 ;  /* 0x000000520b537221 */ /* 0x004fc20000010000 */
[--C-:B------:R-:W-:Y:S01]  /*3c00*/  FFMA.FTZ R87, R87, UR40, -R89.reuse ;  /* 0x0000002857577c23 */ /* 0x100fe20008010859 */
[----:B------:R-:W-:-:S01]  /*3c10*/  FFMA.FTZ R58, R58, UR40, -R89 ;  /* 0x000000283a3a7c23 */ /* 0x000fc20008010859 */
[----:B------:R-:W-:Y:S01]  /*3c20*/  FFMA.FTZ R59, R59, UR40, -R89 ;  /* 0x000000283b3b7c23 */ /* 0x000fe20008010859 */
[----:B-----5:R-:W-:-:S01]  /*3c30*/  FADD.FTZ R82, R10, R83 ;  /* 0x000000530a527221 */ /* 0x020fc20000010000 */
[----:B------:R-:W-:Y:S01]  /*3c40*/  FFMA.FTZ R62, R62, UR40, -R89 ;  /* 0x000000283e3e7c23 */ /* 0x000fe20008010859 */
[----:B------:R-:W2:Y:S01]  /*3c50*/  MUFU.EX2 R95, R95 ;  /* 0x0000005f005f7308 */ /* 0x000ea20000000800 */
[----:B---3--:R-:W-:-:S01]  /*3c60*/  FADD.FTZ R91, R64, R69 ;  /* 0x00000045405b7221 */ /* 0x008fc20000010000 */
[--C-:B------:R-:W-:Y:S01]  /*3c70*/  FFMA.FTZ R63, R63, UR40, -R89.reuse ;  /* 0x000000283f3f7c23 */ /* 0x100fe20008010859 */
[----:B------:R-:W-:-:S01]  /*3c80*/  FFMA.FTZ R66, R66, UR40, -R89 ;  /* 0x0000002842427c23 */ /* 0x000fc20008010859 */
[--C-:B------:R-:W-:Y:S01]  /*3c90*/  FFMA.FTZ R67, R67, UR40, -R89.reuse ;  /* 0x0000002843437c23 */ /* 0x100fe20008010859 */
[----:B------:R-:W-:Y:S01]  /*3ca0*/  F2FP.SATFINITE.E4M3.F32.PACK_AB_MERGE_C R202, R13, R10, RZ ;  /* 0x0000000a0dca723e */ /* 0x000fe200048070ff */
[--C-:B------:R-:W-:Y:S01]  /*3cb0*/  FFMA.FTZ R70, R70, UR40, -R89.reuse ;  /* 0x0000002846467c23 */ /* 0x100fe20008010859 */
[----:B------:R-:W-:-:S01]  /*3cc0*/  FFMA.FTZ R71, R71, UR40, -R89 ;  /* 0x0000002847477c23 */ /* 0x000fc20008010859 */
[----:B------:R-:W3:Y:S01]  /*3cd0*/  MUFU.EX2 R68, R68 ;  /* 0x0000004400447308 */ /* 0x000ee20000000800 */
[----:B-1----:R-:W-:-:S01]  /*3ce0*/  FADD.FTZ R90, R94, R91 ;  /* 0x0000005b5e5a7221 */ /* 0x002fc20000010000 */
[--C-:B------:R-:W-:Y:S01]  /*3cf0*/  FFMA.FTZ R42, R42, UR40, -R89.reuse ;  /* 0x000000282a2a7c23 */ /* 0x100fe20008010859 */
[----:B------:R-:W-:-:S01]  /*3d00*/  FFMA.FTZ R43, R43, UR40, -R89 ;  /* 0x000000282b2b7c23 */ /* 0x000fc20008010859 */
[--C-:B------:R-:W-:Y:S01]  /*3d10*/  FFMA.FTZ R46, R46, UR40, -R89.reuse ;  /* 0x000000282e2e7c23 */ /* 0x100fe20008010859 */
[----:B------:R-:W-:-:S01]  /*3d20*/  FFMA.FTZ R47, R47, UR40, -R89 ;  /* 0x000000282f2f7c23 */ /* 0x000fc20008010859 */
[--C-:B------:R-:W-:Y:S01]  /*3d30*/  FFMA.FTZ R50, R50, UR40, -R89.reuse ;  /* 0x0000002832327c23 */ /* 0x100fe20008010859 */
[----:B------:R-:W-:-:S01]  /*3d40*/  FFMA.FTZ R51, R51, UR40, -R89 ;  /* 0x0000002833337c23 */ /* 0x000fc20008010859 */
[----:B------:R-:W4:Y:S01]  /*3d50*/  MUFU.EX2 R73, R73 ;  /* 0x0000004900497308 */ /* 0x000f220000000800 */
[----:B--2---:R-:W-:-:S01]  /*3d60*/  FADD.FTZ R91, R95, R90 ;  /* 0x0000005a5f5b7221 */ /* 0x004fc20000010000 */
        /* <DEDUP_REMOVED lines=10> */
[--C-:B------:R-:W-:Y:S01]  /*3e10*/  FFMA.FTZ R85, R85, UR40, -R89.reuse ;  /* 0x0000002855557c23 */ /* 0x100fe20008010859 */
[----:B------:R-:W-:-:S01]  /*3e20*/  FFMA.FTZ R88, R88, UR40, -R89 ;  /* 0x0000002858587c23 */ /* 0x000fc20008010859 */
[----:B------:R-:W-:-:S02]  /*3e30*/  PLOP3.LUT P1, PT, PT, PT, UP0, 0x80, 0x0 ;  /* 0x000000000000781c */ /* 0x000fc40003f2f008 */
[----:B------:R-:W-:Y:S01]  /*3e40*/  CS2R R100, SRZ ;  /* 0x0000000000647805 */ /* 0x000fe2000001ff00 */
[----:B------:R-:W2:Y:S01]  /*3e50*/  MUFU.EX2 R103, R103 ;  /* 0x0000006700677308 */ /* 0x000ea20000000800 */
[----:B----4-:R-:W-:-:S01]  /*3e60*/  FADD.FTZ R3, R73, R90 ;  /* 0x0000005a49037221 */ /* 0x010fc20000010000 */
[----:B------:R-:W-:Y:S02]  /*3e70*/  F2FP.SATFINITE.E4M3.F32.PACK_AB_MERGE_C R94, R95, R94, RZ ;  /* 0x0000005e5f5e723e */ /* 0x000fe400048070ff */
[----:B------:R-:W-:Y:S02]  /*3e80*/  CS2R R98, SRZ ;  /* 0x0000000000627805 */ /* 0x000fe4000001ff00 */
[----:B------:R-:W-:Y:S02]  /*3e90*/  F2FP.SATFINITE.E4M3.F32.PACK_AB_MERGE_C R202, R11, R8, R202 ;  /* 0x000000080bca723e */ /* 0x000fe400048070ca */
[----:B------:R-:W-:Y:S02]  /*3ea0*/  F2FP.SATFINITE.E4M3.F32.PACK_AB_MERGE_C R201, R69, R64, R94 ;  /* 0x0000004045c9723e */ /* 0x000fe4000480705e */
[----:B------:R-:W-:Y:S01]  /*3eb0*/  CS2R R94, SRZ ;  /* 0x00000000005e7805 */ /* 0x000fe2000001ff00 */
[----:B------:R-:W3:Y:S01]  /*3ec0*/  MUFU.EX2 R72, R72 ;  /* 0x0000004800487308 */ /* 0x000ee20000000800 */
[----:B-1----:R-:W-:-:S01]  /*3ed0*/  FADD.FTZ R90, R102, R3 ;  /* 0x00000003665a7221 */ /* 0x002fc20000010000 */
[----:B------:R-:W-:-:S04]  /*3ee0*/  FADD.FTZ R3, R13, R82 ;  /* 0x000000520d037221 */ /* 0x000fc80000010000 */
[----:B------:R-:W-:Y:S02]  /*3ef0*/  FADD.FTZ R82, R12, R3 ;  /* 0x000000030c527221 */ /* 0x000fe40000010000 */
[----:B------:R-:W1:Y:S01]  /*3f00*/  MUFU.EX2 R75, R75 ;  /* 0x0000004b004b7308 */ /* 0x000e620000000800 */
[----:B--2---:R-:W-:-:S01]  /*3f10*/  FADD.FTZ R83, R103, R90 ;  /* 0x0000005a67537221 */ /* 0x004fc20000010000 */
[----:B------:R-:W-:Y:S01]  /*3f20*/  FADD.FTZ R3, R15, R82 ;  /* 0x000000520f037221 */ /* 0x000fe20000010000 */
[----:B------:R-:W-:-:S04]  /*3f30*/  F2FP.SATFINITE.E4M3.F32.PACK_AB_MERGE_C R102, R103, R102, RZ ;  /* 0x000000666766723e */ /* 0x000fc800048070ff */
[----:B------:R-:W-:Y:S01]  /*3f40*/  F2FP.SATFINITE.E4M3.F32.PACK_AB_MERGE_C R203, R73, R68, R102 ;  /* 0x0000004449cb723e */ /* 0x000fe20004807066 */
[----:B------:R-:W2:Y:S01]  /*3f50*/  MUFU.EX2 R14, R14 ;  /* 0x0000000e000e7308 */ /* 0x000ea20000000800 */
[----:B---3--:R-:W-:-:S01]  /*3f60*/  FADD.FTZ R90, R72, R83 ;  /* 0x00000053485a7221 */ /* 0x008fc20000010000 */
[----:B------:R-:W-:Y:S02]  /*3f70*/  CS2R R102, SRZ ;  /* 0x0000000000667805 */ /* 0x000fe4000001ff00 */
[----:B------:R-:W-:-:S04]  /*3f80*/  CS2R R68, SRZ ;  /* 0x0000000000447805 */ /* 0x000fc8000001ff00 */
[----:B------:R-:W3:Y:S01]  /*3f90*/  MUFU.EX2 R78, R78 ;  /* 0x0000004e004e7308 */ /* 0x000ee20000000800 */
[----:B-1----:R-:W-:-:S07]  /*3fa0*/  FADD.FTZ R83, R75, R90 ;  /* 0x0000005a4b537221 */ /* 0x002fce0000010000 */
[----:B------:R-:W1:Y:S01]  /*3fb0*/  MUFU.EX2 R79, R79 ;  /* 0x0000004f004f7308 */ /* 0x000e620000000800 */
[----:B--2---:R-:W-:-:S01]  /*3fc0*/  FADD.FTZ R82, R14, R3 ;  /* 0x000000030e527221 */ /* 0x004fc20000010000 */
[----:B------:R-:W-:-:S03]  /*3fd0*/  F2FP.SATFINITE.E4M3.F32.PACK_AB_MERGE_C R14, R21, R14, RZ ;  /* 0x0000000e150e723e */ /* 0x000fc600048070ff */
[----:B------:R-:W-:Y:S01]  /*3fe0*/  FADD.FTZ R3, R21, R82 ;  /* 0x0000005215037221 */ /* 0x000fe20000010000 */
[----:B------:R-:W-:Y:S02]  /*3ff0*/  F2FP.SATFINITE.E4M3.F32.PACK_AB_MERGE_C R204, R15, R12, R14 ;  /* 0x0000000c0fcc723e */ /* 0x000fe4000480700e */
[----:B------:R-:W2:Y:S01]  /*4000*/  MUFU.EX2 R20, R20 ;  /* 0x0000001400147308 */ /* 0x000ea20000000800 */
[----:B---3--:R-:W-:-:S07]  /*4010*/  FADD.FTZ R90, R78, R83 ;  /* 0x000000534e5a7221 */ /* 0x008fce0000010000 */
[----:B------:R-:W3:Y:S01]  /*4020*/  MUFU.EX2 R74, R74 ;  /* 0x0000004a004a7308 */ /* 0x000ee20000000800 */
[----:B-1----:R-:W-:-:S01]  /*4030*/  FADD.FTZ R83, R79, R90 ;  /* 0x0000005a4f537221 */ /* 0x002fc20000010000 */
[----:B------:R-:W-:-:S04]  /*4040*/  F2FP.SATFINITE.E4M3.F32.PACK_AB_MERGE_C R78, R79, R78, RZ ;  /* 0x0000004e4f4e723e */ /* 0x000fc800048070ff */
[----:B------:R-:W-:Y:S02]  /*4050*/  F2FP.SATFINITE.E4M3.F32.PACK_AB_MERGE_C R205, R75, R72, R78 ;  /* 0x000000484bcd723e */ /* 0x000fe4000480704e */
[----:B------:R-:W-:Y:S01]  /*4060*/  CS2R R78, SRZ ;  /* 0x00000000004e7805 */ /* 0x000fe2000001ff00 */
[----:B------:R-:W1:Y:S01]  /*4070*/  MUFU.EX2 R77, R77 ;  /* 0x0000004d004d7308 */ /* 0x000e620000000800 */
[----:B--2---:R-:W-:-:S01]  /*4080*/  FADD.FTZ R82, R20, R3 ;  /* 0x0000000314527221 */ /* 0x004fc20000010000 */
[----:B------:R-:W-:-:S03]  /*4090*/  CS2R R72, SRZ ;  /* 0x0000000000487805 */ /* 0x000fc6000001ff00 */
[----:B------:R-:W-:-:S03]  /*40a0*/  FADD.FTZ R3, R25, R82 ;  /* 0x0000005219037221 */ /* 0x000fc60000010000 */
[----:B------:R-:W2:Y:S01]  /*40b0*/  MUFU.EX2 R24, R24 ;  /* 0x0000001800187308 */ /* 0x000ea20000000800 */
[----:B---3--:R-:W-:-:S07]  /*40c0*/  FADD.FTZ R90, R74, R83 ;  /* 0x000000534a5a7221 */ /* 0x008fce0000010000 */
[----:B------:R-:W3:Y:S01]  /*40d0*/  MUFU.EX2 R86, R86 ;  /* 0x0000005600567308 */ /* 0x000ee20000000800 */
[----:B-1----:R-:W-:-:S07]  /*40e0*/  FADD.FTZ R83, R77, R90 ;  /* 0x0000005a4d537221 */ /* 0x002fce0000010000 */
[----:B------:R-:W1:Y:S01]  /*40f0*/  MUFU.EX2 R87, R87 ;  /* 0x0000005700577308 */ /* 0x000e620000000800 */
[----:B--2---:R-:W-:-:S01]  /*4100*/  FADD.FTZ R82, R24, R3 ;  /* 0x0000000318527221 */ /* 0x004fc20000010000 */
[----:B------:R-:W-:-:S03]  /*4110*/  F2FP.SATFINITE.E4M3.F32.PACK_AB_MERGE_C R24, R29, R24, RZ ;  /* 0x000000181d18723e */ /* 0x000fc600048070ff */
[----:B------:R-:W-:Y:S01]  /*4120*/  FADD.FTZ R3, R29, R82 ;  /* 0x000000521d037221 */ /* 0x000fe20000010000 */
[----:B------:R-:W-:Y:S02]  /*4130*/  F2FP.SATFINITE.E4M3.F32.PACK_AB_MERGE_C R206, R25, R20, R24 ;  /* 0x0000001419ce723e */ /* 0x000fe40004807018 */
[----:B------:R-:W-:Y:S01]  /*4140*/  CS2R R24, SRZ ;  /* 0x0000000000187805 */ /* 0x000fe2000001ff00 */
[----:B------:R-:W2:Y:S01]  /*4150*/  MUFU.EX2 R28, R28 ;  /* 0x0000001c001c7308 */ /* 0x000ea20000000800 */
[----:B---3--:R-:W-:-:S01]  /*4160*/  FADD.FTZ R90, R86, R83 ;  /* 0x00000053565a7221 */ /* 0x008fc20000010000 */
[----:B------:R-:W-:-:S06]  /*4170*/  CS2R R82, SRZ ;  /* 0x0000000000527805 */ /* 0x000fcc000001ff00 */
[----:B------:R-:W3:Y:S01]  /*4180*/  MUFU.EX2 R58, R58 ;  /* 0x0000003a003a7308 */ /* 0x000ee20000000800 */
[----:B-1----:R-:W-:-:S01]  /*4190*/  FADD.FTZ R9, R87, R90 ;  /* 0x0000005a57097221 */ /* 0x002fc20000010000 */
[----:B------:R-:W-:Y:S02]  /*41a0*/  F2FP.SATFINITE.E4M3.F32.PACK_AB_MERGE_C R86, R87, R86, RZ ;  /* 0x000000565756723e */ /* 0x000fe400048070ff */
[----:B------:R-:W-:Y:S02]  /*41b0*/  CS2R R90, SRZ ;  /* 0x00000000005a7805 */ /* 0x000fe4000001ff00 */
[----:B------:R-:W-:Y:S02]  /*41c0*/  F2FP.SATFINITE.E4M3.F32.PACK_AB_MERGE_C R207, R77, R74, R86 ;  /* 0x0000004a4dcf723e */ /* 0x000fe40004807056 */
[----:B------:R-:W-:Y:S01]  /*41d0*/  CS2R R86, SRZ ;  /* 0x0000000000567805 */ /* 0x000fe2000001ff00 */
[----:B------:R1:W4:Y:S01]  /*41e0*/  MUFU.EX2 R33, R105 ;  /* 0x0000006900217308 */ /* 0x0003220000000800 */
[----:B--2---:R-:W-:-:S01]  /*41f0*/  FADD.FTZ R6, R28, R3 ;  /* 0x000000031c067221 */ /* 0x004fc20000010000 */
[----:B------:R-:W-:-:S06]  /*4200*/  CS2R R74, SRZ ;  /* 0x00000000004a7805 */ /* 0x000fcc000001ff00 */
[----:B------:R-:W2:Y:S01]  /*4210*/  MUFU.EX2 R59, R59 ;  /* 0x0000003b003b7308 */ /* 0x000ea20000000800 */
[----:B---3--:R-:W-:-:S01]  /*4220*/  FADD.FTZ R10, R58, R9 ;  /* 0x000000093a0a7221 */ /* 0x008fc20000010000 */
[----:B-1----:R-:W-:-:S06]  /*4230*/  CS2R R104, SRZ ;  /* 0x0000000000687805 */ /* 0x002fcc000001ff00 */
[----:B------:R-:W1:Y:S01]  /*4240*/  MUFU.EX2 R32, R32 ;  /* 0x0000002000207308 */ /* 0x000e620000000800 */
[----:B----4-:R-:W-:-:S07]  /*4250*/  FADD.FTZ R3, R33, R6 ;  /* 0x0000000621037221 */ /* 0x010fce0000010000 */
[----:B------:R-:W3:Y:S01]  /*4260*/  MUFU.EX2 R62, R62 ;  /* 0x0000003e003e7308 */ /* 0x000ee20000000800 */
[----:B--2---:R-:W-:-:S07]  /*4270*/  FADD.FTZ R9, R59, R10 ;  /* 0x0000000a3b097221 */ /* 0x004fce0000010000 */
[----:B------:R2:W4:Y:S01]  /*4280*/  MUFU.EX2 R37, R107 ;  /* 0x0000006b00257308 */ /* 0x0005220000000800 */
[----:B-1----:R-:W-:-:S07]  /*4290*/  FADD.FTZ R6, R32, R3 ;  /* 0x0000000320067221 */ /* 0x002fce0000010000 */
[----:B------:R-:W1:Y:S01]  /*42a0*/  MUFU.EX2 R63, R63 ;  /* 0x0000003f003f7308 */ /* 0x000e620000000800 */
[----:B---3--:R-:W-:-:S01]  /*42b0*/  FADD.FTZ R10, R62, R9 ;  /* 0x000000093e0a7221 */ /* 0x008fc20000010000 */
[----:B--2---:R-:W-:-:S06]  /*42c0*/  CS2R R106, SRZ ;  /* 0x00000000006a7805 */ /* 0x004fcc000001ff00 */
[----:B------:R-:W2:Y:S01]  /*42d0*/  MUFU.EX2 R36, R36 ;  /* 0x0000002400247308 */ /* 0x000ea20000000800 */
[C---:B----4-:R-:W-:Y:S01]  /*42e0*/  F2FP.SATFINITE.E4M3.F32.PACK_AB_MERGE_C R32, R37.reuse, R32, RZ ;  /* 0x000000202520723e */ /* 0x050fe200048070ff */
[----:B------:R-:W-:-:S03]  /*42f0*/  FADD.FTZ R37, R37, R6 ;  /* 0x0000000625257221 */ /* 0x000fc60000010000 */
[----:B------:R-:W-:Y:S02]  /*4300*/  F2FP.SATFINITE.E4M3.F32.PACK_AB_MERGE_C R208, R33, R28, R32 ;  /* 0x0000001c21d0723e */ /* 0x000fe40004807020 */
[----:B------:R-:W-:Y:S02]  /*4310*/  CS2R R32, SRZ ;  /* 0x0000000000207805 */ /* 0x000fe4000001ff00 */
[----:B------:R-:W-:Y:S01]  /*4320*/  CS2R R28, SRZ ;  /* 0x00000000001c7805 */ /* 0x000fe2000001ff00 */
[----:B------:R-:W3:Y:S01]  /*4330*/  MUFU.EX2 R66, R66 ;  /* 0x0000004200427308 */ /* 0x000ee20000000800 */
[----:B-1----:R-:W-:-:S01]  /*4340*/  FADD.FTZ R3, R63, R10 ;  /* 0x0000000a3f037221 */ /* 0x002fc20000010000 */
[----:B------:R-:W-:-:S04]  /*4350*/  F2FP.SATFINITE.E4M3.F32.PACK_AB_MERGE_C R62, R63, R62, RZ ;  /* 0x0000003e3f3e723e */ /* 0x000fc800048070ff */
        /* <DEDUP_REMOVED lines=8> */
[----:B------:R1:W3:Y:S01]  /*43e0*/  MUFU.EX2 R30, R110 ;  /* 0x0000006e001e7308 */ /* 0x0002e20000000800 */
[----:B----4-:R-:W-:-:S07]  /*43f0*/  FADD.FTZ R3, R41, R6 ;  /* 0x0000000629037221 */ /* 0x010fce0000010000 */
[----:B------:R-:W4:Y:S01]  /*4400*/  MUFU.EX2 R70, R70 ;  /* 0x0000004600467308 */ /* 0x000f220000000800 */
[----:B--2---:R-:W-:-:S01]  /*4410*/  FADD.FTZ R9, R67, R10 ;  /* 0x0000000a43097221 */ /* 0x004fc20000010000 */
[----:B-1----:R-:W-:-:S06]  /*4420*/  CS2R R110, SRZ ;  /* 0x00000000006e7805 */ /* 0x002fcc000001ff00 */
[----:B------:R-:W1:Y:S01]  /*4430*/  MUFU.EX2 R31, R31 ;  /* 0x0000001f001f7308 */ /* 0x000e620000000800 */
[----:B---3--:R-:W-:-:S07]  /*4440*/  FADD.FTZ R6, R30, R3 ;  /* 0x000000031e067221 */ /* 0x008fce0000010000 */
[----:B------:R-:W2:Y:S01]  /*4450*/  MUFU.EX2 R71, R71 ;  /* 0x0000004700477308 */ /* 0x000ea20000000800 */
[----:B----4-:R-:W-:-:S07]  /*4460*/  FADD.FTZ R4, R70, R9 ;  /* 0x0000000946047221 */ /* 0x010fce0000010000 */
[----:B------:R-:W3:Y:S01]  /*4470*/  MUFU.EX2 R42, R42 ;  /* 0x0000002a002a7308 */ /* 0x000ee20000000800 */
[C---:B-1----:R-:W-:Y:S01]  /*4480*/  F2FP.SATFINITE.E4M3.F32.PACK_AB_MERGE_C R30, R31.reuse, R30, RZ ;  /* 0x0000001e1f1e723e */ /* 0x042fe200048070ff */
[----:B------:R-:W-:-:S03]  /*4490*/  FADD.FTZ R31, R31, R6 ;  /* 0x000000061f1f7221 */ /* 0x000fc60000010000 */
[----:B------:R-:W-:Y:S02]  /*44a0*/  F2FP.SATFINITE.E4M3.F32.PACK_AB_MERGE_C R210, R41, R36, R30 ;  /* 0x0000002429d2723e */ /* 0x000fe4000480701e */
[----:B------:R-:W-:Y:S01]  /*44b0*/  CS2R R36, SRZ ;  /* 0x0000000000247805 */ /* 0x000fe2000001ff00 */
[----:B------:R-:W1:Y:S01]  /*44c0*/  MUFU.EX2 R35, R35 ;  /* 0x0000002300237308 */ /* 0x000e620000000800 */
[C---:B--2---:R-:W-:Y:S01]  /*44d0*/  F2FP.SATFINITE.E4M3.F32.PACK_AB_MERGE_C R70, R71.reuse, R70, RZ ;  /* 0x000000464746723e */ /* 0x044fe200048070ff */
[----:B------:R-:W-:Y:S01]  /*44e0*/  FADD.FTZ R71, R71, R4 ;  /* 0x0000000447477221 */ /* 0x000fe20000010000 */
[----:B------:R-:W-:-:S01]  /*44f0*/  FADD.FTZ R4, R34, R31 ;  /* 0x0000001f22047221 */ /* 0x000fc20000010000 */
[----:B------:R-:W-:Y:S02]  /*4500*/  CS2R R30, SRZ ;  /* 0x00000000001e7805 */ /* 0x000fe4000001ff00 */
[----:B------:R-:W-:Y:S02]  /*4510*/  F2FP.SATFINITE.E4M3.F32.PACK_AB_MERGE_C R211, R67, R66, R70 ;  /* 0x0000004243d3723e */ /* 0x000fe40004807046 */
[----:B------:R-:W-:Y:S01]  /*4520*/  CS2R R66, SRZ ;  /* 0x0000000000427805 */ /* 0x000fe2000001ff00 */
[----:B------:R-:W2:Y:S01]  /*4530*/  MUFU.EX2 R43, R43 ;  /* 0x0000002b002b7308 */ /* 0x000ea20000000800 */
[----:B---3--:R-:W-:-:S01]  /*4540*/  FADD.FTZ R6, R42, R71 ;  /* 0x000000472a067221 */ /* 0x008fc20000010000 */
[----:B------:R-:W-:-:S06]  /*4550*/  CS2R R70, SRZ ;  /* 0x0000000000467805 */ /* 0x000fcc000001ff00 */
[----:B------:R-:W3:Y:S01]  /*4560*/  MUFU.EX2 R38, R38 ;  /* 0x0000002600267308 */ /* 0x000ee20000000800 */
[----:B-1----:R-:W-:-:S07]  /*4570*/  FADD.FTZ R7, R35, R4 ;  /* 0x0000000423077221 */ /* 0x002fce0000010000 */
[----:B------:R-:W1:Y:S01]  /*4580*/  MUFU.EX2 R46, R46 ;  /* 0x0000002e002e7308 */ /* 0x000e620000000800 */
[----:B--2---:R-:W-:-:S07]  /*4590*/  FADD.FTZ R9, R43, R6 ;  /* 0x000000062b097221 */ /* 0x004fce0000010000 */
[----:B------:R-:W2:Y:S01]  /*45a0*/  MUFU.EX2 R45, R45 ;  /* 0x0000002d002d7308 */ /* 0x000ea20000000800 */
[----:B---3--:R-:W-:-:S07]  /*45b0*/  FADD.FTZ R4, R38, R7 ;  /* 0x0000000726047221 */ /* 0x008fce0000010000 */
[----:B------:R-:W3:Y:S01]  /*45c0*/  MUFU.EX2 R47, R47 ;  /* 0x0000002f002f7308 */ /* 0x000ee20000000800 */
[----:B-1----:R-:W-:-:S07]  /*45d0*/  FADD.FTZ R6, R46, R9 ;  /* 0x000000092e067221 */ /* 0x002fce0000010000 */
[----:B------:R-:W1:Y:S01]  /*45e0*/  MUFU.EX2 R39, R39 ;  /* 0x0000002700277308 */ /* 0x000e620000000800 */
[----:B--2---:R-:W-:-:S01]  /*45f0*/  FADD.FTZ R4, R45, R4 ;  /* 0x000000042d047221 */ /* 0x004fc20000010000 */
[----:B------:R-:W-:-:S04]  /*4600*/  F2FP.SATFINITE.E4M3.F32.PACK_AB_MERGE_C R38, R45, R38, RZ ;  /* 0x000000262d26723e */ /* 0x000fc800048070ff */
[----:B------:R-:W-:Y:S02]  /*4610*/  F2FP.SATFINITE.E4M3.F32.PACK_AB_MERGE_C R212, R35, R34, R38 ;  /* 0x0000002223d4723e */ /* 0x000fe40004807026 */
[----:B------:R-:W-:Y:S01]  /*4620*/  CS2R R34, SRZ ;  /* 0x0000000000227805 */ /* 0x000fe2000001ff00 */
[----:B------:R-:W2:Y:S01]  /*4630*/  MUFU.EX2 R50, R50 ;  /* 0x0000003200327308 */ /* 0x000ea20000000800 */
[C---:B---3--:R-:W-:Y:S01]  /*4640*/  F2FP.SATFINITE.E4M3.F32.PACK_AB_MERGE_C R46, R47.reuse, R46, RZ ;  /* 0x0000002e2f2e723e */ /* 0x048fe200048070ff */
[----:B------:R-:W-:-:S03]  /*4650*/  FADD.FTZ R47, R47, R6 ;  /* 0x000000062f2f7221 */ /* 0x000fc60000010000 */
[----:B------:R-:W-:Y:S02]  /*4660*/  F2FP.SATFINITE.E4M3.F32.PACK_AB_MERGE_C R213, R43, R42, R46 ;  /* 0x0000002a2bd5723e */ /* 0x000fe4000480702e */
[----:B------:R-:W-:Y:S01]  /*4670*/  CS2R R42, SRZ ;  /* 0x00000000002a7805 */ /* 0x000fe2000001ff00 */
[----:B------:R-:W3:Y:S01]  /*4680*/  MUFU.EX2 R40, R40 ;  /* 0x0000002800287308 */ /* 0x000ee20000000800 */
[----:B-1----:R-:W-:-:S07]  /*4690*/  FADD.FTZ R7, R39, R4 ;  /* 0x0000000427077221 */ /* 0x002fce0000010000 */
[----:B------:R-:W1:Y:S01]  /*46a0*/  MUFU.EX2 R51, R51 ;  /* 0x0000003300337308 */ /* 0x000e620000000800 */
[----:B--2---:R-:W-:-:S01]  /*46b0*/  FADD.FTZ R4, R50, R47 ;  /* 0x0000002f32047221 */ /* 0x004fc20000010000 */
[----:B------:R-:W-:-:S06]  /*46c0*/  CS2R R46, SRZ ;  /* 0x00000000002e7805 */ /* 0x000fcc000001ff00 */
[----:B------:R-:W-:Y:S01]  /*46d0*/  MUFU.EX2 R44, R44 ;  /* 0x0000002c002c7308 */ /* 0x000fe20000000800 */
[----:B---3--:R-:W-:-:S07]  /*46e0*/  FADD.FTZ R7, R40, R7 ;  /* 0x0000000728077221 */ /* 0x008fce0000010000 */
[----:B------:R-:W2:Y:S01]  /*46f0*/  MUFU.EX2 R49, R49 ;  /* 0x0000003100317308 */ /* 0x000ea20000000800 */
[----:B-1----:R-:W-:-:S07]  /*4700*/  FADD.FTZ R9, R51, R4 ;  /* 0x0000000433097221 */ /* 0x002fce0000010000 */
[----:B------:R-:W1:Y:S08]  /*4710*/  MUFU.EX2 R54, R54 ;  /* 0x0000003600367308 */ /* 0x000e700000000800 */
[----:B------:R-:W3:Y:S01]  /*4720*/  MUFU.EX2 R55, R55 ;  /* 0x0000003700377308 */ /* 0x000ee20000000800 */
[----:B--2---:R-:W-:Y:S01]  /*4730*/  F2FP.SATFINITE.E4M3.F32.PACK_AB_MERGE_C R6, R49, R44, RZ ;  /* 0x0000002c3106723e */ /* 0x004fe200048070ff */
[----:B------:R-:W-:-:S03]  /*4740*/  FADD.FTZ R44, R44, R7 ;  /* 0x000000072c2c7221 */ /* 0x000fc60000010000 */
[----:B------:R-:W-:Y:S01]  /*4750*/  F2FP.SATFINITE.E4M3.F32.PACK_AB_MERGE_C R214, R40, R39, R6 ;  /* 0x0000002728d6723e */ /* 0x000fe20004807006 */
[----:B------:R-:W-:-:S01]  /*4760*/  FADD.FTZ R49, R49, R44 ;  /* 0x0000002c31317221 */ /* 0x000fc20000010000 */
[----:B------:R-:W-:Y:S01]  /*4770*/  CS2R R44, SRZ ;  /* 0x00000000002c7805 */ /* 0x000fe2000001ff00 */
[----:B------:R-:W-:Y:S01]  /*4780*/  MUFU.EX2 R52, R52 ;  /* 0x0000003400347308 */ /* 0x000fe20000000800 */
[----:B-1----:R-:W-:-:S01]  /*4790*/  FADD.FTZ R4, R54, R9 ;  /* 0x0000000936047221 */ /* 0x002fc20000010000 */
[----:B------:R-:W-:Y:S02]  /*47a0*/  CS2R R40, SRZ ;  /* 0x0000000000287805 */ /* 0x000fe4000001ff00 */
[----:B------:R-:W-:-:S04]  /*47b0*/  CS2R R38, SRZ ;  /* 0x0000000000267805 */ /* 0x000fc8000001ff00 */
[----:B------:R-:W1:Y:S01]  /*47c0*/  MUFU.EX2 R57, R57 ;  /* 0x0000003900397308 */ /* 0x000e620000000800 */
[C---:B---3--:R-:W-:Y:S01]  /*47d0*/  F2FP.SATFINITE.E4M3.F32.PACK_AB_MERGE_C R54, R55.reuse, R54, RZ ;  /* 0x000000363736723e */ /* 0x048fe200048070ff */
[----:B------:R-:W-:-:S03]  /*47e0*/  FADD.FTZ R55, R55, R4 ;  /* 0x0000000437377221 */ /* 0x000fc60000010000 */
[----:B------:R-:W-:Y:S02]  /*47f0*/  F2FP.SATFINITE.E4M3.F32.PACK_AB_MERGE_C R215, R51, R50, R54 ;  /* 0x0000003233d7723e */ /* 0x000fe40004807036 */
[----:B------:R-:W-:Y:S01]  /*4800*/  CS2R R50, SRZ ;  /* 0x0000000000327805 */ /* 0x000fe2000001ff00 */
[----:B------:R-:W2:Y:S08]  /*4810*/  MUFU.EX2 R48, R48 ;  /* 0x0000003000307308 */ /* 0x000eb00000000800 */
[----:B------:R-:W3:Y:S01]  /*4820*/  MUFU.EX2 R26, R26 ;  /* 0x0000001a001a7308 */ /* 0x000ee20000000800 */
[----:B-1----:R-:W-:-:S07]  /*4830*/  F2FP.SATFINITE.E4M3.F32.PACK_AB_MERGE_C R7, R57, R52, RZ ;  /* 0x000000343907723e */ /* 0x002fce00048070ff */
[----:B------:R-:W1:Y:S01]  /*4840*/  MUFU.EX2 R53, R53 ;  /* 0x0000003500357308 */ /* 0x000e620000000800 */
[----:B--2---:R-:W-:-:S07]  /*4850*/  FADD.FTZ R4, R48, R49 ;  /* 0x0000003130047221 */ /* 0x004fce0000010000 */
[----:B------:R-:W2:Y:S01]  /*4860*/  MUFU.EX2 R27, R27 ;  /* 0x0000001b001b7308 */ /* 0x000ea20000000800 */
[----:B---3--:R-:W-:-:S01]  /*4870*/  FADD.FTZ R6, R26, R55 ;  /* 0x000000371a067221 */ /* 0x008fc20000010000 */
[----:B------:R-:W-:-:S06]  /*4880*/  CS2R R54, SRZ ;  /* 0x0000000000367805 */ /* 0x000fcc000001ff00 */
[----:B------:R-:W3:Y:S01]  /*4890*/  MUFU.EX2 R76, R76 ;  /* 0x0000004c004c7308 */ /* 0x000ee20000000800 */
[C---:B-1----:R-:W-:Y:S01]  /*48a0*/  F2FP.SATFINITE.E4M3.F32.PACK_AB_MERGE_C R216, R53.reuse, R48, R7 ;  /* 0x0000003035d8723e */ /* 0x042fe20004807007 */
[----:B------:R-:W-:Y:S01]  /*48b0*/  FADD.FTZ R53, R53, R4 ;  /* 0x0000000435357221 */ /* 0x000fe20000010000 */
[----:B------:R-:W-:-:S03]  /*48c0*/  CS2R R48, SRZ ;  /* 0x0000000000307805 */ /* 0x000fc6000001ff00 */
[----:B------:R-:W-:Y:S02]  /*48d0*/  FADD.FTZ R52, R52, R53 ;  /* 0x0000003534347221 */ /* 0x000fe40000010000 */
[----:B------:R-:W1:Y:S01]  /*48e0*/  MUFU.EX2 R3, R80 ;  /* 0x0000005000037308 */ /* 0x000e620000000800 */
[----:B--2---:R-:W-:-:S01]  /*48f0*/  FADD.FTZ R7, R27, R6 ;  /* 0x000000061b077221 */ /* 0x004fc20000010000 */
[----:B------:R-:W-:Y:S01]  /*4900*/  FADD.FTZ R57, R57, R52 ;  /* 0x0000003439397221 */ /* 0x000fe20000010000 */
[----:B------:R-:W-:-:S05]  /*4910*/  CS2R R52, SRZ ;  /* 0x0000000000347805 */ /* 0x000fca000001ff00 */
[----:B------:R-:W-:Y:S01]  /*4920*/  MUFU.EX2 R60, R60 ;  /* 0x0000003c003c7308 */ /* 0x000fe20000000800 */
[----:B---3--:R-:W-:-:S07]  /*4930*/  FADD.FTZ R4, R76, R7 ;  /* 0x000000074c047221 */ /* 0x008fce0000010000 */
[----:B------:R-:W2:Y:S01]  /*4940*/  MUFU.EX2 R65, R65 ;  /* 0x0000004100417308 */ /* 0x000ea20000000800 */
[----:B-1----:R-:W-:-:S01]  /*4950*/  FADD.FTZ R4, R3, R4 ;  /* 0x0000000403047221 */ /* 0x002fc20000010000 */
[----:B------:R-:W-:-:S04]  /*4960*/  F2FP.SATFINITE.E4M3.F32.PACK_AB_MERGE_C R76, R3, R76, RZ ;  /* 0x0000004c034c723e */ /* 0x000fc800048070ff */
[----:B------:R-:W-:Y:S02]  /*4970*/  F2FP.SATFINITE.E4M3.F32.PACK_AB_MERGE_C R217, R27, R26, R76 ;  /* 0x0000001a1bd9723e */ /* 0x000fe4000480704c */
[----:B------:R-:W-:Y:S01]  /*4980*/  CS2R R76, SRZ ;  /* 0x00000000004c7805 */ /* 0x000fe2000001ff00 */
[----:B------:R-:W1:Y:S01]  /*4990*/  MUFU.EX2 R56, R56 ;  /* 0x0000003800387308 */ /* 0x000e620000000800 */
[----:B------:R-:W-:-:S07]  /*49a0*/  CS2R R26, SRZ ;  /* 0x00000000001a7805 */ /* 0x000fce000001ff00 */
[----:B------:R-:W3:Y:S01]  /*49b0*/  MUFU.EX2 R81, R81 ;  /* 0x0000005100517308 */ /* 0x000ee20000000800 */
[----:B--2---:R-:W-:-:S07]  /*49c0*/  F2FP.SATFINITE.E4M3.F32.PACK_AB_MERGE_C R7, R65, R60, RZ ;  /* 0x0000003c4107723e */ /* 0x004fce00048070ff */
[----:B------:R-:W2:Y:S01]  /*49d0*/  MUFU.EX2 R61, R61 ;  /* 0x0000003d003d7308 */ /* 0x000ea20000000800 */
[----:B-1----:R-:W-:-:S07]  /*49e0*/  FADD.FTZ R6, R56, R57 ;  /* 0x0000003938067221 */ /* 0x002fce0000010000 */
[----:B------:R-:W1:Y:S01]  /*49f0*/  MUFU.EX2 R84, R84 ;  /* 0x0000005400547308 */ /* 0x000e620000000800 */
[----:B---3--:R-:W-:-:S07]  /*4a00*/  FADD.FTZ R3, R81, R4 ;  /* 0x0000000451037221 */ /* 0x008fce0000010000 */
[----:B------:R-:W3:Y:S01]  /*4a10*/  MUFU.EX2 R85, R85 ;  /* 0x0000005500557308 */ /* 0x000ee20000000800 */
[C---:B--2---:R-:W-:Y:S01]  /*4a20*/  F2FP.SATFINITE.E4M3.F32.PACK_AB_MERGE_C R218, R61.reuse, R56, R7 ;  /* 0x000000383dda723e */ /* 0x044fe20004807007 */
[----:B------:R-:W-:Y:S01]  /*4a30*/  FADD.FTZ R61, R61, R6 ;  /* 0x000000063d3d7221 */ /* 0x000fe20000010000 */
[----:B------:R-:W-:-:S03]  /*4a40*/  CS2R R56, SRZ ;  /* 0x0000000000387805 */ /* 0x000fc6000001ff00 */
[----:B------:R-:W-:Y:S02]  /*4a50*/  FADD.FTZ R60, R60, R61 ;  /* 0x0000003d3c3c7221 */ /* 0x000fe40000010000 */
[----:B------:R-:W2:Y:S01]  /*4a60*/  MUFU.EX2 R88, R88 ;  /* 0x0000005800587308 */ /* 0x000ea20000000800 */
[----:B-1----:R-:W-:-:S04]  /*4a70*/  FADD.FTZ R4, R84, R3 ;  /* 0x0000000354047221 */ /* 0x002fc80000010000 */
[----:B---3--:R-:W-:Y:S01]  /*4a80*/  FADD.FTZ R3, R85, R4 ;  /* 0x0000000455037221 */ /* 0x008fe20000010000 */
[----:B------:R-:W-:-:S01]  /*4a90*/  FADD.FTZ R4, R65, R60 ;  /* 0x0000003c41047221 */ /* 0x000fc20000010000 */
[----:B------:R-:W-:Y:S02]  /*4aa0*/  CS2R R64, SRZ ;  /* 0x0000000000407805 */ /* 0x000fe4000001ff00 */
[----:B------:R-:W-:Y:S02]  /*4ab0*/  CS2R R60, SRZ ;  /* 0x00000000003c7805 */ /* 0x000fe4000001ff00 */
[C---:B--2---:R-:W-:Y:S01]  /*4ac0*/  F2FP.SATFINITE.E4M3.F32.PACK_AB_MERGE_C R6, R88.reuse, R85, RZ ;  /* 0x000000555806723e */ /* 0x044fe200048070ff */
[----:B------:R-:W-:-:S01]  /*4ad0*/  FADD.FTZ R3, R88, R3 ;  /* 0x0000000358037221 */ /* 0x000fc20000010000 */
[----:B------:R-:W-:Y:S02]  /*4ae0*/  CS2R R88, SRZ ;  /* 0x0000000000587805 */ /* 0x000fe4000001ff00 */
[----:B------:R-:W-:-:S02]  /*4af0*/  F2FP.SATFINITE.E4M3.F32.PACK_AB_MERGE_C R219, R84, R81, R6 ;  /* 0x0000005154db723e */ /* 0x000fc40004807006 */
[----:B------:R-:W-:Y:S02]  /*4b00*/  CS2R R84, SRZ ;  /* 0x0000000000547805 */ /* 0x000fe4000001ff00 */
[----:B------:R-:W-:Y:S01]  /*4b10*/  CS2R R80, SRZ ;  /* 0x0000000000507805 */ /* 0x000fe2000001ff00 */
[----:B------:R-:W-:Y:S06]  /*4b20*/  @!P1 BRA `(.L_x_135) ;  /* 0x0000002c00bc9947 */ /* 0x000fec0003800000 */
[----:B------:R-:W-:Y:S01]  /*4b30*/  IMAD.MOV.U32 R6, RZ, RZ, R5 ;  /* 0x000000ffff067224 */ /* 0x000fe200078e0005 */
[----:B------:R-:W-:Y:S01]  /*4b40*/  UIADD3 UR53, UR53, -0x2, URZ ;  /* 0xfffffffe35357890 */ /* 0x000fe2000fffe03f */
[----:B------:R-:W-:Y:S01]  /*4b50*/  IMAD.MOV.U32 R7, RZ, RZ, R0 ;  /* 0x000000ffff077224 */ /* 0x000fe200078e0000 */
[----:B------:R-:W-:Y:S01]  /*4b60*/  UMOV UR57, UR36 ;  /* 0x0000002400397c82 */ /* 0x000fe20008000000 */
[----:B------:R-:W-:Y:S01]  /*4b70*/  IMAD.MOV.U32 R119, RZ, RZ, RZ ;  /* 0x000000ffff777224 */ /* 0x000fe200078e00ff */
[----:B------:R-:W-:-:S08]  /*4b80*/  UMOV UR56, UR52 ;  /* 0x0000003400387c82 */ /* 0x000fd00008000000 */
.L_x_146:
[----:B------:R-:W-:Y:S01]  /*4b90*/  ISETP.NE.AND P2, PT, RZ, UR41, PT ;  /* 0x00000029ff007c0c */ /* 0x000fe2000bf45270 */
[----:B------:R-:W-:-:S04]  /*4ba0*/  UISETP.NE.AND UP0, UPT, UR56, 0x1, UPT ;  /* 0x000000013800788c */ /* 0x000fc8000bf05270 */
[----:B------:R-:W-:-:S04]  /*4bb0*/  USEL UR36, URZ, 0x1, UP0 ;  /* 0x000000013f247887 */ /* 0x000fc80008000000 */
[----:B------:R-:W-:-:S04]  /*4bc0*/  ULOP3.LUT UR36, UR57, UR36, URZ, 0x3c, !UPT ;  /* 0x0000002439247292 */ /* 0x000fc8000f8e3c3f */
[----:B------:R-:W-:Y:S08]  /*4bd0*/  @P2 BRA `(.L_x_136) ;  /* 0x0000000000382947 */ /* 0x000ff00003800000 */
[----:B------:R-:W-:Y:S05]  /*4be0*/  @!P0 BRA `(.L_x_137) ;  /* 0x0000000000048947 */ /* 0x000fea0003800000 */
[----:B------:R-:W-:Y:S01]  /*4bf0*/  BPT.TRAP 0x1 ;  /* 0x000000040000795c */ /* 0x000fe20000300000 */
.L_x_137:
        /* <DEDUP_REMOVED lines=9> */
.L_x_138:
[----:B--2---:R-:W-:Y:S05]  /*4c90*/  @P1 BRA `(.L_x_136) ;  /* 0x0000000000081947 */ /* 0x004fea0003800000 */
[----:B------:R-:W2:Y:S02]  /*4ca0*/  SYNCS.PHASECHK.TRANS64.TRYWAIT P1, [UR6+0x33430], R0 ;  /* 0x03343000ff0075a7 */ /* 0x000ea40008020146 */
[----:B--2---:R-:W-:Y:S05]  /*4cb0*/  @!P1 BRA `(.L_x_139) ;  /* 0x0000008800189947 */ /* 0x004fea0003800000 */
.L_x_136:
        /* <DEDUP_REMOVED lines=189> */
.L_x_141:
[----:B------:R-:W-:Y:S01]  /*5890*/  ULEA UR6, UR56, UR38, 0x3 ;  /* 0x0000002638067291 */ /* 0x000fe2000f8e183f */
[----:B------:R-:W-:-:S05]  /*58a0*/  IMAD.U32 R0, RZ, RZ, UR57 ;  /* 0x00000039ff007e24 */ /* 0x000fca000f8e00ff */
[----:B------:R-:W-:-:S04]  /*58b0*/  SHF.L.U32 R0, R0, 0x1f, RZ ;  /* 0x0000001f00007819 */ /* 0x000fc800000006ff */
[----:B------:R1:W2:Y:S01]  /*58c0*/  SYNCS.PHASECHK.TRANS64.TRYWAIT P1, [UR6+0x33450], R0 ;  /* 0x03345000ff0075a7 */ /* 0x0002a20008020146 */
[----:B------:R-:W-:Y:S05]  /*58d0*/  @!P0 BRA `(.L_x_142) ;  /* 0x0000000000048947 */ /* 0x000fea0003800000 */
[----:B------:R-:W-:Y:S01]  /*58e0*/  BPT.TRAP 0x1 ;  /* 0x000000040000795c */ /* 0x000fe20000300000 */
.L_x_142:
[----:B--2---:R-:W-:Y:S05]  /*58f0*/  @P1 BRA `(.L_x_140) ;  /* 0x0000000000081947 */ /* 0x004fea0003800000 */
[----:B------:R-:W2:Y:S02]  /*5900*/  SYNCS.PHASECHK.TRANS64.TRYWAIT P1, [UR6+0x33450], R0 ;  /* 0x03345000ff0075a7 */ /* 0x000ea40008020146 */
[----:B--2---:R-:W-:Y:S05]  /*5910*/  @!P1 BRA `(.L_x_143) ;  /* 0x0000007c00189947 */ /* 0x004fea0003800000 */
.L_x_140:
[----:B------:R-:W-:Y:S01]  /*5920*/  UIADD3 UR6, UR38, 0x200, URZ ;  /* 0x0000020026067890 */ /* 0x000fe2000fffe03f */
[----:B------:R-:W-:Y:S01]  /*5930*/  WARPGROUP.ARRIVE ;  /* 0x00000000000079c5 */ /* 0x000fe20000000000 */
[----:B------:R-:W-:Y:S01]  /*5940*/  UMOV UR7, 0xc0000010 ;  /* 0xc000001000077882 */ /* 0x000fe20000000000 */
[----:B-12---:R-:W-:Y:S01]  /*5950*/  IADD3 R0, -R22, 0xb, RZ ;  /* 0x0000000b16007810 */ /* 0x006fe20007ffe1ff */
[----:B------:R-:W-:-:S04]  /*5960*/  USHF.R.U32.HI UR6, URZ, 0x4, UR6 ;  /* 0x000000043f067899 */ /* 0x000fc80008011606 */
[----:B------:R-:W-:-:S04]  /*5970*/  ULOP3.LUT UR6, UR6, 0x3fff, URZ, 0xc0, !UPT ;  /* 0x00003fff06067892 */ /* 0x000fc8000f8ec03f */
[----:B------:R-:W-:-:S04]  /*5980*/  ULOP3.LUT UR6, UR6, 0x10000, URZ, 0xfc, !UPT ;  /* 0x0001000006067892 */ /* 0x000fc8000f8efc3f */
[----:B------:R-:W-:-:S07]  /*5990*/  UIMAD UR10, UR56, 0x780, UR6 ;  /* 0x00000780380a78a4 */ /* 0x000fce000f8e0206 */
[----:B------:R-:W-:Y:S02]  /*59a0*/  UMOV UR6, UR10 ;  /* 0x0000000a00067c82 */ /* 0x000fe40008000000 */
[----:B------:R-:W-:Y:S01]  /*59b0*/  QGMMA.64x192x32.F32.E4M3.E4M3 R24, R200, gdesc[UR4], R24, gsb0 ;  /* 0x02e00004c8187df3 */ /* 0x000fe20008000818 */
[----:B------:R-:W-:Y:S01]  /*59c0*/  UIADD3 UR6, UR10, 0x180, URZ ;  /* 0x000001800a067890 */ /* 0x000fe2000fffe03f */
[----:B------:R-:W-:Y:S01]  /*59d0*/  UMOV UR7, 0xc0000010 ;  /* 0xc000001000077882 */ /* 0x000fe20000000000 */
[----:B------:R-:W-:Y:S02]  /*59e0*/  WARPGROUP.DEPBAR.LE gsb0, 0x0 ;  /* 0x00008000000079c5 */ /* 0x000fe40000010000 */
[----:B------:R-:W-:-:S15]  /*59f0*/  WARPGROUP.ARRIVE ;  /* 0x00000000000079c5 */ /* 0x000fde0000000000 */
        /* <DEDUP_REMOVED lines=15> */
[----:B------:R-:W-:Y:S03]  /*5af0*/  QGMMA.64x192x32.F32.E4M3.E4M3 R24, R216, gdesc[UR4], R24, gsb0 ;  /* 0x02e00004d8187df3 */ /* 0x000fe60008000818 */
[----:B------:R-:W-:Y:S02]  /*5b00*/  WARPGROUP.DEPBAR.LE gsb0, 0x0 ;  /* 0x00008000000079c5 */ /* 0x000fe40000010000 */
[----:B------:R1:W-:Y:S06]  /*5b10*/  BAR.ARV R0, 0x100 ;  /* 0x000400000000751d */ /* 0x0003ec0000002000 */
[----:B------:R-:W-:Y:S05]  /*5b20*/  @!P0 BRA `(.L_x_144) ;  /* 0x0000000000048947 */ /* 0x000fea0003800000 */
[----:B------:R-:W-:Y:S01]  /*5b30*/  BPT.TRAP 0x1 ;  /* 0x000000040000795c */ /* 0x000fe20000300000 */
.L_x_144:
[----:B-1----:R-:W-:Y:S01]  /*5b40*/  FMNMX.FTZ R0, R184, R7, !PT ;  /* 0x00000007b8007209 */ /* 0x002fe20007810000 */
[----:B------:R-:W-:Y:S01]  /*5b50*/  IMAD.U32 R13, RZ, RZ, UR40 ;  /* 0x00000028ff0d7e24 */ /* 0x000fe2000f8e00ff */
        /* <DEDUP_REMOVED lines=79> */
[----:B------:R-:W-:Y:S01]  /*6050*/  ISETP.NE.AND P1, PT, R2, RZ, PT ;  /* 0x000000ff0200720c */ /* 0x000fe20003f25270 */
[----:B------:R-:W1:Y:S04]  /*6060*/  SHFL.BFLY PT, R0, R9, 0x2, 0x1f ;  /* 0x0c401f0009007f89 */ /* 0x000e6800000e0000 */
[----:B------:R-:W2:Y:S01]  /*6070*/  SHFL.BFLY PT, R5, R8, 0x2, 0x1f ;  /* 0x0c401f0008057f89 */ /* 0x000ea200000e0000 */
[----:B-1----:R-:W-:-:S02]  /*6080*/  FMNMX.FTZ R10, R9, R0, !PT ;  /* 0x00000000090a7209 */ /* 0x002fc40007810000 */
        /* <DEDUP_REMOVED lines=9> */
[--C-:B------:R-:W-:Y:S01]  /*6120*/  FFMA.FTZ R172, R176, UR40, -R200.reuse ;  /* 0x00000028b0ac7c23 */ /* 0x100fe200080108c8 */
[----:B------:R-:W-:-:S01]  /*6130*/  FFMA.FTZ R21, R169, UR40, -R200 ;  /* 0x00000028a9157c23 */ /* 0x000fc200080108c8 */
[--C-:B------:R-:W-:Y:S01]  /*6140*/  FFMA.FTZ R176, R180, UR40, -R200.reuse ;  /* 0x00000028b4b07c23 */ /* 0x100fe200080108c8 */
[----:B------:R-:W-:-:S01]  /*6150*/  FFMA.FTZ R169, R173, UR40, -R200 ;  /* 0x00000028ada97c23 */ /* 0x000fc200080108c8 */
[----:B------:R-:W-:Y:S02]  /*6160*/  IMAD.U32 R180, RZ, RZ, UR40 ;  /* 0x00000028ffb47e24 */ /* 0x000fe4000f8e00ff */
[----:B------:R-:W-:-:S01]  /*6170*/  FFMA.FTZ R173, R177, UR40, -R200 ;  /* 0x00000028b1ad7c23 */ /* 0x000fc200080108c8 */
[--C-:B------:R-:W-:Y:S01]  /*6180*/  FFMA.FTZ R177, R181, UR40, -R200.reuse ;  /* 0x00000028b5b17c23 */ /* 0x100fe200080108c8 */
[----:B------:R-:W-:-:S01]  /*6190*/  FFMA.FTZ R181, R133, UR40, -R200 ;  /* 0x0000002885b57c23 */ /* 0x000fc200080108c8 */
[C---:B------:R-:W-:Y:S01]  /*61a0*/  FADD.FTZ R6, -R5.reuse, R6 ;  /* 0x0000000605067221 */ /* 0x040fe20000010100 */
[----:B------:R-:W-:-:S01]  /*61b0*/  FFMA.FTZ R133, R5, R180, -8 ;  /* 0xc100000005857423 */ /* 0x000fc200000100b4 */
[----:B------:R-:W-:Y:S01]  /*61c0*/  FMUL.FTZ R7, R7, UR40 ;  /* 0x0000002807077c20 */ /* 0x000fe20008410000 */
[----:B------:R-:W-:-:S01]  /*61d0*/  FFMA.FTZ R8, R184, UR40, -R200 ;  /* 0x00000028b8087c23 */ /* 0x000fc200080108c8 */
[----:B------:R-:W-:Y:S01]  /*61e0*/  FFMA.FTZ R9, R185, UR40, -R200 ;  /* 0x00000028b9097c23 */ /* 0x000fe200080108c8 */
[----:B------:R-:W-:Y:S01]  /*61f0*/  FMUL.FTZ R6, R6, UR40 ;  /* 0x0000002806067c20 */ /* 0x000fe20008410000 */
[--C-:B------:R-:W-:Y:S01]  /*6200*/  FFMA.FTZ R185, R186, UR40, -R133.reuse ;  /* 0x00000028bab97c23 */ /* 0x100fe20008010885 */
[----:B------:R-:W-:-:S01]  /*6210*/  FFMA.FTZ R180, R187, UR40, -R133 ;  /* 0x00000028bbb47c23 */ /* 0x000fc20008010885 */
[----:B------:R-:W-:Y:S01]  /*6220*/  MUFU.EX2 R7, R7 ;  /* 0x0000000700077308 */ /* 0x000fe20000000800 */
[----:B------:R-:W-:-:S01]  /*6230*/  FFMA.FTZ R10, R188, UR40, -R200 ;  /* 0x00000028bc0a7c23 */ /* 0x000fc200080108c8 */
[----:B------:R-:W-:Y:S01]  /*6240*/  FFMA.FTZ R184, R190, UR40, -R133 ;  /* 0x00000028beb87c23 */ /* 0x000fe20008010885 */
[----:B------:R-:W-:-:S01]  /*6250*/  FFMA.FTZ R11, R189, UR40, -R200 ;  /* 0x00000028bd0b7c23 */ /* 0x000fc200080108c8 */
[----:B------:R-:W-:Y:S01]  /*6260*/  FFMA.FTZ R187, R191, UR40, -R133 ;  /* 0x00000028bfbb7c23 */ /* 0x000fe20008010885 */
[----:B------:R-:W-:-:S01]  /*6270*/  FFMA.FTZ R12, R192, UR40, -R200 ;  /* 0x00000028c00c7c23 */ /* 0x000fc200080108c8 */
[----:B------:R-:W-:Y:S01]  /*6280*/  FFMA.FTZ R186, R194, UR40, -R133 ;  /* 0x00000028c2ba7c23 */ /* 0x000fe20008010885 */
[----:B------:R-:W-:-:S01]  /*6290*/  FFMA.FTZ R13, R193, UR40, -R200 ;  /* 0x00000028c10d7c23 */ /* 0x000fc200080108c8 */
[----:B------:R-:W1:Y:S01]  /*62a0*/  MUFU.EX2 R8, R8 ;  /* 0x0000000800087308 */ /* 0x000e620000000800 */
[----:B------:R-:W-:-:S01]  /*62b0*/  FFMA.FTZ R189, R195, UR40, -R133 ;  /* 0x00000028c3bd7c23 */ /* 0x000fc20008010885 */
[----:B------:R-:W-:Y:S01]  /*62c0*/  FFMA.FTZ R14, R196, UR40, -R200 ;  /* 0x00000028c40e7c23 */ /* 0x000fe200080108c8 */
[----:B------:R-:W-:-:S01]  /*62d0*/  FFMA.FTZ R188, R198, UR40, -R133 ;  /* 0x00000028c6bc7c23 */ /* 0x000fc20008010885 */
[----:B------:R-:W-:Y:S01]  /*62e0*/  FFMA.FTZ R15, R197, UR40, -R200 ;  /* 0x00000028c50f7c23 */ /* 0x000fe200080108c8 */
        /* <DEDUP_REMOVED lines=9> */
[----:B------:R-:W-:Y:S01]  /*6380*/  FFMA.FTZ R183, R183, UR40, -R133 ;  /* 0x00000028b7b77c23 */ /* 0x000fe20008010885 */
[----:B------:R-:W-:-:S01]  /*6390*/  FFMA.FTZ R152, R152, UR40, -R200 ;  /* 0x0000002898987c23 */ /* 0x000fc200080108c8 */
[----:B------:R-:W2:Y:S01]  /*63a0*/  MUFU.EX2 R185, R185 ;  /* 0x000000b900b97308 */ /* 0x000ea20000000800 */
[----:B-1----:R-:W-:-:S01]  /*63b0*/  FFMA.FTZ R4, R7, R4, R8 ;  /* 0x0000000407047223 */ /* 0x002fc20000010008 */
        /* <DEDUP_REMOVED lines=12> */
[----:B------:R-:W-:Y:S01]  /*6480*/  FFMA.FTZ R164, R164, UR40, -R200 ;  /* 0x00000028a4a47c23 */ /* 0x000fe200080108c8 */
[----:B------:R-:W-:-:S01]  /*6490*/  FFMA.FTZ R166, R166, UR40, -R133 ;  /* 0x00000028a6a67c23 */ /* 0x000fc20008010885 */
[----:B------:R-:W3:Y:S01]  /*64a0*/  MUFU.EX2 R180, R180 ;  /* 0x000000b400b47308 */ /* 0x000ee20000000800 */
[----:B--2---:R-:W-:-:S01]  /*64b0*/  FFMA.FTZ R3, R6, R3, R185 ;  /* 0x0000000306037223 */ /* 0x004fc200000100b9 */
[----:B------:R-:W-:Y:S01]  /*64c0*/  FFMA.FTZ R165, R165, UR40, -R200 ;  /* 0x00000028a5a57c23 */ /* 0x000fe200080108c8 */
[----:B------:R-:W-:-:S01]  /*64d0*/  FFMA.FTZ R167, R167, UR40, -R133 ;  /* 0x00000028a7a77c23 */ /* 0x000fc20008010885 */
[----:B------:R-:W-:Y:S01]  /*64e0*/  FFMA.FTZ R136, R136, UR40, -R200 ;  /* 0x0000002888887c23 */ /* 0x000fe200080108c8 */
[----:B------:R-:W-:-:S01]  /*64f0*/  FFMA.FTZ R138, R138, UR40, -R133 ;  /* 0x000000288a8a7c23 */ /* 0x000fc20008010885 */
[----:B------:R-:W-:Y:S01]  /*6500*/  FFMA.FTZ R137, R137, UR40, -R200 ;  /* 0x0000002889897c23 */ /* 0x000fe200080108c8 */
[----:B------:R-:W-:-:S01]  /*6510*/  FFMA.FTZ R139, R139, UR40, -R133 ;  /* 0x000000288b8b7c23 */ /* 0x000fc20008010885 */
[----:B------:R-:W2:Y:S01]  /*6520*/  MUFU.EX2 R10, R10 ;  /* 0x0000000a000a7308 */ /* 0x000ea20000000800 */
[----:B-1----:R-:W-:-:S01]  /*6530*/  FADD.FTZ R193, R9, R4 ;  /* 0x0000000409c17221 */ /* 0x002fc20000010000 */
[----:B------:R-:W-:Y:S01]  /*6540*/  FFMA.FTZ R140, R140, UR40, -R200 ;  /* 0x000000288c8c7c23 */ /* 0x000fe200080108c8 */
[----:B------:R-:W-:-:S01]  /*6550*/  FFMA.FTZ R142, R142, UR40, -R133 ;  /* 0x000000288e8e7c23 */ /* 0x000fc20008010885 */
[----:B------:R-:W-:Y:S01]  /*6560*/  FFMA.FTZ R141, R141, UR40, -R200 ;  /* 0x000000288d8d7c23 */ /* 0x000fe200080108c8 */
[----:B------:R-:W-:-:S01]  /*6570*/  FFMA.FTZ R143, R143, UR40, -R133 ;  /* 0x000000288f8f7c23 */ /* 0x000fc20008010885 */
[----:B------:R-:W-:Y:S01]  /*6580*/  FFMA.FTZ R144, R144, UR40, -R200 ;  /* 0x0000002890907c23 */ /* 0x000fe200080108c8 */
[----:B------:R-:W-:-:S01]  /*6590*/  FFMA.FTZ R146, R146, UR40, -R133 ;  /* 0x0000002892927c23 */ /* 0x000fc20008010885 */
[----:B------:R-:W1:Y:S01]  /*65a0*/  MUFU.EX2 R184, R184 ;  /* 0x000000b800b87308 */ /* 0x000e620000000800 */
[----:B---3--:R-:W-:-:S01]  /*65b0*/  FADD.FTZ R3, R180, R3 ;  /* 0x00000003b4037221 */ /* 0x008fc20000010000 */
[----:B------:R-:W-:Y:S01]  /*65c0*/  FFMA.FTZ R145, R145, UR40, -R200 ;  /* 0x0000002891917c23 */ /* 0x000fe200080108c8 */
[----:B------:R-:W-:-:S01]  /*65d0*/  FFMA.FTZ R147, R147, UR40, -R133 ;  /* 0x0000002893937c23 */ /* 0x000fc20008010885 */
[----:B------:R-:W-:Y:S01]  /*65e0*/  FFMA.FTZ R148, R148, UR40, -R200 ;  /* 0x0000002894947c23 */ /* 0x000fe200080108c8 */
[----:B------:R-:W-:-:S01]  /*65f0*/  FFMA.FTZ R150, R150, UR40, -R133 ;  /* 0x0000002896967c23 */ /* 0x000fc20008010885 */
[----:B------:R-:W-:Y:S01]  /*6600*/  FFMA.FTZ R149, R149, UR40, -R200 ;  /* 0x0000002895957c23 */ /* 0x000fe200080108c8 */
[----:B------:R-:W-:-:S01]  /*6610*/  FFMA.FTZ R151, R151, UR40, -R133 ;  /* 0x0000002897977c23 */ /* 0x000fc20008010885 */
[----:B------:R-:W3:Y:S01]  /*6620*/  MUFU.EX2 R11, R11 ;  /* 0x0000000b000b7308 */ /* 0x000ee20000000800 */
[----:B--2---:R-:W-:-:S01]  /*6630*/  FADD.FTZ R4, R10, R193 ;  /* 0x000000c10a047221 */ /* 0x004fc20000010000 */
        /* <DEDUP_REMOVED lines=9> */
[----:B------:R-:W-:-:S02]  /*66d0*/  IMAD.U32 R192, RZ, RZ, UR52 ;  /* 0x00000034ffc07e24 */ /* 0x000fc4000f8e00ff */
[--C-:B------:R-:W-:Y:S01]  /*66e0*/  FFMA.FTZ R128, R128, UR40, -R200.reuse ;  /* 0x0000002880807c23 */ /* 0x100fe200080108c8 */
[----:B------:R-:W-:-:S01]  /*66f0*/  FFMA.FTZ R129, R129, UR40, -R200 ;  /* 0x0000002881817c23 */ /* 0x000fc200080108c8 */
[----:B------:R-:W-:Y:S01]  /*6700*/  FFMA.FTZ R132, R132, UR40, -R200 ;  /* 0x0000002884847c23 */ /* 0x000fe200080108c8 */
[----:B------:R-:W-:-:S01]  /*6710*/  FFMA.FTZ R134, R134, UR40, -R133 ;  /* 0x0000002886867c23 */ /* 0x000fc20008010885 */
[----:B------:R-:W1:Y:S01]  /*6720*/  MUFU.EX2 R12, R12 ;  /* 0x0000000c000c7308 */ /* 0x000e620000000800 */
[----:B---3--:R-:W-:-:S01]  /*6730*/  FADD.FTZ R3, R11, R4 ;  /* 0x000000040b037221 */ /* 0x008fc20000010000 */
[----:B------:R-:W-:-:S06]  /*6740*/  @P1 LEA R192, R192, UR38, 0x3 ;  /* 0x00000026c0c01c11 */ /* 0x000fcc000f8e18ff */
        /* <DEDUP_REMOVED lines=120> */
[----:B------:R-:W-:-:S05]  /*6ed0*/  @P1 VIADD R3, R192, 0x33440 ;  /* 0x00033440c0031836 */ /* 0x000fca0000000000 */
[----:B------:R-:W-:Y:S01]  /*6ee0*/  @P1 PRMT R3, R18, 0x654, R3 ;  /* 0x0000065412031816 */ /* 0x000fe20000000003 */
[----:B------:R-:W2:Y:S01]  /*6ef0*/  MUFU.EX2 R123, R123 ;  /* 0x0000007b007b7308 */ /* 0x000ea20000000800 */
[----:B-1----:R-:W-:-:S02]  /*6f00*/  FADD.FTZ R190, R122, R131 ;  /* 0x000000837abe7221 */ /* 0x002fc40000010000 */
[----:B------:R1:W-:Y:S05]  /*6f10*/  @P1 SYNCS.ARRIVE.TRANS64.RED.A1T0 RZ, [R3+URZ], RZ ;  /* 0x000000ff03ff19a7 */ /* 0x0003ea000810043f */
[----:B------:R-:W4:Y:S01]  /*6f20*/  MUFU.EX2 R124, R124 ;  /* 0x0000007c007c7308 */ /* 0x000f220000000800 */
[----:B---3--:R-:W-:-:S07]  /*6f30*/  FADD.FTZ R131, R121, R4 ;  /* 0x0000000479837221 */ /* 0x008fce0000010000 */
[----:B------:R-:W3:Y:S01]  /*6f40*/  MUFU.EX2 R126, R126 ;  /* 0x0000007e007e7308 */ /* 0x000ee20000000800 */
[----:B--2---:R-:W-:-:S07]  /*6f50*/  FADD.FTZ R195, R123, R190 ;  /* 0x000000be7bc37221 */ /* 0x004fce0000010000 */
[----:B------:R-:W1:Y:S01]  /*6f60*/  MUFU.EX2 R125, R125 ;  /* 0x0000007d007d7308 */ /* 0x000e620000000800 */
[----:B----4-:R-:W-:-:S07]  /*6f70*/  FADD.FTZ R4, R124, R131 ;  /* 0x000000837c047221 */ /* 0x010fce0000010000 */
[----:B------:R-:W2:Y:S01]  /*6f80*/  MUFU.EX2 R193, R193 ;  /* 0x000000c100c17308 */ /* 0x000ea20000000800 */
[----:B---3--:R-:W-:-:S07]  /*6f90*/  FADD.FTZ R190, R126, R195 ;  /* 0x000000c37ebe7221 */ /* 0x008fce0000010000 */
        /* <DEDUP_REMOVED lines=16> */
[----:B---3--:R-:W-:-:S03]  /*70a0*/  FADD.FTZ R4, R181, R4 ;  /* 0x00000004b5047221 */ /* 0x008fc60000010000 */
[----:B-1----:R-:W-:Y:S01]  /*70b0*/  FADD.FTZ R3, R133, R3 ;  /* 0x0000000385037221 */ /* 0x002fe20000010000 */
[----:B------:R-:W-:Y:S06]  /*70c0*/  @!P0 BRA `(.L_x_145) ;  /* 0x0000000000048947 */ /* 0x000fec0003800000 */
[----:B------:R-:W-:Y:S01]  /*70d0*/  BPT.TRAP 0x1 ;  /* 0x000000040000795c */ /* 0x000fe20000300000 */
.L_x_145:
        /* <DEDUP_REMOVED lines=14> */
[-C--:B------:R-:W-:Y:S01]  /*71c0*/  FMUL.FTZ R24, R24, R7.reuse ;  /* 0x0000000718187220 */ /* 0x080fe20000410000 */
        /* <DEDUP_REMOVED lines=133> */
.L_x_135:
[----:B------:R-:W-:Y:S06]  /*7a20*/  BAR.ARV 0x8, 0x120 ;  /* 0x0204800000007b1d */ /* 0x000fec0000002000 */
[----:B------:R-:W-:Y:S05]  /*7a30*/  @!P0 BRA `(.L_x_147) ;  /* 0x0000000000048947 */ /* 0x000fea0003800000 */
[----:B------:R-:W-:Y:S01]  /*7a40*/  BPT.TRAP 0x1 ;  /* 0x000000040000795c */ /* 0x000fe20000300000 */
.L_x_147:
[----:B------:R-:W-:Y:S01]  /*7a50*/  ULEA UR8, UR52, UR38, 0x3 ;  /* 0x0000002634087291 */ /* 0x000fe2000f8e183f */
[----:B------:R-:W-:-:S05]  /*7a60*/  IMAD.U32 R6, RZ, RZ, UR36 ;  /* 0x00000024ff067e24 */ /* 0x000fca000f8e00ff */
[----:B------:R-:W-:-:S04]  /*7a70*/  SHF.L.U32 R6, R6, 0x1f, RZ ;  /* 0x0000001f06067819 */ /* 0x000fc800000006ff */
[----:B------:R1:W2:Y:S01]  /*7a80*/  SYNCS.PHASECHK.TRANS64.TRYWAIT P1, [UR8+0x33450], R6 ;  /* 0x03345006ff0075a7 */ /* 0x0002a20008020148 */
[----:B------:R-:W-:Y:S05]  /*7a90*/  @!P0 BRA `(.L_x_148) ;  /* 0x0000000000048947 */ /* 0x000fea0003800000 */
[----:B------:R-:W-:Y:S01]  /*7aa0*/  BPT.TRAP 0x1 ;  /* 0x000000040000795c */ /* 0x000fe20000300000 */
.L_x_148:
[----:B--2---:R-:W-:Y:S05]  /*7ab0*/  @P1 BRA `(.L_x_149) ;  /* 0x0000000000081947 */ /* 0x004fea0003800000 */
[----:B------:R-:W2:Y:S02]  /*7ac0*/  SYNCS.PHASECHK.TRANS64.TRYWAIT P1, [UR8+0x33450], R6 ;  /* 0x03345006ff0075a7 */ /* 0x000ea40008020148 */
[----:B--2---:R-:W-:Y:S05]  /*7ad0*/  @!P1 BRA `(.L_x_150) ;  /* 0x0000005800c09947 */ /* 0x004fea0003800000 */
.L_x_149:
        /* <DEDUP_REMOVED lines=86> */
.L_x_151:
        /* <DEDUP_REMOVED lines=32> */
[----:B-1----:R-:W-:-:S02]  /*8240*/  IMAD.SHL.U32 R0, R121, 0x4, RZ ;  /* 0x0000000479007824 */ /* 0x002fc400078e00ff */
[-C--:B------:R-:W-:Y:S01]  /*8250*/  FMUL.FTZ R108, R108, R12.reuse ;  /* 0x0000000c6c6c7220 */ /* 0x080fe20000410000 */
[-C--:B------:R-:W-:Y:S01]  /*8260*/  FMUL.FTZ R109, R109, R12.reuse ;  /* 0x0000000c6d6d7220 */ /* 0x080fe20000410000 */
[-C--:B------:R-:W-:Y:S01]  /*8270*/  FMUL.FTZ R116, R116, R12.reuse ;  /* 0x0000000c74747220 */ /* 0x080fe20000410000 */
[----:B------:R-:W-:Y:S01]  /*8280*/  FMUL.FTZ R117, R117, R12 ;  /* 0x0000000c75757220 */ /* 0x000fe20000410000 */
[----:B------:R-:W-:Y:S01]  /*8290*/  LOP3.LUT R0, R0, 0xc, RZ, 0xc0, !PT ;  /* 0x0000000c00007812 */ /* 0x000fe200078ec0ff */
[-C--:B------:R-:W-:Y:S01]  /*82a0*/  FMUL.FTZ R70, R70, R120.reuse ;  /* 0x0000007846467220 */ /* 0x080fe20000410000 */
[-C--:B------:R-:W-:Y:S01]  /*82b0*/  FMUL.FTZ R79, R79, R120.reuse ;  /* 0x000000784f4f7220 */ /* 0x080fe20000410000 */
[-C--:B------:R-:W-:Y:S01]  /*82c0*/  FMUL.FTZ R54, R54, R120.reuse ;  /* 0x0000007836367220 */ /* 0x080fe20000410000 */
[----:B------:R-:W-:Y:S01]  /*82d0*/  IADD3 R6, P0, R0, UR4, RZ ;  /* 0x0000000400067c10 */ /* 0x000fe2000ff1e0ff */
[-C--:B------:R-:W-:Y:S01]  /*82e0*/  FMUL.FTZ R55, R55, R120.reuse ;  /* 0x0000007837377220 */ /* 0x080fe20000410000 */
[-C--:B------:R-:W-:Y:S01]  /*82f0*/  FMUL.FTZ R30, R30, R120.reuse ;  /* 0x000000781e1e7220 */ /* 0x080fe20000410000 */
[-C--:B------:R-:W-:Y:S01]  /*8300*/  FMUL.FTZ R31, R31, R120.reuse ;  /* 0x000000781f1f7220 */ /* 0x080fe20000410000 */
[----:B------:R-:W-:Y:S01]  /*8310*/  FMUL.FTZ R46, R46, R120 ;  /* 0x000000782e2e7220 */ /* 0x000fe20000410000 */
[----:B------:R-:W-:-:S02]  /*8320*/  IMAD.X R7, RZ, RZ, UR5, P0 ;  /* 0x00000005ff077e24 */ /* 0x000fc400080e06ff */
        /* <DEDUP_REMOVED lines=14> */
[-C--:B-1----:R-:W-:Y:S01]  /*8410*/  FMUL.FTZ R6, R27, R120.reuse ;  /* 0x000000781b067220 */ /* 0x082fe20000410000 */
[----:B------:R-:W-:Y:S01]  /*8420*/  FMUL.FTZ R27, R58, R120 ;  /* 0x000000783a1b7220 */ /* 0x000fe20000410000 */
[-C--:B------:R-:W-:Y:S01]  /*8430*/  FMUL.FTZ R73, R96, R12.reuse ;  /* 0x0000000c60497220 */ /* 0x080fe20000410000 */
[-C--:B------:R-:W-:Y:S01]  /*8440*/  FMUL.FTZ R72, R97, R12.reuse ;  /* 0x0000000c61487220 */ /* 0x080fe20000410000 */
[-C--:B------:R-:W-:Y:S01]  /*8450*/  FMUL.FTZ R81, R104, R12.reuse ;  /* 0x0000000c68517220 */ /* 0x080fe20000410000 */
[-C--:B------:R-:W-:Y:S01]  /*8460*/  FMUL.FTZ R80, R105, R12.reuse ;  /* 0x0000000c69507220 */ /* 0x080fe20000410000 */
[-C--:B------:R-:W-:Y:S01]  /*8470*/  FMUL.FTZ R89, R112, R12.reuse ;  /* 0x0000000c70597220 */ /* 0x080fe20000410000 */
[----:B------:R-:W-:Y:S01]  /*8480*/  FMUL.FTZ R88, R113, R12 ;  /* 0x0000000c71587220 */ /* 0x000fe20000410000 */
[----:B------:R-:W-:Y:S01]  /*8490*/  LOP3.LUT P0, R28, R121, 0x3, RZ, 0xc0, !PT ;  /* 0x00000003791c7812 */ /* 0x000fe2000780c0ff */
[-C--:B------:R-:W-:Y:S01]  /*84a0*/  FMUL.FTZ R12, R35, R120.reuse ;  /* 0x00000078230c7220 */ /* 0x080fe20000410000 */
[-C--:B------:R-:W-:Y:S01]  /*84b0*/  FMUL.FTZ R25, R50, R120.reuse ;  /* 0x0000007832197220 */ /* 0x080fe20000410000 */
[-C--:B------:R-:W-:Y:S01]  /*84c0*/  FMUL.FTZ R7, R26, R120.reuse ;  /* 0x000000781a077220 */ /* 0x080fe20000410000 */
[-C--:B------:R-:W-:Y:S01]  /*84d0*/  FMUL.FTZ R35, R66, R120.reuse ;  /* 0x0000007842237220 */ /* 0x080fe20000410000 */
[-C--:B------:R-:W-:Y:S01]  /*84e0*/  FMUL.FTZ R50, R75, R120.reuse ;  /* 0x000000784b327220 */ /* 0x080fe20000410000 */
[-C--:B------:R-:W-:Y:S01]  /*84f0*/  FMUL.FTZ R26, R51, R120.reuse ;  /* 0x00000078331a7220 */ /* 0x080fe20000410000 */
[----:B------:R-:W-:Y:S01]  /*8500*/  F2FP.BF16.F32.PACK_AB R27, R62, R27 ;  /* 0x0000001b3e1b723e */ /* 0x000fe200000010ff */
[----:B------:R-:W-:Y:S01]  /*8510*/  FMUL.FTZ R15, R42, R120 ;  /* 0x000000782a0f7220 */ /* 0x000fe20000410000 */
[----:B------:R-:W-:Y:S01]  /*8520*/  F2FP.BF16.F32.PACK_AB R34, R63, R34 ;  /* 0x000000223f22723e */ /* 0x000fe200000010ff */
[-C--:B------:R-:W-:Y:S01]  /*8530*/  FMUL.FTZ R47, R47, R120.reuse ;  /* 0x000000782f2f7220 */ /* 0x080fe20000410000 */
[----:B------:R-:W-:Y:S01]  /*8540*/  ISETP.EQ.OR P0, PT, R28, 0x3, !P0 ;  /* 0x000000031c00780c */ /* 0x000fe20004702670 */
[----:B------:R-:W-:Y:S01]  /*8550*/  FMUL.FTZ R20, R43, R120 ;  /* 0x000000782b147220 */ /* 0x000fe20000410000 */
[----:B------:R-:W-:Y:S01]  /*8560*/  F2FP.BF16.F32.PACK_AB R35, R70, R35 ;  /* 0x000000234623723e */ /* 0x000fe200000010ff */
[----:B------:R-:W-:Y:S01]  /*8570*/  UIADD3 UR42, -UR45, URZ, URZ ;  /* 0x0000003f2d2a7290 */ /* 0x000fe2000fffe13f */
[----:B------:R-:W-:Y:S01]  /*8580*/  F2FP.BF16.F32.PACK_AB R50, R79, R50 ;  /* 0x000000324f32723e */ /* 0x000fe200000010ff */
[-C--:B------:R-:W-:Y:S01]  /*8590*/  FMUL.FTZ R38, R38, R120.reuse ;  /* 0x0000007826267220 */ /* 0x080fe20000410000 */
[----:B------:R-:W-:Y:S01]  /*85a0*/  F2FP.BF16.F32.PACK_AB R25, R54, R25 ;  /* 0x000000193619723e */ /* 0x000fe200000010ff */
[----:B------:R-:W-:Y:S01]  /*85b0*/  FMUL.FTZ R39, R39, R120 ;  /* 0x0000007827277220 */ /* 0x000fe20000410000 */
[----:B------:R-:W-:Y:S01]  /*85c0*/  F2FP.BF16.F32.PACK_AB R26, R55, R26 ;  /* 0x0000001a371a723e */ /* 0x000fe200000010ff */
[----:B------:R-:W-:Y:S01]  /*85d0*/  USHF.R.S32.HI UR4, URZ, 0x1f, UR43 ;  /* 0x0000001f3f047899 */ /* 0x000fe2000801142b */
[----:B------:R-:W-:Y:S01]  /*85e0*/  SEL R79, R27, R34, P0 ;  /* 0x000000221b4f7207 */ /* 0x000fe20000000000 */
[----:B------:R-:W-:Y:S01]  /*85f0*/  ULDC UR5, c[0x0][0xda8] ;  /* 0x00036a0000057ab9 */ /* 0x000fe20000000800 */
[----:B------:R-:W-:Y:S01]  /*8600*/  SEL R70, R34, R27, P0 ;  /* 0x0000001b22467207 */ /* 0x000fe20000000000 */
[----:B------:R-:W-:Y:S01]  /*8610*/  ULDC.64 UR6, c[0x0][0xb70] ;  /* 0x0002dc0000067ab9 */ /* 0x000fe20000000a00 */
[----:B------:R-:W-:Y:S01]  /*8620*/  IADD3 R27, P1, R16, 0x4000, RZ ;  /* 0x00004000101b7810 */ /* 0x000fe20007f3e0ff */
[----:B------:R-:W-:Y:S01]  /*8630*/  UIMAD UR42, UR5, UR42, UR48 ;  /* 0x0000002a052a72a4 */ /* 0x000fe2000f8e0230 */
[----:B------:R-:W-:Y:S01]  /*8640*/  F2FP.BF16.F32.PACK_AB R41, R68, R41 ;  /* 0x000000294429723e */ /* 0x000fe200000010ff */
[----:B------:R-:W-:Y:S01]  /*8650*/  UIMAD UR4, UR4, UR6, URZ ;  /* 0x00000006040472a4 */ /* 0x000fe2000f8e023f */
[----:B------:R-:W-:Y:S01]  /*8660*/  F2FP.BF16.F32.PACK_AB R48, R77, R48 ;  /* 0x000000304d30723e */ /* 0x000fe200000010ff */
[----:B------:R-:W-:Y:S01]  /*8670*/  USHF.L.U32 UR42, UR42, 0x7, URZ ;  /* 0x000000072a2a7899 */ /* 0x000fe2000800063f */
[----:B------:R-:W-:Y:S01]  /*8680*/  SEL R77, R25, R26, P0 ;  /* 0x0000001a194d7207 */ /* 0x000fe20000000000 */
[----:B------:R-:W-:Y:S01]  /*8690*/  UIMAD.WIDE.U32 UR10, UR43, UR6, URZ ;  /* 0x000000062b0a72a5 */ /* 0x000fe2000f8e003f */
[----:B------:R-:W-:Y:S01]  /*86a0*/  SEL R68, R26, R25, P0 ;  /* 0x000000191a447207 */ /* 0x000fe20000000000 */
[----:B------:R-:W-:Y:S01]  /*86b0*/  UIMAD UR4, UR43, UR7, UR4 ;  /* 0x000000072b0472a4 */ /* 0x000fe2000f8e0204 */
[----:B------:R-:W-:Y:S01]  /*86c0*/  LOP3.LUT R26, R27, 0x380, RZ, 0xc0, !PT ;  /* 0x000003801b1a7812 */ /* 0x000fe200078ec0ff */
[----:B------:R-:W-:Y:S01]  /*86d0*/  FMUL.FTZ R71, R71, R120 ;  /* 0x0000007847477220 */ /* 0x000fe20000410000 */
[----:B------:R-:W-:Y:S01]  /*86e0*/  F2FP.BF16.F32.PACK_AB R21, R52, R21 ;  /* 0x000000153415723e */ /* 0x000fe200000010ff */
[----:B------:R-:W-:Y:S01]  /*86f0*/  UIADD3 UR4, UR11, UR4, URZ ;  /* 0x000000040b047290 */ /* 0x000fe2000fffe03f */
[----:B------:R-:W-:Y:S01]  /*8700*/  F2FP.BF16.F32.PACK_AB R24, R53, R24 ;  /* 0x000000183518723e */ /* 0x000fe200000010ff */
[-C--:B------:R-:W-:Y:S01]  /*8710*/  FMUL.FTZ R42, R67, R120.reuse ;  /* 0x00000078432a7220 */ /* 0x080fe20000410000 */
[----:B------:R-:W-:Y:S01]  /*8720*/  SHF.R.U64 R26, R26, 0x3, RZ ;  /* 0x000000031a1a7819 */ /* 0x000fe200000012ff */
[-C--:B------:R-:W-:Y:S01]  /*8730*/  FMUL.FTZ R78, R78, R120.reuse ;  /* 0x000000784e4e7220 */ /* 0x080fe20000410000 */
[----:B------:R-:W-:Y:S01]  /*8740*/  F2FP.BF16.F32.PACK_AB R7, R30, R7 ;  /* 0x000000071e07723e */ /* 0x000fe200000010ff */
[----:B------:R-:W-:Y:S01]  /*8750*/  FMUL.FTZ R43, R74, R120 ;  /* 0x000000784a2b7220 */ /* 0x000fe20000410000 */
[----:B------:R-:W-:Y:S01]  /*8760*/  F2FP.BF16.F32.PACK_AB R6, R31, R6 ;  /* 0x000000061f06723e */ /* 0x000fe200000010ff */
[----:B------:R-:W-:Y:S01]  /*8770*/  UIADD3 UR8, UR8, 0x33460, URZ ;  /* 0x0003346008087890 */ /* 0x000fe2000fffe03f */
[----:B------:R-:W-:Y:S01]  /*8780*/  IADD3 R25, P2, R16, 0x4020, RZ ;  /* 0x0000402010197810 */ /* 0x000fe20007f5e0ff */
[-C--:B------:R-:W-:Y:S01]  /*8790*/  FMUL.FTZ R86, R86, R120.reuse ;  /* 0x0000007856567220 */ /* 0x080fe20000410000 */
[----:B------:R-:W-:Y:S01]  /*87a0*/  F2FP.BF16.F32.PACK_AB R73, R100, R73 ;  /* 0x000000496449723e */ /* 0x000fe200000010ff */
[----:B------:R-:W-:Y:S01]  /*87b0*/  FMUL.FTZ R51, R82, R120 ;  /* 0x0000007852337220 */ /* 0x000fe20000410000 */
[----:B------:R-:W-:Y:S01]  /*87c0*/  F2FP.BF16.F32.PACK_AB R72, R101, R72 ;  /* 0x000000486548723e */ /* 0x000fe200000010ff */
[-C--:B------:R-:W-:Y:S01]  /*87d0*/  FMUL.FTZ R87, R87, R120.reuse ;  /* 0x0000007857577220 */ /* 0x080fe20000410000 */
[----:B------:R-:W-:Y:S01]  /*87e0*/  F2FP.BF16.F32.PACK_AB R15, R46, R15 ;  /* 0x0000000f2e0f723e */ /* 0x000fe200000010ff */
[----:B------:R-:W-:Y:S01]  /*87f0*/  FMUL.FTZ R58, R83, R120 ;  /* 0x00000078533a7220 */ /* 0x000fe20000410000 */
[----:B------:R-:W-:Y:S01]  /*8800*/  F2FP.BF16.F32.PACK_AB R20, R47, R20 ;  /* 0x000000142f14723e */ /* 0x000fe200000010ff */
[----:B------:R-:W-:Y:S01]  /*8810*/  FMUL.FTZ R94, R94, R120 ;  /* 0x000000785e5e7220 */ /* 0x000fe20000410000 */
[----:B------:R-:W-:Y:S01]  /*8820*/  F2FP.BF16.F32.PACK_AB R40, R69, R40 ;  /* 0x000000284528723e */ /* 0x000fe200000010ff */
[----:B------:R-:W-:Y:S01]  /*8830*/  FMUL.FTZ R59, R90, R120 ;  /* 0x000000785a3b7220 */ /* 0x000fe20000410000 */
[----:B------:R-:W-:Y:S01]  /*8840*/  SEL R47, R21, R24, P0 ;  /* 0x00000018152f7207 */ /* 0x000fe20000000000 */
[-C--:B------:R-:W-:Y:S01]  /*8850*/  FMUL.FTZ R95, R95, R120.reuse ;  /* 0x000000785f5f7220 */ /* 0x080fe20000410000 */
[----:B------:R-:W-:Y:S01]  /*8860*/  SEL R46, R24, R21, P0 ;  /* 0x00000015182e7207 */ /* 0x000fe20000000000 */
[----:B------:R-:W-:Y:S01]  /*8870*/  FMUL.FTZ R66, R91, R120 ;  /* 0x000000785b427220 */ /* 0x000fe20000410000 */
[----:B------:R-:W-:Y:S01]  /*8880*/  LOP3.LUT R26, R26, R27, RZ, 0x3c, !PT ;  /* 0x0000001b1a1a7212 */ /* 0x000fe200078e3cff */
[----:B------:R-:W-:Y:S01]  /*8890*/  IMAD.X R27, RZ, RZ, R17, P1 ;  /* 0x000000ffff1b7224 */ /* 0x000fe200008e0611 */
[----:B------:R-:W-:Y:S01]  /*88a0*/  F2FP.BF16.F32.PACK_AB R32, R61, R32 ;  /* 0x000000203d20723e */ /* 0x000fe200000010ff */
[----:B------:R-:W-:Y:S01]  /*88b0*/  UPRMT UR8, UR37, 0x654, UR8 ;  /* 0x0000065425087896 */ /* 0x000fe20008000008 */
[----:B------:R-:W-:Y:S01]  /*88c0*/  SEL R69, R7, R6, P0 ;  /* 0x0000000607457207 */ /* 0x000fe20000000000 */
[-C--:B------:R-:W-:Y:S01]  /*88d0*/  FMUL.FTZ R102, R102, R120.reuse ;  /* 0x0000007866667220 */ /* 0x080fe20000410000 */
[----:B------:R-:W-:Y:S01]  /*88e0*/  SEL R54, R6, R7, P0 ;  /* 0x0000000706367207 */ /* 0x000fe20000000000 */
[-C--:B------:R-:W-:Y:S01]  /*88f0*/  FMUL.FTZ R67, R98, R120.reuse ;  /* 0x0000007862437220 */ /* 0x080fe20000410000 */
[----:B------:R-:W-:Y:S01]  /*8900*/  IADD3 R21, P3, R16, 0x4040, RZ ;  /* 0x0000404010157810 */ /* 0x000fe20007f7e0ff */
[-C--:B------:R-:W-:Y:S01]  /*8910*/  FMUL.FTZ R103, R103, R120.reuse ;  /* 0x0000007867677220 */ /* 0x080fe20000410000 */
[----:B------:R-:W-:Y:S01]  /*8920*/  LOP3.LUT R24, R25, 0x380, RZ, 0xc0, !PT ;  /* 0x0000038019187812 */ /* 0x000fe200078ec0ff */
[----:B------:R-:W-:Y:S01]  /*8930*/  FMUL.FTZ R74, R99, R120 ;  /* 0x00000078634a7220 */ /* 0x000fe20000410000 */
[----:B------:R-:W-:Y:S01]  /*8940*/  SEL R61, R73, R72, P0 ;  /* 0x00000048493d7207 */ /* 0x000fe20000000000 */
[-C--:B------:R-:W-:Y:S01]  /*8950*/  FMUL.FTZ R110, R110, R120.reuse ;  /* 0x000000786e6e7220 */ /* 0x080fe20000410000 */
[----:B------:R-:W-:Y:S01]  /*8960*/  IADD3 R7, P1, R16, 0x8040, RZ ;  /* 0x0000804010077810 */ /* 0x000fe20007f3e0ff */
[-C--:B------:R-:W-:Y:S01]  /*8970*/  FMUL.FTZ R75, R106, R120.reuse ;  /* 0x000000786a4b7220 */ /* 0x080fe20000410000 */
[----:B------:R-:W-:Y:S01]  /*8980*/  SEL R72, R72, R73, P0 ;  /* 0x0000004948487207 */ /* 0x000fe20000000000 */
[----:B------:R-:W-:Y:S01]  /*8990*/  FMUL.FTZ R111, R111, R120 ;  /* 0x000000786f6f7220 */ /* 0x000fe20000410000 */
[----:B------:R-:W-:Y:S01]  /*89a0*/  SEL R73, R15, R20, P0 ;  /* 0x000000140f497207 */ /* 0x000fe20000000000 */
[-C--:B------:R-:W-:Y:S01]  /*89b0*/  FMUL.FTZ R82, R107, R120.reuse ;  /* 0x000000786b527220 */ /* 0x080fe20000410000 */
[----:B------:R-:W-:Y:S01]  /*89c0*/  SEL R62, R20, R15, P0 ;  /* 0x0000000f143e7207 */ /* 0x000fe20000000000 */
[-C--:B------:R-:W-:Y:S01]  /*89d0*/  FMUL.FTZ R118, R118, R120.reuse ;  /* 0x0000007876767220 */ /* 0x080fe20000410000 */
[----:B------:R-:W-:Y:S01]  /*89e0*/  LOP3.LUT R20, R21, 0x380, RZ, 0xc0, !PT ;  /* 0x0000038015147812 */ /* 0x000fe200078ec0ff */
[-C--:B------:R-:W-:Y:S01]  /*89f0*/  FMUL.FTZ R83, R114, R120.reuse ;  /* 0x0000007872537220 */ /* 0x080fe20000410000 */
[----:B------:R-:W-:Y:S01]  /*8a00*/  SHF.R.U64 R24, R24, 0x3, RZ ;  /* 0x0000000318187819 */ /* 0x000fe200000012ff */
[-C--:B------:R-:W-:Y:S01]  /*8a10*/  FMUL.FTZ R119, R119, R120.reuse ;  /* 0x0000007877777220 */ /* 0x080fe20000410000 */
[----:B------:R-:W-:Y:S01]  /*8a20*/  F2FP.BF16.F32.PACK_AB R9, R36, R9 ;  /* 0x000000092409723e */ /* 0x000fe200000010ff */
[----:B------:R-:W-:Y:S01]  /*8a30*/  FMUL.FTZ R90, R115, R120 ;  /* 0x00000078735a7220 */ /* 0x000fe20000410000 */
[----:B------:R-:W-:Y:S01]  /*8a40*/  F2FP.BF16.F32.PACK_AB R10, R37, R10 ;  /* 0x0000000a250a723e */ /* 0x000fe200000010ff */
[----:B------:R-:W-:Y:S01]  /*8a50*/  SYNCS.ARRIVE.TRANS64.RED.A1T0 RZ, [UR8], RZ ;  /* 0x000000ffffff79a7 */ /* 0x000fe20008100408 */
[----:B------:R-:W-:Y:S01]  /*8a60*/  LOP3.LUT R6, R7, 0x380, RZ, 0xc0, !PT ;  /* 0x0000038007067812 */ /* 0x000fe200078ec0ff */
[----:B------:R-:W-:Y:S01]  /*8a70*/  USHF.R.S32.HI UR5, URZ, 0x1f, UR44 ;  /* 0x0000001f3f057899 */ /* 0x000fe2000801142c */
[----:B------:R-:W-:-:S02]  /*8a80*/  F2FP.BF16.F32.PACK_AB R11, R38, R11 ;  /* 0x0000000b260b723e */ /* 0x000fc400000010ff */
[----:B------:R-:W-:Y:S02]  /*8a90*/  F2FP.BF16.F32.PACK_AB R12, R39, R12 ;  /* 0x0000000c270c723e */ /* 0x000fe400000010ff */
[----:B------:R-:W-:Y:S02]  /*8aa0*/  SHF.R.U64 R20, R20, 0x3, RZ ;  /* 0x0000000314147819 */ /* 0x000fe400000012ff */
[----:B------:R-:W-:Y:S01]  /*8ab0*/  LOP3.LUT R24, R24, R25, RZ, 0x3c, !PT ;  /* 0x0000001918187212 */ /* 0x000fe200078e3cff */
[----:B------:R-:W-:Y:S01]  /*8ac0*/  IMAD.X R25, RZ, RZ, R17, P2 ;  /* 0x000000ffff197224 */ /* 0x000fe200010e0611 */
[----:B------:R-:W-:Y:S02]  /*8ad0*/  F2FP.BF16.F32.PACK_AB R8, R29, R8 ;  /* 0x000000081d08723e */ /* 0x000fe400000010ff */
[----:B------:R-:W-:Y:S02]  /*8ae0*/  SEL R39, R9, R10, P0 ;  /* 0x0000000a09277207 */ /* 0x000fe40000000000 */
[----:B------:R-:W-:-:S02]  /*8af0*/  SEL R38, R10, R9, P0 ;  /* 0x000000090a267207 */ /* 0x000fc40000000000 */
[----:B------:R-:W-:Y:S02]  /*8b00*/  SHF.R.U64 R6, R6, 0x3, RZ ;  /* 0x0000000306067819 */ /* 0x000fe400000012ff */
[----:B------:R-:W-:Y:S02]  /*8b10*/  IADD3 R9, P2, R16, 0x8060, RZ ;  /* 0x0000806010097810 */ /* 0x000fe40007f5e0ff */
[----:B------:R-:W-:Y:S01]  /*8b20*/  LOP3.LUT R20, R20, R21, RZ, 0x3c, !PT ;  /* 0x0000001514147212 */ /* 0x000fe200078e3cff */
[--C-:B------:R-:W-:Y:S01]  /*8b30*/  IMAD.X R21, RZ, RZ, R17.reuse, P3 ;  /* 0x000000ffff157224 */ /* 0x100fe200018e0611 */
[----:B------:R-:W-:Y:S02]  /*8b40*/  SEL R37, R5, R8, P0 ;  /* 0x0000000805257207 */ /* 0x000fe40000000000 */
[----:B------:R-:W-:Y:S02]  /*8b50*/  SEL R36, R8, R5, P0 ;  /* 0x0000000508247207 */ /* 0x000fe40000000000 */
[----:B------:R-:W-:Y:S01]  /*8b60*/  LOP3.LUT R6, R6, R7, RZ, 0x3c, !PT ;  /* 0x0000000706067212 */ /* 0x000fe200078e3cff */
[----:B------:R-:W-:Y:S01]  /*8b70*/  IMAD.X R7, RZ, RZ, R17, P1 ;  /* 0x000000ffff077224 */ /* 0x000fe200008e0611 */
[----:B------:R-:W-:Y:S01]  /*8b80*/  F2FP.BF16.F32.PACK_AB R64, R93, R64 ;  /* 0x000000405d40723e */ /* 0x000fe200000010ff */
[----:B------:R-:W-:Y:S01]  /*8b90*/  VIADD R93, R221, UR42 ;  /* 0x0000002add5d7c36 */ /* 0x000fe20008000000 */
[----:B------:R-:W-:-:S02]  /*8ba0*/  LOP3.LUT R8, R9, 0x380, RZ, 0xc0, !PT ;  /* 0x0000038009087812 */ /* 0x000fc400078ec0ff */
[----:B------:R-:W-:Y:S01]  /*8bb0*/  F2FP.BF16.F32.PACK_AB R33, R60, R33 ;  /* 0x000000213c21723e */ /* 0x000fe200000010ff */
[----:B------:R-:W-:Y:S01]  /*8bc0*/  VIADD R5, R93, 0x8 ;  /* 0x000000085d057836 */ /* 0x000fe20000000000 */
[----:B------:R-:W-:Y:S02]  /*8bd0*/  F2FP.BF16.F32.PACK_AB R57, R84, R57 ;  /* 0x000000395439723e */ /* 0x000fe400000010ff */
[----:B------:R-:W-:Y:S02]  /*8be0*/  SHF.R.U64 R8, R8, 0x3, RZ ;  /* 0x0000000308087819 */ /* 0x000fe400000012ff */
[----:B------:R-:W-:Y:S02]  /*8bf0*/  MOV R84, R20 ;  /* 0x0000001400547202 */ /* 0x000fe40000000f00 */
        /* <DEDUP_REMOVED lines=9> */
[----:B------:R-:W-:Y:S02]  /*8c90*/  IADD3 R31, P5, R16, 0x40, RZ ;  /* 0x00000040101f7810 */ /* 0x000fe40007fbe0ff */
[----:B------:R-:W-:Y:S01]  /*8ca0*/  LOP3.LUT R8, R8, R9, RZ, 0x3c, !PT ;  /* 0x0000000908087212 */ /* 0x000fe200078e3cff */
[----:B------:R-:W-:Y:S01]  /*8cb0*/  IMAD.X R9, RZ, RZ, R17, P2 ;  /* 0x000000ffff097224 */ /* 0x000fe200010e0611 */
[----:B------:R-:W-:Y:S02]  /*8cc0*/  ISETP.GE.OR P2, PT, R5, UR4, P1 ;  /* 0x0000000405007c0c */ /* 0x000fe40008f46670 */
[----:B------:R-:W-:Y:S02]  /*8cd0*/  LOP3.LUT R32, R33, 0x380, RZ, 0xc0, !PT ;  /* 0x0000038021207812 */ /* 0x000fe400078ec0ff */
[----:B------:R-:W-:Y:S02]  /*8ce0*/  LOP3.LUT R30, R31, 0x380, RZ, 0xc0, !PT ;  /* 0x000003801f1e7812 */ /* 0x000fe400078ec0ff */
[----:B------:R-:W-:-:S02]  /*8cf0*/  SHF.R.U64 R32, R32, 0x3, RZ ;  /* 0x0000000320207819 */ /* 0x000fc400000012ff */
[----:B------:R-:W-:Y:S02]  /*8d00*/  SHF.R.U64 R30, R30, 0x3, RZ ;  /* 0x000000031e1e7819 */ /* 0x000fe400000012ff */
[----:B------:R-:W-:Y:S02]  /*8d10*/  F2FP.BF16.F32.PACK_AB R13, R44, R13 ;  /* 0x0000000d2c0d723e */ /* 0x000fe400000010ff */
[----:B------:R-:W-:Y:S02]  /*8d20*/  F2FP.BF16.F32.PACK_AB R14, R45, R14 ;  /* 0x0000000e2d0e723e */ /* 0x000fe400000010ff */
[----:B------:R-:W-:Y:S02]  /*8d30*/  IADD3 R29, P6, R16, 0x60, RZ ;  /* 0x00000060101d7810 */ /* 0x000fe40007fde0ff */
[----:B------:R-:W-:Y:S01]  /*8d40*/  LOP3.LUT R32, R32, R33, RZ, 0x3c, !PT ;  /* 0x0000002120207212 */ /* 0x000fe200078e3cff */
[--C-:B------:R-:W-:Y:S01]  /*8d50*/  IMAD.X R33, RZ, RZ, R17.reuse, P4 ;  /* 0x000000ffff217224 */ /* 0x100fe200020e0611 */
[----:B------:R-:W-:Y:S01]  /*8d60*/  LOP3.LUT R30, R30, R31, RZ, 0x3c, !PT ;  /* 0x0000001f1e1e7212 */ /* 0x000fe200078e3cff */
[----:B------:R-:W-:Y:S01]  /*8d70*/  IMAD.X R31, RZ, RZ, R17, P5 ;  /* 0x000000ffff1f7224 */ /* 0x000fe200028e0611 */
[----:B------:R-:W-:-:S02]  /*8d80*/  SEL R45, R13, R14, P0 ;  /* 0x0000000e0d2d7207 */ /* 0x000fc40000000000 */
[----:B------:R-:W-:Y:S02]  /*8d90*/  SEL R44, R14, R13, P0 ;  /* 0x0000000d0e2c7207 */ /* 0x000fe40000000000 */
[----:B------:R-:W-:Y:S02]  /*8da0*/  F2FP.BF16.F32.PACK_AB R42, R71, R42 ;  /* 0x0000002a472a723e */ /* 0x000fe400000010ff */
[C---:B------:R-:W-:Y:S02]  /*8db0*/  IADD3 R15, P4, R16.reuse, 0x4060, RZ ;  /* 0x00004060100f7810 */ /* 0x040fe40007f9e0ff */
[----:B------:R-:W-:Y:S02]  /*8dc0*/  IADD3 R13, P5, R16, 0x8000, RZ ;  /* 0x00008000100d7810 */ /* 0x000fe40007fbe0ff */
[----:B------:R-:W-:Y:S02]  /*8dd0*/  F2FP.BF16.F32.PACK_AB R81, R108, R81 ;  /* 0x000000516c51723e */ /* 0x000fe400000010ff */
[----:B------:R-:W-:-:S02]  /*8de0*/  F2FP.BF16.F32.PACK_AB R80, R109, R80 ;  /* 0x000000506d50723e */ /* 0x000fc400000010ff */
[----:B------:R-:W-:Y:S02]  /*8df0*/  SEL R71, R11, R12, P0 ;  /* 0x0000000c0b477207 */ /* 0x000fe40000000000 */
[----:B------:R-:W-:Y:S02]  /*8e00*/  SEL R60, R12, R11, P0 ;  /* 0x0000000b0c3c7207 */ /* 0x000fe40000000000 */
[----:B------:R-:W-:Y:S02]  /*8e10*/  LOP3.LUT R28, R29, 0x380, RZ, 0xc0, !PT ;  /* 0x000003801d1c7812 */ /* 0x000fe400078ec0ff */
[----:B------:R-:W-:Y:S02]  /*8e20*/  F2FP.BF16.F32.PACK_AB R43, R78, R43 ;  /* 0x0000002b4e2b723e */ /* 0x000fe400000010ff */
[----:B------:R-:W-:Y:S02]  /*8e30*/  F2FP.BF16.F32.PACK_AB R51, R86, R51 ;  /* 0x000000335633723e */ /* 0x000fe400000010ff */
[----:B------:R-:W-:-:S02]  /*8e40*/  F2FP.BF16.F32.PACK_AB R58, R87, R58 ;  /* 0x0000003a573a723e */ /* 0x000fc400000010ff */
[----:B------:R-:W-:Y:S02]  /*8e50*/  LOP3.LUT R14, R15, 0x380, RZ, 0xc0, !PT ;  /* 0x000003800f0e7812 */ /* 0x000fe400078ec0ff */
[----:B------:R-:W-:Y:S02]  /*8e60*/  LOP3.LUT R12, R13, 0x380, RZ, 0xc0, !PT ;  /* 0x000003800d0c7812 */ /* 0x000fe400078ec0ff */
[----:B------:R-:W-:Y:S02]  /*8e70*/  F2FP.BF16.F32.PACK_AB R49, R76, R49 ;  /* 0x000000314c31723e */ /* 0x000fe400000010ff */
[----:B------:R-:W-:Y:S02]  /*8e80*/  F2FP.BF16.F32.PACK_AB R56, R85, R56 ;  /* 0x000000385538723e */ /* 0x000fe400000010ff */
[----:B------:R-:W-:Y:S02]  /*8e90*/  SEL R63, R81, R80, P0 ;  /* 0x00000050513f7207 */ /* 0x000fe40000000000 */
[----:B------:R-:W-:-:S02]  /*8ea0*/  SHF.R.U64 R28, R28, 0x3, RZ ;  /* 0x000000031c1c7819 */ /* 0x000fc400000012ff */
[----:B------:R-:W-:Y:S02]  /*8eb0*/  F2FP.BF16.F32.PACK_AB R59, R94, R59 ;  /* 0x0000003b5e3b723e */ /* 0x000fe400000010ff */
[----:B------:R-:W-:Y:S02]  /*8ec0*/  F2FP.BF16.F32.PACK_AB R66, R95, R66 ;  /* 0x000000425f42723e */ /* 0x000fe400000010ff */
[----:B------:R-:W-:Y:S02]  /*8ed0*/  SEL R80, R80, R81, P0 ;  /* 0x0000005150507207 */ /* 0x000fe40000000000 */
[----:B------:R-:W-:Y:S02]  /*8ee0*/  SEL R85, R43, R50, P0 ;  /* 0x000000322b557207 */ /* 0x000fe40000000000 */
[----:B------:R-:W-:Y:S02]  /*8ef0*/  SEL R55, R41, R40, P0 ;  /* 0x0000002829377207 */ /* 0x000fe40000000000 */
[----:B------:R-:W-:-:S02]  /*8f00*/  SEL R81, R35, R42, P0 ;  /* 0x0000002a23517207 */ /* 0x000fc40000000000 */
[----:B------:R-:W-:Y:S02]  /*8f10*/  SEL R50, R50, R43, P0 ;  /* 0x0000002b32327207 */ /* 0x000fe40000000000 */
[----:B------:R-:W-:Y:S02]  /*8f20*/  F2FP.BF16.F32.PACK_AB R67, R102, R67 ;  /* 0x000000436643723e */ /* 0x000fe400000010ff */
[----:B------:R-:W-:Y:S02]  /*8f30*/  F2FP.BF16.F32.PACK_AB R74, R103, R74 ;  /* 0x0000004a674a723e */ /* 0x000fe400000010ff */
[----:B------:R-:W-:Y:S02]  /*8f40*/  SEL R40, R40, R41, P0 ;  /* 0x0000002928287207 */ /* 0x000fe40000000000 */
[----:B------:R-:W-:Y:S02]  /*8f50*/  SEL R42, R42, R35, P0 ;  /* 0x000000232a2a7207 */ /* 0x000fe40000000000 */
[----:B------:R-:W-:-:S02]  /*8f60*/  SEL R43, R51, R58, P0 ;  /* 0x0000003a332b7207 */ /* 0x000fc40000000000 */
[----:B------:R-:W-:Y:S02]  /*8f70*/  SHF.R.U64 R14, R14, 0x3, RZ ;  /* 0x000000030e0e7819 */ /* 0x000fe400000012ff */
[----:B------:R-:W-:Y:S02]  /*8f80*/  SHF.R.U64 R12, R12, 0x3, RZ ;  /* 0x000000030c0c7819 */ /* 0x000fe400000012ff */
[----:B------:R-:W-:Y:S02]  /*8f90*/  F2FP.BF16.F32.PACK_AB R65, R92, R65 ;  /* 0x000000415c41723e */ /* 0x000fe400000010ff */
[----:B------:R-:W-:Y:S02]  /*8fa0*/  SEL R41, R49, R48, P0 ;  /* 0x0000003031297207 */ /* 0x000fe40000000000 */
[----:B------:R-:W-:Y:S02]  /*8fb0*/  SEL R58, R58, R51, P0 ;  /* 0x000000333a3a7207 */ /* 0x000fe40000000000 */
[----:B------:R-:W-:Y:S01]  /*8fc0*/  LOP3.LUT R28, R28, R29, RZ, 0x3c, !PT ;  /* 0x0000001d1c1c7212 */ /* 0x000fe200078e3cff */
[----:B------:R-:W-:Y:S01]  /*8fd0*/  IMAD.X R29, RZ, RZ, R17, P6 ;  /* 0x000000ffff1d7224 */ /* 0x000fe200030e0611 */
[----:B------:R-:W-:-:S02]  /*8fe0*/  F2FP.BF16.F32.PACK_AB R75, R110, R75 ;  /* 0x0000004b6e4b723e */ /* 0x000fc400000010ff */
[----:B------:R-:W-:Y:S02]  /*8ff0*/  F2FP.BF16.F32.PACK_AB R82, R111, R82 ;  /* 0x000000526f52723e */ /* 0x000fe400000010ff */
[----:B------:R-:W-:Y:S02]  /*9000*/  SEL R48, R48, R49, P0 ;  /* 0x0000003130307207 */ /* 0x000fe40000000000 */
[----:B------:R-:W-:Y:S02]  /*9010*/  SEL R51, R59, R66, P0 ;  /* 0x000000423b337207 */ /* 0x000fe40000000000 */
[----:B------:R-:W-:Y:S02]  /*9020*/  SEL R49, R57, R56, P0 ;  /* 0x0000003839317207 */ /* 0x000fe40000000000 */
[----:B------:R-:W-:Y:S02]  /*9030*/  SEL R66, R66, R59, P0 ;  /* 0x0000003b42427207 */ /* 0x000fe40000000000 */
[----:B------:R-:W-:-:S02]  /*9040*/  IADD3 R11, P6, R16, 0x8020, RZ ;  /* 0x00008020100b7810 */ /* 0x000fc40007fde0ff */
[----:B------:R-:W-:Y:S02]  /*9050*/  F2FP.BF16.F32.PACK_AB R89, R116, R89 ;  /* 0x000000597459723e */ /* 0x000fe400000010ff */
[----:B------:R-:W-:Y:S02]  /*9060*/  F2FP.BF16.F32.PACK_AB R83, R118, R83 ;  /* 0x000000537653723e */ /* 0x000fe400000010ff */
[----:B------:R-:W-:Y:S02]  /*9070*/  F2FP.BF16.F32.PACK_AB R88, R117, R88 ;  /* 0x000000587558723e */ /* 0x000fe400000010ff */
[----:B------:R-:W-:Y:S02]  /*9080*/  F2FP.BF16.F32.PACK_AB R90, R119, R90 ;  /* 0x0000005a775a723e */ /* 0x000fe400000010ff */
[----:B------:R-:W-:Y:S02]  /*9090*/  SEL R56, R56, R57, P0 ;  /* 0x0000003938387207 */ /* 0x000fe40000000000 */
[----:B------:R-:W-:-:S02]  /*90a0*/  SEL R59, R67, R74, P0 ;  /* 0x0000004a433b7207 */ /* 0x000fc40000000000 */
[----:B------:R-:W-:Y:S01]  /*90b0*/  LOP3.LUT R14, R14, R15, RZ, 0x3c, !PT ;  /* 0x0000000f0e0e7212 */ /* 0x000fe200078e3cff */
[--C-:B------:R-:W-:Y:S01]  /*90c0*/  IMAD.X R15, RZ, RZ, R17.reuse, P4 ;  /* 0x000000ffff0f7224 */ /* 0x100fe200020e0611 */
[----:B------:R-:W-:Y:S01]  /*90d0*/  LOP3.LUT R12, R12, R13, RZ, 0x3c, !PT ;  /* 0x0000000d0c0c7212 */ /* 0x000fe200078e3cff */
[----:B------:R-:W-:Y:S01]  /*90e0*/  IMAD.X R13, RZ, RZ, R17, P5 ;  /* 0x000000ffff0d7224 */ /* 0x000fe200028e0611 */
[----:B------:R-:W-:Y:S02]  /*90f0*/  SEL R57, R65, R64, P0 ;  /* 0x0000004041397207 */ /* 0x000fe40000000000 */
[----:B------:R-:W-:Y:S02]  /*9100*/  SEL R74, R74, R67, P0 ;  /* 0x000000434a4a7207 */ /* 0x000fe40000000000 */
[----:B------:R-:W-:Y:S02]  /*9110*/  SEL R64, R64, R65, P0 ;  /* 0x0000004140407207 */ /* 0x000fe40000000000 */
[----:B------:R-:W-:-:S02]  /*9120*/  SEL R67, R75, R82, P0 ;  /* 0x000000524b437207 */ /* 0x000fc40000000000 */
[----:B------:R-:W-:Y:S02]  /*9130*/  SEL R82, R82, R75, P0 ;  /* 0x0000004b52527207 */ /* 0x000fe40000000000 */
[----:B------:R-:W-:Y:S01]  /*9140*/  LOP3.LUT R10, R11, 0x380, RZ, 0xc0, !PT ;  /* 0x000003800b0a7812 */ /* 0x000fe200078ec0ff */
[----:B--2---:R-:W-:Y:S01]  /*9150*/  SHFL.IDX PT, R39, R39, R0, 0x1c1f ;  /* 0x001c1f0027277589 */ /* 0x004fe200000e0000 */
[----:B------:R-:W-:Y:S02]  /*9160*/  LOP3.LUT R5, R0, 0x2, RZ, 0x3c, !PT ;  /* 0x0000000200057812 */ /* 0x000fe400078e3cff */
[----:B------:R-:W-:Y:S01]  /*9170*/  SEL R65, R89, R88, P0 ;  /* 0x0000005859417207 */ /* 0x000fe20000000000 */
[----:B------:R-:W-:Y:S01]  /*9180*/  SHFL.IDX PT, R37, R37, R0, 0x1c1f ;  /* 0x001c1f0025257589 */ /* 0x000fe200000e0000 */
[----:B------:R-:W-:Y:S02]  /*9190*/  SEL R75, R83, R90, P0 ;  /* 0x0000005a534b7207 */ /* 0x000fe40000000000 */
[----:B------:R-:W-:Y:S01]  /*91a0*/  LOP3.LUT R35, R16, 0x380, RZ, 0xc0, !PT ;  /* 0x0000038010237812 */ /* 0x000fe200078ec0ff */
[----:B------:R-:W1:Y:S01]  /*91b0*/  SHFL.IDX PT, R38, R38, R5, 0x1c1f ;  /* 0x001c1f0526267589 */ /* 0x000e6200000e0000 */
[----:B------:R-:W-:-:S02]  /*91c0*/  SEL R88, R88, R89, P0 ;  /* 0x0000005958587207 */ /* 0x000fc40000000000 */
[----:B------:R-:W-:Y:S01]  /*91d0*/  SEL R90, R90, R83, P0 ;  /* 0x000000535a5a7207 */ /* 0x000fe20000000000 */
[----:B------:R-:W2:Y:S01]  /*91e0*/  SHFL.IDX PT, R36, R36, R5, 0x1c1f ;  /* 0x001c1f0524247589 */ /* 0x000ea200000e0000 */
[----:B------:R-:W-:Y:S02]  /*91f0*/  MOV R83, R14 ;  /* 0x0000000e00537202 */ /* 0x000fe40000000f00 */
[----:B------:R-:W-:Y:S01]  /*9200*/  MOV R78, R12 ;  /* 0x0000000c004e7202 */ /* 0x000fe20000000f00 */
[----:B------:R-:W-:Y:S01]  /*9210*/  SHFL.IDX PT, R69, R69, R0, 0x1c1f ;  /* 0x001c1f0045457589 */ /* 0x000fe200000e0000 */
[----:B------:R-:W-:Y:S02]  /*9220*/  SHF.R.U64 R10, R10, 0x3, RZ ;  /* 0x000000030a0a7819 */ /* 0x000fe400000012ff */
[----:B------:R-:W-:Y:S01]  /*9230*/  SHF.R.U64 R35, R35, 0x3, RZ ;  /* 0x0000000323237819 */ /* 0x000fe200000012ff */
[----:B------:R-:W3:Y:S01]  /*9240*/  SHFL.IDX PT, R54, R54, R5, 0x1c1f ;  /* 0x001c1f0536367589 */ /* 0x000ee200000e0000 */
[----:B------:R-:W-:Y:S01]  /*9250*/  LOP3.LUT R10, R10, R11, RZ, 0x3c, !PT ;  /* 0x0000000b0a0a7212 */ /* 0x000fe200078e3cff */
[--C-:B------:R-:W-:Y:S01]  /*9260*/  IMAD.X R11, RZ, RZ, R17.reuse, P6 ;  /* 0x000000ffff0b7224 */ /* 0x100fe200030e0611 */
[----:B------:R-:W-:Y:S01]  /*9270*/  LOP3.LUT R34, R35, R16, RZ, 0x3c, !PT ;  /* 0x0000001023227212 */ /* 0x000fe200078e3cff */
[----:B------:R-:W-:Y:S01]  /*9280*/  SHFL.IDX PT, R71, R71, R0, 0x1c1f ;  /* 0x001c1f0047477589 */ /* 0x000fe200000e0000 */
[----:B------:R-:W-:Y:S01]  /*9290*/  IMAD.MOV.U32 R35, RZ, RZ, R17 ;  /* 0x000000ffff237224 */ /* 0x000fe200078e0011 */
[----:B------:R-:W-:-:S02]  /*92a0*/  MOV R20, R8 ;  /* 0x0000000800147202 */ /* 0x000fc40000000f00 */
[----:B------:R-:W4:Y:S01]  /*92b0*/  SHFL.IDX PT, R60, R60, R5, 0x1c1f ;  /* 0x001c1f053c3c7589 */ /* 0x000f2200000e0000 */
[----:B------:R-:W-:Y:S02]  /*92c0*/  MOV R76, R10 ;  /* 0x0000000a004c7202 */ /* 0x000fe40000000f00 */
[----:B------:R-:W-:Y:S01]  /*92d0*/  MOV R34, R34 ;  /* 0x0000002200227202 */ /* 0x000fe20000000f00 */
[----:B------:R-:W-:Y:S01]  /*92e0*/  SHFL.IDX PT, R45, R45, R0, 0x1c1f ;  /* 0x001c1f002d2d7589 */ /* 0x000fe200000e0000 */
[----:B-1----:R-:W-:Y:S02]  /*92f0*/  SEL R12, R39, R38, P0 ;  /* 0x00000026270c7207 */ /* 0x002fe40000000000 */
[----:B------:R-:W-:Y:S01]  /*9300*/  SEL R14, R38, R39, P0 ;  /* 0x00000027260e7207 */ /* 0x000fe20000000000 */
[----:B------:R-:W-:Y:S01]  /*9310*/  SHFL.IDX PT, R73, R73, R0, 0x1c1f ;  /* 0x001c1f0049497589 */ /* 0x000fe200000e0000 */
[----:B------:R-:W1:Y:S01]  /*9320*/  LDC.64 R38, c[0x0][0xb78] ;  /* 0x0002de00ff267b82 */ /* 0x000e620000000a00 */
[----:B--2---:R-:W-:-:S02]  /*9330*/  SEL R8, R37, R36, P0 ;  /* 0x0000002425087207 */ /* 0x004fc40000000000 */
[----:B------:R-:W2:Y:S01]  /*9340*/  SHFL.IDX PT, R44, R44, R5, 0x1c1f ;  /* 0x001c1f052c2c7589 */ /* 0x000ea200000e0000 */
[----:B------:R-:W-:Y:S02]  /*9350*/  SEL R10, R36, R37, P0 ;  /* 0x00000025240a7207 */ /* 0x000fe40000000000 */
[----:B------:R-:W-:Y:S01]  /*9360*/  MOV R33, R32 ;  /* 0x0000002000217202 */ /* 0x000fe20000000f00 */
[----:B------:R-:W5:Y:S01]  /*9370*/  SHFL.IDX PT, R62, R62, R5, 0x1c1f ;  /* 0x001c1f053e3e7589 */ /* 0x000f6200000e0000 */
[----:B---3--:R-:W-:Y:S02]  /*9380*/  SEL R9, R69, R54, P0 ;  /* 0x0000003645097207 */ /* 0x008fe40000000000 */
[----:B------:R-:W-:Y:S01]  /*9390*/  SEL R11, R54, R69, P0 ;  /* 0x00000045360b7207 */ /* 0x000fe20000000000 */
[----:B------:R-:W-:Y:S01]  /*93a0*/  BAR.SYNC.DEFER_BLOCKING 0x1, 0x100 ;  /* 0x0044000000007b1d */ /* 0x000fe20000010000 */
[----:B------:R-:W-:Y:S02]  /*93b0*/  MOV R87, R26 ;  /* 0x0000001a00577202 */ /* 0x000fe40000000f00 */
[----:B------:R-:W-:-:S02]  /*93c0*/  MOV R86, R24 ;  /* 0x0000001800567202 */ /* 0x000fc40000000f00 */
[----:B----4-:R-:W-:Y:S02]  /*93d0*/  SEL R13, R71, R60, P0 ;  /* 0x0000003c470d7207 */ /* 0x010fe40000000000 */
[----:B------:R-:W-:Y:S01]  /*93e0*/  SEL R15, R60, R71, P0 ;  /* 0x000000473c0f7207 */ /* 0x000fe20000000000 */
[----:B------:R-:W-:Y:S01]  /*93f0*/  SHFL.IDX PT, R47, R47, R0, 0x1c1f ;  /* 0x001c1f002f2f7589 */ /* 0x000fe200000e0000 */
[----:B------:R-:W-:Y:S02]  /*9400*/  MOV R91, R30 ;  /* 0x0000001e005b7202 */ /* 0x000fe40000000f00 */
[----:B------:R-:W-:Y:S01]  /*9410*/  MOV R89, R28 ;  /* 0x0000001c00597202 */ /* 0x000fe20000000f00 */
[----:B------:R-:W-:Y:S01]  /*9420*/  SHFL.IDX PT, R77, R77, R0, 0x1c1f ;  /* 0x001c1f004d4d7589 */ /* 0x000fe200000e0000 */
[----:B-1----:R-:W-:Y:S01]  /*9430*/  IMAD.WIDE.U32 R6, R38, UR44, R6 ;  /* 0x0000002c26067c25 */ /* 0x002fe2000f8e0006 */
[----:B------:R-:W-:Y:S02]  /*9440*/  ISETP.GE.OR P1, PT, R93, UR4, P1 ;  /* 0x000000045d007c0c */ /* 0x000fe40008f26670 */
[----:B------:R-:W1:Y:S01]  /*9450*/  SHFL.IDX PT, R46, R46, R5, 0x1c1f ;  /* 0x001c1f052e2e7589 */ /* 0x000e6200000e0000 */
[----:B--2---:R-:W-:-:S02]  /*9460*/  SEL R24, R45, R44, P0 ;  /* 0x0000002c2d187207 */ /* 0x004fc40000000000 */
[----:B------:R-:W-:Y:S01]  /*9470*/  SEL R26, R44, R45, P0 ;  /* 0x0000002d2c1a7207 */ /* 0x000fe20000000000 */
[----:B------:R-:W2:Y:S01]  /*9480*/  SHFL.IDX PT, R68, R68, R5, 0x1c1f ;  /* 0x001c1f0544447589 */ /* 0x000ea200000e0000 */
[----:B-----5:R-:W-:Y:S02]  /*9490*/  SEL R25, R73, R62, P0 ;  /* 0x0000003e49197207 */ /* 0x020fe40000000000 */
[----:B------:R-:W-:Y:S01]  /*94a0*/  SEL R27, R62, R73, P0 ;  /* 0x000000493e1b7207 */ /* 0x000fe20000000000 */
[----:B------:R-:W-:Y:S04]  /*94b0*/  SHFL.IDX PT, R53, R53, R0, 0x1c1f ;  /* 0x001c1f0035357589 */ /* 0x000fe800000e0000 */
[----:B------:R-:W-:Y:S04]  /*94c0*/  SHFL.IDX PT, R79, R79, R0, 0x1c1f ;  /* 0x001c1f004f4f7589 */ /* 0x000fe800000e0000 */
[----:B------:R-:W3:Y:S04]  /*94d0*/  SHFL.IDX PT, R52, R52, R5, 0x1c1f ;  /* 0x001c1f0534347589 */ /* 0x000ee800000e0000 */
[----:B------:R-:W4:Y:S04]  /*94e0*/  SHFL.IDX PT, R70, R70, R5, 0x1c1f ;  /* 0x001c1f0546467589 */ /* 0x000f2800000e0000 */
[----:B------:R-:W-:Y:S01]  /*94f0*/  SHFL.IDX PT, R55, R55, R0, 0x1c1f ;  /* 0x001c1f0037377589 */ /* 0x000fe200000e0000 */
[----:B-1----:R-:W-:-:S02]  /*9500*/  SEL R28, R47, R46, P0 ;  /* 0x0000002e2f1c7207 */ /* 0x002fc40000000000 */
[----:B------:R-:W-:Y:S01]  /*9510*/  SEL R30, R46, R47, P0 ;  /* 0x0000002f2e1e7207 */ /* 0x000fe20000000000 */
[----:B------:R-:W-:Y:S01]  /*9520*/  SHFL.IDX PT, R81, R81, R0, 0x1c1f ;  /* 0x001c1f0051517589 */ /* 0x000fe200000e0000 */
[----:B--2---:R-:W-:Y:S02]  /*9530*/  SEL R29, R77, R68, P0 ;  /* 0x000000444d1d7207 */ /* 0x004fe40000000000 */
[----:B------:R-:W-:Y:S01]  /*9540*/  SEL R31, R68, R77, P0 ;  /* 0x0000004d441f7207 */ /* 0x000fe20000000000 */
[----:B------:R-:W1:Y:S04]  /*9550*/  SHFL.IDX PT, R40, R40, R5, 0x1c1f ;  /* 0x001c1f0528287589 */ /* 0x000e6800000e0000 */
[----:B------:R-:W2:Y:S04]  /*9560*/  SHFL.IDX PT, R42, R42, R5, 0x1c1f ;  /* 0x001c1f052a2a7589 */ /* 0x000ea800000e0000 */
[----:B------:R-:W-:Y:S01]  /*9570*/  SHFL.IDX PT, R41, R41, R0, 0x1c1f ;  /* 0x001c1f0029297589 */ /* 0x000fe200000e0000 */
[----:B---3--:R-:W-:-:S03]  /*9580*/  SEL R32, R53, R52, P0 ;  /* 0x0000003435207207 */ /* 0x008fc60000000000 */
[----:B------:R-:W-:Y:S01]  /*9590*/  SHFL.IDX PT, R85, R85, R0, 0x1c1f ;  /* 0x001c1f0055557589 */ /* 0x000fe200000e0000 */
[----:B----4-:R-:W-:-:S03]  /*95a0*/  SEL R35, R70, R79, P0 ;  /* 0x0000004f46237207 */ /* 0x010fc60000000000 */
[----:B------:R-:W3:Y:S04]  /*95b0*/  SHFL.IDX PT, R48, R48, R5, 0x1c1f ;  /* 0x001c1f0530307589 */ /* 0x000ee800000e0000 */
[----:B------:R-:W4:Y:S04]  /*95c0*/  SHFL.IDX PT, R50, R50, R5, 0x1c1f ;  /* 0x001c1f0532327589 */ /* 0x000f2800000e0000 */
[----:B------:R-:W-:Y:S04]  /*95d0*/  SHFL.IDX PT, R49, R49, R0, 0x1c1f ;  /* 0x001c1f0031317589 */ /* 0x000fe800000e0000 */
[----:B------:R-:W-:Y:S04]  /*95e0*/  SHFL.IDX PT, R43, R43, R0, 0x1c1f ;  /* 0x001c1f002b2b7589 */ /* 0x000fe800000e0000 */
[----:B------:R-:W5:Y:S04]  /*95f0*/  SHFL.IDX PT, R56, R56, R5, 0x1c1f ;  /* 0x001c1f0538387589 */ /* 0x000f6800000e0000 */
[----:B------:R-:W5:Y:S04]  /*9600*/  SHFL.IDX PT, R58, R58, R5, 0x1c1f ;  /* 0x001c1f053a3a7589 */ /* 0x000f6800000e0000 */
[----:B------:R-:W-:Y:S04]  /*9610*/  SHFL.IDX PT, R57, R57, R0, 0x1c1f ;  /* 0x001c1f0039397589 */ /* 0x000fe800000e0000 */
[----:B------:R-:W-:Y:S04]  /*9620*/  SHFL.IDX PT, R51, R51, R0, 0x1c1f ;  /* 0x001c1f0033337589 */ /* 0x000fe800000e0000 */
[----:B------:R-:W-:Y:S04]  /*9630*/  SHFL.IDX PT, R64, R64, R5, 0x1c1f ;  /* 0x001c1f0540407589 */ /* 0x000fe800000e0000 */
[----:B------:R-:W-:Y:S04]  /*9640*/  SHFL.IDX PT, R66, R66, R5, 0x1c1f ;  /* 0x001c1f0542427589 */ /* 0x000fe800000e0000 */
[----:B------:R-:W-:Y:S04]  /*9650*/  SHFL.IDX PT, R61, R61, R0, 0x1c1f ;  /* 0x001c1f003d3d7589 */ /* 0x000fe800000e0000 */
[----:B------:R-:W-:Y:S04]  /*9660*/  SHFL.IDX PT, R59, R59, R0, 0x1c1f ;  /* 0x001c1f003b3b7589 */ /* 0x000fe800000e0000 */
[----:B------:R-:W5:Y:S04]  /*9670*/  SHFL.IDX PT, R72, R72, R5, 0x1c1f ;  /* 0x001c1f0548487589 */ /* 0x000f6800000e0000 */
[----:B------:R-:W5:Y:S04]  /*9680*/  SHFL.IDX PT, R74, R74, R5, 0x1c1f ;  /* 0x001c1f054a4a7589 */ /* 0x000f6800000e0000 */
[----:B------:R-:W-:Y:S04]  /*9690*/  SHFL.IDX PT, R63, R63, R0, 0x1c1f ;  /* 0x001c1f003f3f7589 */ /* 0x000fe800000e0000 */
[----:B------:R-:W-:Y:S04]  /*96a0*/  SHFL.IDX PT, R67, R67, R0, 0x1c1f ;  /* 0x001c1f0043437589 */ /* 0x000fe800000e0000 */
[----:B------:R-:W5:Y:S04]  /*96b0*/  SHFL.IDX PT, R80, R80, R5, 0x1c1f ;  /* 0x001c1f0550507589 */ /* 0x000f6800000e0000 */
[----:B------:R-:W5:Y:S04]  /*96c0*/  SHFL.IDX PT, R82, R82, R5, 0x1c1f ;  /* 0x001c1f0552527589 */ /* 0x000f6800000e0000 */
[----:B------:R-:W-:Y:S04]  /*96d0*/  SHFL.IDX PT, R65, R65, R0, 0x1c1f ;  /* 0x001c1f0041417589 */ /* 0x000fe800000e0000 */
[----:B------:R1:W-:Y:S04]  /*96e0*/  SHFL.IDX PT, R75, R75, R0, 0x1c1f ;  /* 0x001c1f004b4b7589 */ /* 0x0003e800000e0000 */
[----:B------:R-:W-:Y:S04]  /*96f0*/  SHFL.IDX PT, R88, R88, R5, 0x1c1f ;  /* 0x001c1f0558587589 */ /* 0x000fe800000e0000 */
[----:B------:R2:W5:Y:S01]  /*9700*/  SHFL.IDX PT, R90, R90, R5, 0x1c1f ;  /* 0x001c1f055a5a7589 */ /* 0x00056200000e0000 */
[----:B-1----:R-:W-:Y:S01]  /*9710*/  IMAD R0, R38, UR5, RZ ;  /* 0x0000000526007c24 */ /* 0x002fe2000f8e02ff */
[----:B------:R-:W-:-:S02]  /*9720*/  ULDC.64 UR4, c[0x0][0xb40] ;  /* 0x0002d00000047ab9 */ /* 0x000fc40000000a00 */
[----:B------:R1:W-:Y:S01]  /*9730*/  STSM.16.M88.4 [R34], R8 ;  /* 0x0000000822007844 */ /* 0x0003e20000000200 */
[----:B------:R-:W-:Y:S01]  /*9740*/  IMAD R36, R39, UR44, R0 ;  /* 0x0000002c27247c24 */ /* 0x000fe2000f8e0200 */
[----:B------:R-:W-:Y:S02]  /*9750*/  IADD3 R0, P3, R93, R6, RZ ;  /* 0x000000065d007210 */ /* 0x000fe40007f7e0ff */
[----:B------:R3:W-:Y:S01]  /*9760*/  STSM.16.M88.4 [R33], R12 ;  /* 0x0000000c21007844 */ /* 0x0007e20000000200 */
[----:B--2---:R-:W-:-:S03]  /*9770*/  SHF.R.S32.HI R5, RZ, 0x1f, R93 ;  /* 0x0000001fff057819 */ /* 0x004fc6000001145d */
        /* <DEDUP_REMOVED lines=8> */
[----:B---3--:R-:W-:Y:S02]  /*9800*/  SEL R33, R79, R70, P0 ;  /* 0x000000464f217207 */ /* 0x008fe40000000000 */
[----:B------:R-:W-:Y:S02]  /*9810*/  SEL R10, R40, R55, P0 ;  /* 0x00000037280a7207 */ /* 0x000fe40000000000 */
[----:B------:R-:W-:Y:S01]  /*9820*/  SEL R9, R81, R42, P0 ;  /* 0x0000002a51097207 */ /* 0x000fe20000000000 */
[----:B------:R-:W-:Y:S01]  /*9830*/  STSM.16.M88.4 [R87], R32 ;  /* 0x0000002057007844 */ /* 0x000fe20000000200 */
[----:B------:R-:W-:-:S02]  /*9840*/  SEL R11, R42, R81, P0 ;  /* 0x000000512a0b7207 */ /* 0x000fc40000000000 */
[----:B------:R-:W-:Y:S02]  /*9850*/  SEL R12, R41, R48, P0 ;  /* 0x00000030290c7207 */ /* 0x000fe40000000000 */
[----:B------:R-:W-:Y:S01]  /*9860*/  SEL R14, R48, R41, P0 ;  /* 0x00000029300e7207 */ /* 0x000fe20000000000 */
[----:B------:R1:W-:Y:S01]  /*9870*/  STSM.16.M88.4 [R86], R8 ;  /* 0x0000000856007844 */ /* 0x0003e20000000200 */
[----:B----4-:R-:W-:Y:S02]  /*9880*/  SEL R13, R85, R50, P0 ;  /* 0x00000032550d7207 */ /* 0x010fe40000000000 */
[----:B------:R-:W-:Y:S02]  /*9890*/  SEL R15, R50, R85, P0 ;  /* 0x00000055320f7207 */ /* 0x000fe40000000000 */
[----:B-----5:R-:W-:Y:S02]  /*98a0*/  SEL R24, R49, R56, P0 ;  /* 0x0000003831187207 */ /* 0x020fe40000000000 */
[----:B------:R-:W-:Y:S01]  /*98b0*/  SEL R26, R56, R49, P0 ;  /* 0x00000031381a7207 */ /* 0x000fe20000000000 */
[----:B------:R3:W-:Y:S01]  /*98c0*/  STSM.16.M88.4 [R84], R12 ;  /* 0x0000000c54007844 */ /* 0x0007e20000000200 */
[----:B------:R-:W-:-:S02]  /*98d0*/  SEL R25, R43, R58, P0 ;  /* 0x0000003a2b197207 */ /* 0x000fc40000000000 */
[----:B------:R-:W-:Y:S02]  /*98e0*/  SEL R27, R58, R43, P0 ;  /* 0x0000002b3a1b7207 */ /* 0x000fe40000000000 */
[----:B--2---:R-:W-:Y:S02]  /*98f0*/  SEL R28, R61, R72, P0 ;  /* 0x000000483d1c7207 */ /* 0x004fe40000000000 */
        /* <DEDUP_REMOVED lines=9> */
[----:B---3--:R-:W-:Y:S02]  /*9990*/  SEL R12, R63, R80, P0 ;  /* 0x000000503f0c7207 */ /* 0x008fe40000000000 */
        /* <DEDUP_REMOVED lines=39> */
[----:B------:R1:W-:Y:S01]  /*9c10*/  UTMASTG.5D [UR40], [UR4] ;  /* 0x00000028040073b5 */ /* 0x0003e20008020000 */
[----:B------:R-:W-:-:S02]  /*9c20*/  UMOV UR8, 0x1 ;  /* 0x0000000100087882 */ /* 0x000fc40000000000 */
[----:B------:R-:W-:Y:S02]  /*9c30*/  UPRMT UR7, URZ, 0x654, UR6 ;  /* 0x000006543f077896 */ /* 0x000fe40008000006 */
[----:B------:R-:W-:Y:S01]  /*9c40*/  UPRMT UR6, UR8, 0x654, UR6 ;  /* 0x0000065408067896 */ /* 0x000fe20008000006 */
[----:B------:R0:W-:Y:S01]  /*9c50*/  UTMACMDFLUSH ;  /* 0x00000000000079b7 */ /* 0x0001e20000000000 */
[----:B------:R-:W-:-:S05]  /*9c60*/  DEPBAR.LE SB0, 0x0 ;  /* 0x000080000000791a */ /* 0x000fca0000000000 */
[----:B------:R-:W-:Y:S02]  /*9c70*/  SYNCS.ARRIVE.TRANS64.RED.A1T0 RZ, [UR7], RZ ;  /* 0x000000ffffff79a7 */ /* 0x000fe40008100407 */
[----:B-1----:R-:W-:Y:S03]  /*9c80*/  SYNCS.ARRIVE.TRANS64.RED.A1T0 RZ, [UR6], RZ ;  /* 0x000000ffffff79a7 */ /* 0x002fe60008100406 */
.L_x_153:
[----:B------:R-:W-:Y:S05]  /*9c90*/  BSYNC B0 ;  /* 0x0000000000007941 */ /* 0x000fea0003800000 */
.L_x_152:
        /* <DEDUP_REMOVED lines=10> */
.L_x_126:
[----:B------:R-:W-:-:S08]  /*9d40*/  NOP ;  /* 0x0000000000007918 */ /* 0x000fd00000000000 */
[----:B--2---:R-:W1:-:S00]  /*9d50*/  USETMAXREG.DEALLOC.CTAPOOL 0x18 ;  /* 0x00000018000079c8 */ /* 0x004e4000080e0500 */
[----:B-1----:R-:W1:Y:S01]  /*9d60*/  LDC R2, c[0x0][0xda4] ;  /* 0x00036900ff027b82 */ /* 0x002e620000000800 */
[----:B------:R-:W-:Y:S01]  /*9d70*/  UMOV UR47, 0x1 ;  /* 0x00000001002f7882 */ /* 0x000fe20000000000 */
[----:B------:R-:W-:Y:S02]  /*9d80*/  IMAD.MOV.U32 R17, RZ, RZ, RZ ;  /* 0x000000ffff117224 */ /* 0x000fe400078e00ff */
[----:B------:R-:W-:Y:S01]  /*9d90*/  IMAD.MOV.U32 R18, RZ, RZ, 0x1 ;  /* 0x00000001ff127424 */ /* 0x000fe200078e00ff */
[----:B-1----:R-:W-:-:S13]  /*9da0*/  ISETP.LE.AND P0, PT, R2, UR49, PT ;  /* 0x0000003102007c0c */ /* 0x002fda000bf03270 */
[----:B------:R-:W-:Y:S05]  /*9db0*/  @P0 BRA `(.L_x_155) ;  /* 0x0000003000d00947 */ /* 0x000fea0003800000 */
[----:B------:R-:W2:Y:S01]  /*9dc0*/  LDL.LU R6, [R1] ;  /* 0x0000000001067983 */ /* 0x000ea20000300800 */
[----:B------:R-:W1:Y:S02]  /*9dd0*/  S2R R9, SR_TID.X ;  /* 0x0000000000097919 */ /* 0x000e640000002100 */
[----:B-1----:R-:W-:Y:S01]  /*9de0*/  IMAD.SHL.U32 R0, R9, 0x40, RZ ;  /* 0x0000004009007824 */ /* 0x002fe200078e00ff */
[----:B------:R-:W-:-:S04]  /*9df0*/  SHF.R.U32.HI R3, RZ, 0x1, R9 ;  /* 0x00000001ff037819 */ /* 0x000fc80000011609 */
[----:B------:R-:W-:Y:S02]  /*9e00*/  LOP3.LUT R2, R0, 0x180, RZ, 0xc0, !PT ;  /* 0x0000018000027812 */ /* 0x000fe400078ec0ff */
[C---:B------:R-:W-:Y:S02]  /*9e10*/  LOP3.LUT R8, R9.reuse, 0x7f, RZ, 0xc0, !PT ;  /* 0x0000007f09087812 */ /* 0x040fe400078ec0ff */
[----:B------:R-:W-:Y:S01]  /*9e20*/  LOP3.LUT R2, R2, 0x30, R3, 0xf8, !PT ;  /* 0x0000003002027812 */ /* 0x000fe200078ef803 */
[C---:B------:R-:W-:Y:S01]  /*9e30*/  IMAD.SHL.U32 R3, R9.reuse, 0x8, RZ ;  /* 0x0000000809037824 */ /* 0x040fe200078e00ff */
[C---:B------:R-:W-:Y:S01]  /*9e40*/  ISETP.NE.AND P1, PT, R8.reuse, RZ, PT ;  /* 0x000000ff0800720c */ /* 0x040fe20003f25270 */
[----:B------:R-:W-:Y:S01]  /*9e50*/  IMAD.SHL.U32 R4, R8, 0x10, RZ ;  /* 0x0000001008047824 */ /* 0x000fe200078e00ff */
[C---:B------:R-:W-:Y:S02]  /*9e60*/  LOP3.LUT P0, RZ, R9.reuse, 0x1f, RZ, 0xc0, !PT ;  /* 0x0000001f09ff7812 */ /* 0x040fe4000780c0ff */
[----:B------:R-:W-:Y:S01]  /*9e70*/  LOP3.LUT R3, R2, 0x30, R3, 0x78, !PT ;  /* 0x0000003002037812 */ /* 0x000fe200078e7803 */
[----:B------:R-:W-:Y:S01]  /*9e80*/  IMAD.SHL.U32 R2, R9, 0x20, RZ ;  /* 0x0000002009027824 */ /* 0x000fe200078e00ff */
[----:B------:R-:W-:-:S02]  /*9e90*/  LOP3.LUT R5, R4, 0x600, RZ, 0xc0, !PT ;  /* 0x0000060004057812 */ /* 0x000fc400078ec0ff */
[----:B------:R-:W-:Y:S02]  /*9ea0*/  ISETP.NE.OR P0, PT, R8, RZ, !P0 ;  /* 0x000000ff0800720c */ /* 0x000fe40004705670 */
[----:B------:R-:W-:Y:S01]  /*9eb0*/  LOP3.LUT R4, R2, 0x80, RZ, 0xc0, !PT ;  /* 0x0000008002047812 */ /* 0x000fe200078ec0ff */
[----:B------:R-:W-:Y:S01]  /*9ec0*/  IMAD.SHL.U32 R7, R9, 0x4, RZ ;  /* 0x0000000409077824 */ /* 0x000fe200078e00ff */
[----:B------:R-:W-:Y:S02]  /*9ed0*/  LOP3.LUT R5, R5, 0x60, R2, 0xf8, !PT ;  /* 0x0000006005057812 */ /* 0x000fe400078ef802 */
[----:B------:R-:W-:Y:S02]  /*9ee0*/  LOP3.LUT R4, R4, 0x10, R9, 0xf8, !PT ;  /* 0x0000001004047812 */ /* 0x000fe400078ef809 */
[----:B------:R-:W-:Y:S02]  /*9ef0*/  LOP3.LUT R0, R3, 0x640, R0, 0xf8, !PT ;  /* 0x0000064003007812 */ /* 0x000fe400078ef800 */
[----:B------:R-:W-:-:S02]  /*9f00*/  LOP3.LUT R4, R4, 0x10, R7, 0x78, !PT ;  /* 0x0000001004047812 */ /* 0x000fc400078e7807 */
[----:B------:R-:W-:Y:S01]  /*9f10*/  LOP3.LUT R5, R5, 0x100, R2, 0xf8, !PT ;  /* 0x0000010005057812 */ /* 0x000fe200078ef802 */
[----:B------:R1:W-:Y:S03]  /*9f20*/  STL [R1+0x10], R0 ;  /* 0x0000100001007387 */ /* 0x0003e60000100800 */
[----:B-1----:R-:W-:-:S05]  /*9f30*/  LOP3.LUT R0, R5, R4, RZ, 0xfc, !PT ;  /* 0x0000000405007212 */ /* 0x002fca00078efcff */
[----:B------:R1:W-:Y:S01]  /*9f40*/  STL [R1+0xc], R0 ;  /* 0x00000c0001007387 */ /* 0x0003e20000100800 */
[----:B------:R-:W-:Y:S02]  /*9f50*/  IMAD.MOV.U32 R17, RZ, RZ, RZ ;  /* 0x000000ffff117224 */ /* 0x000fe400078e00ff */
[----:B------:R-:W-:Y:S01]  /*9f60*/  IMAD.MOV.U32 R18, RZ, RZ, 0x1 ;  /* 0x00000001ff127424 */ /* 0x000fe200078e00ff */
[----:B------:R-:W-:Y:S02]  /*9f70*/  ULOP3.LUT UR43, UR46, 0x1, URZ, 0xfc, !UPT ;  /* 0x000000012e2b7892 */ /* 0x000fe4000f8efc3f */
[----:B------:R-:W-:Y:S01]  /*9f80*/  ULOP3.LUT UR48, UR46, 0x2, URZ, 0xfc, !UPT ;  /* 0x000000022e307892 */ /* 0x000fe2000f8efc3f */
[----:B------:R-:W-:Y:S01]  /*9f90*/  ULDC.64 UR52, c[0x0][0x198] ;  /* 0x0000660000347ab9 */ /* 0x000fe20000000a00 */
[----:B------:R-:W-:Y:S01]  /*9fa0*/  ULDC UR44, c[0x0][0xc] ;  /* 0x00000300002c7ab9 */ /* 0x000fe20000000800 */
[----:B------:R-:W-:Y:S01]  /*9fb0*/  UMOV UR47, URZ ;  /* 0x0000003f002f7c82 */ /* 0x000fe20008000000 */
[----:B--2---:R-:W-:-:S04]  /*9fc0*/  LOP3.LUT R6, R6, 0xfffffffe, RZ, 0xc0, !PT ;  /* 0xfffffffe06067812 */ /* 0x004fc800078ec0ff */
[----:B------:R-:W-:-:S04]  /*9fd0*/  @P1 LOP3.LUT R6, R6, 0x1, RZ, 0xfc, !PT ;  /* 0x0000000106061812 */ /* 0x000fc800078efcff */
[----:B------:R-:W-:-:S04]  /*9fe0*/  LOP3.LUT R6, R6, 0xfffffffd, RZ, 0xc0, !PT ;  /* 0xfffffffd06067812 */ /* 0x000fc800078ec0ff */
[----:B------:R-:W-:-:S05]  /*9ff0*/  @P0 LOP3.LUT R6, R6, 0x2, RZ, 0xfc, !PT ;  /* 0x0000000206060812 */ /* 0x000fca00078efcff */
[----:B------:R1:W-:Y:S02]  /*a000*/  STL [R1], R6 ;  /* 0x0000000601007387 */ /* 0x0003e40000100800 */
.L_x_207:
        /* <DEDUP_REMOVED lines=33> */
[----:B------:R-:W-:Y:S01]  /*a220*/  MOV R2, 0x0 ;  /* 0x0000000000027802 */ /* 0x000fe20000000f00 */
[----:B------:R-:W-:Y:S01]  /*a230*/  ULDC.64 UR6, c[0x4][0x98] ;  /* 0x0100260000067ab9 */ /* 0x000fe20000000a00 */
[----:B------:R-:W-:Y:S01]  /*a240*/  ULDC.64 UR8, c[0x4][0xa0] ;  /* 0x0100280000087ab9 */ /* 0x000fe20000000a00 */
[----:B------:R-:W-:Y:S01]  /*a250*/  ULDC.64 UR4, c[0x4][0x8] ;  /* 0x0100020000047ab9 */ /* 0x000fe20000000a00 */
[----:B------:R-:W-:Y:S02]  /*a260*/  IMAD.U32 R4, RZ, RZ, UR6 ;  /* 0x00000006ff047e24 */ /* 0x000fe4000f8e00ff */
[----:B------:R-:W2:Y:S01]  /*a270*/  LDC.64 R2, c[0x4][R2] ;  /* 0x0100000002027b82 */ /* 0x000ea20000000a00 */
[----:B------:R-:W-:Y:S02]  /*a280*/  IMAD.U32 R5, RZ, RZ, UR7 ;  /* 0x00000007ff057e24 */ /* 0x000fe4000f8e00ff */
[----:B-1----:R-:W-:Y:S02]  /*a290*/  IMAD.U32 R6, RZ, RZ, UR8 ;  /* 0x00000008ff067e24 */ /* 0x002fe4000f8e00ff */
[----:B------:R-:W-:-:S02]  /*a2a0*/  IMAD.U32 R7, RZ, RZ, UR9 ;  /* 0x00000009ff077e24 */ /* 0x000fc4000f8e00ff */
[----:B------:R-:W-:Y:S02]  /*a2b0*/  IMAD.U32 R10, RZ, RZ, UR4 ;  /* 0x00000004ff0a7e24 */ /* 0x000fe4000f8e00ff */
[----:B------:R-:W-:Y:S02]  /*a2c0*/  IMAD.U32 R11, RZ, RZ, UR5 ;  /* 0x00000005ff0b7e24 */ /* 0x000fe4000f8e00ff */
[----:B------:R-:W-:Y:S02]  /*a2d0*/  IMAD.MOV.U32 R8, RZ, RZ, 0x70 ;  /* 0x00000070ff087424 */ /* 0x000fe400078e00ff */
[----:B------:R-:W-:Y:S02]  /*a2e0*/  IMAD.MOV.U32 R12, RZ, RZ, 0x1 ;  /* 0x00000001ff0c7424 */ /* 0x000fe400078e00ff */
[----:B------:R-:W-:-:S07]  /*a2f0*/  IMAD.MOV.U32 R13, RZ, RZ, RZ ;  /* 0x000000ffff0d7224 */ /* 0x000fce00078e00ff */
[----:B------:R-:W-:-:S07]  /*a300*/  LEPC R20, `(.L_x_156) ;  /* 0x000000001014794e */ /* 0x000fce0000000000 */
[----:B--2---:R-:W-:Y:S05]  /*a310*/  CALL.ABS.NOINC R2 ;  /* 0x0000000002007343 */ /* 0x004fea0003c00000 */
.L_x_156:
[----:B------:R-:W2:Y:S01]  /*a320*/  LDL.LU R2, [R1] ;  /* 0x0000000001027983 */ /* 0x000ea20000300800 */
[----:B------:R-:W-:-:S06]  /*a330*/  UIADD3 UR4, UR40, 0xf200, URZ ;  /* 0x0000f20028047890 */ /* 0x000fcc000fffe03f */
[----:B------:R-:W-:-:S05]  /*a340*/  IMAD.U32 R16, RZ, RZ, UR4 ;  /* 0x00000004ff107e24 */ /* 0x000fca000f8e00ff */
[----:B------:R-:W-:Y:S02]  /*a350*/  LOP3.LUT P0, RZ, R16, 0x1bf, RZ, 0xc0, !PT ;  /* 0x000001bf10ff7812 */ /* 0x000fe4000780c0ff */
[----:B--2---:R-:W-:-:S11]  /*a360*/  LOP3.LUT R2, R2, 0xfffffffb, RZ, 0xc0, !PT ;  /* 0xfffffffb02027812 */ /* 0x004fd600078ec0ff */
[----:B------:R-:W-:-:S05]  /*a370*/  @P0 LOP3.LUT R2, R2, 0x4, RZ, 0xfc, !PT ;  /* 0x0000000402020812 */ /* 0x000fca00078efcff */
[----:B------:R2:W-:Y:S01]  /*a380*/  STL [R1], R2 ;  /* 0x0000000201007387 */ /* 0x0005e20000100800 */
[----:B------:R-:W-:Y:S05]  /*a390*/  @!P0 BRA `(.L_x_157) ;  /* 0x0000000000408947 */ /* 0x000fea0003800000 */
[----:B--2---:R-:W-:Y:S01]  /*a3a0*/  MOV R2, 0x0 ;  /* 0x0000000000027802 */ /* 0x004fe20000000f00 */
        /* <DEDUP_REMOVED lines=15> */
.L_x_157:
[----:B------:R-:W-:-:S04]  /*a4a0*/  UIADD3 UR4, UR40, 0x200, URZ ;  /* 0x0000020028047890 */ /* 0x000fc8000fffe03f */
[----:B------:R-:W-:-:S06]  /*a4b0*/  ULOP3.LUT UP0, URZ, UR4, 0x9f, URZ, 0xc0, !UPT ;  /* 0x0000009f043f7892 */ /* 0x000fcc000f80c03f */
[----:B------:R-:W-:-:S13]  /*a4c0*/  PLOP3.LUT P0, PT, PT, PT, UP0, 0x80, 0x0 ;  /* 0x000000000000781c */ /* 0x000fda0003f0f008 */
        /* <DEDUP_REMOVED lines=17> */
.L_x_158:
[----:B------:R-:W-:-:S13]  /*a5e0*/  LOP3.LUT P6, RZ, R16, 0x1bf, RZ, 0xc0, !PT ;  /* 0x000001bf10ff7812 */ /* 0x000fda00078cc0ff */
        /* <DEDUP_REMOVED lines=17> */
.L_x_159:
[----:B------:R-:W-:Y:S01]  /*a700*/  ULDC.64 UR4, c[0x0][0x9f8] ;  /* 0x00027e0000047ab9 */ /* 0x000fe20000000a00 */
[----:B------:R-:W-:Y:S01]  /*a710*/  IMAD.U32 R5, RZ, RZ, UR39 ;  /* 0x00000027ff057e24 */ /* 0x000fe2000f8e00ff */
[----:B------:R-:W-:Y:S01]  /*a720*/  ISETP.NE.U32.AND P0, PT, RZ, UR4, PT ;  /* 0x00000004ff007c0c */ /* 0x000fe2000bf05070 */
[----:B-1----:R-:W-:Y:S01]  /*a730*/  IMAD.U32 R6, RZ, RZ, UR39 ;  /* 0x00000027ff067e24 */ /* 0x002fe2000f8e00ff */
[----:B------:R-:W1:Y:S01]  /*a740*/  S2R R16, SR_TID.X ;  /* 0x0000000000107919 */ /* 0x000e620000002100 */
[----:B------:R-:W3:Y:S01]  /*a750*/  LDC R0, c[0x0][0x428] ;  /* 0x00010a00ff007b82 */ /* 0x000ee20000000800 */
[----:B------:R-:W-:-:S07]  /*a760*/  ISETP.NE.AND.EX P0, PT, RZ, UR5, PT, P0 ;  /* 0x00000005ff007c0c */ /* 0x000fce000bf05300 */
[----:B------:R-:W4:Y:S08]  /*a770*/  LDC R4, c[0x0][0xda8] ;  /* 0x00036a00ff047b82 */ /* 0x000f300000000800 */
[----:B--2---:R-:W2:Y:S01]  /*a780*/  @P0 LDC.64 R2, c[0x0][0x9f8] ;  /* 0x00027e00ff020b82 */ /* 0x004ea20000000a00 */
[----:B------:R-:W5:Y:S01]  /*a790*/  S2R R21, SR_CgaCtaId ;  /* 0x0000000000157919 */ /* 0x000f620000008800 */
[----:B------:R-:W-:Y:S01]  /*a7a0*/  IMAD R7, RZ, RZ, -UR45 ;  /* 0x8000002dff077e24 */ /* 0x000fe2000f8e02ff */
[----:B------:R-:W5:Y:S01]  /*a7b0*/  S2R R8, SR_TID.X ;  /* 0x0000000000087919 */ /* 0x000f620000002100 */
[----:B-1----:R-:W-:Y:S01]  /*a7c0*/  LOP3.LUT R16, R16, 0x7f, RZ, 0xc0, !PT ;  /* 0x0000007f10107812 */ /* 0x002fe200078ec0ff */
[----:B--2---:R-:W-:-:S05]  /*a7d0*/  @P0 IMAD.WIDE R2, R5, 0x4, R2 ;  /* 0x0000000405020825 */ /* 0x004fca00078e0202 */
[----:B------:R1:W2:Y:S01]  /*a7e0*/  @P0 LDG.E R6, desc[UR50][R2.64] ;  /* 0x0000003202060981 */ /* 0x0002a2000c1e1900 */
[----:B---3--:R-:W-:Y:S01]  /*a7f0*/  ISETP.NE.AND P0, PT, R0, 0x1, PT ;  /* 0x000000010000780c */ /* 0x008fe20003f05270 */
[----:B----4-:R-:W-:Y:S01]  /*a800*/  IMAD R7, R4, R7, UR49 ;  /* 0x0000003104077e24 */ /* 0x010fe2000f8e0207 */
[----:B------:R-:W-:Y:S01]  /*a810*/  ISETP.NE.AND P6, PT, R16, RZ, PT ;  /* 0x000000ff1000720c */ /* 0x000fe20003fc5270 */
[----:B------:R-:W-:Y:S01]  /*a820*/  UMOV UR36, URZ ;  /* 0x0000003f00247c82 */ /* 0x000fe20008000000 */
[----:B------:R-:W-:Y:S01]  /*a830*/  UMOV UR4, 0x40 ;  /* 0x0000004000047882 */ /* 0x000fe20000000000 */
[----:B------:R-:W-:Y:S01]  /*a840*/  IMAD.SHL.U32 R7, R7, 0x80, RZ ;  /* 0x0000008007077824 */ /* 0x000fe200078e00ff */
[----:B------:R-:W-:Y:S01]  /*a850*/  UMOV UR6, UR38 ;  /* 0x0000002600067c82 */ /* 0x000fe20008000000 */
[----:B------:R-:W-:Y:S01]  /*a860*/  UMOV UR7, UR39 ;  /* 0x0000002700077c82 */ /* 0x000fe20008000000 */
[----:B------:R-:W-:Y:S01]  /*a870*/  UMOV UR8, 0x80 ;  /* 0x0000008000087882 */ /* 0x000fe20000000000 */
[----:B-1----:R-:W1:Y:S01]  /*a880*/  LDC.64 R2, c[0x0][0x3f8] ;  /* 0x0000fe00ff027b82 */ /* 0x002e620000000a00 */
[----:B------:R-:W-:Y:S01]  /*a890*/  R2UR UR37, R7 ;  /* 0x00000000072572ca */ /* 0x000fe200000e0000 */
[----:B------:R-:W-:Y:S01]  /*a8a0*/  UMOV UR10, UR38 ;  /* 0x00000026000a7c82 */ /* 0x000fe20008000000 */
[----:B------:R-:W-:Y:S01]  /*a8b0*/  UMOV UR11, UR39 ;  /* 0x00000027000b7c82 */ /* 0x000fe20008000000 */
[----:B-----5:R-:W-:Y:S01]  /*a8c0*/  LOP3.LUT R21, R21, 0x1, RZ, 0xc0, !PT ;  /* 0x0000000115157812 */ /* 0x020fe200078ec0ff */
[----:B------:R-:W-:Y:S01]  /*a8d0*/  IMAD.U32 R16, RZ, RZ, UR38 ;  /* 0x00000026ff107e24 */ /* 0x000fe2000f8e00ff */
[----:B------:R-:W-:Y:S01]  /*a8e0*/  VOTEU.ALL UP1, P6 ;  /* 0x00000000003f7886 */ /* 0x000fe20003020000 */
[----:B------:R-:W-:Y:S01]  /*a8f0*/  SHF.R.U32.HI R8, RZ, 0x5, R8 ;  /* 0x00000005ff087819 */ /* 0x000fe20000011608 */
[----:B------:R-:W3:Y:S01]  /*a900*/  @P0 LDC R0, c[0x0][0x42c] ;  /* 0x00010b00ff000b82 */ /* 0x000ee20000000800 */
[----:B------:R-:W-:-:S02]  /*a910*/  IMAD R21, R21, 0x1400, RZ ;  /* 0x0000140015157824 */ /* 0x000fc400078e02ff */
[----:B------:R-:W-:Y:S01]  /*a920*/  @!UP1 UIADD3 UR12, UP0, UR52, 0x270, URZ ;  /* 0x00000270340c9890 */ /* 0x000fe2000ff1e03f */
[----:B------:R-:W-:Y:S02]  /*a930*/  LOP3.LUT R8, R8, 0x3, RZ, 0xc0, !PT ;  /* 0x0000000308087812 */ /* 0x000fe400078ec0ff */
[----:B------:R-:W-:Y:S01]  /*a940*/  UMOV UR5, UR37 ;  /* 0x0000002500057c82 */ /* 0x000fe20008000000 */
[----:B------:R-:W-:Y:S01]  /*a950*/  @!UP1 UIADD3.X UR13, URZ, UR53, URZ, UP0, !UPT ;  /* 0x000000353f0d9290 */ /* 0x000fe200087fe43f */
[----:B------:R-:W4:Y:S01]  /*a960*/  @P0 LDC R5, c[0x0][0x430] ;  /* 0x00010c00ff050b82 */ /* 0x000f220000000800 */
[----:B------:R-:W-:Y:S01]  /*a970*/  UMOV UR9, UR37 ;  /* 0x0000002500097c82 */ /* 0x000fe20008000000 */
[----:B-1----:R-:W-:-:S06]  /*a980*/  ISETP.NE.U32.AND P1, PT, R2, RZ, PT ;  /* 0x000000ff0200720c */ /* 0x002fcc0003f25070 */
[----:B------:R-:W-:Y:S01]  /*a990*/  @!UP1 UTMAPF.L2.4D [UR36], [UR12] ;  /* 0x000000240c0095b8 */ /* 0x000fe20008018000 */
[----:B------:R-:W-:Y:S01]  /*a9a0*/  ISETP.NE.AND.EX P1, PT, R3, RZ, PT, P1 ;  /* 0x000000ff0300720c */ /* 0x000fe20003f25310 */
[----:B---3--:R-:W-:Y:S01]  /*a9b0*/  @P0 IMAD.HI.U32 R0, R0, UR38, RZ ;  /* 0x0000002600000c27 */ /* 0x008fe2000f8e00ff */
[----:B------:R1:W-:Y:S04]  /*a9c0*/  @!UP1 UTMAPF.L2.4D [UR4], [UR12] ;  /* 0x000000040c0095b8 */ /* 0x0003e80008018000 */
[----:B----4-:R-:W-:Y:S01]  /*a9d0*/  @P0 SHF.R.U32.HI R16, RZ, R5, R0 ;  /* 0x00000005ff100219 */ /* 0x010fe20000011600 */
[----:B------:R3:W-:Y:S01]  /*a9e0*/  @!UP1 UTMAPF.L2.4D [UR8], [UR12] ;  /* 0x000000080c0095b8 */ /* 0x0007e20008018000 */
[----:B-1----:R-:W-:Y:S01]  /*a9f0*/  UMOV UR4, 0xffffffff ;  /* 0xffffffff00047882 */ /* 0x002fe20000000000 */
[--C-:B--2---:R-:W-:Y:S01]  /*aa00*/  SHF.R.S32.HI R20, RZ, 0x1f, R6.reuse ;  /* 0x0000001fff147819 */ /* 0x104fe20000011406 */
[----:B------:R-:W-:Y:S01]  /*aa10*/  IMAD.MOV.U32 R19, RZ, RZ, R6 ;  /* 0x000000ffff137224 */ /* 0x000fe200078e0006 */
[----:B------:R-:W-:Y:S01]  /*aa20*/  SEL R0, R6, RZ, !P1 ;  /* 0x000000ff06007207 */ /* 0x000fe20004800000 */
[----:B---3--:R-:W-:Y:S06]  /*aa30*/  BRA.DIV UR4, `(.L_x_160) ;  /* 0x0000002e04007947 */ /* 0x008fec000b800000 */
[----:B------:R1:W2:Y:S02]  /*aa40*/  SHFL.IDX PT, R14, R8, RZ, 0x1f ;  /* 0x00001fff080e7589 */ /* 0x0002a400000e0000 */
.L_x_223:
[----:B--2---:R-:W-:Y:S02]  /*aa50*/  ISETP.NE.AND P0, PT, R14, RZ, PT ;  /* 0x000000ff0e00720c */ /* 0x004fe40003f05270 */
[----:B------:R-:W-:-:S11]  /*aa60*/  PLOP3.LUT P6, PT, PT, PT, PT, 0x8, 0x0 ;  /* 0x000000000000781c */ /* 0x000fd60003fce170 */
[----:B------:R-:W-:Y:S05]  /*aa70*/  @P0 BRA `(.L_x_161) ;  /* 0x0000000800380947 */ /* 0x000fea0003800000 */
[----:B------:R-:W-:-:S06]  /*aa80*/  UIADD3 UR4, UR41, -0x1, URZ ;  /* 0xffffffff29047890 */ /* 0x000fcc000fffe03f */
[----:B-1----:R-:W-:Y:S01]  /*aa90*/  IMAD.U32 R8, RZ, RZ, UR4 ;  /* 0x00000004ff087e24 */ /* 0x002fe2000f8e00ff */
[----:B------:R-:W-:-:S03]  /*aaa0*/  UMOV UR4, 0xffffffff ;  /* 0xffffffff00047882 */ /* 0x000fc60000000000 */
[----:B------:R-:W-:Y:S05]  /*aab0*/  BRA.DIV UR4, `(.L_x_162) ;  /* 0x0000002e04007947 */ /* 0x000fea000b800000 */
[----:B------:R-:W-:-:S13]  /*aac0*/  ELECT P6, URZ, PT ;  /* 0x00000000003f782f */ /* 0x000fda00038c0000 */
.L_x_226:
[----:B------:R-:W-:Y:S05]  /*aad0*/  @!P6 BRA `(.L_x_163) ;  /* 0x0000000400a4e947 */ /* 0x000fea0003800000 */
[----:B------:R-:W-:Y:S05]  /*aae0*/  @!P1 BRA `(.L_x_164) ;  /* 0x0000000000449947 */ /* 0x000fea0003800000 */
[----:B------:R-:W1:Y:S01]  /*aaf0*/  LDC R9, c[0x0][0x41c] ;  /* 0x00010700ff097b82 */ /* 0x000e620000000800 */
[----:B------:R-:W-:Y:S01]  /*ab00*/  ULDC.64 UR4, c[0x0][0x408] ;  /* 0x0001020000047ab9 */ /* 0x000fe20000000a00 */
[----:B-1----:R-:W-:-:S13]  /*ab10*/  ISETP.NE.AND P0, PT, R9, 0x1, PT ;  /* 0x000000010900780c */ /* 0x002fda0003f05270 */
[----:B------:R-:W1:Y:S02]  /*ab20*/  @P0 LDC.64 R4, c[0x0][0x420] ;  /* 0x00010800ff040b82 */ /* 0x000e640000000a00 */
        /* <DEDUP_REMOVED lines=13> */
.L_x_164:
[----:B------:R-:W-:Y:S02]  /*ac00*/  LEA R0, R17, UR40, 0x3 ;  /* 0x0000002811007c11 */ /* 0x000fe4000f8e18ff */
[----:B-1----:R-:W-:-:S04]  /*ac10*/  SHF.L.U32 R3, R18, 0x1f, RZ ;  /* 0x0000001f12037819 */ /* 0x002fc800000006ff */
[----:B------:R-:W1:Y:S02]  /*ac20*/  SYNCS.PHASECHK.TRANS64.TRYWAIT P0, [R0+URZ+0x33480], R3 ;  /* 0x03348003000075a7 */ /* 0x000e64000800017f */
[----:B-1----:R-:W-:Y:S05]  /*ac30*/  @!P0 BRA `(.L_x_165) ;  /* 0x0000002800c08947 */ /* 0x002fea0003800000 */
.L_x_227:
[----:B------:R-:W2:Y:S01]  /*ac40*/  S2R R2, SR_TID.X ;  /* 0x0000000000027919 */ /* 0x000ea20000002100 */
[----:B------:R-:W-:Y:S01]  /*ac50*/  UPRMT UR4, UR48, 0x9910, URZ ;  /* 0x0000991030047896 */ /* 0x000fe2000800003f */
[----:B--2---:R-:W-:-:S04]  /*ac60*/  LOP3.LUT R2, R2, 0x7f, RZ, 0xc0, !PT ;  /* 0x0000007f02027812 */ /* 0x004fc800078ec0ff */
[----:B------:R-:W-:Y:S01]  /*ac70*/  ISETP.NE.AND P0, PT, R2, RZ, PT ;  /* 0x000000ff0200720c */ /* 0x000fe20003f05270 */
[----:B------:R-:W-:-:S05]  /*ac80*/  IMAD.U32 R2, RZ, RZ, UR4 ;  /* 0x00000004ff027e24 */ /* 0x000fca000f8e00ff */
[----:B------:R-:W-:-:S07]  /*ac90*/  ISETP.NE.AND P2, PT, R2, 0x2, PT ;  /* 0x000000020200780c */ /* 0x000fce0003f45270 */
[----:B------:R-:W-:-:S04]  /*aca0*/  @!P0 IMAD.MOV.U32 R5, RZ, RZ, 0x7800 ;  /* 0x00007800ff058424 */ /* 0x000fc800078e00ff */
[----:B------:R2:W-:Y:S02]  /*acb0*/  @!P0 SYNCS.ARRIVE.TRANS64 RZ, [R0+URZ+0x33470], R5 ;  /* 0x0334700500ff89a7 */ /* 0x0005e4000800003f */
[----:B------:R-:W-:Y:S05]  /*acc0*/  @P2 BRA `(.L_x_166) ;  /* 0x0000000000042947 */ /* 0x000fea0003800000 */
[----:B------:R-:W-:Y:S01]  /*acd0*/  BPT.TRAP 0x1 ;  /* 0x000000040000795c */ /* 0x000fe20000300000 */
.L_x_166:
[----:B------:R-:W3:Y:S02]  /*ace0*/  LDL R2, [R1] ;  /* 0x0000000001027983 */ /* 0x000ee40000100800 */
[----:B---3--:R-:W-:-:S13]  /*acf0*/  LOP3.LUT P0, RZ, R2, 0x2, RZ, 0xc0, !PT ;  /* 0x0000000202ff7812 */ /* 0x008fda000780c0ff */
[----:B------:R-:W-:Y:S05]  /*ad00*/  @P0 BRA `(.L_x_167) ;  /* 0x0000000000040947 */ /* 0x000fea0003800000 */
[----:B------:R-:W-:Y:S01]  /*ad10*/  BPT.TRAP 0x1 ;  /* 0x000000040000795c */ /* 0x000fe20000300000 */
.L_x_167:
[----:B------:R-:W3:Y:S01]  /*ad20*/  S2R R4, SR_CgaCtaId ;  /* 0x0000000000047919 */ /* 0x000ee20000008800 */
[----:B------:R-:W-:Y:S01]  /*ad30*/  IMAD R2, R17, 0x7800, R21 ;  /* 0x0000780011027824 */ /* 0x000fe200078e0215 */
[----:B------:R-:W-:Y:S01]  /*ad40*/  R2UR UR9, R0 ;  /* 0x00000000000972ca */ /* 0x000fe200000e0000 */
[----:B------:R-:W-:Y:S01]  /*ad50*/  UIADD3 UR4, UP0, UR52, 0x470, URZ ;  /* 0x0000047034047890 */ /* 0x000fe2000ff1e03f */
[----:B------:R-:W-:Y:S01]  /*ad60*/  R2UR UR12, R16 ;  /* 0x00000000100c72ca */ /* 0x000fe200000e0000 */
[----:B------:R-:W-:Y:S01]  /*ad70*/  VIADD R2, R2, UR40 ;  /* 0x0000002802027c36 */ /* 0x000fe20008000000 */
[----:B-----5:R-:W-:Y:S01]  /*ad80*/  R2UR UR13, R6 ;  /* 0x00000000060d72ca */ /* 0x020fe200000e0000 */
[----:B------:R-:W-:Y:S01]  /*ad90*/  UIADD3.X UR5, URZ, UR53, URZ, UP0, !UPT ;  /* 0x000000353f057290 */ /* 0x000fe200087fe43f */
[----:B------:R-:W-:Y:S02]  /*ada0*/  UMOV UR10, URZ ;  /* 0x0000003f000a7c82 */ /* 0x000fe40008000000 */
[----:B------:R-:W-:Y:S01]  /*adb0*/  R2UR UR15, R2 ;  /* 0x00000000020f72ca */ /* 0x000fe200000e0000 */
[----:B------:R-:W-:Y:S01]  /*adc0*/  UMOV UR17, 0x30000 ;  /* 0x0003000000117882 */ /* 0x000fe20000000000 */
[----:B------:R-:W-:Y:S01]  /*add0*/  UMOV UR6, 0x0 ;  /* 0x0000000000067882 */ /* 0x000fe20000000000 */
[----:B------:R-:W-:Y:S01]  /*ade0*/  UMOV UR7, 0x14f00000 ;  /* 0x14f0000000077882 */ /* 0x000fe20000000000 */
[----:B------:R-:W-:Y:S01]  /*adf0*/  UMOV UR16, 0x40 ;  /* 0x0000004000107882 */ /* 0x000fe20000000000 */
[----:B------:R-:W-:-:S08]  /*ae00*/  UIADD3 UR9, UR9, 0x33470, URZ ;  /* 0x0003347009097890 */ /* 0x000fd0000fffe03f */
[----:B------:R-:W-:Y:S02]  /*ae10*/  UIADD3 UR8, UR15, 0xf200, URZ ;  /* 0x0000f2000f087890 */ /* 0x000fe4000fffe03f */
[----:B------:R-:W-:Y:S02]  /*ae20*/  UIADD3 UR14, UR15, 0x11a00, URZ ;  /* 0x00011a000f0e7890 */ /* 0x000fe4000fffe03f */
[----:B------:R-:W-:Y:S01]  /*ae30*/  UIADD3 UR15, UR15, 0x14200, URZ ;  /* 0x000142000f0f7890 */ /* 0x000fe2000fffe03f */
[----:B---3--:R-:W-:-:S05]  /*ae40*/  LOP3.LUT R4, R4, 0x1, RZ, 0xc0, !PT ;  /* 0x0000000104047812 */ /* 0x008fca00078ec0ff */
[----:B------:R-:W-:-:S04]  /*ae50*/  IMAD R4, R4, 0x50, RZ ;  /* 0x0000005004047824 */ /* 0x000fc800078e02ff */
[----:B------:R-:W-:-:S05]  /*ae60*/  IMAD R8, R8, 0xa0, R4 ;  /* 0x000000a008087824 */ /* 0x000fca00078e0204 */
[----:B------:R-:W-:-:S13]  /*ae70*/  R2UR UR11, R8 ;  /* 0x00000000080b72ca */ /* 0x000fda00000e0000 */
[----:B------:R3:W-:Y:S02]  /*ae80*/  UTMALDG.4D.MULTICAST [UR8], [UR4], UR17, desc[UR6] ;  /* 0x00000608040073b4 */ /* 0x0007e40008019811 */
[----:B---3--:R-:W-:Y:S01]  /*ae90*/  UMOV UR8, UR14 ;  /* 0x0000000e00087c82 */ /* 0x008fe20008000000 */
[----:B------:R-:W-:Y:S01]  /*aea0*/  UMOV UR10, UR16 ;  /* 0x00000010000a7c82 */ /* 0x000fe20008000000 */
[----:B------:R-:W-:Y:S01]  /*aeb0*/  UMOV UR14, 0x80 ;  /* 0x00000080000e7882 */ /* 0x000fe20000000000 */
[----:B------:R3:W-:Y:S02]  /*aec0*/  UTMALDG.4D.MULTICAST [UR8], [UR4], UR17, desc[UR6] ;  /* 0x00000608040073b4 */ /* 0x0007e40008019811 */
[----:B---3--:R-:W-:Y:S01]  /*aed0*/  UMOV UR8, UR15 ;  /* 0x0000000f00087c82 */ /* 0x008fe20008000000 */
[----:B------:R-:W-:Y:S02]  /*aee0*/  UMOV UR10, UR14 ;  /* 0x0000000e000a7c82 */ /* 0x000fe40008000000 */
[----:B------:R3:W-:Y:S01]  /*aef0*/  UTMALDG.4D.MULTICAST [UR8], [UR4], UR17, desc[UR6] ;  /* 0x00000608040073b4 */ /* 0x0007e20008019811 */
[----:B------:R-:W4:Y:S02]  /*af00*/  SYNCS.PHASECHK.TRANS64.TRYWAIT P0, [R0+URZ+0x33440], R3 ;  /* 0x03344003000075a7 */ /* 0x000f24000800017f */
[----:B---34-:R-:W-:Y:S05]  /*af10*/  @!P0 BRA `(.L_x_168) ;  /* 0x00000028001c8947 */ /* 0x018fea0003800000 */
.L_x_228:
[----:B------:R-:W4:Y:S02]  /*af20*/  S2R R4, SR_TID.X ;  /* 0x0000000000047919 */ /* 0x000f240000002100 */
[----:B----4-:R-:W-:-:S04]  /*af30*/  LOP3.LUT R4, R4, 0x7f, RZ, 0xc0, !PT ;  /* 0x0000007f04047812 */ /* 0x010fc800078ec0ff */
[----:B------:R-:W-:-:S13]  /*af40*/  ISETP.NE.AND P0, PT, R4, RZ, PT ;  /* 0x000000ff0400720c */ /* 0x000fda0003f05270 */
[----:B-1-3--:R-:W-:-:S04]  /*af50*/  @!P0 IMAD.MOV.U32 R3, RZ, RZ, 0x7800 ;  /* 0x00007800ff038424 */ /* 0x00afc800078e00ff */
[----:B------:R1:W-:Y:S01]  /*af60*/  @!P0 SYNCS.ARRIVE.TRANS64 RZ, [R0+URZ+0x33430], R3 ;  /* 0x0334300300ff89a7 */ /* 0x0003e2000800003f */
[----:B------:R-:W-:Y:S05]  /*af70*/  @P2 BRA `(.L_x_169) ;  /* 0x0000000000042947 */ /* 0x000fea0003800000 */
[----:B------:R-:W-:Y:S01]  /*af80*/  BPT.TRAP 0x1 ;  /* 0x000000040000795c */ /* 0x000fe20000300000 */
.L_x_169:
[----:B-1----:R-:W3:Y:S02]  /*af90*/  LDL R3, [R1] ;  /* 0x0000000001037983 */ /* 0x002ee40000100800 */
[----:B---3--:R-:W-:-:S13]  /*afa0*/  LOP3.LUT P0, RZ, R3, 0x2, RZ, 0xc0, !PT ;  /* 0x0000000203ff7812 */ /* 0x008fda000780c0ff */
[----:B------:R-:W-:Y:S05]  /*afb0*/  @P0 BRA `(.L_x_170) ;  /* 0x0000000000040947 */ /* 0x000fea0003800000 */
[----:B------:R-:W-:Y:S01]  /*afc0*/  BPT.TRAP 0x1 ;  /* 0x000000040000795c */ /* 0x000fe20000300000 */
.L_x_170:
        /* <DEDUP_REMOVED lines=10> */
[----:B------:R-:W-:Y:S01]  /*b070*/  UMOV UR7, 0x14f00000 ;  /* 0x14f0000000077882 */ /* 0x000fe20000000000 */
[----:B------:R-:W-:Y:S01]  /*b080*/  UMOV UR16, 0x40 ;  /* 0x0000004000107882 */ /* 0x000fe20000000000 */
[----:B--2---:R-:W-:Y:S01]  /*b090*/  IMAD.MOV.U32 R0, RZ, RZ, R6 ;  /* 0x000000ffff007224 */ /* 0x004fe200078e0006 */
[----:B------:R-:W-:-:S02]  /*b0a0*/  UIADD3 UR8, UR15, 0x24200, URZ ;  /* 0x000242000f087890 */ /* 0x000fc4000fffe03f */
[----:B------:R-:W-:Y:S02]  /*b0b0*/  UIADD3 UR9, UR9, 0x33430, URZ ;  /* 0x0003343009097890 */ /* 0x000fe4000fffe03f */
[----:B------:R-:W-:Y:S02]  /*b0c0*/  UIADD3 UR14, UR15, 0x26a00, URZ ;  /* 0x00026a000f0e7890 */ /* 0x000fe4000fffe03f */
[----:B------:R-:W-:-:S05]  /*b0d0*/  UIADD3 UR15, UR15, 0x29200, URZ ;  /* 0x000292000f0f7890 */ /* 0x000fca000fffe03f */
[----:B------:R1:W-:Y:S02]  /*b0e0*/  UTMALDG.4D.MULTICAST [UR8], [UR4], UR17, desc[UR6] ;  /* 0x00000608040073b4 */ /* 0x0003e40008019811 */
[----:B-1----:R-:W-:Y:S01]  /*b0f0*/  UMOV UR8, UR14 ;  /* 0x0000000e00087c82 */ /* 0x002fe20008000000 */
[----:B------:R-:W-:Y:S01]  /*b100*/  UMOV UR10, UR16 ;  /* 0x00000010000a7c82 */ /* 0x000fe20008000000 */
[----:B------:R-:W-:Y:S01]  /*b110*/  UMOV UR14, 0x80 ;  /* 0x00000080000e7882 */ /* 0x000fe20000000000 */
[----:B------:R1:W-:Y:S02]  /*b120*/  UTMALDG.4D.MULTICAST [UR8], [UR4], UR17, desc[UR6] ;  /* 0x00000608040073b4 */ /* 0x0003e40008019811 */
[----:B-1----:R-:W-:Y:S01]  /*b130*/  UMOV UR8, UR15 ;  /* 0x0000000f00087c82 */ /* 0x002fe20008000000 */
[----:B------:R-:W-:Y:S02]  /*b140*/  UMOV UR10, UR14 ;  /* 0x0000000e000a7c82 */ /* 0x000fe40008000000 */
[----:B------:R1:W-:Y:S02]  /*b150*/  UTMALDG.4D.MULTICAST [UR8], [UR4], UR17, desc[UR6] ;  /* 0x00000608040073b4 */ /* 0x0003e40008019811 */
[----:B-1----:R-:W-:Y:S01]  /*b160*/  NOP ;  /* 0x0000000000007918 */ /* 0x002fe20000000000 */
.L_x_163:
        /* <DEDUP_REMOVED lines=10> */
[----:B------:R-:W-:Y:S01]  /*b210*/  @P0 IMAD.MOV.U32 R2, RZ, RZ, 0x6000 ;  /* 0x00006000ff020424 */ /* 0x000fe200078e00ff */
        /* <DEDUP_REMOVED lines=20> */
.L_x_161:
[----:B------:R-:W-:-:S06]  /*b360*/  ULOP3.LUT UR4, UR47, 0x1, URZ, 0xc, !UPT ;  /* 0x000000012f047892 */ /* 0x000fcc000f8e0c3f */
[----:B------:R-:W-:-:S05]  /*b370*/  IMAD.U32 R2, RZ, RZ, UR4 ;  /* 0x00000004ff027e24 */ /* 0x000fca000f8e00ff */
[----:B------:R-:W-:-:S04]  /*b380*/  SHF.L.U32 R2, R2, 0x1f, RZ ;  /* 0x0000001f02027819 */ /* 0x000fc800000006ff */
[----:B------:R-:W2:Y:S02]  /*b390*/  SYNCS.PHASECHK.TRANS64.TRYWAIT P0, [UR40+0x33420], R2 ;  /* 0x03342002ff0075a7 */ /* 0x000ea40008000168 */
[----:B--2---:R-:W-:Y:S05]  /*b3a0*/  @!P0 BRA `(.L_x_171) ;  /* 0x00000024000c8947 */ /* 0x004fea0003800000 */
.L_x_229:
[----:B------:R-:W-:-:S06]  /*b3b0*/  UISETP.GE.AND UP0, UPT, UR42, 0xa1, UPT ;  /* 0x000000a12a00788c */ /* 0x000fcc000bf06270 */
[----:B------:R-:W-:-:S13]  /*b3c0*/  PLOP3.LUT P0, PT, PT, PT, UP0, 0x80, 0x0 ;  /* 0x000000000000781c */ /* 0x000fda0003f0f008 */
[----:B------:R-:W-:Y:S05]  /*b3d0*/  @!P0 BRA `(.L_x_172) ;  /* 0x0000001400048947 */ /* 0x000fea0003800000 */
[----:B------:R-:W-:Y:S01]  /*b3e0*/  UIADD3 UR4, UR41, -0x2, URZ ;  /* 0xfffffffe29047890 */ /* 0x000fe2000fffe03f */
[----:B--2---:R-:W-:Y:S02]  /*b3f0*/  IMAD.MOV.U32 R2, RZ, RZ, R18 ;  /* 0x000000ffff027224 */ /* 0x004fe400078e0012 */
[----:B-1----:R-:W-:-:S03]  /*b400*/  IMAD.MOV.U32 R8, RZ, RZ, R17 ;  /* 0x000000ffff087224 */ /* 0x002fc600078e0011 */
[----:B------:R-:W-:-:S07]  /*b410*/  IMAD.U32 R3, RZ, RZ, UR4 ;  /* 0x00000004ff037e24 */ /* 0x000fce000f8e00ff */
.L_x_199:
[----:B------:R-:W-:Y:S01]  /*b420*/  VIADD R17, R8, 0x1 ;  /* 0x0000000108117836 */ /* 0x000fe20000000000 */
[----:B------:R-:W-:Y:S04]  /*b430*/  BSSY B0, `(.L_x_173) ;  /* 0x00000b0000007945 */ /* 0x000fe80003800000 */
[----:B------:R-:W-:-:S04]  /*b440*/  ISETP.NE.AND P0, PT, R17, 0x2, PT ;  /* 0x000000021100780c */ /* 0x000fc80003f05270 */
[----:B------:R-:W-:Y:S02]  /*b450*/  SEL R5, RZ, 0x1, P0 ;  /* 0x00000001ff057807 */ /* 0x000fe40000000000 */
[----:B------:R-:W-:Y:S02]  /*b460*/  SEL R17, R17, RZ, P0 ;  /* 0x000000ff11117207 */ /* 0x000fe40000000000 */
[----:B------:R-:W-:Y:S01]  /*b470*/  LOP3.LUT R18, R2, R5, RZ, 0x3c, !PT ;  /* 0x0000000502127212 */ /* 0x000fe200078e3cff */
[----:B--2---:R-:W-:Y:S06]  /*b480*/  @!P6 BRA `(.L_x_174) ;  /* 0x0000000800a8e947 */ /* 0x004fec0003800000 */
[----:B------:R-:W-:Y:S01]  /*b490*/  IMAD.MOV.U32 R9, RZ, RZ, R3 ;  /* 0x000000ffff097224 */ /* 0x000fe200078e0003 */
[----:B------:R-:W-:Y:S06]  /*b4a0*/  @!P1 BRA `(.L_x_175) ;  /* 0x0000000000489947 */ /* 0x000fec0003800000 */
        /* <DEDUP_REMOVED lines=13> */
[----:B------:R-:W-:Y:S02]  /*b580*/  ULDC.64 UR4, c[0x0][0x3f8] ;  /* 0x0000fe0000047ab9 */ /* 0x000fe40000000a00 */
[----:B------:R-:W-:Y:S01]  /*b590*/  LEA R6, P0, R4, UR4, 0x2 ;  /* 0x0000000404067c11 */ /* 0x000fe2000f8010ff */
[----:B------:R-:W-:-:S05]  /*b5a0*/  IMAD.IADD R0, R0, 0x1, R5 ;  /* 0x0000000100007824 */ /* 0x000fca00078e0205 */
[----:B------:R-:W-:-:S05]  /*b5b0*/  LEA.HI.X R7, R4, UR5, R0, 0x2, P0 ;  /* 0x0000000504077c11 */ /* 0x000fca00080f1400 */
[----:B------:R1:W5:Y:S02]  /*b5c0*/  LDG.E R0, desc[UR50][R6.64] ;  /* 0x0000003206007981 */ /* 0x000364000c1e1900 */
.L_x_175:
[----:B-1----:R-:W-:Y:S01]  /*b5d0*/  LEA R6, R17, UR40, 0x3 ;  /* 0x0000002811067c11 */ /* 0x002fe2000f8e18ff */
[----:B------:R-:W-:Y:S01]  /*b5e0*/  BSSY B1, `(.L_x_176) ;  /* 0x0000004000017945 */ /* 0x000fe20003800000 */
[----:B------:R-:W-:-:S04]  /*b5f0*/  SHF.L.U32 R5, R18, 0x1f, RZ ;  /* 0x0000001f12057819 */ /* 0x000fc800000006ff */
[----:B------:R-:W1:Y:S02]  /*b600*/  SYNCS.PHASECHK.TRANS64.TRYWAIT P0, [R6+URZ+0x33480], R5 ;  /* 0x03348005060075a7 */ /* 0x000e64000800017f */
[----:B-1----:R-:W-:Y:S05]  /*b610*/  @!P0 BRA `(.L_x_177) ;  /* 0x0000002000888947 */ /* 0x002fea0003800000 */
.L_x_230:
[----:B------:R-:W-:Y:S05]  /*b620*/  BSYNC B1 ;  /* 0x0000000000017941 */ /* 0x000fea0003800000 */
.L_x_176:
[----:B------:R-:W2:Y:S01]  /*b630*/  S2R R4, SR_TID.X ;  /* 0x0000000000047919 */ /* 0x000ea20000002100 */
[----:B------:R-:W-:Y:S01]  /*b640*/  UPRMT UR4, UR48, 0x9910, URZ ;  /* 0x0000991030047896 */ /* 0x000fe2000800003f */
[----:B--2---:R-:W-:-:S04]  /*b650*/  LOP3.LUT R4, R4, 0x7f, RZ, 0xc0, !PT ;  /* 0x0000007f04047812 */ /* 0x004fc800078ec0ff */
[----:B------:R-:W-:-:S13]  /*b660*/  ISETP.NE.AND P0, PT, R4, RZ, PT ;  /* 0x000000ff0400720c */ /* 0x000fda0003f05270 */
[----:B------:R-:W-:-:S04]  /*b670*/  @!P0 IMAD.MOV.U32 R4, RZ, RZ, 0x7800 ;  /* 0x00007800ff048424 */ /* 0x000fc800078e00ff */
[----:B------:R2:W-:Y:S02]  /*b680*/  @!P0 SYNCS.ARRIVE.TRANS64 RZ, [R6+URZ+0x33470], R4 ;  /* 0x0334700406ff89a7 */ /* 0x0005e4000800003f */
[----:B--2---:R-:W-:-:S05]  /*b690*/  IMAD.U32 R4, RZ, RZ, UR4 ;  /* 0x00000004ff047e24 */ /* 0x004fca000f8e00ff */
[----:B------:R-:W-:-:S13]  /*b6a0*/  ISETP.NE.AND P2, PT, R4, 0x2, PT ;  /* 0x000000020400780c */ /* 0x000fda0003f45270 */
[----:B------:R-:W-:Y:S05]  /*b6b0*/  @P2 BRA `(.L_x_178) ;  /* 0x0000000000042947 */ /* 0x000fea0003800000 */
[----:B------:R-:W-:Y:S01]  /*b6c0*/  BPT.TRAP 0x1 ;  /* 0x000000040000795c */ /* 0x000fe20000300000 */
.L_x_178:
[----:B------:R-:W2:Y:S01]  /*b6d0*/  LDL R4, [R1] ;  /* 0x0000000001047983 */ /* 0x000ea20000100800 */
[----:B------:R-:W-:Y:S01]  /*b6e0*/  BSSY B1, `(.L_x_179) ;  /* 0x0000004000017945 */ /* 0x000fe20003800000 */
[----:B--2---:R-:W-:-:S13]  /*b6f0*/  LOP3.LUT P0, RZ, R4, 0x2, RZ, 0xc0, !PT ;  /* 0x0000000204ff7812 */ /* 0x004fda000780c0ff */
[----:B------:R-:W-:Y:S05]  /*b700*/  @P0 BRA `(.L_x_180) ;  /* 0x0000000000040947 */ /* 0x000fea0003800000 */
[----:B------:R-:W-:Y:S01]  /*b710*/  BPT.TRAP 0x1 ;  /* 0x000000040000795c */ /* 0x000fe20000300000 */
.L_x_180:
[----:B------:R-:W-:Y:S05]  /*b720*/  BSYNC B1 ;  /* 0x0000000000017941 */ /* 0x000fea0003800000 */
.L_x_179:
[----:B------:R-:W2:Y:S01]  /*b730*/  S2R R7, SR_CgaCtaId ;  /* 0x0000000000077919 */ /* 0x000ea20000008800 */
[----:B------:R-:W-:Y:S01]  /*b740*/  IMAD.MOV.U32 R13, RZ, RZ, RZ ;  /* 0x000000ffff0d7224 */ /* 0x000fe200078e00ff */
[----:B------:R-:W-:Y:S01]  /*b750*/  R2UR UR12, R16 ;  /* 0x00000000100c72ca */ /* 0x000fe200000e0000 */
[----:B------:R-:W-:Y:S01]  /*b760*/  IMAD R4, R17, 0x7800, R21 ;  /* 0x0000780011047824 */ /* 0x000fe200078e0215 */
[----:B------:R-:W-:Y:S01]  /*b770*/  UIADD3 UR4, UP0, UR52, 0x470, URZ ;  /* 0x0000047034047890 */ /* 0x000fe2000ff1e03f */
[----:B------:R-:W-:Y:S01]  /*b780*/  PLOP3.LUT P0, PT, PT, PT, PT, 0x80, 0x0 ;  /* 0x000000000000781c */ /* 0x000fe20003f0f070 */
[----:B------:R-:W-:Y:S01]  /*b790*/  UMOV UR6, 0x30000 ;  /* 0x0003000000067882 */ /* 0x000fe20000000000 */
[----:B------:R-:W-:Y:S01]  /*b7a0*/  R2UR UR10, R13 ;  /* 0x000000000d0a72ca */ /* 0x000fe200000e0000 */
[----:B------:R-:W-:Y:S01]  /*b7b0*/  VIADD R4, R4, UR40 ;  /* 0x0000002804047c36 */ /* 0x000fe20008000000 */
[----:B------:R-:W-:Y:S01]  /*b7c0*/  UIADD3.X UR5, URZ, UR53, URZ, UP0, !UPT ;  /* 0x000000353f057290 */ /* 0x000fe200087fe43f */
[----:B------:R-:W-:-:S02]  /*b7d0*/  UMOV UR14, 0x0 ;  /* 0x00000000000e7882 */ /* 0x000fc40000000000 */
[----:B------:R-:W-:Y:S01]  /*b7e0*/  VIADD R10, R4, 0xf200 ;  /* 0x0000f200040a7836 */ /* 0x000fe20000000000 */
[----:B------:R-:W-:Y:S01]  /*b7f0*/  UMOV UR15, 0x14f00000 ;  /* 0x14f00000000f7882 */ /* 0x000fe20000000000 */
[----:B--2---:R-:W-:-:S05]  /*b800*/  LOP3.LUT R7, R7, 0x1, RZ, 0xc0, !PT ;  /* 0x0000000107077812 */ /* 0x004fca00078ec0ff */
[----:B------:R-:W-:-:S04]  /*b810*/  IMAD R7, R7, 0x50, RZ ;  /* 0x0000005007077824 */ /* 0x000fc800078e02ff */
[----:B------:R-:W-:Y:S02]  /*b820*/  IMAD R9, R9, 0xa0, R7 ;  /* 0x000000a009097824 */ /* 0x000fe400078e0207 */
[----:B------:R-:W-:-:S07]  /*b830*/  VIADD R7, R6, 0x33470 ;  /* 0x0003347006077836 */ /* 0x000fce0000000000 */
.L_x_181:
[----:B------:R-:W-:-:S13]  /*b840*/  @P0 ELECT P3, URZ, PT ;  /* 0x00000000003f082f */ /* 0x000fda0003860000 */
[----:B-----5:R-:W-:Y:S02]  /*b850*/  @P3 R2UR UR13, R0 ;  /* 0x00000000000d32ca */ /* 0x020fe400000e0000 */
[----:B------:R-:W-:Y:S02]  /*b860*/  @P3 R2UR UR11, R9 ;  /* 0x00000000090b32ca */ /* 0x000fe400000e0000 */
[----:B------:R-:W-:Y:S02]  /*b870*/  @P3 R2UR UR9, R7 ;  /* 0x00000000070932ca */ /* 0x000fe400000e0000 */
[----:B------:R-:W-:Y:S02]  /*b880*/  @P3 R2UR UR8, R10 ;  /* 0x000000000a0832ca */ /* 0x000fe400000e0000 */
[----:B------:R-:W-:Y:S02]  /*b890*/  @P3 PLOP3.LUT P0, PT, P3, PT, PT, 0x8, 0x0 ;  /* 0x000000000000381c */ /* 0x000fe40001f0e170 */
[----:B------:R-:W-:-:S09]  /*b8a0*/  PLOP3.LUT P3, PT, PT, PT, PT, 0x8, 0x0 ;  /* 0x000000000000781c */ /* 0x000fd20003f6e170 */
[----:B------:R2:W-:Y:S02]  /*b8b0*/  UTMALDG.4D.MULTICAST [UR8], [UR4], UR6, desc[UR14] ;  /* 0x00000e08040073b4 */ /* 0x0005e40008019806 */
[----:B--2---:R-:W-:Y:S05]  /*b8c0*/  @P0 BRA.U.ANY `(.L_x_181) ;  /* 0xfffffffd00dc0947 */ /* 0x004fea000393ffff */
[----:B------:R-:W-:Y:S01]  /*b8d0*/  IMAD.MOV.U32 R12, RZ, RZ, 0x40 ;  /* 0x00000040ff0c7424 */ /* 0x000fe200078e00ff */
[----:B------:R-:W-:Y:S01]  /*b8e0*/  R2UR UR12, R16 ;  /* 0x00000000100c72ca */ /* 0x000fe200000e0000 */
[----:B------:R-:W-:Y:S01]  /*b8f0*/  VIADD R10, R4, 0x11a00 ;  /* 0x00011a00040a7836 */ /* 0x000fe20000000000 */
[----:B------:R-:W-:Y:S01]  /*b900*/  PLOP3.LUT P0, PT, PT, PT, PT, 0x80, 0x0 ;  /* 0x000000000000781c */ /* 0x000fe20003f0f070 */
[----:B------:R-:W-:Y:S01]  /*b910*/  UMOV UR6, 0x30000 ;  /* 0x0003000000067882 */ /* 0x000fe20000000000 */
[----:B------:R-:W-:Y:S01]  /*b920*/  R2UR UR10, R12 ;  /* 0x000000000c0a72ca */ /* 0x000fe200000e0000 */
[----:B------:R-:W-:Y:S01]  /*b930*/  UMOV UR14, 0x0 ;  /* 0x00000000000e7882 */ /* 0x000fe20000000000 */
[----:B------:R-:W-:-:S13]  /*b940*/  UMOV UR15, 0x14f00000 ;  /* 0x14f00000000f7882 */ /* 0x000fda0000000000 */
.L_x_182:
[----:B------:R-:W-:-:S13]  /*b950*/  @P0 ELECT P3, URZ, PT ;  /* 0x00000000003f082f */ /* 0x000fda0003860000 */
[----:B------:R-:W-:Y:S02]  /*b960*/  @P3 R2UR UR13, R0 ;  /* 0x00000000000d32ca */ /* 0x000fe400000e0000 */
        /* <DEDUP_REMOVED lines=15> */
.L_x_183:
        /* <DEDUP_REMOVED lines=9> */
[----:B------:R-:W2:Y:S01]  /*baf0*/  SYNCS.PHASECHK.TRANS64.TRYWAIT P0, [R6+URZ+0x33440], R5 ;  /* 0x03344005060075a7 */ /* 0x000ea2000800017f */
[----:B------:R-:W-:Y:S04]  /*bb00*/  BSSY B1, `(.L_x_184) ;  /* 0x0000002000017945 */ /* 0x000fe80003800000 */
[----:B--2---:R-:W-:Y:S05]  /*bb10*/  @!P0 BRA `(.L_x_185) ;  /* 0x0000001c005c8947 */ /* 0x004fea0003800000 */
.L_x_231:
[----:B------:R-:W-:Y:S05]  /*bb20*/  BSYNC B1 ;  /* 0x0000000000017941 */ /* 0x000fea0003800000 */
.L_x_184:
[----:B------:R-:W3:Y:S02]  /*bb30*/  S2R R7, SR_TID.X ;  /* 0x0000000000077919 */ /* 0x000ee40000002100 */
[----:B---3--:R-:W-:-:S04]  /*bb40*/  LOP3.LUT R7, R7, 0x7f, RZ, 0xc0, !PT ;  /* 0x0000007f07077812 */ /* 0x008fc800078ec0ff */
[----:B------:R-:W-:-:S13]  /*bb50*/  ISETP.NE.AND P0, PT, R7, RZ, PT ;  /* 0x000000ff0700720c */ /* 0x000fda0003f05270 */
[----:B-12---:R-:W-:-:S04]  /*bb60*/  @!P0 IMAD.MOV.U32 R5, RZ, RZ, 0x7800 ;  /* 0x00007800ff058424 */ /* 0x006fc800078e00ff */
[----:B------:R1:W-:Y:S01]  /*bb70*/  @!P0 SYNCS.ARRIVE.TRANS64 RZ, [R6+URZ+0x33430], R5 ;  /* 0x0334300506ff89a7 */ /* 0x0003e2000800003f */
[----:B------:R-:W-:Y:S05]  /*bb80*/  @P2 BRA `(.L_x_186) ;  /* 0x0000000000042947 */ /* 0x000fea0003800000 */
[----:B------:R-:W-:Y:S01]  /*bb90*/  BPT.TRAP 0x1 ;  /* 0x000000040000795c */ /* 0x000fe20000300000 */
.L_x_186:
[----:B-1----:R-:W2:Y:S01]  /*bba0*/  LDL R5, [R1] ;  /* 0x0000000001057983 */ /* 0x002ea20000100800 */
[----:B------:R-:W-:Y:S01]  /*bbb0*/  BSSY B1, `(.L_x_187) ;  /* 0x0000004000017945 */ /* 0x000fe20003800000 */
[----:B--2---:R-:W-:-:S13]  /*bbc0*/  LOP3.LUT P0, RZ, R5, 0x2, RZ, 0xc0, !PT ;  /* 0x0000000205ff7812 */ /* 0x004fda000780c0ff */
[----:B------:R-:W-:Y:S05]  /*bbd0*/  @P0 BRA `(.L_x_188) ;  /* 0x0000000000040947 */ /* 0x000fea0003800000 */
[----:B------:R-:W-:Y:S01]  /*bbe0*/  BPT.TRAP 0x1 ;  /* 0x000000040000795c */ /* 0x000fe20000300000 */
.L_x_188:
[----:B------:R-:W-:Y:S05]  /*bbf0*/  BSYNC B1 ;  /* 0x0000000000017941 */ /* 0x000fea0003800000 */
.L_x_187:
[----:B------:R-:W-:Y:S01]  /*bc00*/  R2UR UR10, R13 ;  /* 0x000000000d0a72ca */ /* 0x000fe200000e0000 */
[----:B------:R-:W-:Y:S01]  /*bc10*/  UIADD3 UR4, UP0, UR52, 0x370, URZ ;  /* 0x0000037034047890 */ /* 0x000fe2000ff1e03f */
[----:B------:R-:W-:Y:S01]  /*bc20*/  R2UR UR12, R16 ;  /* 0x00000000100c72ca */ /* 0x000fe200000e0000 */
[----:B------:R-:W-:Y:S01]  /*bc30*/  VIADD R6, R6, 0x33430 ;  /* 0x0003343006067836 */ /* 0x000fe20000000000 */
[----:B------:R-:W-:Y:S01]  /*bc40*/  PLOP3.LUT P0, PT, PT, PT, PT, 0x80, 0x0 ;  /* 0x000000000000781c */ /* 0x000fe20003f0f070 */
[----:B------:R-:W-:Y:S01]  /*bc50*/  VIADD R5, R4, 0x24200 ;  /* 0x0002420004057836 */ /* 0x000fe20000000000 */
[----:B------:R-:W-:Y:S01]  /*bc60*/  UIADD3.X UR5, URZ, UR53, URZ, UP0, !UPT ;  /* 0x000000353f057290 */ /* 0x000fe200087fe43f */
[----:B------:R-:W-:Y:S01]  /*bc70*/  UMOV UR6, 0x30000 ;  /* 0x0003000000067882 */ /* 0x000fe20000000000 */
[----:B------:R-:W-:Y:S01]  /*bc80*/  UMOV UR14, 0x0 ;  /* 0x00000000000e7882 */ /* 0x000fe20000000000 */
[----:B------:R-:W-:-:S09]  /*bc90*/  UMOV UR15, 0x14f00000 ;  /* 0x14f00000000f7882 */ /* 0x000fd20000000000 */
.L_x_189:
        /* <DEDUP_REMOVED lines=8> */
[----:B-1----:R-:W-:Y:S05]  /*bd20*/  @P0 BRA.U.ANY `(.L_x_189) ;  /* 0xfffffffd00dc0947 */ /* 0x002fea000393ffff */
[----:B------:R-:W-:Y:S01]  /*bd30*/  R2UR UR10, R12 ;  /* 0x000000000c0a72ca */ /* 0x000fe200000e0000 */
[----:B------:R-:W-:Y:S01]  /*bd40*/  VIADD R5, R4, 0x26a00 ;  /* 0x00026a0004057836 */ /* 0x000fe20000000000 */
[----:B------:R-:W-:Y:S01]  /*bd50*/  R2UR UR12, R16 ;  /* 0x00000000100c72ca */ /* 0x000fe200000e0000 */
[----:B------:R-:W-:Y:S01]  /*bd60*/  UMOV UR6, 0x30000 ;  /* 0x0003000000067882 */ /* 0x000fe20000000000 */
[----:B------:R-:W-:Y:S01]  /*bd70*/  PLOP3.LUT P0, PT, PT, PT, PT, 0x80, 0x0 ;  /* 0x000000000000781c */ /* 0x000fe20003f0f070 */
[----:B------:R-:W-:Y:S01]  /*bd80*/  UMOV UR14, 0x0 ;  /* 0x00000000000e7882 */ /* 0x000fe20000000000 */
[----:B------:R-:W-:-:S11]  /*bd90*/  UMOV UR15, 0x14f00000 ;  /* 0x14f00000000f7882 */ /* 0x000fd60000000000 */
.L_x_190:
        /* <DEDUP_REMOVED lines=16> */
.L_x_191:
        /* <DEDUP_REMOVED lines=9> */
.L_x_174:
[----:B------:R-:W-:Y:S05]  /*bf30*/  BSYNC B0 ;  /* 0x0000000000007941 */ /* 0x000fea0003800000 */
.L_x_173:
[----:B------:R-:W-:-:S05]  /*bf40*/  IMAD.U32 R4, RZ, RZ, UR43 ;  /* 0x0000002bff047e24 */ /* 0x000fca000f8e00ff */
[----:B------:R-:W-:-:S13]  /*bf50*/  ISETP.NE.AND P0, PT, R4, 0x3, PT ;  /* 0x000000030400780c */ /* 0x000fda0003f05270 */
[----:B------:R-:W-:Y:S05]  /*bf60*/  @!P0 BRA `(.L_x_192) ;  /* 0x0000000000048947 */ /* 0x000fea0003800000 */
[----:B------:R-:W-:Y:S01]  /*bf70*/  BPT.TRAP 0x1 ;  /* 0x000000040000795c */ /* 0x000fe20000300000 */
.L_x_192:
[----:B------:R-:W-:Y:S01]  /*bf80*/  IMAD.U32 R4, RZ, RZ, UR48 ;  /* 0x00000030ff047e24 */ /* 0x000fe2000f8e00ff */
[----:B------:R-:W-:Y:S01]  /*bf90*/  LEA R13, R8, UR40, 0x3 ;  /* 0x00000028080d7c11 */ /* 0x000fe2000f8e18ff */
[----:B------:R-:W-:Y:S03]  /*bfa0*/  BSSY B0, `(.L_x_193) ;  /* 0x0000006000007945 */ /* 0x000fe60003800000 */
[----:B------:R-:W-:Y:S02]  /*bfb0*/  ISETP.NE.AND P2, PT, R4, 0x3, PT ;  /* 0x000000030400780c */ /* 0x000fe40003f45270 */
[----:B------:R-:W-:-:S04]  /*bfc0*/  LOP3.LUT R4, R2, 0x1, RZ, 0x3c, !PT ;  /* 0x0000000102047812 */ /* 0x000fc800078e3cff */
[----:B------:R-:W-:-:S04]  /*bfd0*/  SHF.L.U32 R4, R4, 0x1f, RZ ;  /* 0x0000001f04047819 */ /* 0x000fc800000006ff */
[----:B------:R-:W1:Y:S02]  /*bfe0*/  SYNCS.PHASECHK.TRANS64.TRYWAIT P3, [R13+URZ+0x33470], R4 ;  /* 0x033470040d0075a7 */ /* 0x000e64000806017f */
[----:B-1----:R-:W-:Y:S05]  /*bff0*/  @!P3 BRA `(.L_x_194) ;  /* 0x000000180038b947 */ /* 0x002fea0003800000 */
.L_x_232:
[----:B------:R-:W-:Y:S05]  /*c000*/  BSYNC B0 ;  /* 0x0000000000007941 */ /* 0x000fea0003800000 */
.L_x_193:
[----:B------:R-:W-:Y:S05]  /*c010*/  @!P2 BRA `(.L_x_195) ;  /* 0x000000000004a947 */ /* 0x000fea0003800000 */
[----:B------:R-:W-:Y:S01]  /*c020*/  BPT.TRAP 0x1 ;  /* 0x000000040000795c */ /* 0x000fe20000300000 */
.L_x_195:
[----:B------:R-:W-:Y:S01]  /*c030*/  SHF.L.U32 R2, R2, 0x1f, RZ ;  /* 0x0000001f02027819 */ /* 0x000fe200000006ff */
[----:B------:R-:W-:-:S03]  /*c040*/  IMAD R10, R8, 0x7800, RZ ;  /* 0x00007800080a7824 */ /* 0x000fc600078e02ff */
[----:B------:R-:W2:Y:S02]  /*c050*/  SYNCS.PHASECHK.TRANS64.TRYWAIT P3, [R13+URZ+0x33460], R2 ;  /* 0x033460020d0075a7 */ /* 0x000ea4000806017f */
[----:B--2---:R-:W-:Y:S05]  /*c060*/  @!P3 BRA `(.L_x_196) ;  /* 0x000000180030b947 */ /* 0x004fea0003800000 */
.L_x_233:
[----:B-1----:R-:W2:Y:S04]  /*c070*/  LDL R4, [R1+0x10] ;  /* 0x0000100001047983 */ /* 0x002ea80000100800 */
[----:B------:R-:W3:Y:S01]  /*c080*/  LDL R11, [R1+0xc] ;  /* 0x00000c00010b7983 */ /* 0x000ee20000100800 */
[----:B------:R-:W-:Y:S05]  /*c090*/  WARPSYNC.ALL ;  /* 0x0000000000007948 */ /* 0x000fea0003800000 */
[----:B--2---:R-:W-:-:S02]  /*c0a0*/  LOP3.LUT R2, R10, R4, RZ, 0xfc, !PT ;  /* 0x000000040a027212 */ /* 0x004fc400078efcff */
[----:B---3--:R-:W-:-:S03]  /*c0b0*/  LOP3.LUT R12, R10, R11, RZ, 0xfc, !PT ;  /* 0x0000000b0a0c7212 */ /* 0x008fc600078efcff */
[----:B------:R-:W1:Y:S02]  /*c0c0*/  LDSM.16.MT88.4 R4, [R2+UR40+0xf200] ;  /* 0x00f200280204783b */ /* 0x000e640008004200 */
        /* <DEDUP_REMOVED lines=98> */
.L_x_197:
[----:B--2---:R2:W-:Y:S01]  /*c6f0*/  SYNCS.ARRIVE.TRANS64.A1T0 RZ, [R13+URZ+0x33450], RZ ;  /* 0x033450ff0dff79a7 */ /* 0x0045e2000810003f */
[----:B------:R-:W-:Y:S06]  /*c700*/  BAR.SYNC.DEFER_BLOCKING 0x2, 0x80 ;  /* 0x0082000000007b1d */ /* 0x000fec0000010000 */
[----:B------:R-:W-:Y:S05]  /*c710*/  @!P0 BRA `(.L_x_198) ;  /* 0x0000000000048947 */ /* 0x000fea0003800000 */
[----:B------:R-:W-:Y:S01]  /*c720*/  BPT.TRAP 0x1 ;  /* 0x000000040000795c */ /* 0x000fe20000300000 */
.L_x_198:
[----:B------:R-:W3:Y:S04]  /*c730*/  LDL R4, [R1+0x4] ;  /* 0x0000040001047983 */ /* 0x000ee80000100800 */
[----:B------:R-:W4:Y:S01]  /*c740*/  LDL R2, [R1+0x8] ;  /* 0x0000080001027983 */ /* 0x000f220000100800 */
[----:B---3--:R-:W-:-:S13]  /*c750*/  ISETP.NE.AND P0, PT, R4, RZ, PT ;  /* 0x000000ff0400720c */ /* 0x008fda0003f05270 */
[----:B--2---:R-:W-:-:S05]  /*c760*/  @P0 VIADD R13, R13, 0x33480 ;  /* 0x000334800d0d0836 */ /* 0x004fca0000000000 */
[----:B----4-:R-:W-:-:S04]  /*c770*/  @P0 PRMT R13, R2, 0x654, R13 ;  /* 0x00000654020d0816 */ /* 0x010fc8000000000d */
[----:B------:R2:W-:Y:S01]  /*c780*/  @P0 SYNCS.ARRIVE.TRANS64.RED.A1T0 RZ, [R13+URZ], RZ ;  /* 0x000000ff0dff09a7 */ /* 0x0005e2000810043f */
[----:B------:R-:W-:Y:S02]  /*c790*/  BPT.TRAP 0x1 ;  /* 0x000000040000795c */ /* 0x000fe40000300000 */
[C---:B------:R-:W-:Y:S01]  /*c7a0*/  ISETP.GT.AND P0, PT, R3.reuse, RZ, PT ;  /* 0x000000ff0300720c */ /* 0x040fe20003f04270 */
[----:B------:R-:W-:Y:S02]  /*c7b0*/  VIADD R3, R3, 0xffffffff ;  /* 0xffffffff03037836 */ /* 0x000fe40000000000 */
[----:B------:R-:W-:Y:S02]  /*c7c0*/  IMAD.MOV.U32 R2, RZ, RZ, R18 ;  /* 0x000000ffff027224 */ /* 0x000fe400078e0012 */
[----:B-1----:R-:W-:-:S08]  /*c7d0*/  IMAD.MOV.U32 R8, RZ, RZ, R17 ;  /* 0x000000ffff087224 */ /* 0x002fd000078e0011 */
[----:B------:R-:W-:Y:S05]  /*c7e0*/  @P0 BRA `(.L_x_199) ;  /* 0xffffffec000c0947 */ /* 0x000fea000383ffff */
.L_x_172:
[----:B------:R-:W-:-:S05]  /*c7f0*/  IMAD.U32 R0, RZ, RZ, UR43 ;  /* 0x0000002bff007e24 */ /* 0x000fca000f8e00ff */
[----:B------:R-:W-:-:S13]  /*c800*/  ISETP.NE.AND P0, PT, R0, 0x3, PT ;  /* 0x000000030000780c */ /* 0x000fda0003f05270 */
[----:B------:R-:W-:Y:S05]  /*c810*/  @!P0 BRA `(.L_x_200) ;  /* 0x0000000000048947 */ /* 0x000fea0003800000 */
[----:B------:R-:W-:Y:S01]  /*c820*/  BPT.TRAP 0x1 ;  /* 0x000000040000795c */ /* 0x000fe20000300000 */
.L_x_200:
        /* <DEDUP_REMOVED lines=8> */
.L_x_234:
[----:B------:R-:W-:Y:S05]  /*c8b0*/  BSYNC B0 ;  /* 0x0000000000007941 */ /* 0x000fea0003800000 */
.L_x_201:
[----:B------:R-:W-:Y:S05]  /*c8c0*/  @!P1 BRA `(.L_x_203) ;  /* 0x0000000000049947 */ /* 0x000fea0003800000 */
[----:B------:R-:W-:Y:S01]  /*c8d0*/  BPT.TRAP 0x1 ;  /* 0x000000040000795c */ /* 0x000fe20000300000 */
.L_x_203:
[----:B--2---:R-:W-:-:S04]  /*c8e0*/  SHF.L.U32 R0, R18, 0x1f, RZ ;  /* 0x0000001f12007819 */ /* 0x004fc800000006ff */
[----:B------:R-:W2:Y:S02]  /*c8f0*/  SYNCS.PHASECHK.TRANS64.TRYWAIT P2, [R3+URZ+0x33460], R0 ;  /* 0x03346000030075a7 */ /* 0x000ea4000804017f */
[----:B--2---:R-:W-:Y:S05]  /*c900*/  @!P2 BRA `(.L_x_204) ;  /* 0x000000100030a947 */ /* 0x004fea0003800000 */
.L_x_235:
[----:B------:R-:W3:Y:S04]  /*c910*/  LDL R2, [R1+0x10] ;  /* 0x0000100001027983 */ /* 0x000ee80000100800 */
[----:B-1----:R-:W4:Y:S01]  /*c920*/  LDL R8, [R1+0xc] ;  /* 0x00000c0001087983 */ /* 0x002f220000100800 */
[----:B--2---:R-:W-:Y:S01]  /*c930*/  IMAD R0, R17, 0x7800, RZ ;  /* 0x0000780011007824 */ /* 0x004fe200078e02ff */
[----:B------:R-:W-:Y:S05]  /*c940*/  WARPSYNC.ALL ;  /* 0x0000000000007948 */ /* 0x000fea0003800000 */
[----:B---3--:R-:W-:-:S02]  /*c950*/  LOP3.LUT R2, R0, R2, RZ, 0xfc, !PT ;  /* 0x0000000200027212 */ /* 0x008fc400078efcff */
[----:B----4-:R-:W-:-:S03]  /*c960*/  LOP3.LUT R0, R0, R8, RZ, 0xfc, !PT ;  /* 0x0000000800007212 */ /* 0x010fc600078efcff */
        /* <DEDUP_REMOVED lines=99> */
.L_x_205:
[----:B--2---:R2:W-:Y:S01]  /*cfa0*/  SYNCS.ARRIVE.TRANS64.A1T0 RZ, [R3+URZ+0x33450], RZ ;  /* 0x033450ff03ff79a7 */ /* 0x0045e2000810003f */
[----:B------:R-:W-:Y:S06]  /*cfb0*/  BAR.SYNC.DEFER_BLOCKING 0x2, 0x80 ;  /* 0x0082000000007b1d */ /* 0x000fec0000010000 */
[----:B------:R-:W-:Y:S05]  /*cfc0*/  @!P0 BRA `(.L_x_206) ;  /* 0x0000000000048947 */ /* 0x000fea0003800000 */
[----:B------:R-:W-:Y:S01]  /*cfd0*/  BPT.TRAP 0x1 ;  /* 0x000000040000795c */ /* 0x000fe20000300000 */
.L_x_206:
[----:B------:R-:W3:Y:S04]  /*cfe0*/  LDL R2, [R1+0x4] ;  /* 0x0000040001027983 */ /* 0x000ee80000100800 */
[----:B-1----:R-:W4:Y:S01]  /*cff0*/  LDL R0, [R1+0x8] ;  /* 0x0000080001007983 */ /* 0x002f220000100800 */
[----:B---3--:R-:W-:-:S13]  /*d000*/  ISETP.NE.AND P0, PT, R2, RZ, PT ;  /* 0x000000ff0200720c */ /* 0x008fda0003f05270 */
[----:B--2---:R-:W-:-:S05]  /*d010*/  @P0 VIADD R3, R3, 0x33480 ;  /* 0x0003348003030836 */ /* 0x004fca0000000000 */
[----:B----4-:R-:W-:-:S04]  /*d020*/  @P0 PRMT R3, R0, 0x654, R3 ;  /* 0x0000065400030816 */ /* 0x010fc80000000003 */
[----:B------:R1:W-:Y:S01]  /*d030*/  @P0 SYNCS.ARRIVE.TRANS64.RED.A1T0 RZ, [R3+URZ], RZ ;  /* 0x000000ff03ff09a7 */ /* 0x0003e2000810043f */
[----:B------:R-:W-:Y:S02]  /*d040*/  BPT.TRAP 0x1 ;  /* 0x000000040000795c */ /* 0x000fe40000300000 */
[----:B------:R-:W2:Y:S01]  /*d050*/  LDC R0, c[0x0][0xda4] ;  /* 0x00036900ff007b82 */ /* 0x000ea20000000800 */
[----:B------:R-:W-:Y:S01]  /*d060*/  UIADD3 UR49, UR44, UR49, URZ ;  /* 0x000000312c317290 */ /* 0x000fe2000fffe03f */
[----:B------:R-:W-:Y:S01]  /*d070*/  VIADD R17, R17, 0x1 ;  /* 0x0000000111117836 */ /* 0x000fe20000000000 */
[----:B------:R-:W-:-:S04]  /*d080*/  UIADD3 UR47, UR47, 0x1, URZ ;  /* 0x000000012f2f7890 */ /* 0x000fc8000fffe03f */
[----:B------:R-:W-:-:S04]  /*d090*/  ISETP.NE.AND P0, PT, R17, 0x2, PT ;  /* 0x000000021100780c */ /* 0x000fc80003f05270 */
[----:B-1----:R-:W-:Y:S02]  /*d0a0*/  SEL R3, RZ, 0x1, P0 ;  /* 0x00000001ff037807 */ /* 0x002fe40000000000 */
[----:B------:R-:W-:Y:S02]  /*d0b0*/  SEL R17, R17, RZ, P0 ;  /* 0x000000ff11117207 */ /* 0x000fe40000000000 */
[----:B------:R-:W-:Y:S02]  /*d0c0*/  LOP3.LUT R18, R18, R3, RZ, 0x3c, !PT ;  /* 0x0000000312127212 */ /* 0x000fe400078e3cff */
[----:B--2---:R-:W-:-:S13]  /*d0d0*/  ISETP.LE.AND P1, PT, R0, UR49, PT ;  /* 0x0000003100007c0c */ /* 0x004fda000bf23270 */
[----:B------:R-:W-:Y:S05]  /*d0e0*/  @!P1 BRA `(.L_x_207) ;  /* 0xffffffcc00c89947 */ /* 0x000fea000383ffff */
[----:B------:R-:W-:-:S12]  /*d0f0*/  ULOP3.LUT UR47, UR47, 0x1, URZ, 0xc, !UPT ;  /* 0x000000012f2f7892 */ /* 0x000fd8000f8e0c3f */
.L_x_155:
[----:B------:R-:W1:Y:S01]  /*d100*/  S2R R3, SR_CgaCtaId ;  /* 0x0000000000037919 */ /* 0x000e620000008800 */
[----:B------:R-:W-:-:S04]  /*d110*/  MOV R0, 0x400 ;  /* 0x0000040000007802 */ /* 0x000fc80000000f00 */
[----:B-1----:R-:W-:Y:S01]  /*d120*/  LEA R6, R3, R0, 0x18 ;  /* 0x0000000003067211 */ /* 0x002fe200078ec0ff */
[----:B------:R-:W-:-:S05]  /*d130*/  IMAD.U32 R0, RZ, RZ, UR47 ;  /* 0x0000002fff007e24 */ /* 0x000fca000f8e00ff */
[----:B------:R-:W-:-:S04]  /*d140*/  SHF.L.U32 R0, R0, 0x1f, RZ ;  /* 0x0000001f00007819 */ /* 0x000fc800000006ff */
[----:B------:R-:W1:Y:S02]  /*d150*/  SYNCS.PHASECHK.TRANS64.TRYWAIT P0, [R6+URZ+0x33420], R0 ;  /* 0x03342000060075a7 */ /* 0x000e64000800017f */
[----:B-1----:R-:W-:Y:S05]  /*d160*/  @!P0 BRA `(.L_x_208) ;  /* 0x00000008002c8947 */ /* 0x002fea0003800000 */
.L_x_236:
        /* <DEDUP_REMOVED lines=14> */
.L_x_211:
        /* <DEDUP_REMOVED lines=12> */
.L_x_237:
[----:B------:R-:W2:Y:S02]  /*d310*/  SYNCS.PHASECHK.TRANS64.TRYWAIT P1, [R7+URZ], R0 ;  /* 0x00000000070075a7 */ /* 0x000ea4000802017f */
[----:B--2---:R-:W-:Y:S05]  /*d320*/  @!P1 BRA `(.L_x_213) ;  /* 0x0000000400e49947 */ /* 0x004fea0003800000 */
.L_x_238:
[----:B------:R-:W-:Y:S05]  /*d330*/  @!P0 BRA `(.L_x_214) ;  /* 0x0000000000048947 */ /* 0x000fea0003800000 */
[----:B------:R-:W-:Y:S01]  /*d340*/  BPT.TRAP 0x1 ;  /* 0x000000040000795c */ /* 0x000fe20000300000 */
.L_x_214:
[----:B------:R-:W-:-:S04]  /*d350*/  IMAD R17, R17, 0x8, R6 ;  /* 0x0000000811117824 */ /* 0x000fc800078e0206 */
[----:B------:R-:W3:Y:S02]  /*d360*/  SYNCS.PHASECHK.TRANS64.TRYWAIT P1, [R17+URZ+0x33460], R4 ;  /* 0x03346004110075a7 */ /* 0x000ee4000802017f */
[----:B---3--:R-:W-:Y:S05]  /*d370*/  @!P1 BRA `(.L_x_215) ;  /* 0x0000000400e49947 */ /* 0x008fea0003800000 */
.L_x_239:
[----:B------:R-:W-:Y:S05]  /*d380*/  @!P0 BRA `(.L_x_216) ;  /* 0x0000000000048947 */ /* 0x000fea0003800000 */
[----:B------:R-:W-:Y:S01]  /*d390*/  BPT.TRAP 0x1 ;  /* 0x000000040000795c */ /* 0x000fe20000300000 */
.L_x_216:
[----:B------:R-:W-:-:S04]  /*d3a0*/  IMAD R3, R3, 0x8, R6 ;  /* 0x0000000803037824 */ /* 0x000fc800078e0206 */
[----:B------:R-:W4:Y:S02]  /*d3b0*/  SYNCS.PHASECHK.TRANS64.TRYWAIT P1, [R3+URZ+0x33460], R0 ;  /* 0x03346000030075a7 */ /* 0x000f24000802017f */
[----:B----4-:R-:W-:Y:S05]  /*d3c0*/  @!P1 BRA `(.L_x_217) ;  /* 0x0000000400e49947 */ /* 0x010fea0003800000 */
.L_x_240:
[----:B------:R-:W-:Y:S05]  /*d3d0*/  @!P0 BRA `(.L_x_218) ;  /* 0x0000000000048947 */ /* 0x000fea0003800000 */
[----:B------:R-:W-:Y:S01]  /*d3e0*/  BPT.TRAP 0x1 ;  /* 0x000000040000795c */ /* 0x000fe20000300000 */
.L_x_218:
[----:B------:R-:W5:Y:S02]  /*d3f0*/  SYNCS.PHASECHK.TRANS64.TRYWAIT P0, [R17+URZ+0x33480], R4 ;  /* 0x03348004110075a7 */ /* 0x000f64000800017f */
[----:B-----5:R-:W-:Y:S05]  /*d400*/  @!P0 BRA `(.L_x_219) ;  /* 0x0000000400e88947 */ /* 0x020fea0003800000 */
.L_x_220:
[----:B------:R1:W1:Y:S02]  /*d410*/  SYNCS.PHASECHK.TRANS64.TRYWAIT P0, [R3+URZ+0x33480], R0 ;  /* 0x03348000030075a7 */ /* 0x000264000800017f */
[----:B-1----:R-:W-:Y:S05]  /*d420*/  @!P0 NANOSLEEP.SYNCS 0x989680 ;  /* 0x009896800000895d */ /* 0x002fea0003900000 */
[----:B------:R-:W1:Y:S02]  /*d430*/  @!P0 SYNCS.PHASECHK.TRANS64 P0, [R3+URZ+0x33480], R0 ;  /* 0x03348000030085a7 */ /* 0x000e64000800007f */
[----:B-1----:R-:W-:Y:S05]  /*d440*/  @!P0 BRA `(.L_x_220) ;  /* 0xfffffffc00f08947 */ /* 0x002fea000383ffff */
.L_x_210:
[----:B------:R-:W-:Y:S05]  /*d450*/  BSYNC B0 ;  /* 0x0000000000007941 */ /* 0x000fea0003800000 */
.L_x_209:
[----:B------:R-:W-:Y:S05]  /*d460*/  EXIT ;  /* 0x000000000000794d */ /* 0x000fea0003800000 */
.L_x_129:
[----:B-1----:R-:W-:-:S04]  /*d470*/  IMAD.U32 R3, RZ, RZ, UR38 ;  /* 0x00000026ff037e24 */ /* 0x002fc8000f8e00ff */
[----:B------:R1:W2:Y:S03]  /*d480*/  SYNCS.PHASECHK.TRANS64.TRYWAIT P1, [R3+URZ+0x33400], R0 ;  /* 0x03340000030075a7 */ /* 0x0002a6000802017f */
[----:B--2---:R-:W-:Y:S05]  /*d490*/  @!P1 NANOSLEEP.SYNCS 0x989680 ;  /* 0x009896800000995d */ /* 0x004fea0003900000 */
[----:B------:R-:W2:Y:S02]  /*d4a0*/  @!P1 SYNCS.PHASECHK.TRANS64 P1, [R3+URZ+0x33400], R0 ;  /* 0x03340000030095a7 */ /* 0x000ea4000802007f */
[----:B--2---:R-:W-:Y:S05]  /*d4b0*/  @!P1 BRA `(.L_x_129) ;  /* 0xfffffffc00ec9947 */ /* 0x004fea000383ffff */
[----:B------:R-:W-:Y:S05]  /*d4c0*/  BRA `(.L_x_221) ;  /* 0xffffff44006c7947 */ /* 0x000fea000383ffff */
.L_x_133:
[----:B--2---:R2:W3:Y:S02]  /*d4d0*/  SYNCS.PHASECHK.TRANS64.TRYWAIT P1, [R3+URZ+0x33430], R0 ;  /* 0x03343000030075a7 */ /* 0x0044e4000802017f */
[----:B---3--:R-:W-:Y:S05]  /*d4e0*/  @!P1 NANOSLEEP.SYNCS 0x989680 ;  /* 0x009896800000995d */ /* 0x008fea0003900000 */
[----:B------:R-:W3:Y:S02]  /*d4f0*/  @!P1 SYNCS.PHASECHK.TRANS64 P1, [R3+URZ+0x33430], R0 ;  /* 0x03343000030095a7 */ /* 0x000ee4000802007f */
[----:B---3--:R-:W-:Y:S05]  /*d500*/  @!P1 BRA `(.L_x_133) ;  /* 0xfffffffc00f09947 */ /* 0x008fea000383ffff */
[----:B------:R-:W-:Y:S05]  /*d510*/  BRA `(.L_x_132) ;  /* 0xffffff4400887947 */ /* 0x000fea000383ffff */
.L_x_139:
[----:B--2---:R-:W-:-:S04]  /*d520*/  IMAD.U32 R5, RZ, RZ, UR6 ;  /* 0x00000006ff057e24 */ /* 0x004fc8000f8e00ff */
[----:B------:R2:W3:Y:S03]  /*d530*/  SYNCS.PHASECHK.TRANS64.TRYWAIT P1, [R5+URZ+0x33430], R0 ;  /* 0x03343000050075a7 */ /* 0x0004e6000802017f */
[----:B---3--:R-:W-:Y:S05]  /*d540*/  @!P1 NANOSLEEP.SYNCS 0x989680 ;  /* 0x009896800000995d */ /* 0x008fea0003900000 */
[----:B------:R-:W3:Y:S02]  /*d550*/  @!P1 SYNCS.PHASECHK.TRANS64 P1, [R5+URZ+0x33430], R0 ;  /* 0x03343000050095a7 */ /* 0x000ee4000802007f */
[----:B---3--:R-:W-:Y:S05]  /*d560*/  @!P1 BRA `(.L_x_139) ;  /* 0xfffffffc00ec9947 */ /* 0x008fea000383ffff */
[----:B------:R-:W-:Y:S05]  /*d570*/  BRA `(.L_x_136) ;  /* 0xffffff7400d07947 */ /* 0x000fea000383ffff */
.L_x_143:
[----:B--2---:R-:W-:-:S04]  /*d580*/  IMAD.U32 R5, RZ, RZ, UR6 ;  /* 0x00000006ff057e24 */ /* 0x004fc8000f8e00ff */
[----:B------:R2:W3:Y:S03]  /*d590*/  SYNCS.PHASECHK.TRANS64.TRYWAIT P1, [R5+URZ+0x33450], R0 ;  /* 0x03345000050075a7 */ /* 0x0004e6000802017f */
[----:B---3--:R-:W-:Y:S05]  /*d5a0*/  @!P1 NANOSLEEP.SYNCS 0x989680 ;  /* 0x009896800000995d */ /* 0x008fea0003900000 */
[----:B------:R-:W3:Y:S02]  /*d5b0*/  @!P1 SYNCS.PHASECHK.TRANS64 P1, [R5+URZ+0x33450], R0 ;  /* 0x03345000050095a7 */ /* 0x000ee4000802007f */
[----:B---3--:R-:W-:Y:S05]  /*d5c0*/  @!P1 BRA `(.L_x_143) ;  /* 0xfffffffc00ec9947 */ /* 0x008fea000383ffff */
[----:B------:R-:W-:Y:S05]  /*d5d0*/  BRA `(.L_x_140) ;  /* 0xffffff8000d07947 */ /* 0x000fea000383ffff */
.L_x_150:
[----:B--2---:R-:W-:-:S04]  /*d5e0*/  IMAD.U32 R7, RZ, RZ, UR8 ;  /* 0x00000008ff077e24 */ /* 0x004fc8000f8e00ff */
[----:B------:R2:W3:Y:S03]  /*d5f0*/  SYNCS.PHASECHK.TRANS64.TRYWAIT P1, [R7+URZ+0x33450], R6 ;  /* 0x03345006070075a7 */ /* 0x0004e6000802017f */
[----:B---3--:R-:W-:Y:S05]  /*d600*/  @!P1 NANOSLEEP.SYNCS 0x989680 ;  /* 0x009896800000995d */ /* 0x008fea0003900000 */
[----:B------:R-:W3:Y:S02]  /*d610*/  @!P1 SYNCS.PHASECHK.TRANS64 P1, [R7+URZ+0x33450], R6 ;  /* 0x03345006070095a7 */ /* 0x000ee4000802007f */
[----:B---3--:R-:W-:Y:S05]  /*d620*/  @!P1 BRA `(.L_x_150) ;  /* 0xfffffffc00ec9947 */ /* 0x008fea000383ffff */
[----:B------:R-:W-:Y:S05]  /*d630*/  BRA `(.L_x_149) ;  /* 0xffffffa400287947 */ /* 0x000fea000383ffff */
.L_x_160:
[----:B------:R-:W-:Y:S02]  /*d640*/  IMAD.MOV.U32 R13, RZ, RZ, R8 ;  /* 0x000000ffff0d7224 */ /* 0x000fe400078e0008 */
[----:B------:R-:W-:Y:S02]  /*d650*/  IMAD.MOV.U32 R12, RZ, RZ, RZ ;  /* 0x000000ffff0c7224 */ /* 0x000fe400078e00ff */
[----:B------:R-:W-:Y:S02]  /*d660*/  IMAD.MOV.U32 R11, RZ, RZ, 0x1f ;  /* 0x0000001fff0b7424 */ /* 0x000fe400078e00ff */
[----:B------:R-:W-:-:S07]  /*d670*/  IMAD.MOV.U32 R15, RZ, RZ, -0x1 ;  /* 0xffffffffff0f7424 */ /* 0x000fce00078e00ff */
[----:B------:R-:W-:Y:S05]  /*d680*/  WARPSYNC.COLLECTIVE R15, `(.L_x_222) ;  /* 0x000000000f087348 */ /* 0x000fea0003c00000 */
[----:B------:R1:W2:Y:S02]  /*d690*/  SHFL.IDX P6, R14, R13, R12, R11 ;  /* 0x0000000c0d0e7389 */ /* 0x0002a400000c000b */
[----:B-12---:R-:W-:Y:S01]  /*d6a0*/  ENDCOLLECTIVE ;  /* 0x000000000000791b */ /* 0x006fe20003800000 */
.L_x_222:
[----:B------:R-:W-:Y:S05]  /*d6b0*/  BRA `(.L_x_223) ;  /* 0xffffffd000e47947 */ /* 0x000fea000383ffff */
.L_x_162:
[----:B------:R-:W-:Y:S01]  /*d6c0*/  BSSY B0, `(.L_x_224) ;  /* 0x0000006000007945 */ /* 0x000fe20003800000 */
[----:B------:R-:W-:-:S07]  /*d6d0*/  IMAD.MOV.U32 R15, RZ, RZ, -0x1 ;  /* 0xffffffffff0f7424 */ /* 0x000fce00078e00ff */
[----:B------:R-:W-:Y:S05]  /*d6e0*/  WARPSYNC.COLLECTIVE R15, `(.L_x_225) ;  /* 0x000000000f0c7348 */ /* 0x000fea0003c00000 */
[----:B------:R-:W-:Y:S02]  /*d6f0*/  ELECT P6, UR62, PT ;  /* 0x00000000003e782f */ /* 0x000fe400038c0000 */
[----:B------:R-:W-:Y:S01]  /*d700*/  MOV R14, UR62 ;  /* 0x0000003e000e7c02 */ /* 0x000fe20008000f00 */
[----:B------:R-:W-:Y:S10]  /*d710*/  ENDCOLLECTIVE ;  /* 0x000000000000791b */ /* 0x000ff40003800000 */
.L_x_225:
[----:B------:R-:W-:Y:S05]  /*d720*/  BSYNC B0 ;  /* 0x0000000000007941 */ /* 0x000fea0003800000 */
.L_x_224:
[----:B------:R-:W-:Y:S05]  /*d730*/  BRA `(.L_x_226) ;  /* 0xffffffd000e47947 */ /* 0x000fea000383ffff */
.L_x_165:
[----:B-1----:R1:W2:Y:S02]  /*d740*/  SYNCS.PHASECHK.TRANS64.TRYWAIT P0, [R0+URZ+0x33480], R3 ;  /* 0x03348003000075a7 */ /* 0x0022a4000800017f */
[----:B--2---:R-:W-:Y:S05]  /*d750*/  @!P0 NANOSLEEP.SYNCS 0x989680 ;  /* 0x009896800000895d */ /* 0x004fea0003900000 */
[----:B------:R-:W2:Y:S02]  /*d760*/  @!P0 SYNCS.PHASECHK.TRANS64 P0, [R0+URZ+0x33480], R3 ;  /* 0x03348003000085a7 */ /* 0x000ea4000800007f */
[----:B--2---:R-:W-:Y:S05]  /*d770*/  @!P0 BRA `(.L_x_165) ;  /* 0xfffffffc00f08947 */ /* 0x004fea000383ffff */
[----:B------:R-:W-:Y:S05]  /*d780*/  BRA `(.L_x_227) ;  /* 0xffffffd4002c7947 */ /* 0x000fea000383ffff */
.L_x_168:
[----:B---3--:R3:W4:Y:S02]  /*d790*/  SYNCS.PHASECHK.TRANS64.TRYWAIT P0, [R0+URZ+0x33440], R3 ;  /* 0x03344003000075a7 */ /* 0x008724000800017f */
[----:B----4-:R-:W-:Y:S05]  /*d7a0*/  @!P0 NANOSLEEP.SYNCS 0x989680 ;  /* 0x009896800000895d */ /* 0x010fea0003900000 */
[----:B------:R-:W4:Y:S02]  /*d7b0*/  @!P0 SYNCS.PHASECHK.TRANS64 P0, [R0+URZ+0x33440], R3 ;  /* 0x03344003000085a7 */ /* 0x000f24000800007f */
[----:B----4-:R-:W-:Y:S05]  /*d7c0*/  @!P0 BRA `(.L_x_168) ;  /* 0xfffffffc00f08947 */ /* 0x010fea000383ffff */
[----:B------:R-:W-:Y:S05]  /*d7d0*/  BRA `(.L_x_228) ;  /* 0xffffffd400d07947 */ /* 0x000fea000383ffff */
.L_x_171:
[----:B--2---:R-:W-:-:S04]  /*d7e0*/  IMAD.U32 R3, RZ, RZ, UR40 ;  /* 0x00000028ff037e24 */ /* 0x004fc8000f8e00ff */
[----:B------:R2:W3:Y:S03]  /*d7f0*/  SYNCS.PHASECHK.TRANS64.TRYWAIT P0, [R3+URZ+0x33420], R2 ;  /* 0x03342002030075a7 */ /* 0x0004e6000800017f */
[----:B---3--:R-:W-:Y:S05]  /*d800*/  @!P0 NANOSLEEP.SYNCS 0x989680 ;  /* 0x009896800000895d */ /* 0x008fea0003900000 */
[----:B------:R-:W3:Y:S02]  /*d810*/  @!P0 SYNCS.PHASECHK.TRANS64 P0, [R3+URZ+0x33420], R2 ;  /* 0x03342002030085a7 */ /* 0x000ee4000800007f */
[----:B---3--:R-:W-:Y:S05]  /*d820*/  @!P0 BRA `(.L_x_171) ;  /* 0xfffffffc00ec8947 */ /* 0x008fea000383ffff */
[----:B------:R-:W-:Y:S05]  /*d830*/  BRA `(.L_x_229) ;  /* 0xffffffd800dc7947 */ /* 0x000fea000383ffff */
.L_x_177:
[----:B-1----:R1:W2:Y:S02]  /*d840*/  SYNCS.PHASECHK.TRANS64.TRYWAIT P0, [R6+URZ+0x33480], R5 ;  /* 0x03348005060075a7 */ /* 0x0022a4000800017f */
[----:B--2---:R-:W-:Y:S05]  /*d850*/  @!P0 NANOSLEEP.SYNCS 0x989680 ;  /* 0x009896800000895d */ /* 0x004fea0003900000 */
[----:B------:R-:W2:Y:S02]  /*d860*/  @!P0 SYNCS.PHASECHK.TRANS64 P0, [R6+URZ+0x33480], R5 ;  /* 0x03348005060085a7 */ /* 0x000ea4000800007f */
[----:B--2---:R-:W-:Y:S05]  /*d870*/  @!P0 BRA `(.L_x_177) ;  /* 0xfffffffc00f08947 */ /* 0x004fea000383ffff */
[----:B------:R-:W-:Y:S05]  /*d880*/  BRA `(.L_x_230) ;  /* 0xffffffdc00647947 */ /* 0x000fea000383ffff */
.L_x_185:
[----:B--2---:R2:W3:Y:S02]  /*d890*/  SYNCS.PHASECHK.TRANS64.TRYWAIT P0, [R6+URZ+0x33440], R5 ;  /* 0x03344005060075a7 */ /* 0x0044e4000800017f */
[----:B---3--:R-:W-:Y:S05]  /*d8a0*/  @!P0 NANOSLEEP.SYNCS 0x989680 ;  /* 0x009896800000895d */ /* 0x008fea0003900000 */
[----:B------:R-:W3:Y:S02]  /*d8b0*/  @!P0 SYNCS.PHASECHK.TRANS64 P0, [R6+URZ+0x33440], R5 ;  /* 0x03344005060085a7 */ /* 0x000ee4000800007f */
[----:B---3--:R-:W-:Y:S05]  /*d8c0*/  @!P0 BRA `(.L_x_185) ;  /* 0xfffffffc00f08947 */ /* 0x008fea000383ffff */
[----:B------:R-:W-:Y:S05]  /*d8d0*/  BRA `(.L_x_231) ;  /* 0xffffffe000907947 */ /* 0x000fea000383ffff */
.L_x_194:
[----:B-1----:R1:W2:Y:S02]  /*d8e0*/  SYNCS.PHASECHK.TRANS64.TRYWAIT P3, [R13+URZ+0x33470], R4 ;  /* 0x033470040d0075a7 */ /* 0x0022a4000806017f */
[----:B--2---:R-:W-:Y:S05]  /*d8f0*/  @!P3 NANOSLEEP.SYNCS 0x989680 ;  /* 0x009896800000b95d */ /* 0x004fea0003900000 */
[----:B------:R-:W2:Y:S02]  /*d900*/  @!P3 SYNCS.PHASECHK.TRANS64 P3, [R13+URZ+0x33470], R4 ;  /* 0x033470040d00b5a7 */ /* 0x000ea4000806007f */
[----:B--2---:R-:W-:Y:S05]  /*d910*/  @!P3 BRA `(.L_x_194) ;  /* 0xfffffffc00f0b947 */ /* 0x004fea000383ffff */
[----:B------:R-:W-:Y:S05]  /*d920*/  BRA `(.L_x_232) ;  /* 0xffffffe400b47947 */ /* 0x000fea000383ffff */
.L_x_196:
[----:B--2---:R2:W3:Y:S02]  /*d930*/  SYNCS.PHASECHK.TRANS64.TRYWAIT P3, [R13+URZ+0x33460], R2 ;  /* 0x033460020d0075a7 */ /* 0x0044e4000806017f */
[----:B---3--:R-:W-:Y:S05]  /*d940*/  @!P3 NANOSLEEP.SYNCS 0x989680 ;  /* 0x009896800000b95d */ /* 0x008fea0003900000 */
[----:B------:R-:W3:Y:S02]  /*d950*/  @!P3 SYNCS.PHASECHK.TRANS64 P3, [R13+URZ+0x33460], R2 ;  /* 0x033460020d00b5a7 */ /* 0x000ee4000806007f */
[----:B---3--:R-:W-:Y:S05]  /*d960*/  @!P3 BRA `(.L_x_196) ;  /* 0xfffffffc00f0b947 */ /* 0x008fea000383ffff */
[----:B------:R-:W-:Y:S05]  /*d970*/  BRA `(.L_x_233) ;  /* 0xffffffe400bc7947 */ /* 0x000fea000383ffff */
.L_x_202:
[----:B--2---:R2:W3:Y:S02]  /*d980*/  SYNCS.PHASECHK.TRANS64.TRYWAIT P2, [R3+URZ+0x33470], R0 ;  /* 0x03347000030075a7 */ /* 0x0044e4000804017f */
[----:B---3--:R-:W-:Y:S05]  /*d990*/  @!P2 NANOSLEEP.SYNCS 0x989680 ;  /* 0x009896800000a95d */ /* 0x008fea0003900000 */
[----:B------:R-:W3:Y:S02]  /*d9a0*/  @!P2 SYNCS.PHASECHK.TRANS64 P2, [R3+URZ+0x33470], R0 ;  /* 0x033470000300a5a7 */ /* 0x000ee4000804007f */
[----:B---3--:R-:W-:Y:S05]  /*d9b0*/  @!P2 BRA `(.L_x_202) ;  /* 0xfffffffc00f0a947 */ /* 0x008fea000383ffff */
[----:B------:R-:W-:Y:S05]  /*d9c0*/  BRA `(.L_x_234) ;  /* 0xffffffec00b87947 */ /* 0x000fea000383ffff */
.L_x_204:
[----:B--2---:R2:W3:Y:S02]  /*d9d0*/  SYNCS.PHASECHK.TRANS64.TRYWAIT P2, [R3+URZ+0x33460], R0 ;  /* 0x03346000030075a7 */ /* 0x0044e4000804017f */
[----:B---3--:R-:W-:Y:S05]  /*d9e0*/  @!P2 NANOSLEEP.SYNCS 0x989680 ;  /* 0x009896800000a95d */ /* 0x008fea0003900000 */
[----:B------:R-:W3:Y:S02]  /*d9f0*/  @!P2 SYNCS.PHASECHK.TRANS64 P2, [R3+URZ+0x33460], R0 ;  /* 0x033460000300a5a7 */ /* 0x000ee4000804007f */
[----:B---3--:R-:W-:Y:S05]  /*da00*/  @!P2 BRA `(.L_x_204) ;  /* 0xfffffffc00f0a947 */ /* 0x008fea000383ffff */
[----:B------:R-:W-:Y:S05]  /*da10*/  BRA `(.L_x_235) ;  /* 0xffffffec00bc7947 */ /* 0x000fea000383ffff */
.L_x_208:
[----:B-1----:R1:W2:Y:S02]  /*da20*/  SYNCS.PHASECHK.TRANS64.TRYWAIT P0, [R6+URZ+0x33420], R0 ;  /* 0x03342000060075a7 */ /* 0x0022a4000800017f */
[----:B--2---:R-:W-:Y:S05]  /*da30*/  @!P0 NANOSLEEP.SYNCS 0x989680 ;  /* 0x009896800000895d */ /* 0x004fea0003900000 */
[----:B------:R-:W2:Y:S02]  /*da40*/  @!P0 SYNCS.PHASECHK.TRANS64 P0, [R6+URZ+0x33420], R0 ;  /* 0x03342000060085a7 */ /* 0x000ea4000800007f */
[----:B--2---:R-:W-:Y:S05]  /*da50*/  @!P0 BRA `(.L_x_208) ;  /* 0xfffffffc00f08947 */ /* 0x004fea000383ffff */
[----:B------:R-:W-:Y:S05]  /*da60*/  BRA `(.L_x_236) ;  /* 0xfffffff400c07947 */ /* 0x000fea000383ffff */
.L_x_212:
[----:B-1----:R1:W2:Y:S02]  /*da70*/  SYNCS.PHASECHK.TRANS64.TRYWAIT P1, [R5+URZ], R4 ;  /* 0x00000004050075a7 */ /* 0x0022a4000802017f */
[----:B--2---:R-:W-:Y:S05]  /*da80*/  @!P1 NANOSLEEP.SYNCS 0x989680 ;  /* 0x009896800000995d */ /* 0x004fea0003900000 */
[----:B------:R-:W2:Y:S02]  /*da90*/  @!P1 SYNCS.PHASECHK.TRANS64 P1, [R5+URZ], R4 ;  /* 0x00000004050095a7 */ /* 0x000ea4000802007f */
[----:B--2---:R-:W-:Y:S05]  /*daa0*/  @!P1 BRA `(.L_x_212) ;  /* 0xfffffffc00f09947 */ /* 0x004fea000383ffff */
[----:B------:R-:W-:Y:S05]  /*dab0*/  BRA `(.L_x_237) ;  /* 0xfffffff800147947 */ /* 0x000fea000383ffff */
.L_x_213:
[----:B--2---:R2:W3:Y:S02]  /*dac0*/  SYNCS.PHASECHK.TRANS64.TRYWAIT P1, [R7+URZ], R0 ;  /* 0x00000000070075a7 */ /* 0x0044e4000802017f */
[----:B---3--:R-:W-:Y:S05]  /*dad0*/  @!P1 NANOSLEEP.SYNCS 0x989680 ;  /* 0x009896800000995d */ /* 0x008fea0003900000 */
[----:B------:R-:W3:Y:S02]  /*dae0*/  @!P1 SYNCS.PHASECHK.TRANS64 P1, [R7+URZ], R0 ;  /* 0x00000000070095a7 */ /* 0x000ee4000802007f */
[----:B---3--:R-:W-:Y:S05]  /*daf0*/  @!P1 BRA `(.L_x_213) ;  /* 0xfffffffc00f09947 */ /* 0x008fea000383ffff */
[----:B------:R-:W-:Y:S05]  /*db00*/  BRA `(.L_x_238) ;  /* 0xfffffff800087947 */ /* 0x000fea000383ffff */
.L_x_215:
[----:B---3--:R3:W4:Y:S02]  /*db10*/  SYNCS.PHASECHK.TRANS64.TRYWAIT P1, [R17+URZ+0x33460], R4 ;  /* 0x03346004110075a7 */ /* 0x008724000802017f */
[----:B----4-:R-:W-:Y:S05]  /*db20*/  @!P1 NANOSLEEP.SYNCS 0x989680 ;  /* 0x009896800000995d */ /* 0x010fea0003900000 */
[----:B------:R-:W4:Y:S02]  /*db30*/  @!P1 SYNCS.PHASECHK.TRANS64 P1, [R17+URZ+0x33460], R4 ;  /* 0x03346004110095a7 */ /* 0x000f24000802007f */
[----:B----4-:R-:W-:Y:S05]  /*db40*/  @!P1 BRA `(.L_x_215) ;  /* 0xfffffffc00f09947 */ /* 0x010fea000383ffff */
[----:B------:R-:W-:Y:S05]  /*db50*/  BRA `(.L_x_239) ;  /* 0xfffffff800087947 */ /* 0x000fea000383ffff */
.L_x_217:
[----:B----4-:R4:W1:Y:S02]  /*db60*/  SYNCS.PHASECHK.TRANS64.TRYWAIT P1, [R3+URZ+0x33460], R0 ;  /* 0x03346000030075a7 */ /* 0x010864000802017f */
[----:B-1----:R-:W-:Y:S05]  /*db70*/  @!P1 NANOSLEEP.SYNCS 0x989680 ;  /* 0x009896800000995d */ /* 0x002fea0003900000 */
[----:B------:R-:W1:Y:S02]  /*db80*/  @!P1 SYNCS.PHASECHK.TRANS64 P1, [R3+URZ+0x33460], R0 ;  /* 0x03346000030095a7 */ /* 0x000e64000802007f */
[----:B-1----:R-:W-:Y:S05]  /*db90*/  @!P1 BRA `(.L_x_217) ;  /* 0xfffffffc00f09947 */ /* 0x002fea000383ffff */
[----:B------:R-:W-:Y:S05]  /*dba0*/  BRA `(.L_x_240) ;  /* 0xfffffff800087947 */ /* 0x000fea000383ffff */
.L_x_219:
[----:B------:R1:W1:Y:S02]  /*dbb0*/  SYNCS.PHASECHK.TRANS64.TRYWAIT P0, [R17+URZ+0x33480], R4 ;  /* 0x03348004110075a7 */ /* 0x000264000800017f */
[----:B-1----:R-:W-:Y:S05]  /*dbc0*/  @!P0 NANOSLEEP.SYNCS 0x989680 ;  /* 0x009896800000895d */ /* 0x002fea0003900000 */
[----:B------:R-:W1:Y:S02]  /*dbd0*/  @!P0 SYNCS.PHASECHK.TRANS64 P0, [R17+URZ+0x33480], R4 ;  /* 0x03348004110085a7 */ /* 0x000e64000800007f */
[----:B-1----:R-:W-:Y:S05]  /*dbe0*/  @!P0 BRA `(.L_x_219) ;  /* 0xfffffffc00f08947 */ /* 0x002fea000383ffff */
[----:B------:R-:W-:Y:S05]  /*dbf0*/  BRA `(.L_x_220) ;  /* 0xfffffff800047947 */ /* 0x000fea000383ffff */
.L_x_241:
        /* <DEDUP_REMOVED lines=16> */
.L_x_2698:


//--------------------- .text._ZN7cutlass13device_kernelIN5flash11enable_sm90INS1_16FlashAttnFwdSm90INS1_25CollectiveMainloopFwdSm90ILi2EN4cute5tupleIJNS5_1CILi1EEES8_S8_EEENS6_IJNS7_ILi128EEENS7_ILi160EEENS7_ILi192EEEEEELi192ENS_12float_e4m3_tEfNS_4arch4Sm90ELb0ELb0ELb0ELb1ELb0ELb0ELb0ELb1ELb1ELb0ELb0ELb0EEENS1_21CollectiveEpilogueFwdINS6_IJSA_SC_SB_EEES9_NS_10bfloat16_tESG_Li256ELb1ELb0ELb0ELb1EEENS1_36VarlenDynamicPersistentTileSchedulerILi128ELi160ELi256ELi128ELb0ELb0ELb1ELb0ELb1ELb1EEEEEEEEEvNT_6ParamsE --------------------------
	.section	.text._ZN7cutlass13device_kernelIN5flash11enable_sm90INS1_16FlashAttnFwdSm90INS1_25CollectiveMainloopFwdSm90ILi2EN4cute5tupleIJNS5_1CILi1EEES8_S8_EEENS6_IJNS7_ILi128EEENS7_ILi160EEENS7_ILi192EEEEEELi192ENS_12float_e4m3_tEfNS_4arch4Sm90ELb0ELb0ELb0ELb1ELb0ELb0ELb0ELb1ELb1ELb0ELb0ELb0EEENS1_21CollectiveEpilogueFwdINS6_IJSA_SC_SB_EEES9_NS_10bfloat16_tESG_Li256ELb1ELb0ELb0ELb1EEENS1_36VarlenDynamicPersistentTileSchedulerILi128ELi160ELi256ELi128ELb0ELb0ELb1ELb0ELb1ELb1EEEEEEEEEvNT_6ParamsE,"ax",@progbits
	.align	128
.text._ZN7cutlass13device_kernelIN5flash11enable_sm90INS1_16FlashAttnFwdSm90INS1_25CollectiveMainloopFwdSm90ILi2EN4cute5tupleIJNS5_1CILi1EEES8_S8_EEENS6_IJNS7_ILi128EEENS7_ILi160EEENS7_ILi192EEEEEELi192ENS_12float_e4m3_tEfNS_4arch4Sm90ELb0ELb0ELb0ELb1ELb0ELb0ELb0ELb1ELb1ELb0ELb0ELb0EEENS1_21CollectiveEpilogueFwdINS6_IJSA_SC_SB_EEES9_NS_10bfloat16_tESG_Li256ELb1ELb0ELb0ELb1EEENS1_36VarlenDynamicPersistentTileSchedulerILi128ELi160ELi256ELi128ELb0ELb0ELb1ELb0ELb1ELb1EEEEEEEEEvNT_6ParamsE:
        .type           _ZN7cutlass13device_kernelIN5flash11enable_sm90INS1_16FlashAttnFwdSm90INS1_25CollectiveMainloopFwdSm90ILi2EN4cute5tupleIJNS5_1CILi1EEES8_S8_EEENS6_IJNS7_ILi128EEENS7_ILi160EEENS7_ILi192EEEEEELi192ENS_12float_e4m3_tEfNS_4arch4Sm90ELb0ELb0ELb0ELb1ELb0ELb0ELb0ELb1ELb1ELb0ELb0ELb0EEENS1_21CollectiveEpilogueFwdINS6_IJSA_SC_SB_EEES9_NS_10bfloat16_tESG_Li256ELb1ELb0ELb0ELb1EEENS1_36VarlenDynamicPersistentTileSchedulerILi128ELi160ELi256ELi128ELb0ELb0ELb1ELb0ELb1ELb1EEEEEEEEEvNT_6ParamsE,@function
        .size           _ZN7cutlass13device_kernelIN5flash11enable_sm90INS1_16FlashAttnFwdSm90INS1_25CollectiveMainloopFwdSm90ILi2EN4cute5tupleIJNS5_1CILi1EEES8_S8_EEENS6_IJNS7_ILi128EEENS7_ILi160EEENS7_ILi192EEEEEELi192ENS_12float_e4m3_tEfNS_4arch4Sm90ELb0ELb0ELb0ELb1ELb0ELb0ELb0ELb1ELb1ELb0ELb0ELb0EEENS1_21CollectiveEpilogueFwdINS6_IJSA_SC_SB_EEES9_NS_10bfloat16_tESG_Li256ELb1ELb0ELb0ELb1EEENS1_36VarlenDynamicPersistentTileSchedulerILi128ELi160ELi256ELi128ELb0ELb0ELb1ELb0ELb1ELb1EEEEEEEEEvNT_6ParamsE,(.L_x_2699 - _ZN7cutlass13device_kernelIN5flash11enable_sm90INS1_16FlashAttnFwdSm90INS1_25CollectiveMainloopFwdSm90ILi2EN4cute5tupleIJNS5_1CILi1EEES8_S8_EEENS6_IJNS7_ILi128EEENS7_ILi160EEENS7_ILi192EEEEEELi192ENS_12float_e4m3_tEfNS_4arch4Sm90ELb0ELb0ELb0ELb1ELb0ELb0ELb0ELb1ELb1ELb0ELb0ELb0EEENS1_21CollectiveEpilogueFwdINS6_IJSA_SC_SB_EEES9_NS_10bfloat16_tESG_Li256ELb1ELb0ELb0ELb1EEENS1_36VarlenDynamicPersistentTileSchedulerILi128ELi160ELi256ELi128ELb0ELb0ELb1ELb0ELb1ELb1EEEEEEEEEvNT_6ParamsE)
        .other          _ZN7cutlass13device_kernelIN5flash11enable_sm90INS1_16FlashAttnFwdSm90INS1_25CollectiveMainloopFwdSm90ILi2EN4cute5tupleIJNS5_1CILi1EEES8_S8_EEENS6_IJNS7_ILi128EEENS7_ILi160EEENS7_ILi192EEEEEELi192ENS_12float_e4m3_tEfNS_4arch4Sm90ELb0ELb0ELb0ELb1ELb0ELb0ELb0ELb1ELb1ELb0ELb0ELb0EEENS1_21CollectiveEpilogueFwdINS6_IJSA_SC_SB_EEES9_NS_10bfloat16_tESG_Li256ELb1ELb0ELb0ELb1EEENS1_36VarlenDynamicPersistentTileSchedulerILi128ELi160ELi256ELi128ELb0ELb0ELb1ELb0ELb1ELb1EEEEEEEEEvNT_6ParamsE,@"STO_CUDA_ENTRY STV_DEFAULT"
_ZN7cutlass13device_kernelIN5flash11enable_sm90INS1_16FlashAttnFwdSm90INS1_25CollectiveMainloopFwdSm90ILi2EN4cute5tupleIJNS5_1CILi1EEES8_S8_EEENS6_IJNS7_ILi128EEENS7_ILi160EEENS7_ILi192EEEEEELi192ENS_12float_e4m3_tEfNS_4arch4Sm90ELb0ELb0ELb0ELb1ELb0ELb0ELb0ELb1ELb1ELb0ELb0ELb0EEENS1_21CollectiveEpilogueFwdINS6_IJSA_SC_SB_EEES9_NS_10bfloat16_tESG_Li256ELb1ELb0ELb0ELb1EEENS1_36VarlenDynamicPersistentTileSchedulerILi128ELi160ELi256ELi128ELb0ELb0ELb1ELb0ELb1ELb1EEEEEEEEEvNT_6ParamsE:
[----:B------:R-:W0:Y:S02]  /*0000*/  LDC R1, c[0x0][0x28] ;  /* 0x00000a00ff017b82 */ /* 0x000e240000000800 */
[----:B0-----:R-:W-:Y:S01]  /*0010*/  VIADD R1, R1, 0xffffffe0 ;  /* 0xffffffe001017836 */ /* 0x001fe20000000000 */
[----:B------:R-:W0:Y:S01]  /*0020*/  S2R R3, SR_TID.X ;  /* 0x0000000000037919 */ /* 0x000e220000002100 */
[----:B------:R-:W-:Y:S01]  /*0030*/  ELECT P0, URZ, PT ;  /* 0x00000000003f782f */ /* 0x000fe20003800000 */
[----:B------:R-:W-:Y:S01]  /*0040*/  BSSY B0, `(.L_x_242) ;  /* 0x0000011000007945 */ /* 0x000fe20003800000 */
[--C-:B0-----:R-:W-:Y:S02]  /*0050*/  SHF.R.U32.HI R0, RZ, 0x5, R3.reuse ;  /* 0x00000005ff007819 */ /* 0x101fe40000011603 */
[----:B------:R-:W-:-:S03]  /*0060*/  SHF.R.U32.HI R23, RZ, 0x7, R3 ;  /* 0x00000007ff177819 */ /* 0x000fc60000011603 */
[----:B------:R-:W0:Y:S02]  /*0070*/  SHFL.IDX PT, R2, R0, RZ, 0x1f ;  /* 0x00001fff00027589 */ /* 0x000e2400000e0000 */
[----:B0-----:R-:W-:-:S13]  /*0080*/  ISETP.EQ.AND P0, PT, R2, RZ, P0 ;  /* 0x000000ff0200720c */ /* 0x001fda0000702270 */
[----:B------:R-:W-:Y:S05]  /*0090*/  @!P0 BRA `(.L_x_243) ;  /* 0x00000000002c8947 */ /* 0x000fea0003800000 */
[----:B------:R-:W-:Y:S02]  /*00a0*/  ULDC.64 UR4, c[0x0][0x198] ;  /* 0x0000660000047ab9 */ /* 0x000fe40000000a00 */
[----:B------:R-:W-:Y:S02]  /*00b0*/  UIADD3 UR6, UP0, UR4, 0x270, URZ ;  /* 0x0000027004067890 */ /* 0x000fe4000ff1e03f */
[----:B------:R-:W-:Y:S02]  /*00c0*/  UIADD3 UR8, UP1, UR4, 0x370, URZ ;  /* 0x0000037004087890 */ /* 0x000fe4000ff3e03f */
[----:B------:R-:W-:Y:S02]  /*00d0*/  UIADD3 UR4, UP2, UR4, 0x470, URZ ;  /* 0x0000047004047890 */ /* 0x000fe4000ff5e03f */
[----:B------:R-:W-:Y:S02]  /*00e0*/  UIADD3.X UR7, URZ, UR5, URZ, UP0, !UPT ;  /* 0x000000053f077290 */ /* 0x000fe400087fe43f */
[----:B------:R-:W-:-:S02]  /*00f0*/  UIADD3.X UR9, URZ, UR5, URZ, UP1, !UPT ;  /* 0x000000053f097290 */ /* 0x000fc40008ffe43f */
[----:B------:R-:W-:-:S05]  /*0100*/  UIADD3.X UR5, URZ, UR5, URZ, UP2, !UPT ;  /* 0x000000053f057290 */ /* 0x000fca00097fe43f */
[----:B------:R0:W-:Y:S02]  /*0110*/  UTMACCTL.PF [UR6] ;  /* 0x00000000060079b9 */ /* 0x0001e40008040000 */
[----:B------:R0:W-:Y:S02]  /*0120*/  UTMACCTL.PF [UR8] ;  /* 0x00000000080079b9 */ /* 0x0001e40008040000 */
[----:B------:R0:W-:Y:S02]  /*0130*/  UTMACCTL.PF [UR4] ;  /* 0x00000000040079b9 */ /* 0x0001e40008040000 */
[----:B0-----:R-:W-:Y:S01]  /*0140*/  NOP ;  /* 0x0000000000007918 */ /* 0x001fe20000000000 */
.L_x_243:
[----:B------:R-:W-:Y:S05]  /*0150*/  BSYNC B0 ;  /* 0x0000000000007941 */ /* 0x000fea0003800000 */
.L_x_242:
[----:B------:R-:W-:Y:S01]  /*0160*/  VOTEU.ANY UP0, P0 ;  /* 0x00000000003f7886 */ /* 0x000fe20000000100 */
[----:B------:R-:W0:Y:S01]  /*0170*/  SHFL.IDX PT, R3, R23, RZ, 0x1f ;  /* 0x00001fff17037589 */ /* 0x000e2200000e0000 */
[----:B------:R-:W-:Y:S01]  /*0180*/  UMOV UR4, 0x1 ;  /* 0x0000000100047882 */ /* 0x000fe20000000000 */
[----:B------:R-:W-:Y:S01]  /*0190*/  UMOV UR7, 0x100 ;  /* 0x0000010000077882 */ /* 0x000fe20000000000 */
[----:B------:R-:W-:Y:S01]  /*01a0*/  VOTEU.ANY UP1, P0 ;  /* 0x00000000003f7886 */ /* 0x000fe20000020100 */
[----:B------:R-:W1:Y:S01]  /*01b0*/  @UP0 S2UR UR8, SR_CgaCtaId ;  /* 0x00000000000809c3 */ /* 0x000e620000008800 */
[----:B------:R-:W2:Y:S01]  /*01c0*/  SHFL.IDX PT, R2, R0, RZ, 0x1f ;  /* 0x00001fff00027589 */ /* 0x000ea200000e0000 */
[----:B------:R-:W-:Y:S01]  /*01d0*/  @UP0 UMOV UR6, 0x400 ;  /* 0x0000040000060882 */ /* 0x000fe20000000000 */
[----:B------:R-:W-:-:S04]  /*01e0*/  @UP0 UIADD3 UR4, -UR4, 0x100000, URZ ;  /* 0x0010000004040890 */ /* 0x000fc8000fffe13f */
[----:B------:R-:W-:Y:S02]  /*01f0*/  @UP0 USHF.L.U32 UR5, UR4, 0xb, URZ ;  /* 0x0000000b04050899 */ /* 0x000fe4000800063f */
[----:B------:R-:W-:Y:S01]  /*0200*/  @UP0 USHF.L.U32 UR4, UR4, 0x1, URZ ;  /* 0x0000000104040899 */ /* 0x000fe2000800063f */
[----:B------:R-:W-:Y:S01]  /*0210*/  VOTEU.ANY UP2, P0 ;  /* 0x00000000003f7886 */ /* 0x000fe20000040100 */
[----:B0-----:R-:W-:Y:S01]  /*0220*/  R2UR UR9, R3 ;  /* 0x00000000030972ca */ /* 0x001fe200000e0000 */
[----:B-1----:R-:W-:Y:S01]  /*0230*/  @UP0 ULEA UR8, UR8, UR6, 0x18 ;  /* 0x0000000608080291 */ /* 0x002fe2000f8ec03f */
[----:B--2---:R-:W-:Y:S01]  /*0240*/  ISETP.NE.AND P1, PT, R2, RZ, PT ;  /* 0x000000ff0200720c */ /* 0x004fe20003f25270 */
[----:B------:R-:W-:-:S04]  /*0250*/  @UP0 UIADD3 UR6, -UR7, 0x100000, URZ ;  /* 0x0010000007060890 */ /* 0x000fc8000fffe13f */
[----:B------:R-:W-:Y:S02]  /*0260*/  @UP0 USHF.L.U32 UR7, UR6, 0xb, URZ ;  /* 0x0000000b06070899 */ /* 0x000fe4000800063f */
[----:B------:R-:W-:-:S04]  /*0270*/  @UP0 USHF.L.U32 UR6, UR6, 0x1, URZ ;  /* 0x0000000106060899 */ /* 0x000fc8000800063f */
[----:B------:R-:W-:Y:S01]  /*0280*/  UISETP.NE.AND UP0, UPT, UR9, URZ, UPT ;  /* 0x0000003f0900728c */ /* 0x000fe2000bf05270 */
[----:B------:R-:W0:Y:S02]  /*0290*/  FENCE.VIEW.ASYNC.S ;  /* 0x00000000000073c6 */ /* 0x000e240000000000 */
[----:B0-----:R0:W1:Y:S05]  /*02a0*/  @UP1 SYNCS.EXCH.64 URZ, [UR8+0x33400], UR4 ;  /* 0x03340004083f15b2 */ /* 0x00106a0008000100 */
[----:B------:R0:W2:Y:S01]  /*02b0*/  @UP2 SYNCS.EXCH.64 URZ, [UR8+0x33420], UR6 ;  /* 0x03342006083f25b2 */ /* 0x0000a20008000100 */
[----:B------:R-:W-:Y:S05]  /*02c0*/  @P1 BRA `(.L_x_244) ;  /* 0x0000000000481947 */ /* 0x000fea0003800000 */
[----:B0-----:R-:W0:Y:S01]  /*02d0*/  S2UR UR5, SR_CgaCtaId ;  /* 0x00000000000579c3 */ /* 0x001e220000008800 */
[----:B------:R-:W-:Y:S01]  /*02e0*/  UMOV UR4, 0x400 ;  /* 0x0000040000047882 */ /* 0x000fe20000000000 */
[----:B------:R-:W-:Y:S01]  /*02f0*/  UMOV UR6, 0x1 ;  /* 0x0000000100067882 */ /* 0x000fe20000000000 */
[----:B------:R-:W-:Y:S01]  /*0300*/  UMOV UR9, 0x2 ;  /* 0x0000000200097882 */ /* 0x000fe20000000000 */
[----:B------:R-:W-:-:S04]  /*0310*/  UIADD3 UR6, -UR6, 0x100000, URZ ;  /* 0x0010000006067890 */ /* 0x000fc8000fffe13f */
[----:B------:R-:W-:Y:S02]  /*0320*/  USHF.L.U32 UR7, UR6, 0xb, URZ ;  /* 0x0000000b06077899 */ /* 0x000fe4000800063f */
[----:B------:R-:W-:Y:S01]  /*0330*/  USHF.L.U32 UR6, UR6, 0x1, URZ ;  /* 0x0000000106067899 */ /* 0x000fe2000800063f */
[----:B------:R-:W-:Y:S01]  /*0340*/  ELECT P0, URZ, PT ;  /* 0x00000000003f782f */ /* 0x000fe20003800000 */
[----:B0-----:R-:W-:Y:S02]  /*0350*/  ULEA UR8, UR5, UR4, 0x18 ;  /* 0x0000000405087291 */ /* 0x001fe4000f8ec03f */
[----:B------:R-:W-:-:S04]  /*0360*/  UIADD3 UR4, -UR9, 0x100000, URZ ;  /* 0x0010000009047890 */ /* 0x000fc8000fffe13f */
[----:B------:R-:W-:Y:S02]  /*0370*/  USHF.L.U32 UR5, UR4, 0xb, URZ ;  /* 0x0000000b04057899 */ /* 0x000fe4000800063f */
[----:B------:R-:W-:Y:S01]  /*0380*/  USHF.L.U32 UR4, UR4, 0x1, URZ ;  /* 0x0000000104047899 */ /* 0x000fe2000800063f */
[----:B------:R-:W0:Y:S03]  /*0390*/  FENCE.VIEW.ASYNC.S ;  /* 0x00000000000073c6 */ /* 0x000e260000000000 */
[----:B0-----:R3:W4:Y:S08]  /*03a0*/  SYNCS.EXCH.64 URZ, [UR8+0x33430], UR6 ;  /* 0x03343006083f75b2 */ /* 0x0017300008000100 */
[----:B------:R3:W0:Y:S01]  /*03b0*/  SYNCS.EXCH.64 URZ, [UR8+0x33440], UR4 ;  /* 0x03344004083f75b2 */ /* 0x0006220008000100 */
[----:B------:R3:W0:Y:S01]  /*03c0*/  SYNCS.EXCH.64 URZ, [UR8+0x33438], UR6 ;  /* 0x03343806083f75b2 */ /* 0x0006220008000100 */
[----:B------:R3:W0:Y:S02]  /*03d0*/  SYNCS.EXCH.64 URZ, [UR8+0x33448], UR4 ;  /* 0x03344804083f75b2 */ /* 0x0006240008000100 */
[----:B---3--:R-:W-:Y:S01]  /*03e0*/  NOP ;  /* 0x0000000000007918 */ /* 0x008fe20000000000 */
.L_x_244:
[----:B------:R-:W3:Y:S01]  /*03f0*/  SHFL.IDX PT, R2, R0, RZ, 0x1f ;  /* 0x00001fff00027589 */ /* 0x000ee200000e0000 */
[----:B------:R-:W-:Y:S01]  /*0400*/  NOP ;  /* 0x0000000000007918 */ /* 0x000fe20000000000 */
[----:B---3--:R-:W-:-:S13]  /*0410*/  ISETP.NE.AND P0, PT, R2, RZ, PT ;  /* 0x000000ff0200720c */ /* 0x008fda0003f05270 */
[----:B------:R-:W-:Y:S05]  /*0420*/  @P0 BRA `(.L_x_245) ;  /* 0x0000000000480947 */ /* 0x000fea0003800000 */
[----:B0-----:R-:W0:Y:S01]  /*0430*/  S2UR UR5, SR_CgaCtaId ;  /* 0x00000000000579c3 */ /* 0x001e220000008800 */
[----:B------:R-:W-:Y:S01]  /*0440*/  UMOV UR4, 0x400 ;  /* 0x0000040000047882 */ /* 0x000fe20000000000 */
[----:B------:R-:W-:Y:S01]  /*0450*/  UMOV UR6, 0x80 ;  /* 0x0000008000067882 */ /* 0x000fe20000000000 */
[----:B------:R-:W-:Y:S01]  /*0460*/  UMOV UR7, 0x100 ;  /* 0x0000010000077882 */ /* 0x000fe20000000000 */
[----:B------:R-:W-:Y:S01]  /*0470*/  ELECT P0, URZ, PT ;  /* 0x00000000003f782f */ /* 0x000fe20003800000 */
[----:B0-----:R-:W-:Y:S02]  /*0480*/  ULEA UR8, UR5, UR4, 0x18 ;  /* 0x0000000405087291 */ /* 0x001fe4000f8ec03f */
[----:B------:R-:W-:-:S04]  /*0490*/  UIADD3 UR4, -UR6, 0x100000, URZ ;  /* 0x0010000006047890 */ /* 0x000fc8000fffe13f */
[----:B------:R-:W-:Y:S02]  /*04a0*/  USHF.L.U32 UR5, UR4, 0xb, URZ ;  /* 0x0000000b04057899 */ /* 0x000fe4000800063f */
[----:B------:R-:W-:Y:S02]  /*04b0*/  USHF.L.U32 UR4, UR4, 0x1, URZ ;  /* 0x0000000104047899 */ /* 0x000fe4000800063f */
[----:B------:R-:W-:-:S04]  /*04c0*/  UIADD3 UR6, -UR7, 0x100000, URZ ;  /* 0x0010000007067890 */ /* 0x000fc8000fffe13f */
[----:B------:R-:W-:Y:S02]  /*04d0*/  USHF.L.U32 UR7, UR6, 0xb, URZ ;  /* 0x0000000b06077899 */ /* 0x000fe4000800063f */
[----:B------:R-:W-:Y:S01]  /*04e0*/  USHF.L.U32 UR6, UR6, 0x1, URZ ;  /* 0x0000000106067899 */ /* 0x000fe2000800063f */
[----:B------:R-:W0:Y:S03]  /*04f0*/  FENCE.VIEW.ASYNC.S ;  /* 0x00000000000073c6 */ /* 0x000e260000000000 */
[----:B0-----:R3:W0:Y:S08]  /*0500*/  SYNCS.EXCH.64 URZ, [UR8+0x33450], UR4 ;  /* 0x03345004083f75b2 */ /* 0x0016300008000100 */
[----:B------:R3:W0:Y:S01]  /*0510*/  SYNCS.EXCH.64 URZ, [UR8+0x33460], UR6 ;  /* 0x03346006083f75b2 */ /* 0x0006220008000100 */
[----:B------:R3:W0:Y:S01]  /*0520*/  SYNCS.EXCH.64 URZ, [UR8+0x33458], UR4 ;  /* 0x03345804083f75b2 */ /* 0x0006220008000100 */
[----:B------:R3:W0:Y:S02]  /*0530*/  SYNCS.EXCH.64 URZ, [UR8+0x33468], UR6 ;  /* 0x03346806083f75b2 */ /* 0x0006240008000100 */
[----:B---3--:R-:W-:Y:S01]  /*0540*/  NOP ;  /* 0x0000000000007918 */ /* 0x008fe20000000000 */
.L_x_245:
[----:B------:R-:W3:Y:S01]  /*0550*/  SHFL.IDX PT, R2, R0, RZ, 0x1f ;  /* 0x00001fff00027589 */ /* 0x000ee200000e0000 */
[----:B------:R-:W-:Y:S01]  /*0560*/  NOP ;  /* 0x0000000000007918 */ /* 0x000fe20000000000 */
[----:B---3--:R-:W-:-:S13]  /*0570*/  ISETP.NE.AND P0, PT, R2, RZ, PT ;  /* 0x000000ff0200720c */ /* 0x008fda0003f05270 */
[----:B------:R-:W-:Y:S05]  /*0580*/  @P0 BRA `(.L_x_246) ;  /* 0x0000000000380947 */ /* 0x000fea0003800000 */
[----:B0-----:R-:W0:Y:S01]  /*0590*/  S2UR UR5, SR_CgaCtaId ;  /* 0x00000000000579c3 */ /* 0x001e220000008800 */
[----:B------:R-:W-:Y:S01]  /*05a0*/  UMOV UR4, 0x400 ;  /* 0x0000040000047882 */ /* 0x000fe20000000000 */
[----:B------:R-:W-:Y:S01]  /*05b0*/  UMOV UR7, 0x1 ;  /* 0x0000000100077882 */ /* 0x000fe20000000000 */
[----:B------:R-:W-:Y:S01]  /*05c0*/  ELECT P0, URZ, PT ;  /* 0x00000000003f782f */ /* 0x000fe20003800000 */
[----:B0-----:R-:W-:Y:S02]  /*05d0*/  ULEA UR6, UR5, UR4, 0x18 ;  /* 0x0000000405067291 */ /* 0x001fe4000f8ec03f */
[----:B------:R-:W-:-:S04]  /*05e0*/  UIADD3 UR4, -UR7, 0x100000, URZ ;  /* 0x0010000007047890 */ /* 0x000fc8000fffe13f */
[----:B------:R-:W-:Y:S02]  /*05f0*/  USHF.L.U32 UR5, UR4, 0xb, URZ ;  /* 0x0000000b04057899 */ /* 0x000fe4000800063f */
[----:B------:R-:W-:Y:S01]  /*0600*/  USHF.L.U32 UR4, UR4, 0x1, URZ ;  /* 0x0000000104047899 */ /* 0x000fe2000800063f */
[----:B------:R-:W0:Y:S11]  /*0610*/  FENCE.VIEW.ASYNC.S ;  /* 0x00000000000073c6 */ /* 0x000e360000000000 */
[----:B0-----:R3:W0:Y:S01]  /*0620*/  SYNCS.EXCH.64 URZ, [UR6+0x33470], UR4 ;  /* 0x03347004063f75b2 */ /* 0x0016220008000100 */
[----:B------:R3:W0:Y:S01]  /*0630*/  SYNCS.EXCH.64 URZ, [UR6+0x33480], UR4 ;  /* 0x03348004063f75b2 */ /* 0x0006220008000100 */
[----:B------:R3:W0:Y:S01]  /*0640*/  SYNCS.EXCH.64 URZ, [UR6+0x33478], UR4 ;  /* 0x03347804063f75b2 */ /* 0x0006220008000100 */
[----:B------:R3:W0:Y:S02]  /*0650*/  SYNCS.EXCH.64 URZ, [UR6+0x33488], UR4 ;  /* 0x03348804063f75b2 */ /* 0x0006240008000100 */
[----:B---3--:R-:W-:Y:S01]  /*0660*/  NOP ;  /* 0x0000000000007918 */ /* 0x008fe20000000000 */
.L_x_246:
        /* <DEDUP_REMOVED lines=22> */
.L_x_247:
        /* <DEDUP_REMOVED lines=22> */
.L_x_248:
[----:B------:R-:W-:Y:S01]  /*0930*/  PLOP3.LUT P0, PT, PT, PT, UP0, 0x80, 0x0 ;  /* 0x000000000000781c */ /* 0x000fe20003f0f008 */
[----:B------:R-:W-:Y:S01]  /*0940*/  UMOV UR40, 0x1 ;  /* 0x0000000100287882 */ /* 0x000fe20000000000 */
[----:B------:R-:W-:Y:S01]  /*0950*/  NOP ;  /* 0x0000000000007918 */ /* 0x000fe20000000000 */
[----:B------:R-:W-:Y:S01]  /*0960*/  USEL UR40, UR40, 0x2, !UP0 ;  /* 0x0000000228287887 */ /* 0x000fe2000c000000 */
[----:B------:R-:W-:Y:S01]  /*0970*/  ULDC.64 UR48, c[0x0][0x208] ;  /* 0x0000820000307ab9 */ /* 0x000fe20000000a00 */
[----:B012-4-:R-:W-:Y:S08]  /*0980*/  BAR.SYNC.DEFER_BLOCKING 0x0 ;  /* 0x0000000000007b1d */ /* 0x017ff00000010000 */
[----:B------:R-:W-:Y:S05]  /*0990*/  @!P0 BRA `(.L_x_249) ;  /* 0x000000b000c48947 */ /* 0x000fea0003800000 */
.L_x_250:
[----:B------:R-:W-:-:S08]  /*09a0*/  NOP ;  /* 0x0000000000007918 */ /* 0x000fd00000000000 */
[----:B------:R-:W0:Y:S02]  /*09b0*/  USETMAXREG.TRY_ALLOC.CTAPOOL UP0, 0xf0 ;  /* 0x000000f0000079c8 */ /* 0x000e240008000600 */
[----:B0-----:R-:W-:-:S13]  /*09c0*/  PLOP3.LUT P0, PT, PT, PT, UP0, 0x80, 0x0 ;  /* 0x000000000000781c */ /* 0x001fda0003f0f008 */
[----:B------:R-:W-:Y:S05]  /*09d0*/  @!P0 BRA `(.L_x_250) ;  /* 0xfffffffc00f08947 */ /* 0x000fea000383ffff */
[----:B------:R-:W0:Y:S01]  /*09e0*/  S2R R2, SR_TID.X ;  /* 0x0000000000027919 */ /* 0x000e220000002100 */
[----:B------:R-:W1:Y:S01]  /*09f0*/  S2UR UR5, SR_CgaCtaId ;  /* 0x00000000000579c3 */ /* 0x000e620000008800 */
[----:B------:R-:W-:-:S07]  /*0a00*/  UMOV UR4, 0x400 ;  /* 0x0000040000047882 */ /* 0x000fce0000000000 */
[----:B------:R-:W-:Y:S06]  /*0a10*/  BAR.ARV 0x8, 0x120 ;  /* 0x0204800000007b1d */ /* 0x000fec0000002000 */
[----:B-1----:R-:W-:Y:S01]  /*0a20*/  ULEA UR4, UR5, UR4, 0x18 ;  /* 0x0000000405047291 */ /* 0x002fe2000f8ec03f */
[----:B0-----:R-:W-:-:S04]  /*0a30*/  LOP3.LUT R0, R2, 0xffffff80, RZ, 0xc0, !PT ;  /* 0xffffff8002007812 */ /* 0x001fc800078ec0ff */
[----:B------:R-:W-:-:S13]  /*0a40*/  ISETP.NE.AND P0, PT, R0, 0x80, PT ;  /* 0x000000800000780c */ /* 0x000fda0003f05270 */
[----:B------:R-:W-:Y:S08]  /*0a50*/  @!P0 BAR.ARV 0x9, 0x100 ;  /* 0x0244000000008b1d */ /* 0x000ff00000002000 */
[----:B------:R-:W-:Y:S06]  /*0a60*/  BAR.SYNC.DEFER_BLOCKING 0x5, 0x180 ;  /* 0x0146000000007b1d */ /* 0x000fec0000010000 */
[----:B------:R-:W0:Y:S01]  /*0a70*/  LDS.128 R60, [UR4+0x334d0] ;  /* 0x0334d004ff3c7984 */ /* 0x000e220008000c00 */
[----:B------:R-:W-:Y:S01]  /*0a80*/  ULDC UR4, c[0x0][0xc14] ;  /* 0x0003050000047ab9 */ /* 0x000fe20000000800 */
[----:B------:R-:W-:Y:S06]  /*0a90*/  BAR.ARV 0x4, 0x180 ;  /* 0x0106000000007b1d */ /* 0x000fec0000002000 */
[----:B0-----:R-:W-:-:S13]  /*0aa0*/  ISETP.GE.AND P0, PT, R63, UR4, PT ;  /* 0x000000043f007c0c */ /* 0x001fda000bf06270 */
[----:B------:R-:W-:Y:S05]  /*0ab0*/  @P0 EXIT ;  /* 0x000000000000094d */ /* 0x000fea0003800000 */
[----:B------:R-:W-:Y:S01]  /*0ac0*/  VIADD R224, R2, 0xffffff80 ;  /* 0xffffff8002e07836 */ /* 0x000fe20000000000 */
[----:B------:R-:W-:Y:S01]  /*0ad0*/  R2UR UR5, R62 ;  /* 0x000000003e0572ca */ /* 0x000fe200000e0000 */
[----:B------:R-:W-:Y:S01]  /*0ae0*/  ULOP3.LUT UR45, UR40, 0x1, URZ, 0xfc, !UPT ;  /* 0x00000001282d7892 */ /* 0x000fe2000f8efc3f */
[----:B------:R-:W-:Y:S02]  /*0af0*/  UMOV UR44, URZ ;  /* 0x0000003f002c7c82 */ /* 0x000fe40008000000 */
[----:B------:R-:W-:Y:S01]  /*0b00*/  SHF.R.S32.HI R3, RZ, 0x1f, R224 ;  /* 0x0000001fff037819 */ /* 0x000fe200000114e0 */
[----:B------:R-:W-:Y:S01]  /*0b10*/  UMOV UR43, URZ ;  /* 0x0000003f002b7c82 */ /* 0x000fe20008000000 */
[----:B------:R-:W-:Y:S02]  /*0b20*/  UMOV UR51, URZ ;  /* 0x0000003f00337c82 */ /* 0x000fe40008000000 */
[CC--:B------:R-:W-:Y:S02]  /*0b30*/  LEA.HI R5, R3.reuse, R224.reuse, RZ, 0x7 ;  /* 0x000000e003057211 */ /* 0x0c0fe400078f38ff */
[----:B------:R-:W-:-:S02]  /*0b40*/  LEA.HI R0, R3, R224, RZ, 0x4 ;  /* 0x000000e003007211 */ /* 0x000fc400078f20ff */
[----:B------:R-:W-:Y:S02]  /*0b50*/  LOP3.LUT R7, R5, 0xffffff80, RZ, 0xc0, !PT ;  /* 0xffffff8005077812 */ /* 0x000fe400078ec0ff */
[----:B------:R-:W-:Y:S02]  /*0b60*/  SHF.R.S32.HI R9, RZ, 0x4, R0 ;  /* 0x00000004ff097819 */ /* 0x000fe40000011400 */
[----:B------:R-:W-:Y:S01]  /*0b70*/  SHF.R.S32.HI R220, RZ, 0x7, R5 ;  /* 0x00000007ffdc7819 */ /* 0x000fe20000011405 */
[----:B------:R-:W-:Y:S01]  /*0b80*/  IMAD.IADD R22, R224, 0x1, -R7 ;  /* 0x00000001e0167824 */ /* 0x000fe200078e0a07 */
[----:B------:R-:W-:Y:S02]  /*0b90*/  LEA.HI R2, R3, R224, RZ, 0x5 ;  /* 0x000000e003027211 */ /* 0x000fe400078f28ff */
[----:B------:R-:W-:Y:S02]  /*0ba0*/  LOP3.LUT R7, R0, 0x3fffff0, RZ, 0xc0, !PT ;  /* 0x03fffff000077812 */ /* 0x000fe400078ec0ff */
[----:B------:R-:W-:Y:S01]  /*0bb0*/  SHF.R.S32.HI R11, RZ, 0x1f, R22 ;  /* 0x0000001fff0b7819 */ /* 0x000fe20000011416 */
[----:B------:R-:W-:Y:S01]  /*0bc0*/  IMAD.SHL.U32 R2, R2, 0x20, RZ ;  /* 0x0000002002027824 */ /* 0x000fe200078e00ff */
[----:B------:R-:W-:Y:S01]  /*0bd0*/  LEA.HI R0, R0, R9, RZ, 0x1 ;  /* 0x0000000900007211 */ /* 0x000fe200078f08ff */
[----:B------:R-:W-:Y:S01]  /*0be0*/  IMAD.IADD R7, R224, 0x1, -R7 ;  /* 0x00000001e0077824 */ /* 0x000fe200078e0a07 */
[----:B------:R-:W-:-:S02]  /*0bf0*/  LEA.HI R4, R11, R22, RZ, 0x2 ;  /* 0x000000160b047211 */ /* 0x000fc400078f10ff */
[----:B------:R-:W-:Y:S02]  /*0c00*/  LEA.HI R5, R5, R220, RZ, 0x1 ;  /* 0x000000dc05057211 */ /* 0x000fe400078f08ff */
[--C-:B------:R-:W-:Y:S02]  /*0c10*/  SHF.R.S32.HI R6, RZ, 0x2, R4.reuse ;  /* 0x00000002ff067819 */ /* 0x100fe40000011404 */
[----:B------:R-:W-:Y:S02]  /*0c20*/  SHF.R.S32.HI R13, RZ, 0x1f, R4 ;  /* 0x0000001fff0d7819 */ /* 0x000fe40000011404 */
[----:B------:R-:W-:Y:S02]  /*0c30*/  LOP3.LUT R0, R0, 0x1ffffffe, RZ, 0xc0, !PT ;  /* 0x1ffffffe00007812 */ /* 0x000fe400078ec0ff */
[----:B------:R-:W-:Y:S02]  /*0c40*/  LEA.HI R13, R13, R6, RZ, 0x3 ;  /* 0x000000060d0d7211 */ /* 0x000fe400078f18ff */
[----:B------:R-:W-:Y:S01]  /*0c50*/  LOP3.LUT R5, R5, 0x3fffffe, RZ, 0xc0, !PT ;  /* 0x03fffffe05057812 */ /* 0x000fe200078ec0ff */
[----:B------:R-:W-:Y:S01]  /*0c60*/  IMAD.IADD R0, R9, 0x1, -R0 ;  /* 0x0000000109007824 */ /* 0x000fe200078e0a00 */
[----:B------:R-:W-:-:S02]  /*0c70*/  LOP3.LUT R13, R13, 0xfffffff8, RZ, 0xc0, !PT ;  /* 0xfffffff80d0d7812 */ /* 0x000fc400078ec0ff */
[----:B------:R-:W-:Y:S01]  /*0c80*/  LEA.HI R11, R11, R22, RZ, 0x5 ;  /* 0x000000160b0b7211 */ /* 0x000fe200078f28ff */
[----:B------:R-:W-:Y:S01]  /*0c90*/  IMAD.IADD R222, R220, 0x1, -R5 ;  /* 0x00000001dcde7824 */ /* 0x000fe200078e0a05 */
[----:B------:R-:W-:Y:S01]  /*0ca0*/  LEA.HI R3, R3, R224, RZ, 0x3 ;  /* 0x000000e003037211 */ /* 0x000fe200078f18ff */
[----:B------:R-:W-:Y:S01]  /*0cb0*/  IMAD.IADD R6, R6, 0x1, -R13 ;  /* 0x0000000106067824 */ /* 0x000fe200078e0a0d */
[----:B------:R-:W-:Y:S02]  /*0cc0*/  LOP3.LUT R2, R2, 0xfffffc00, RZ, 0xc0, !PT ;  /* 0xfffffc0002027812 */ /* 0x000fe400078ec0ff */
[----:B------:R-:W-:Y:S02]  /*0cd0*/  LOP3.LUT R9, R4, 0x7ffffffc, RZ, 0xc0, !PT ;  /* 0x7ffffffc04097812 */ /* 0x000fe400078ec0ff */
[----:B------:R-:W-:Y:S01]  /*0ce0*/  SHF.R.S32.HI R11, RZ, 0x5, R11 ;  /* 0x00000005ff0b7819 */ /* 0x000fe2000001140b */
[----:B------:R-:W-:Y:S01]  /*0cf0*/  IMAD R7, R7, 0x40, R2 ;  /* 0x0000004007077824 */ /* 0x000fe200078e0202 */
[----:B------:R-:W-:Y:S01]  /*0d00*/  LOP3.LUT R5, R3, 0x1ffffff8, RZ, 0xc0, !PT ;  /* 0x1ffffff803057812 */ /* 0x000fe200078ec0ff */
[----:B------:R-:W-:Y:S01]  /*0d10*/  IMAD.MOV.U32 R2, RZ, RZ, -0x2 ;  /* 0xfffffffeff027424 */ /* 0x000fe200078e00ff */
[----:B------:R-:W-:Y:S01]  /*0d20*/  SHF.R.S32.HI R18, RZ, 0x3, R3 ;  /* 0x00000003ff127819 */ /* 0x000fe20000011403 */
[----:B------:R-:W-:-:S02]  /*0d30*/  IMAD.IADD R9, R22, 0x1, -R9 ;  /* 0x0000000116097824 */ /* 0x000fc400078e0a09 */
[----:B------:R-:W-:Y:S02]  /*0d40*/  IMAD R11, R11, 0x10, R6 ;  /* 0x000000100b0b7824 */ /* 0x000fe400078e0206 */
[----:B------:R-:W-:Y:S02]  /*0d50*/  IMAD.IADD R5, R224, 0x1, -R5 ;  /* 0x00000001e0057824 */ /* 0x000fe400078e0a05 */
[----:B------:R-:W-:Y:S02]  /*0d60*/  IMAD R223, R0, 0x8, R7 ;  /* 0x0000000800df7824 */ /* 0x000fe400078e0207 */
[----:B------:R-:W-:Y:S02]  /*0d70*/  IMAD R221, R9, R2, 0xa0 ;  /* 0x000000a009dd7424 */ /* 0x000fe400078e0202 */
[----:B------:R-:W-:Y:S02]  /*0d80*/  IMAD R222, R222, 0x40, R11 ;  /* 0x00000040dede7824 */ /* 0x000fe400078e020b */
[----:B------:R-:W-:-:S07]  /*0d90*/  IMAD.SHL.U32 R16, R5, 0x8, RZ ;  /* 0x0000000805107824 */ /* 0x000fce00078e00ff */
.L_x_294:
[----:B0-----:R-:W0:Y:S01]  /*0da0*/  LDC.64 R2, c[0x0][0xc60] ;  /* 0x00031800ff027b82 */ /* 0x001e220000000a00 */
[----:B------:R-:W-:Y:S01]  /*0db0*/  ULDC.64 UR8, c[0x0][0x990] ;  /* 0x0002640000087ab9 */ /* 0x000fe20000000a00 */
[----:B------:R-:W-:Y:S01]  /*0dc0*/  ULDC UR4, c[0x0][0x428] ;  /* 0x00010a0000047ab9 */ /* 0x000fe20000000800 */
[----:B------:R-:W-:Y:S01]  /*0dd0*/  ULDC.64 UR6, c[0x0][0x998] ;  /* 0x0002660000067ab9 */ /* 0x000fe20000000a00 */
[----:B0-----:R-:W-:-:S06]  /*0de0*/  IMAD.WIDE R2, R63, 0x4, R2 ;  /* 0x000000043f027825 */ /* 0x001fcc00078e0202 */
[----:B--2---:R-:W2:Y:S01]  /*0df0*/  LDG.E R2, desc[UR48][R2.64] ;  /* 0x0000003002027981 */ /* 0x004ea2000c1e1900 */
[----:B------:R-:W-:Y:S01]  /*0e00*/  UISETP.NE.U32.AND UP2, UPT, UR8, URZ, UPT ;  /* 0x0000003f0800728c */ /* 0x000fe2000bf45070 */
[----:B-1--45:R-:W-:Y:S01]  /*0e10*/  IMAD.MOV.U32 R9, RZ, RZ, 0x3f800000 ;  /* 0x3f800000ff097424 */ /* 0x032fe200078e00ff */
[----:B------:R-:W-:Y:S02]  /*0e20*/  UISETP.NE.AND UP3, UPT, UR4, 0x1, UPT ;  /* 0x000000010400788c */ /* 0x000fe4000bf65270 */
[----:B------:R-:W-:Y:S02]  /*0e30*/  UISETP.NE.AND.EX UP2, UPT, UR9, URZ, UPT, UP2 ;  /* 0x0000003f0900728c */ /* 0x000fe4000bf45320 */
[----:B------:R-:W-:-:S04]  /*0e40*/  UISETP.NE.U32.AND UP0, UPT, UR6, URZ, UPT ;  /* 0x0000003f0600728c */ /* 0x000fc8000bf05070 */
[----:B------:R-:W-:Y:S01]  /*0e50*/  UISETP.NE.AND.EX UP0, UPT, UR7, URZ, UPT, UP0 ;  /* 0x0000003f0700728c */ /* 0x000fe2000bf05300 */
[----:B------:R-:W-:Y:S02]  /*0e60*/  PLOP3.LUT P0, PT, PT, PT, UP2, 0x80, 0x0 ;  /* 0x000000000000781c */ /* 0x000fe40003f0f028 */
[----:B------:R-:W-:Y:S02]  /*0e70*/  @UP3 ULDC UR10, c[0x0][0x42c] ;  /* 0x00010b00000a3ab9 */ /* 0x000fe40000000800 */
[----:B------:R-:W-:Y:S01]  /*0e80*/  @UP2 ULDC.64 UR14, c[0x0][0x9a8] ;  /* 0x00026a00000e2ab9 */ /* 0x000fe20000000a00 */
[----:B------:R-:W-:Y:S01]  /*0e90*/  UIMAD.WIDE.U32 UR10, UR5, UR10, URZ ;  /* 0x0000000a050a72a5 */ /* 0x000fe2000f8e003f */
[----:B------:R-:W-:Y:S01]  /*0ea0*/  PLOP3.LUT P2, PT, PT, PT, UP0, 0x80, 0x0 ;  /* 0x000000000000781c */ /* 0x000fe20003f4f008 */
[----:B------:R-:W-:-:S03]  /*0eb0*/  @UP2 ULDC.64 UR18, c[0x0][0x9b0] ;  /* 0x00026c0000122ab9 */ /* 0x000fc60000000a00 */
[----:B------:R-:W-:Y:S01]  /*0ec0*/  @UP0 ULDC.64 UR16, c[0x0][0x9b8] ;  /* 0x00026e0000100ab9 */ /* 0x000fe20000000a00 */
[----:B------:R-:W-:Y:S01]  /*0ed0*/  IMAD.MOV.U32 R0, RZ, RZ, 0x3f800000 ;  /* 0x3f800000ff007424 */ /* 0x000fe200078e00ff */
[----:B--2---:R-:W-:-:S13]  /*0ee0*/  R2UR UR36, R2 ;  /* 0x00000000022472ca */ /* 0x004fda00000e0000 */
[----:B------:R-:W-:Y:S02]  /*0ef0*/  USHF.R.S32.HI UR37, URZ, 0x1f, UR36 ;  /* 0x0000001f3f257899 */ /* 0x000fe40008011424 */
[----:B------:R-:W-:Y:S02]  /*0f00*/  @UP2 UIMAD.WIDE.U32 UR12, UR36, UR14, URZ ;  /* 0x0000000e240c22a5 */ /* 0x000fe4000f8e003f */
[----:B------:R-:W-:-:S03]  /*0f10*/  @UP2 UIMAD UR4, UR37, UR14, URZ ;  /* 0x0000000e250422a4 */ /* 0x000fc6000f8e023f */
[----:B------:R-:W-:Y:S01]  /*0f20*/  @UP3 ULDC UR14, c[0x0][0x430] ;  /* 0x00010c00000e3ab9 */ /* 0x000fe20000000800 */
[----:B------:R-:W-:-:S03]  /*0f30*/  @UP2 UIMAD UR15, UR36, UR15, UR4 ;  /* 0x0000000f240f22a4 */ /* 0x000fc6000f8e0204 */
[----:B------:R-:W-:Y:S01]  /*0f40*/  UMOV UR4, UR5 ;  /* 0x0000000500047c82 */ /* 0x000fe20008000000 */
[----:B------:R-:W-:Y:S02]  /*0f50*/  @UP3 USHF.R.U32.HI UR4, URZ, UR14, UR11 ;  /* 0x0000000e3f043299 */ /* 0x000fe4000801160b */
[----:B------:R-:W-:Y:S02]  /*0f60*/  @UP0 UIMAD.WIDE.U32 UR10, UR36, UR16, URZ ;  /* 0x00000010240a02a5 */ /* 0x000fe4000f8e003f */
[----:B------:R-:W-:Y:S02]  /*0f70*/  @UP2 USHF.R.S32.HI UR14, URZ, 0x1f, UR4 ;  /* 0x0000001f3f0e2899 */ /* 0x000fe40008011404 */
[----:B------:R-:W-:Y:S02]  /*0f80*/  @UP0 UIMAD UR16, UR37, UR16, URZ ;  /* 0x00000010251002a4 */ /* 0x000fe4000f8e023f */
[----:B------:R-:W-:Y:S02]  /*0f90*/  @UP2 UIADD3 UR13, UR13, UR15, URZ ;  /* 0x0000000f0d0d2290 */ /* 0x000fe4000fffe03f */
[----:B------:R-:W-:-:S02]  /*0fa0*/  @UP2 UIMAD UR14, UR14, UR18, URZ ;  /* 0x000000120e0e22a4 */ /* 0x000fc4000f8e023f */
[----:B------:R-:W-:Y:S02]  /*0fb0*/  @UP0 UIMAD UR16, UR36, UR17, UR16 ;  /* 0x00000011241002a4 */ /* 0x000fe4000f8e0210 */
[----:B------:R-:W-:Y:S02]  /*0fc0*/  @UP0 USHF.R.S32.HI UR15, URZ, 0x1f, UR4 ;  /* 0x0000001f3f0f0899 */ /* 0x000fe40008011404 */
[----:B------:R-:W-:Y:S02]  /*0fd0*/  @UP2 UIMAD UR14, UR4, UR19, UR14 ;  /* 0x00000013040e22a4 */ /* 0x000fe4000f8e020e */
[----:B------:R-:W-:Y:S02]  /*0fe0*/  @UP2 UIMAD.WIDE.U32 UR12, UR4, UR18, UR12 ;  /* 0x00000012040c22a5 */ /* 0x000fe4000f8e000c */
[----:B------:R-:W-:Y:S01]  /*0ff0*/  @UP0 UIADD3 UR11, UR11, UR16, URZ ;  /* 0x000000100b0b0290 */ /* 0x000fe2000fffe03f */
[----:B------:R-:W-:Y:S01]  /*1000*/  @UP0 ULDC.64 UR18, c[0x0][0x9c0] ;  /* 0x0002700000120ab9 */ /* 0x000fe20000000a00 */
[----:B------:R-:W-:-:S02]  /*1010*/  @UP2 UIADD3 UR13, UR13, UR14, URZ ;  /* 0x0000000e0d0d2290 */ /* 0x000fc4000fffe03f */
[----:B------:R-:W-:Y:S02]  /*1020*/  @UP0 UIMAD UR15, UR15, UR18, URZ ;  /* 0x000000120f0f02a4 */ /* 0x000fe4000f8e023f */
[----:B------:R-:W-:Y:S02]  /*1030*/  @UP2 ULEA UR8, UP1, UR12, UR8, 0x2 ;  /* 0x000000080c082291 */ /* 0x000fe4000f82103f */
[----:B------:R-:W-:Y:S02]  /*1040*/  @UP0 UIMAD UR15, UR4, UR19, UR15 ;  /* 0x00000013040f02a4 */ /* 0x000fe4000f8e020f */
[----:B------:R-:W-:Y:S01]  /*1050*/  @UP0 UIMAD.WIDE.U32 UR10, UR4, UR18, UR10 ;  /* 0x00000012040a02a5 */ /* 0x000fe2000f8e000a */
[----:B------:R-:W-:Y:S02]  /*1060*/  ULDC.64 UR16, c[0x0][0xa28] ;  /* 0x00028a0000107ab9 */ /* 0x000fe40000000a00 */
[----:B------:R-:W-:Y:S01]  /*1070*/  ULDC.64 UR18, c[0x0][0xa20] ;  /* 0x0002880000127ab9 */ /* 0x000fe20000000a00 */
[----:B------:R-:W-:Y:S01]  /*1080*/  @UP2 ULEA.HI.X UR9, UR12, UR9, UR13, 0x2, UP1 ;  /* 0x000000090c092291 */ /* 0x000fe200088f140d */
[----:B---3--:R-:W-:Y:S01]  /*1090*/  IMAD.U32 R4, RZ, RZ, UR8 ;  /* 0x00000008ff047e24 */ /* 0x008fe2000f8e00ff */
[----:B------:R-:W-:-:S02]  /*10a0*/  UISETP.NE.U32.AND UP4, UPT, UR16, URZ, UPT ;  /* 0x0000003f1000728c */ /* 0x000fc4000bf85070 */
[----:B------:R-:W-:Y:S02]  /*10b0*/  UISETP.NE.U32.AND UP1, UPT, UR18, URZ, UPT ;  /* 0x0000003f1200728c */ /* 0x000fe4000bf25070 */
[----:B------:R-:W-:Y:S01]  /*10c0*/  UISETP.NE.AND.EX UP2, UPT, UR17, URZ, UPT, UP4 ;  /* 0x0000003f1100728c */ /* 0x000fe2000bf45340 */
[----:B------:R-:W-:Y:S01]  /*10d0*/  IMAD.U32 R5, RZ, RZ, UR9 ;  /* 0x00000009ff057e24 */ /* 0x000fe2000f8e00ff */
[----:B------:R-:W-:Y:S02]  /*10e0*/  UISETP.NE.AND.EX UP1, UPT, UR19, URZ, UPT, UP1 ;  /* 0x0000003f1300728c */ /* 0x000fe4000bf25310 */
[----:B------:R-:W-:Y:S02]  /*10f0*/  @UP0 UIADD3 UR4, UR11, UR15, URZ ;  /* 0x0000000f0b040290 */ /* 0x000fe4000fffe03f */
[----:B------:R-:W-:Y:S01]  /*1100*/  @UP0 ULEA UR12, UP4, UR10, UR6, 0x2 ;  /* 0x000000060a0c0291 */ /* 0x000fe2000f88103f */
[----:B------:R0:W2:Y:S03]  /*1110*/  @P0 LDG.E R9, desc[UR48][R4.64] ;  /* 0x0000003004090981 */ /* 0x0000a6000c1e1900 */
[----:B------:R-:W-:-:S02]  /*1120*/  @UP0 ULEA.HI.X UR13, UR10, UR7, UR4, 0x2, UP4 ;  /* 0x000000070a0d0291 */ /* 0x000fc4000a0f1404 */
[----:B------:R-:W-:Y:S01]  /*1130*/  @UP2 ULEA UR6, UP0, UR36, UR16, 0x2 ;  /* 0x0000001024062291 */ /* 0x000fe2000f80103f */
[----:B------:R-:W-:Y:S01]  /*1140*/  IMAD.U32 R6, RZ, RZ, UR12 ;  /* 0x0000000cff067e24 */ /* 0x000fe2000f8e00ff */
[----:B------:R-:W-:Y:S01]  /*1150*/  @UP1 ULEA UR8, UP4, UR36, UR18, 0x2 ;  /* 0x0000001224081291 */ /* 0x000fe2000f88103f */
[----:B------:R-:W-:Y:S01]  /*1160*/  PLOP3.LUT P0, PT, PT, PT, UP2, 0x80, 0x0 ;  /* 0x000000000000781c */ /* 0x000fe20003f0f028 */
[----:B------:R-:W-:Y:S01]  /*1170*/  IMAD.U32 R7, RZ, RZ, UR13 ;  /* 0x0000000dff077e24 */ /* 0x000fe2000f8e00ff */
[----:B------:R-:W-:Y:S01]  /*1180*/  PLOP3.LUT P1, PT, PT, PT, UP1, 0x80, 0x0 ;  /* 0x000000000000781c */ /* 0x000fe20003f2f018 */
[----:B------:R-:W-:Y:S02]  /*1190*/  @UP2 ULEA.HI.X UR7, UR36, UR17, UR37, 0x2, UP0 ;  /* 0x0000001124072291 */ /* 0x000fe400080f1425 */
[----:B------:R-:W-:Y:S01]  /*11a0*/  @UP1 ULEA.HI.X UR9, UR36, UR19, UR37, 0x2, UP4 ;  /* 0x0000001324091291 */ /* 0x000fe2000a0f1425 */
[----:B------:R-:W2:Y:S01]  /*11b0*/  @P2 LDG.E R0, desc[UR48][R6.64] ;  /* 0x0000003006002981 */ /* 0x000ea2000c1e1900 */
[----:B------:R-:W-:Y:S01]  /*11c0*/  IMAD.U32 R2, RZ, RZ, UR6 ;  /* 0x00000006ff027e24 */ /* 0x000fe2000f8e00ff */
[----:B------:R-:W-:Y:S01]  /*11d0*/  ULDC UR4, c[0x0][0x404] ;  /* 0x0001010000047ab9 */ /* 0x000fe20000000800 */
[----:B0-----:R-:W-:-:S02]  /*11e0*/  IMAD.U32 R4, RZ, RZ, UR8 ;  /* 0x00000008ff047e24 */ /* 0x001fc4000f8e00ff */
[----:B------:R-:W-:Y:S01]  /*11f0*/  IMAD.U32 R3, RZ, RZ, UR7 ;  /* 0x00000007ff037e24 */ /* 0x000fe2000f8e00ff */
[----:B------:R-:W-:Y:S01]  /*1200*/  ULDC.64 UR6, c[0x0][0x3f8] ;  /* 0x0000fe0000067ab9 */ /* 0x000fe20000000a00 */
[----:B------:R-:W-:-:S03]  /*1210*/  IMAD.U32 R5, RZ, RZ, UR9 ;  /* 0x00000009ff057e24 */ /* 0x000fc6000f8e00ff */
[----:B------:R-:W3:Y:S04]  /*1220*/  @P0 LDG.E R2, desc[UR48][R2.64] ;  /* 0x0000003002020981 */ /* 0x000ee8000c1e1900 */
[----:B------:R-:W4:Y:S01]  /*1230*/  @P1 LDG.E R4, desc[UR48][R4.64] ;  /* 0x0000003004041981 */ /* 0x000f22000c1e1900 */
[----:B------:R-:W-:-:S03]  /*1240*/  UISETP.NE.U32.AND UP0, UPT, UR6, URZ, UPT ;  /* 0x0000003f0600728c */ /* 0x000fc6000bf05070 */
[----:B------:R-:W-:Y:S01]  /*1250*/  ULDC UR6, c[0x0][0x2e0] ;  /* 0x0000b80000067ab9 */ /* 0x000fe20000000800 */
[----:B------:R-:W-:-:S03]  /*1260*/  UISETP.NE.AND.EX UP0, UPT, UR7, URZ, UPT, UP0 ;  /* 0x0000003f0700728c */ /* 0x000fc6000bf05300 */
[----:B------:R-:W-:Y:S01]  /*1270*/  ULDC UR7, c[0x0][0x988] ;  /* 0x0002620000077ab9 */ /* 0x000fe20000000800 */
[----:B------:R-:W-:-:S04]  /*1280*/  USEL UR4, UR4, 0x1, UP0 ;  /* 0x0000000104047887 */ /* 0x000fc80008000000 */
[----:B------:R-:W-:Y:S01]  /*1290*/  UIMAD UR4, UR4, UR6, URZ ;  /* 0x00000006040472a4 */ /* 0x000fe2000f8e023f */
[----:B------:R-:W-:Y:S01]  /*12a0*/  UMOV UR50, URZ ;  /* 0x0000003f00327c82 */ /* 0x000fe20008000000 */
[----:B------:R-:W-:Y:S01]  /*12b0*/  UMOV UR42, UR5 ;  /* 0x00000005002a7c82 */ /* 0x000fe20008000000 */
[----:B------:R-:W-:Y:S01]  /*12c0*/  IMAD.MOV.U32 R17, RZ, RZ, R61 ;  /* 0x000000ffff117224 */ /* 0x000fe200078e003d */
[----:B------:R-:W-:Y:S01]  /*12d0*/  CS2R R10, SRZ ;  /* 0x00000000000a7805 */ /* 0x000fe2000001ff00 */
[----:B------:R-:W-:Y:S01]  /*12e0*/  IMAD.MOV.U32 R119, RZ, RZ, RZ ;  /* 0x000000ffff777224 */ /* 0x000fe200078e00ff */
        /* <DEDUP_REMOVED lines=37> */
[----:B------:R-:W-:Y:S01]  /*1540*/  CS2R R134, SRZ ;  /* 0x0000000000867805 */ /* 0x000fe2000001ff00 */
[----:B------:R-:W-:Y:S02]  /*1550*/  IMAD.MOV.U32 R96, RZ, RZ, RZ ;  /* 0x000000ffff607224 */ /* 0x000fe400078e00ff */
[----:B------:R-:W-:-:S02]  /*1560*/  IMAD.MOV.U32 R136, RZ, RZ, RZ ;  /* 0x000000ffff887224 */ /* 0x000fc400078e00ff */
[----:B--2---:R-:W-:-:S04]  /*1570*/  FMUL.FTZ R0, R9, R0 ;  /* 0x0000000009007220 */ /* 0x004fc80000410000 */
[----:B------:R-:W-:Y:S01]  /*1580*/  FMUL.FTZ R0, R0, UR7 ;  /* 0x0000000700007c20 */ /* 0x000fe20008410000 */
[----:B------:R-:W-:-:S04]  /*1590*/  CS2R R8, SRZ ;  /* 0x0000000000087805 */ /* 0x000fc8000001ff00 */
[----:B------:R-:W-:Y:S02]  /*15a0*/  R2UR UR38, R0 ;  /* 0x00000000002672ca */ /* 0x000fe400000e0000 */
[----:B---3--:R-:W-:Y:S02]  /*15b0*/  @P0 R2UR UR50, R2 ;  /* 0x00000000023202ca */ /* 0x008fe400000e0000 */
[----:B----4-:R-:W-:Y:S02]  /*15c0*/  @P1 R2UR UR4, R4 ;  /* 0x00000000040412ca */ /* 0x010fe400000e0000 */
[----:B------:R-:W-:Y:S02]  /*15d0*/  CS2R R4, SRZ ;  /* 0x0000000000047805 */ /* 0x000fe4000001ff00 */
[----:B------:R-:W-:Y:S01]  /*15e0*/  PLOP3.LUT P0, PT, PT, PT, PT, 0x80, 0x0 ;  /* 0x000000000000781c */ /* 0x000fe20003f0f070 */
[----:B------:R-:W-:Y:S01]  /*15f0*/  IMAD.MOV.U32 R0, RZ, RZ, RZ ;  /* 0x000000ffff007224 */ /* 0x000fe200078e00ff */
[----:B------:R-:W-:Y:S11]  /*1600*/  @P1 BRA `(.L_x_251) ;  /* 0x0000000000341947 */ /* 0x000ff60003800000 */
[----:B------:R-:W-:Y:S02]  /*1610*/  ULDC.64 UR6, c[0x0][0xa08] ;  /* 0x0002820000067ab9 */ /* 0x000fe40000000a00 */
[----:B------:R-:W-:-:S04]  /*1620*/  ISETP.NE.U32.AND P1, PT, RZ, UR6, PT ;  /* 0x00000006ff007c0c */ /* 0x000fc8000bf25070 */
[----:B------:R-:W-:-:S13]  /*1630*/  ISETP.NE.AND.EX P1, PT, RZ, UR7, PT, P1 ;  /* 0x00000007ff007c0c */ /* 0x000fda000bf25310 */
[----:B------:R-:W-:Y:S05]  /*1640*/  @!P1 BRA `(.L_x_251) ;  /* 0x0000000000249947 */ /* 0x000fea0003800000 */
[----:B------:R-:W-:Y:S02]  /*1650*/  ULDC.64 UR6, c[0x0][0xa08] ;  /* 0x0002820000067ab9 */ /* 0x000fe40000000a00 */
[----:B------:R-:W-:-:S06]  /*1660*/  UIMAD.WIDE UR6, UR36, 0x4, UR6 ;  /* 0x00000004240678a5 */ /* 0x000fcc000f8e0206 */
[----:B------:R-:W-:Y:S02]  /*1670*/  IMAD.U32 R2, RZ, RZ, UR6 ;  /* 0x00000006ff027e24 */ /* 0x000fe4000f8e00ff */
[----:B------:R-:W-:-:S05]  /*1680*/  IMAD.U32 R3, RZ, RZ, UR7 ;  /* 0x00000007ff037e24 */ /* 0x000fca000f8e00ff */
[----:B------:R-:W2:Y:S04]  /*1690*/  LDG.E R7, desc[UR48][R2.64] ;  /* 0x0000003002077981 */ /* 0x000ea8000c1e1900 */
[----:B------:R-:W3:Y:S01]  /*16a0*/  LDG.E R6, desc[UR48][R2.64+0x4] ;  /* 0x0000043002067981 */ /* 0x000ee2000c1e1900 */
[----:B--2---:R-:W-:Y:S02]  /*16b0*/  R2UR UR4, R7 ;  /* 0x00000000070472ca */ /* 0x004fe400000e0000 */
[----:B---3--:R-:W-:-:S13]  /*16c0*/  R2UR UR6, R6 ;  /* 0x00000000060672ca */ /* 0x008fda00000e0000 */
[----:B------:R-:W-:-:S12]  /*16d0*/  UIADD3 UR4, -UR4, UR6, URZ ;  /* 0x0000000604047290 */ /* 0x000fd8000fffe13f */
.L_x_251:
[----:B------:R-:W-:Y:S01]  /*16e0*/  UIADD3 UR50, -UR50, UR4, URZ ;  /* 0x0000000432327290 */ /* 0x000fe2000fffe13f */
[----:B------:R-:W-:Y:S01]  /*16f0*/  IMAD.MOV.U32 R97, RZ, RZ, RZ ;  /* 0x000000ffff617224 */ /* 0x000fe200078e00ff */
[----:B------:R-:W-:Y:S01]  /*1700*/  @UP3 ULDC UR6, c[0x0][0x42c] ;  /* 0x00010b0000063ab9 */ /* 0x000fe20000000800 */
[----:B------:R-:W-:Y:S01]  /*1710*/  @UP3 ULDC UR4, c[0x0][0x430] ;  /* 0x00010c0000043ab9 */ /* 0x000fe20000000800 */
[----:B------:R-:W-:Y:S01]  /*1720*/  UISETP.GE.AND UP0, UPT, UR50, 0x1, UPT ;  /* 0x000000013200788c */ /* 0x000fe2000bf06270 */
[----:B------:R-:W-:Y:S01]  /*1730*/  CS2R R100, SRZ ;  /* 0x0000000000647805 */ /* 0x000fe2000001ff00 */
[----:B------:R-:W-:Y:S01]  /*1740*/  UIADD3 UR8, UR50, 0x9f, URZ ;  /* 0x0000009f32087890 */ /* 0x000fe2000fffe03f */
[----:B------:R-:W-:Y:S01]  /*1750*/  IMAD.MOV.U32 R137, RZ, RZ, RZ ;  /* 0x000000ffff897224 */ /* 0x000fe200078e00ff */
[----:B------:R-:W-:Y:S01]  /*1760*/  UIMAD.WIDE.U32 UR6, UR5, UR6, URZ ;  /* 0x00000006050672a5 */ /* 0x000fe2000f8e003f */
[----:B------:R-:W-:Y:S02]  /*1770*/  CS2R R138, SRZ ;  /* 0x00000000008a7805 */ /* 0x000fe4000001ff00 */
[----:B------:R-:W-:Y:S01]  /*1780*/  PLOP3.LUT P1, PT, PT, PT, UP0, 0x80, 0x0 ;  /* 0x000000000000781c */ /* 0x000fe20003f2f008 */
[----:B------:R-:W-:Y:S01]  /*1790*/  UIMAD.WIDE UR8, UR8, 0x66666667, URZ ;  /* 0x66666667080878a5 */ /* 0x000fe2000f8e023f */
[----:B------:R-:W-:Y:S01]  /*17a0*/  CS2R R104, SRZ ;  /* 0x0000000000687805 */ /* 0x000fe2000001ff00 */
[----:B------:R-:W-:Y:S01]  /*17b0*/  @UP3 USHF.R.U32.HI UR42, URZ, UR4, UR7 ;  /* 0x000000043f2a3299 */ /* 0x000fe20008011607 */
[----:B------:R-:W-:Y:S01]  /*17c0*/  CS2R R140, SRZ ;  /* 0x00000000008c7805 */ /* 0x000fe2000001ff00 */
[----:B------:R-:W-:Y:S01]  /*17d0*/  USHF.R.U32.HI UR47, URZ, 0x1f, UR9 ;  /* 0x0000001f3f2f7899 */ /* 0x000fe20008011609 */
[----:B------:R-:W-:Y:S01]  /*17e0*/  IMAD.MOV.U32 R108, RZ, RZ, RZ ;  /* 0x000000ffff6c7224 */ /* 0x000fe200078e00ff */
[----:B------:R-:W-:Y:S01]  /*17f0*/  UMOV UR39, UR5 ;  /* 0x0000000500277c82 */ /* 0x000fe20008000000 */
[----:B------:R-:W-:Y:S01]  /*1800*/  IMAD.MOV.U32 R142, RZ, RZ, RZ ;  /* 0x000000ffff8e7224 */ /* 0x000fe200078e00ff */
[----:B------:R-:W-:-:S04]  /*1810*/  ULEA.HI.SX32 UR47, UR9, UR47, 0x1a ;  /* 0x0000002f092f7291 */ /* 0x000fc8000f8fd23f */
[----:B------:R-:W-:Y:S08]  /*1820*/  @!P1 BRA `(.L_x_252) ;  /* 0x00000074007c9947 */ /* 0x000ff00003800000 */
[----:B------:R-:W0:Y:S01]  /*1830*/  SHFL.IDX PT, R0, R220, RZ, 0x1f ;  /* 0x00001fffdc007589 */ /* 0x000e2200000e0000 */
[----:B------:R-:W1:Y:S01]  /*1840*/  S2UR UR6, SR_CgaCtaId ;  /* 0x00000000000679c3 */ /* 0x000e620000008800 */
[----:B------:R-:W-:Y:S01]  /*1850*/  UMOV UR5, 0x400 ;  /* 0x0000040000057882 */ /* 0x000fe20000000000 */
[----:B0-----:R-:W-:Y:S01]  /*1860*/  R2UR UR41, R0 ;  /* 0x00000000002972ca */ /* 0x001fe200000e0000 */
[----:B-1----:R-:W-:-:S04]  /*1870*/  ULEA UR5, UR6, UR5, 0x18 ;  /* 0x0000000506057291 */ /* 0x002fc8000f8ec03f */
[----:B------:R-:W-:-:S04]  /*1880*/  UIADD3 UR5, UR5, 0x1e200, URZ ;  /* 0x0001e20005057890 */ /* 0x000fc8000fffe03f */
[----:B------:R-:W-:-:S04]  /*1890*/  ULOP3.LUT UP0, URZ, UR5, 0x9f, URZ, 0xc0, !UPT ;  /* 0x0000009f053f7892 */ /* 0x000fc8000f80c03f */
[----:B------:R-:W-:Y:S02]  /*18a0*/  ULEA.HI UR4, UR41, UR41, URZ, 0x1 ;  /* 0x0000002929047291 */ /* 0x000fe4000f8f083f */
[----:B------:R-:W-:Y:S02]  /*18b0*/  PLOP3.LUT P0, PT, PT, PT, UP0, 0x80, 0x0 ;  /* 0x000000000000781c */ /* 0x000fe40003f0f008 */
[----:B------:R-:W-:-:S04]  /*18c0*/  ULOP3.LUT UR4, UR4, 0x3e, URZ, 0xc0, !UPT ;  /* 0x0000003e04047892 */ /* 0x000fc8000f8ec03f */
[----:B------:R-:W-:-:S04]  /*18d0*/  UIADD3 UR4, UR41, -UR4, URZ ;  /* 0x8000000429047290 */ /* 0x000fc8000fffe03f */
[----:B------:R-:W-:-:S04]  /*18e0*/  ULEA UR4, UR4, UR5, 0xc ;  /* 0x0000000504047291 */ /* 0x000fc8000f8e603f */
[----:B------:R-:W-:-:S04]  /*18f0*/  USHF.R.U32.HI UR4, URZ, 0x4, UR4 ;  /* 0x000000043f047899 */ /* 0x000fc80008011604 */
[----:B------:R-:W-:Y:S01]  /*1900*/  ULOP3.LUT UR52, UR4, 0x3fff, URZ, 0xc0, !UPT ;  /* 0x00003fff04347892 */ /* 0x000fe2000f8ec03f */
[----:B------:R-:W-:Y:S11]  /*1910*/  @!P0 BRA `(.L_x_253) ;  /* 0x0000000000408947 */ /* 0x000ff60003800000 */
[----:B------:R-:W-:Y:S01]  /*1920*/  MOV R0, 0x0 ;  /* 0x0000000000007802 */ /* 0x000fe20000000f00 */
[----:B------:R-:W-:Y:S01]  /*1930*/  ULDC.64 UR4, c[0x4][0x98] ;  /* 0x0100260000047ab9 */ /* 0x000fe20000000a00 */
[----:B------:R-:W-:Y:S01]  /*1940*/  ULDC.64 UR6, c[0x4][0x28] ;  /* 0x01000a0000067ab9 */ /* 0x000fe20000000a00 */
[----:B------:R-:W-:Y:S01]  /*1950*/  IMAD.U32 R4, RZ, RZ, UR4 ;  /* 0x00000004ff047e24 */ /* 0x000fe2000f8e00ff */
[----:B------:R0:W1:Y:S01]  /*1960*/  LDC.64 R2, c[0x4][R0] ;  /* 0x0100000000027b82 */ /* 0x0000620000000a00 */
        /* <DEDUP_REMOVED lines=8> */
[----:B0-----:R-:W-:-:S07]  /*19f0*/  IMAD.MOV.U32 R13, RZ, RZ, RZ ;  /* 0x000000ffff0d7224 */ /* 0x001fce00078e00ff */
[----:B------:R-:W-:-:S07]  /*1a00*/  LEPC R20, `(.L_x_253) ;  /* 0x000000001014794e */ /* 0x000fce0000000000 */
[----:B-1----:R-:W-:Y:S05]  /*1a10*/  CALL.ABS.NOINC R2 ;  /* 0x0000000002007343 */ /* 0x002fea0003c00000 */
.L_x_253:
[----:B------:R-:W0:Y:S01]  /*1a20*/  S2UR UR5, SR_CgaCtaId ;  /* 0x00000000000579c3 */ /* 0x000e220000008800 */
[----:B------:R-:W-:Y:S01]  /*1a30*/  ULEA.HI UR4, UR44, UR44, URZ, 0x1 ;  /* 0x0000002c2c047291 */ /* 0x000fe2000f8f083f */
[----:B------:R-:W-:-:S03]  /*1a40*/  MOV R3, 0x400 ;  /* 0x0000040000037802 */ /* 0x000fc60000000f00 */
[----:B------:R-:W-:-:S04]  /*1a50*/  ULOP3.LUT UR4, UR4, 0xfffffffe, URZ, 0xc0, !UPT ;  /* 0xfffffffe04047892 */ /* 0x000fc8000f8ec03f */
[----:B------:R-:W-:-:S06]  /*1a60*/  UIADD3 UR4, UR44, -UR4, URZ ;  /* 0x800000042c047290 */ /* 0x000fcc000fffe03f */
[----:B------:R-:W-:Y:S02]  /*1a70*/  IMAD.U32 R4, RZ, RZ, UR4 ;  /* 0x00000004ff047e24 */ /* 0x000fe4000f8e00ff */
[----:B0-----:R-:W-:-:S05]  /*1a80*/  IMAD.U32 R2, RZ, RZ, UR5 ;  /* 0x00000005ff027e24 */ /* 0x001fca000f8e00ff */
[----:B------:R-:W-:Y:S02]  /*1a90*/  LEA R0, R2, R3, 0x18 ;  /* 0x0000000302007211 */ /* 0x000fe400078ec0ff */
[----:B------:R-:W-:Y:S01]  /*1aa0*/  SHF.L.U32 R3, R4, 0x1f, RZ ;  /* 0x0000001f04037819 */ /* 0x000fe200000006ff */
[----:B------:R-:W-:-:S03]  /*1ab0*/  IMAD.U32 R4, RZ, RZ, UR45 ;  /* 0x0000002dff047e24 */ /* 0x000fc6000f8e00ff */
[----:B------:R-:W0:Y:S02]  /*1ac0*/  SYNCS.PHASECHK.TRANS64.TRYWAIT P1, [R0+URZ+0x33400], R3 ;  /* 0x03340003000075a7 */ /* 0x000e24000802017f */
[----:B------:R-:W-:Y:S01]  /*1ad0*/  ISETP.NE.AND P0, PT, R4, 0x3, PT ;  /* 0x000000030400780c */ /* 0x000fe20003f05270 */
[----:B0-----:R-:W-:-:S12]  /*1ae0*/  @!P1 BRA `(.L_x_254) ;  /* 0x000000f000189947 */ /* 0x001fd80003800000 */
.L_x_383:
[----:B------:R-:W-:Y:S05]  /*1af0*/  @!P0 BRA `(.L_x_255) ;  /* 0x0000000000048947 */ /* 0x000fea0003800000 */
[----:B------:R-:W-:Y:S01]  /*1b00*/  BPT.TRAP 0x1 ;  /* 0x000000040000795c */ /* 0x000fe20000300000 */
.L_x_255:
[----:B0-----:R-:W-:Y:S02]  /*1b10*/  IMAD.U32 R3, RZ, RZ, UR51 ;  /* 0x00000033ff037e24 */ /* 0x001fe4000f8e00ff */
[----:B------:R-:W-:Y:S02]  /*1b20*/  IMAD.U32 R5, RZ, RZ, UR43 ;  /* 0x0000002bff057e24 */ /* 0x000fe4000f8e00ff */
[----:B------:R-:W-:-:S03]  /*1b30*/  IMAD R4, R3, 0x8, R0 ;  /* 0x0000000803047824 */ /* 0x000fc600078e0200 */
[----:B------:R-:W-:-:S04]  /*1b40*/  SHF.L.U32 R3, R5, 0x1f, RZ ;  /* 0x0000001f05037819 */ /* 0x000fc800000006ff */
[----:B------:R0:W1:Y:S01]  /*1b50*/  SYNCS.PHASECHK.TRANS64.TRYWAIT P1, [R4+URZ+0x33430], R3 ;  /* 0x03343003040075a7 */ /* 0x000062000802017f */
[----:B------:R-:W-:Y:S05]  /*1b60*/  @!P0 BRA `(.L_x_256) ;  /* 0x0000000000048947 */ /* 0x000fea0003800000 */
[----:B------:R-:W-:Y:S01]  /*1b70*/  BPT.TRAP 0x1 ;  /* 0x000000040000795c */ /* 0x000fe20000300000 */
.L_x_256:
[----:B------:R-:W2:Y:S01]  /*1b80*/  S2R R5, SR_TID.X ;  /* 0x0000000000057919 */ /* 0x000ea20000002100 */
[----:B------:R-:W-:Y:S01]  /*1b90*/  IMAD.MOV.U32 R119, RZ, RZ, RZ ;  /* 0x000000ffff777224 */ /* 0x000fe200078e00ff */
[----:B--2---:R-:W-:Y:S01]  /*1ba0*/  LOP3.LUT P2, RZ, R5, 0x7f, RZ, 0xc0, !PT ;  /* 0x0000007f05ff7812 */ /* 0x004fe2000784c0ff */
[----:B-1----:R-:W-:-:S12]  /*1bb0*/  @P1 BRA `(.L_x_257) ;  /* 0x0000000000081947 */ /* 0x002fd80003800000 */
[----:B------:R-:W1:Y:S02]  /*1bc0*/  SYNCS.PHASECHK.TRANS64.TRYWAIT P1, [R4+URZ+0x33430], R3 ;  /* 0x03343003040075a7 */ /* 0x000e64000802017f */
[----:B-1----:R-:W-:Y:S05]  /*1bd0*/  @!P1 BRA `(.L_x_258) ;  /* 0x000000ec00f09947 */ /* 0x002fea0003800000 */
.L_x_257:
[----:B------:R-:W-:Y:S05]  /*1be0*/  WARPSYNC.ALL ;  /* 0x0000000000007948 */ /* 0x000fea0003800000 */
[----:B------:R-:W-:Y:S01]  /*1bf0*/  R2UR UR4, R0 ;  /* 0x00000000000472ca */ /* 0x000fe200000e0000 */
[----:B------:R-:W-:Y:S01]  /*1c00*/  ULOP3.LUT UR20, UR52, 0x10000, URZ, 0xfc, !UPT ;  /* 0x0001000034147892 */ /* 0x000fe2000f8efc3f */
[----:B------:R-:W-:Y:S01]  /*1c10*/  WARPGROUP.ARRIVE ;  /* 0x00000000000079c5 */ /* 0x000fe20000000000 */
[----:B------:R-:W-:Y:S01]  /*1c20*/  UMOV UR25, 0x80000020 ;  /* 0x8000002000197882 */ /* 0x000fe20000000000 */
[----:B------:R-:W-:Y:S01]  /*1c30*/  UMOV UR27, 0x80000020 ;  /* 0x80000020001b7882 */ /* 0x000fe20000000000 */
[----:B------:R-:W-:Y:S01]  /*1c40*/  UMOV UR5, UR25 ;  /* 0x0000001900057c82 */ /* 0x000fe20008000000 */
[----:B------:R-:W-:Y:S01]  /*1c50*/  UMOV UR7, 0x80000020 ;  /* 0x8000002000077882 */ /* 0x000fe20000000000 */
[----:B------:R-:W-:Y:S01]  /*1c60*/  UIADD3 UR9, UR20, 0x2, URZ ;  /* 0x0000000214097890 */ /* 0x000fe2000fffe03f */
[----:B01----:R-:W-:Y:S01]  /*1c70*/  VIADD R3, R221, UR50 ;  /* 0x00000032dd037c36 */ /* 0x003fe20008000000 */
[----:B------:R-:W-:Y:S01]  /*1c80*/  UMOV UR24, UR20 ;  /* 0x0000001400187c82 */ /* 0x000fe20008000000 */
[----:B------:R-:W-:Y:S01]  /*1c90*/  UMOV UR11, 0x80000020 ;  /* 0x80000020000b7882 */ /* 0x000fe20000000000 */
[----:B------:R-:W-:Y:S01]  /*1ca0*/  UIADD3 UR13, UR20, 0x200, URZ ;  /* 0x00000200140d7890 */ /* 0x000fe2000fffe03f */
[----:B------:R-:W-:Y:S01]  /*1cb0*/  IMAD.U32 R6, RZ, RZ, UR47 ;  /* 0x0000002fff067e24 */ /* 0x000fe2000f8e00ff */
[----:B------:R-:W-:Y:S01]  /*1cc0*/  UIADD3 UR4, UR4, 0x24200, URZ ;  /* 0x0002420004047890 */ /* 0x000fe2000fffe03f */
[----:B------:R-:W-:Y:S01]  /*1cd0*/  P2R R20, PR, RZ, 0x1 ;  /* 0x00000001ff147803 */ /* 0x000fe20000000000 */
[----:B------:R-:W-:Y:S01]  /*1ce0*/  UMOV UR15, 0x80000020 ;  /* 0x80000020000f7882 */ /* 0x000fe20000000000 */
[----:B------:R-:W-:Y:S01]  /*1cf0*/  UMOV UR19, 0x80000020 ;  /* 0x8000002000137882 */ /* 0x000fe20000000000 */
[----:B------:R-:W-:Y:S01]  /*1d00*/  USHF.R.U32.HI UR4, URZ, 0x4, UR4 ;  /* 0x000000043f047899 */ /* 0x000fe20008011604 */
[----:B------:R-:W-:Y:S01]  /*1d10*/  IMAD R5, R6, -0xa0, R3 ;  /* 0xffffff6006057824 */ /* 0x000fe200078e0203 */
[----:B------:R-:W-:Y:S01]  /*1d20*/  UMOV UR23, 0x80000020 ;  /* 0x8000002000177882 */ /* 0x000fe20000000000 */
[----:B------:R-:W0:Y:S01]  /*1d30*/  S2R R111, SR_TID.X ;  /* 0x00000000006f7919 */ /* 0x000e220000002100 */
[----:B------:R-:W-:Y:S01]  /*1d40*/  ULOP3.LUT UR4, UR4, 0x3fff, URZ, 0xc0, !UPT ;  /* 0x00003fff04047892 */ /* 0x000fe2000f8ec03f */
[--C-:B------:R-:W-:Y:S01]  /*1d50*/  IMAD.MOV.U32 R118, RZ, RZ, R119.reuse ;  /* 0x000000ffff767224 */ /* 0x100fe200078e0077 */
[C---:B------:R-:W-:Y:S01]  /*1d60*/  ISETP.GT.AND P2, PT, R5.reuse, RZ, PT ;  /* 0x000000ff0500720c */ /* 0x040fe20003f44270 */
[----:B------:R-:W-:Y:S01]  /*1d70*/  UISETP.GE.AND UP0, UPT, UR50, 0xa1, UPT ;  /* 0x000000a13200788c */ /* 0x000fe2000bf06270 */
[C---:B------:R-:W-:Y:S01]  /*1d80*/  ISETP.GT.AND P5, PT, R5.reuse, 0x1, PT ;  /* 0x000000010500780c */ /* 0x040fe20003fa4270 */
[----:B------:R-:W-:Y:S01]  /*1d90*/  ULOP3.LUT UR46, UR4, 0x10000, URZ, 0xfc, !UPT ;  /* 0x00010000042e7892 */ /* 0x000fe2000f8efc3f */
[C---:B------:R-:W-:Y:S01]  /*1da0*/  ISETP.GT.AND P4, PT, R5.reuse, 0x8, PT ;  /* 0x000000080500780c */ /* 0x040fe20003f84270 */
[--C-:B------:R-:W-:Y:S01]  /*1db0*/  IMAD.MOV.U32 R117, RZ, RZ, R119.reuse ;  /* 0x000000ffff757224 */ /* 0x100fe200078e0077 */
[----:B------:R-:W-:Y:S01]  /*1dc0*/  UMOV UR4, UR24 ;  /* 0x0000001800047c82 */ /* 0x000fe20008000000 */
[----:B------:R-:W-:Y:S01]  /*1dd0*/  UIMAD UR28, UR51, 0x780, UR46 ;  /* 0x00000780331c78a4 */ /* 0x000fe2000f8e022e */
[C---:B------:R-:W-:Y:S01]  /*1de0*/  ISETP.GT.AND P1, PT, R5.reuse, 0x9, PT ;  /* 0x000000090500780c */ /* 0x040fe20003f24270 */
[--C-:B------:R-:W-:Y:S01]  /*1df0*/  IMAD.MOV.U32 R116, RZ, RZ, R119.reuse ;  /* 0x000000ffff747224 */ /* 0x100fe200078e0077 */
[C---:B------:R-:W-:Y:S01]  /*1e00*/  ISETP.GT.AND P3, PT, R5.reuse, 0x10, PT ;  /* 0x000000100500780c */ /* 0x040fe20003f64270 */
[----:B------:R-:W-:Y:S01]  /*1e10*/  UIADD3 UR6, UR28, 0x180, URZ ;  /* 0x000001801c067890 */ /* 0x000fe2000fffe03f */
[C---:B------:R-:W-:Y:S01]  /*1e20*/  ISETP.GT.AND P0, PT, R5.reuse, 0x79, PT ;  /* 0x000000790500780c */ /* 0x040fe20003f04270 */
[----:B------:R-:W-:Y:S01]  /*1e30*/  UIADD3 UR8, UR28, 0x200, URZ ;  /* 0x000002001c087890 */ /* 0x000fe2000fffe03f */
[----:B------:R-:W-:Y:S01]  /*1e40*/  ISETP.GT.AND P6, PT, R5, 0x80, PT ;  /* 0x000000800500780c */ /* 0x000fe20003fc4270 */
[----:B------:R-:W-:Y:S01]  /*1e50*/  UMOV UR26, UR28 ;  /* 0x0000001c001a7c82 */ /* 0x000fe20008000000 */
[----:B------:R-:W-:Y:S01]  /*1e60*/  UIADD3 UR10, UR28, 0x2, URZ ;  /* 0x000000021c0a7890 */ /* 0x000fe2000fffe03f */
[----:B------:R-:W-:Y:S01]  /*1e70*/  QGMMA.64x32x32.F32.E4M3.E4M3 R88, gdesc[UR24], RZ, !UPT, gsb0 ;  /* 0x00600000185879f3 */ /* 0x000fe2000c0008ff */
[----:B------:R-:W-:Y:S01]  /*1e80*/  UIADD3 UR26, UR28, 0x80, URZ ;  /* 0x000000801c1a7890 */ /* 0x000fe2000fffe03f */
[--C-:B------:R-:W-:Y:S01]  /*1e90*/  IMAD.MOV.U32 R115, RZ, RZ, R119.reuse ;  /* 0x000000ffff737224 */ /* 0x100fe200078e0077 */
[----:B------:R-:W-:Y:S01]  /*1ea0*/  UMOV UR27, 0x80000020 ;  /* 0x80000020001b7882 */ /* 0x000fe20000000000 */
[----:B------:R-:W-:Y:S01]  /*1eb0*/  UIADD3 UR12, UR28, 0x202, URZ ;  /* 0x000002021c0c7890 */ /* 0x000fe2000fffe03f */
[--C-:B------:R-:W-:Y:S01]  /*1ec0*/  IMAD.MOV.U32 R114, RZ, RZ, R119.reuse ;  /* 0x000000ffff727224 */ /* 0x100fe200078e0077 */
[----:B------:R-:W-:Y:S01]  /*1ed0*/  UIADD3 UR14, UR28, 0x280, URZ ;  /* 0x000002801c0e7890 */ /* 0x000fe2000fffe03f */
[----:B------:R-:W-:Y:S01]  /*1ee0*/  IMAD.MOV.U32 R113, RZ, RZ, R119 ;  /* 0x000000ffff717224 */ /* 0x000fe200078e0077 */
[----:B------:R-:W-:-:S02]  /*1ef0*/  UIADD3 UR16, UR28, 0x282, URZ ;  /* 0x000002821c107890 */ /* 0x000fc4000fffe03f */
[----:B------:R-:W-:Y:S02]  /*1f00*/  UIADD3 UR18, UR28, 0x402, URZ ;  /* 0x000004021c127890 */ /* 0x000fe4000fffe03f */
[----:B------:R-:W-:Y:S01]  /*1f10*/  UIADD3 UR22, UR28, 0x680, URZ ;  /* 0x000006801c167890 */ /* 0x000fe2000fffe03f */
        /* <DEDUP_REMOVED lines=171> */
[----:B------:R-:W-:Y:S02]  /*29d0*/  ISETP.GT.AND P1, PT, R5, 0x21, PT ;  /* 0x000000210500780c */ /* 0x000fe40003f24270 */
[----:B------:R-:W-:Y:S02]  /*29e0*/  FMNMX.FTZ R6, R101, R6, !PT ;  /* 0x0000000665067209 */ /* 0x000fe40007810000 */
[----:B------:R-:W-:Y:S02]  /*29f0*/  FSEL R99, R99, -INF , P2 ;  /* 0xff80000063637808 */ /* 0x000fe40001000000 */
[C---:B------:R-:W-:Y:S02]  /*2a00*/  ISETP.GT.AND P2, PT, R5.reuse, 0x28, PT ;  /* 0x000000280500780c */ /* 0x040fe40003f44270 */
        /* <DEDUP_REMOVED lines=34> */
[----:B------:R-:W-:Y:S02]  /*2c30*/  FMNMX.FTZ R3, R85, R6, !PT ;  /* 0x0000000655037209 */ /* 0x000fe40007810000 */
[----:B------:R-:W-:Y:S02]  /*2c40*/  FSEL R83, R83, -INF , P3 ;  /* 0xff80000053537808 */ /* 0x000fe40001800000 */
[----:B------:R-:W-:Y:S02]  /*2c50*/  ISETP.GT.AND P3, PT, R5, 0x48, PT ;  /* 0x000000480500780c */ /* 0x000fe40003f64270 */
[----:B------:R-:W-:-:S02]  /*2c60*/  FSEL R86, R86, -INF , P1 ;  /* 0xff80000056567808 */ /* 0x000fc40000800000 */
[----:B------:R-:W-:Y:S02]  /*2c70*/  ISETP.GT.AND P1, PT, R5, 0x49, PT ;  /* 0x000000490500780c */ /* 0x000fe40003f24270 */
        /* <DEDUP_REMOVED lines=34> */
[C---:B------:R-:W-:Y:S02]  /*2ea0*/  ISETP.GT.AND P5, PT, R5.reuse, 0x68, PT ;  /* 0x000000680500780c */ /* 0x040fe40003fa4270 */
[----:B------:R-:W-:Y:S02]  /*2eb0*/  FSEL R70, R70, -INF , P4 ;  /* 0xff80000046467808 */ /* 0x000fe40002000000 */
[----:B------:R-:W-:Y:S02]  /*2ec0*/  ISETP.GT.AND P4, PT, R5, 0x69, PT ;  /* 0x000000690500780c */ /* 0x000fe40003f84270 */
        /* <DEDUP_REMOVED lines=9> */
[----:B------:R-:W-:Y:S02]  /*2f60*/  FMNMX.FTZ R3, R41, R6, !PT ;  /* 0x0000000629037209 */ /* 0x000fe40007810000 */
        /* <DEDUP_REMOVED lines=11> */
[----:B------:R-:W-:Y:S02]  /*3020*/  FMNMX.FTZ R3, R49, R8, !PT ;  /* 0x0000000831037209 */ /* 0x000fe40007810000 */
[----:B------:R-:W-:-:S02]  /*3030*/  FSEL R57, R53, -INF , P0 ;  /* 0xff80000035397808 */ /* 0x000fc40000000000 */
[----:B------:R-:W-:Y:S02]  /*3040*/  FMNMX.FTZ R8, R6, R3, !PT ;  /* 0x0000000306087209 */ /* 0x000fe40007810000 */
[----:B------:R-:W-:Y:S02]  /*3050*/  ISETP.GT.AND P0, PT, R5, 0x81, PT ;  /* 0x000000810500780c */ /* 0x000fe40003f04270 */
[----:B------:R-:W-:Y:S02]  /*3060*/  FMNMX.FTZ R3, R57, R8, !PT ;  /* 0x0000000839037209 */ /* 0x000fe40007810000 */
[----:B------:R-:W-:Y:S02]  /*3070*/  FSEL R51, R51, -INF , P1 ;  /* 0xff80000033337808 */ /* 0x000fe40000800000 */
[----:B------:R-:W-:Y:S02]  /*3080*/  ISETP.GT.AND P1, PT, R5, 0x88, PT ;  /* 0x000000880500780c */ /* 0x000fe40003f24270 */
[----:B------:R-:W-:-:S02]  /*3090*/  FSEL R54, R54, -INF , P2 ;  /* 0xff80000036367808 */ /* 0x000fc40001000000 */
[C---:B------:R-:W-:Y:S02]  /*30a0*/  ISETP.GT.AND P2, PT, R5.reuse, 0x89, PT ;  /* 0x000000890500780c */ /* 0x040fe40003f44270 */
[----:B------:R-:W-:Y:S02]  /*30b0*/  FSEL R50, R50, -INF , P3 ;  /* 0xff80000032327808 */ /* 0x000fe40001800000 */
[----:B------:R-:W-:Y:S02]  /*30c0*/  ISETP.GT.AND P3, PT, R5, 0x90, PT ;  /* 0x000000900500780c */ /* 0x000fe40003f64270 */
[----:B------:R-:W-:Y:S02]  /*30d0*/  FSEL R47, R47, -INF , P4 ;  /* 0xff8000002f2f7808 */ /* 0x000fe40002000000 */
[----:B------:R-:W-:Y:S02]  /*30e0*/  ISETP.GT.AND P4, PT, R5, 0x91, PT ;  /* 0x000000910500780c */ /* 0x000fe40003f84270 */
[----:B------:R-:W-:-:S02]  /*30f0*/  FSEL R46, R46, -INF , P5 ;  /* 0xff8000002e2e7808 */ /* 0x000fc40002800000 */
[----:B------:R-:W-:Y:S02]  /*3100*/  ISETP.GT.AND P5, PT, R5, 0x98, PT ;  /* 0x000000980500780c */ /* 0x000fe40003fa4270 */
[----:B------:R-:W-:Y:S02]  /*3110*/  P2R R14, PR, RZ, 0x1 ;  /* 0x00000001ff0e7803 */ /* 0x000fe40000000000 */
[----:B------:R-:W-:Y:S01]  /*3120*/  P2R R11, PR, RZ, 0x4 ;  /* 0x00000004ff0b7803 */ /* 0x000fe20000000000 */
[----:B------:R-:W-:Y:S02]  /*3130*/  WARPGROUP.DEPBAR.LE gsb0, 0x0 ;  /* 0x00008000000079c5 */ /* 0x000fe40000010000 */
[----:B------:R-:W-:Y:S02]  /*3140*/  FSEL R68, R24, -INF , P6 ;  /* 0xff80000018447808 */ /* 0x000fe40003000000 */
[----:B------:R-:W-:Y:S02]  /*3150*/  FSEL R64, R25, -INF , P0 ;  /* 0xff80000019407808 */ /* 0x000fe40000000000 */
[----:B------:R-:W-:-:S02]  /*3160*/  FMNMX.FTZ R3, R68, R3, !PT ;  /* 0x0000000344037209 */ /* 0x000fc40007810000 */
[----:B------:R-:W-:Y:S02]  /*3170*/  FSEL R72, R28, -INF , P1 ;  /* 0xff8000001c487808 */ /* 0x000fe40000800000 */
[----:B------:R-:W-:Y:S02]  /*3180*/  FMNMX.FTZ R3, R64, R3, !PT ;  /* 0x0000000340037209 */ /* 0x000fe40007810000 */
[----:B------:R-:W-:Y:S02]  /*3190*/  FSEL R73, R29, -INF , P2 ;  /* 0xff8000001d497808 */ /* 0x000fe40001000000 */
[----:B------:R-:W-:Y:S02]  /*31a0*/  FMNMX.FTZ R8, R72, R3, !PT ;  /* 0x0000000348087209 */ /* 0x000fe40007810000 */
        /* <DEDUP_REMOVED lines=10> */
[----:B------:R-:W-:Y:S02]  /*3250*/  FMNMX.FTZ R8, R65, R8, !PT ;  /* 0x0000000841087209 */ /* 0x000fe40007810000 */
[----:B------:R-:W-:Y:S02]  /*3260*/  FSEL R26, R26, -INF , P0 ;  /* 0xff8000001a1a7808 */ /* 0x000fe40000000000 */
[----:B------:R-:W-:Y:S01]  /*3270*/  ISETP.NE.AND P0, PT, R14, RZ, PT ;  /* 0x000000ff0e00720c */ /* 0x000fe20003f05270 */
[----:B------:R-:W1:Y:S01]  /*3280*/  SHFL.BFLY PT, R3, R8, 0x2, 0x1f ;  /* 0x0c401f0008037f89 */ /* 0x000e6200000e0000 */
[----:B------:R-:W-:-:S02]  /*3290*/  FMNMX.FTZ R25, R90, R91, !PT ;  /* 0x0000005b5a197209 */ /* 0x000fc40007810000 */
[----:B------:R-:W-:Y:S02]  /*32a0*/  FSEL R27, R27, -INF , P0 ;  /* 0xff8000001b1b7808 */ /* 0x000fe40000000000 */
[----:B------:R-:W-:Y:S02]  /*32b0*/  ISETP.NE.AND P0, PT, R20, RZ, PT ;  /* 0x000000ff1400720c */ /* 0x000fe40003f05270 */
        /* <DEDUP_REMOVED lines=8> */
[----:B------:R-:W-:Y:S02]  /*3340*/  FMNMX.FTZ R24, R102, R25, !PT ;  /* 0x0000001966187209 */ /* 0x000fe40007810000 */
[----:B-1----:R-:W-:-:S02]  /*3350*/  FMNMX.FTZ R7, R8, R3, !PT ;  /* 0x0000000308077209 */ /* 0x002fc40007810000 */
[----:B------:R-:W-:-:S03]  /*3360*/  FSEL R30, R30, -INF , P1 ;  /* 0xff8000001e1e7808 */ /* 0x000fc60000800000 */
[----:B------:R-:W1:Y:S02]  /*3370*/  SHFL.BFLY PT, R10, R7, 0x1, 0x1f ;  /* 0x0c201f00070a7f89 */ /* 0x000e6400000e0000 */
[----:B-1----:R-:W-:Y:S01]  /*3380*/  FMNMX.FTZ R3, R7, R10, !PT ;  /* 0x0000000a07037209 */ /* 0x002fe20007810000 */
[----:B------:R-:W-:-:S03]  /*3390*/  IMAD.U32 R10, RZ, RZ, UR38 ;  /* 0x00000026ff0a7e24 */ /* 0x000fc6000f8e00ff */
[C---:B------:R-:W-:Y:S01]  /*33a0*/  FSETP.NEU.FTZ.AND P2, PT, R3.reuse, -INF , PT ;  /* 0xff8000000300780b */ /* 0x040fe20003f5d000 */
[----:B------:R-:W-:-:S05]  /*33b0*/  FFMA.FTZ R9, R3, R10, -8 ;  /* 0xc100000003097423 */ /* 0x000fca000001000a */
[----:B------:R-:W-:Y:S02]  /*33c0*/  FSEL R112, R9, RZ, P2 ;  /* 0x000000ff09707208 */ /* 0x000fe40001000000 */
[----:B------:R-:W-:-:S03]  /*33d0*/  ISETP.NE.AND P2, PT, R11, RZ, PT ;  /* 0x000000ff0b00720c */ /* 0x000fc60003f45270 */
[--C-:B------:R-:W-:Y:S01]  /*33e0*/  FFMA.FTZ R20, R15, UR38, -R112.reuse ;  /* 0x000000260f147c23 */ /* 0x100fe20008010870 */
[----:B------:R-:W-:Y:S01]  /*33f0*/  FMNMX.FTZ R15, R103, R24, !PT ;  /* 0x00000018670f7209 */ /* 0x000fe20007810000 */
[--C-:B------:R-:W-:Y:S01]  /*3400*/  FFMA.FTZ R29, R21, UR38, -R112.reuse ;  /* 0x00000026151d7c23 */ /* 0x100fe20008010870 */
[----:B------:R-:W-:-:S01]  /*3410*/  FFMA.FTZ R56, R56, UR38, -R112 ;  /* 0x0000002638387c23 */ /* 0x000fc20008010870 */
[--C-:B------:R-:W-:Y:S01]  /*3420*/  FFMA.FTZ R84, R84, UR38, -R112.reuse ;  /* 0x0000002654547c23 */ /* 0x100fe20008010870 */
[----:B------:R-:W-:Y:S01]  /*3430*/  FMNMX.FTZ R24, R74, R15, !PT ;  /* 0x0000000f4a187209 */ /* 0x000fe20007810000 */
[--C-:B------:R-:W-:Y:S01]  /*3440*/  FFMA.FTZ R80, R80, UR38, -R112.reuse ;  /* 0x0000002650507c23 */ /* 0x100fe20008010870 */
[----:B------:R1:W-:Y:S01]  /*3450*/  MUFU.EX2 R15, R29 ;  /* 0x0000001d000f7308 */ /* 0x0003e20000000800 */
[----:B------:R-:W-:-:S01]  /*3460*/  FFMA.FTZ R5, R88, UR38, -R112 ;  /* 0x0000002658057c23 */ /* 0x000fc20008010870 */
[----:B------:R-:W-:Y:S01]  /*3470*/  FMNMX.FTZ R21, R75, R24, !PT ;  /* 0x000000184b157209 */ /* 0x000fe20007810000 */
[----:B------:R-:W-:-:S01]  /*3480*/  FFMA.FTZ R8, R89, UR38, -R112 ;  /* 0x0000002659087c23 */ /* 0x000fc20008010870 */
[----:B------:R-:W-:Y:S01]  /*3490*/  FSEL R88, R39, -INF , P6 ;  /* 0xff80000027587808 */ /* 0x000fe20003000000 */
[----:B------:R-:W-:-:S01]  /*34a0*/  FFMA.FTZ R39, R48, UR38, -R112 ;  /* 0x0000002630277c23 */ /* 0x000fc20008010870 */
[----:B------:R-:W-:Y:S01]  /*34b0*/  FMNMX.FTZ R28, R78, R21, !PT ;  /* 0x000000154e1c7209 */ /* 0x000fe20007810000 */
[----:B------:R-:W-:-:S01]  /*34c0*/  FFMA.FTZ R48, R49, UR38, -R112 ;  /* 0x0000002631307c23 */ /* 0x000fc20008010870 */
[--C-:B------:R-:W-:Y:S01]  /*34d0*/  FFMA.FTZ R49, R72, UR38, -R112.reuse ;  /* 0x0000002648317c23 */ /* 0x100fe20008010870 */
[----:B------:R-:W-:-:S01]  /*34e0*/  FFMA.FTZ R72, R69, UR38, -R112 ;  /* 0x0000002645487c23 */ /* 0x000fc20008010870 */
[----:B------:R-:W-:Y:S01]  /*34f0*/  FMNMX.FTZ R21, R79, R28, !PT ;  /* 0x0000001c4f157209 */ /* 0x000fe20007810000 */
[----:B------:R-:W-:-:S02]  /*3500*/  IMAD.U32 R69, RZ, RZ, UR38 ;  /* 0x00000026ff457e24 */ /* 0x000fc4000f8e00ff */
[--C-:B------:R-:W-:Y:S01]  /*3510*/  FFMA.FTZ R7, R92, UR38, -R112.reuse ;  /* 0x000000265c077c23 */ /* 0x100fe20008010870 */
[----:B------:R-:W-:-:S01]  /*3520*/  FFMA.FTZ R10, R93, UR38, -R112 ;  /* 0x000000265d0a7c23 */ /* 0x000fc20008010870 */
[----:B------:R-:W-:Y:S01]  /*3530*/  FMNMX.FTZ R28, R82, R21, !PT ;  /* 0x00000015521c7209 */ /* 0x000fe20007810000 */
[----:B------:R-:W-:-:S01]  /*3540*/  FFMA.FTZ R9, R96, UR38, -R112 ;  /* 0x0000002660097c23 */ /* 0x000fc20008010870 */
        /* <DEDUP_REMOVED lines=16> */
[----:B------:R2:W-:Y:S01]  /*3650*/  MUFU.EX2 R25, R84 ;  /* 0x0000005400197308 */ /* 0x0005e20000000800 */
[----:B------:R-:W-:-:S01]  /*3660*/  FFMA.FTZ R64, R64, UR38, -R112 ;  /* 0x0000002640407c23 */ /* 0x000fc20008010870 */
[----:B-1----:R-:W-:Y:S01]  /*3670*/  FMNMX.FTZ R29, R59, R32, !PT ;  /* 0x000000203b1d7209 */ /* 0x002fe20007810000 */
[----:B------:R-:W-:-:S01]  /*3680*/  FFMA.FTZ R32, R85, UR38, -R112 ;  /* 0x0000002655207c23 */ /* 0x000fc20008010870 */
[----:B------:R-:W-:Y:S01]  /*3690*/  FSEL R85, R35, -INF , P4 ;  /* 0xff80000023557808 */ /* 0x000fe20002000000 */
[----:B------:R-:W-:-:S01]  /*36a0*/  FFMA.FTZ R76, R76, UR38, -R112 ;  /* 0x000000264c4c7c23 */ /* 0x000fc20008010870 */
[----:B------:R-:W-:Y:S01]  /*36b0*/  FMNMX.FTZ R36, R62, R29, !PT ;  /* 0x0000001d3e247209 */ /* 0x000fe20007810000 */
[----:B------:R-:W-:-:S01]  /*36c0*/  FFMA.FTZ R61, R61, UR38, -R112 ;  /* 0x000000263d3d7c23 */ /* 0x000fc20008010870 */
[----:B------:R-:W-:Y:S01]  /*36d0*/  MUFU.EX2 R5, R5 ;  /* 0x0000000500057308 */ /* 0x000fe20000000800 */
[----:B--2---:R-:W-:-:S01]  /*36e0*/  FFMA.FTZ R84, R77, UR38, -R112 ;  /* 0x000000264d547c23 */ /* 0x004fc20008010870 */
[----:B------:R-:W-:Y:S01]  /*36f0*/  FMNMX.FTZ R29, R63, R36, !PT ;  /* 0x000000243f1d7209 */ /* 0x000fe20007810000 */
[--C-:B------:R-:W-:Y:S01]  /*3700*/  IMAD.MOV.U32 R107, RZ, RZ, R119.reuse ;  /* 0x000000ffff6b7224 */ /* 0x100fe200078e0077 */
[----:B------:R-:W-:Y:S01]  /*3710*/  FSEL R77, R34, -INF , P3 ;  /* 0xff800000224d7808 */ /* 0x000fe20001800000 */
[--C-:B------:R-:W-:Y:S01]  /*3720*/  IMAD.MOV.U32 R104, RZ, RZ, R119.reuse ;  /* 0x000000ffff687224 */ /* 0x100fe200078e0077 */
[----:B------:R-:W-:Y:S01]  /*3730*/  FMNMX.FTZ R36, R66, R29, !PT ;  /* 0x0000001d42247209 */ /* 0x000fe20007810000 */
[--C-:B------:R-:W-:Y:S01]  /*3740*/  IMAD.MOV.U32 R101, RZ, RZ, R119.reuse ;  /* 0x000000ffff657224 */ /* 0x100fe200078e0077 */
[----:B------:R1:W-:Y:S01]  /*3750*/  MUFU.EX2 R29, R56 ;  /* 0x00000038001d7308 */ /* 0x0003e20000000800 */
[----:B------:R-:W-:Y:S01]  /*3760*/  IMAD.MOV.U32 R100, RZ, RZ, R119 ;  /* 0x000000ffff647224 */ /* 0x000fe200078e0077 */
[----:B------:R-:W-:Y:S01]  /*3770*/  FMNMX.FTZ R33, R67, R36, !PT ;  /* 0x0000002443217209 */ /* 0x000fe20007810000 */
[----:B------:R-:W-:-:S01]  /*3780*/  FFMA.FTZ R36, R105, UR38, -R112 ;  /* 0x0000002669247c23 */ /* 0x000fc20008010870 */
[----:B------:R-:W-:-:S02]  /*3790*/  IMAD.MOV.U32 R105, RZ, RZ, R119 ;  /* 0x000000ffff697224 */ /* 0x000fc400078e0077 */
[----:B------:R-:W-:Y:S01]  /*37a0*/  FMNMX.FTZ R40, R70, R33, !PT ;  /* 0x0000002146287209 */ /* 0x000fe20007810000 */
[--C-:B------:R-:W-:Y:S01]  /*37b0*/  IMAD.MOV.U32 R97, RZ, RZ, R119.reuse ;  /* 0x000000ffff617224 */ /* 0x100fe200078e0077 */
[----:B------:R-:W-:Y:S01]  /*37c0*/  MUFU.EX2 R8, R8 ;  /* 0x0000000800087308 */ /* 0x000fe20000000800 */
[--C-:B------:R-:W-:Y:S01]  /*37d0*/  IMAD.MOV.U32 R96, RZ, RZ, R119.reuse ;  /* 0x000000ffff607224 */ /* 0x100fe200078e0077 */
[----:B------:R-:W-:Y:S01]  /*37e0*/  FMNMX.FTZ R33, R71, R40, !PT ;  /* 0x0000002847217209 */ /* 0x000fe20007810000 */
[----:B------:R-:W-:-:S03]  /*37f0*/  IMAD.MOV.U32 R93, RZ, RZ, R119 ;  /* 0x000000ffff5d7224 */ /* 0x000fc600078e0077 */
[----:B------:R-:W-:Y:S02]  /*3800*/  FMNMX.FTZ R40, R42, R33, !PT ;  /* 0x000000212a287209 */ /* 0x000fe40007810000 */
[----:B------:R-:W-:Y:S02]  /*3810*/  MUFU.EX2 R7, R7 ;  /* 0x0000000700077308 */ /* 0x000fe40000000800 */
[----:B------:R-:W-:-:S04]  /*3820*/  FMNMX.FTZ R37, R43, R40, !PT ;  /* 0x000000282b257209 */ /* 0x000fc80007810000 */
[----:B------:R-:W-:Y:S02]  /*3830*/  FMNMX.FTZ R40, R46, R37, !PT ;  /* 0x000000252e287209 */ /* 0x000fe40007810000 */
[----:B------:R-:W2:Y:S02]  /*3840*/  MUFU.EX2 R10, R10 ;  /* 0x0000000a000a7308 */ /* 0x000ea40000000800 */
[----:B------:R-:W-:-:S04]  /*3850*/  FMNMX.FTZ R37, R47, R40, !PT ;  /* 0x000000282f257209 */ /* 0x000fc80007810000 */
[----:B------:R-:W-:Y:S02]  /*3860*/  FMNMX.FTZ R40, R50, R37, !PT ;  /* 0x0000002532287209 */ /* 0x000fe40007810000 */
[----:B------:R-:W-:Y:S02]  /*3870*/  MUFU.EX2 R34, R84 ;  /* 0x0000005400227308 */ /* 0x000fe40000000800 */
[----:B------:R-:W-:Y:S01]  /*3880*/  FMNMX.FTZ R53, R51, R40, !PT ;  /* 0x0000002833357209 */ /* 0x000fe20007810000 */
[----:B------:R-:W-:Y:S01]  /*3890*/  FFMA.FTZ R40, R109, UR38, -R112 ;  /* 0x000000266d287c23 */ /* 0x000fe20008010870 */
[----:B------:R-:W-:Y:S02]  /*38a0*/  IMAD.MOV.U32 R109, RZ, RZ, R119 ;  /* 0x000000ffff6d7224 */ /* 0x000fe400078e0077 */
[----:B-1----:R-:W-:Y:S02]  /*38b0*/  FMNMX.FTZ R56, R54, R53, !PT ;  /* 0x0000003536387209 */ /* 0x002fe40007810000 */
[----:B------:R-:W-:Y:S01]  /*38c0*/  MUFU.EX2 R9, R9 ;  /* 0x0000000900097308 */ /* 0x000fe20000000800 */
[----:B--2---:R-:W-:-:S02]  /*38d0*/  F2FP.SATFINITE.E4M3.F32.PACK_AB_MERGE_C R200, R10, R7, RZ ;  /* 0x000000070ac8723e */ /* 0x004fc400048070ff */
[----:B------:R-:W-:Y:S02]  /*38e0*/  FMNMX.FTZ R53, R55, R56, !PT ;  /* 0x0000003837357209 */ /* 0x000fe40007810000 */
[----:B------:R-:W-:Y:S02]  /*38f0*/  F2FP.SATFINITE.E4M3.F32.PACK_AB_MERGE_C R200, R8, R5, R200 ;  /* 0x0000000508c8723e */ /* 0x000fe400048070c8 */
[----:B------:R-:W-:Y:S01]  /*3900*/  FMNMX.FTZ R56, R26, R53, !PT ;  /* 0x000000351a387209 */ /* 0x000fe20007810000 */
[----:B------:R-:W-:Y:S03]  /*3910*/  MUFU.EX2 R12, R12 ;  /* 0x0000000c000c7308 */ /* 0x000fe60000000800 */
[----:B------:R-:W-:Y:S02]  /*3920*/  FMNMX.FTZ R81, R27, R56, !PT ;  /* 0x000000381b517209 */ /* 0x000fe40007810000 */
[----:B------:R-:W-:Y:S01]  /*3930*/  FSEL R56, R31, -INF , P2 ;  /* 0xff8000001f387808 */ /* 0x000fe20001000000 */
[----:B------:R-:W-:-:S01]  /*3940*/  FFMA.FTZ R31, R60, UR38, -R112 ;  /* 0x000000263c1f7c23 */ /* 0x000fc20008010870 */
[----:B------:R-:W-:Y:S01]  /*3950*/  FMNMX.FTZ R81, R30, R81, !PT ;  /* 0x000000511e517209 */ /* 0x000fe20007810000 */
[----:B------:R-:W-:Y:S01]  /*3960*/  MUFU.EX2 R11, R11 ;  /* 0x0000000b000b7308 */ /* 0x000fe20000000800 */
[----:B0-----:R-:W-:Y:S01]  /*3970*/  LOP3.LUT P2, RZ, R111, 0x7f, RZ, 0xc0, !PT ;  /* 0x0000007f6fff7812 */ /* 0x001fe2000784c0ff */
[----:B------:R-:W-:Y:S01]  /*3980*/  IMAD.MOV.U32 R111, RZ, RZ, R119 ;  /* 0x000000ffff6f7224 */ /* 0x000fe200078e0077 */
[----:B------:R-:W-:-:S02]  /*3990*/  FMNMX.FTZ R80, R56, R81, !PT ;  /* 0x0000005138507209 */ /* 0x000fc40007810000 */
[----:B------:R-:W-:Y:S01]  /*39a0*/  FSEL R81, R38, -INF , P5 ;  /* 0xff80000026517808 */ /* 0x000fe20002800000 */
[----:B------:R-:W-:-:S01]  /*39b0*/  FFMA.FTZ R38, R41, UR38, -R112 ;  /* 0x0000002629267c23 */ /* 0x000fc20008010870 */
[----:B------:R-:W-:Y:S01]  /*39c0*/  FMNMX.FTZ R80, R77, R80, !PT ;  /* 0x000000504d507209 */ /* 0x000fe20007810000 */
[----:B------:R-:W-:-:S01]  /*39d0*/  FFMA.FTZ R41, R6, UR38, -R112 ;  /* 0x0000002606297c23 */ /* 0x000fc20008010870 */
[----:B------:R-:W0:Y:S02]  /*39e0*/  MUFU.EX2 R14, R14 ;  /* 0x0000000e000e7308 */ /* 0x000e240000000800 */
[----:B------:R-:W-:-:S03]  /*39f0*/  FMNMX.FTZ R80, R85, R80, !PT ;  /* 0x0000005055507209 */ /* 0x000fc60007810000 */
[----:B------:R-:W-:Y:S01]  /*3a00*/  @!P2 VIADD R4, R4, 0x33440 ;  /* 0x000334400404a836 */ /* 0x000fe20000000000 */
[----:B------:R-:W-:Y:S02]  /*3a10*/  FMNMX.FTZ R35, R81, R80, !PT ;  /* 0x0000005051237209 */ /* 0x000fe40007810000 */
[----:B------:R-:W-:Y:S02]  /*3a20*/  MUFU.EX2 R13, R13 ;  /* 0x0000000d000d7308 */ /* 0x000fe40000000800 */
[----:B------:R-:W-:Y:S01]  /*3a30*/  FMNMX.FTZ R60, R88, R35, !PT ;  /* 0x00000023583c7209 */ /* 0x000fe20007810000 */
[--C-:B------:R-:W-:Y:S01]  /*3a40*/  FFMA.FTZ R35, R44, UR38, -R112.reuse ;  /* 0x000000262c237c23 */ /* 0x100fe20008010870 */
[----:B------:R-:W-:-:S01]  /*3a50*/  FFMA.FTZ R44, R45, UR38, -R112 ;  /* 0x000000262d2c7c23 */ /* 0x000fc20008010870 */
[--C-:B------:R-:W-:Y:S01]  /*3a60*/  FFMA.FTZ R45, R68, UR38, -R112.reuse ;  /* 0x00000026442d7c23 */ /* 0x100fe20008010870 */
[----:B------:R-:W-:-:S01]  /*3a70*/  FFMA.FTZ R68, R73, UR38, -R112 ;  /* 0x0000002649447c23 */ /* 0x000fc20008010870 */
[----:B------:R-:W1:Y:S01]  /*3a80*/  SHFL.BFLY PT, R89, R60, 0x2, 0x1f ;  /* 0x0c401f003c597f89 */ /* 0x000e6200000e0000 */
[----:B------:R-:W-:-:S01]  /*3a90*/  FFMA.FTZ R112, R65, UR38, -R112 ;  /* 0x0000002641707c23 */ /* 0x000fc20008010870 */
[----:B------:R-:W-:Y:S01]  /*3aa0*/  MUFU.EX2 R20, R20 ;  /* 0x0000001400147308 */ /* 0x000fe20000000800 */
[----:B------:R-:W-:-:S02]  /*3ab0*/  @!P2 PRMT R4, RZ, 0x654, R4 ;  /* 0x00000654ff04a816 */ /* 0x000fc40000000004 */
[----:B0-----:R-:W-:Y:S02]  /*3ac0*/  F2FP.SATFINITE.E4M3.F32.PACK_AB_MERGE_C R202, R14, R11, RZ ;  /* 0x0000000b0eca723e */ /* 0x001fe400048070ff */
[----:B------:R0:W-:Y:S02]  /*3ad0*/  @!P2 SYNCS.ARRIVE.TRANS64.RED.A1T0 RZ, [R4+URZ], RZ ;  /* 0x000000ff04ffa9a7 */ /* 0x0001e4000810043f */
[----:B------:R-:W-:Y:S01]  /*3ae0*/  F2FP.SATFINITE.E4M3.F32.PACK_AB_MERGE_C R202, R12, R9, R202 ;  /* 0x000000090cca723e */ /* 0x000fe200048070ca */
[----:B------:R-:W2:Y:S08]  /*3af0*/  MUFU.EX2 R24, R24 ;  /* 0x0000001800187308 */ /* 0x000eb00000000800 */
[----:B------:R-:W-:Y:S01]  /*3b00*/  MUFU.EX2 R28, R28 ;  /* 0x0000001c001c7308 */ /* 0x000fe20000000800 */
[----:B-1----:R-:W-:-:S07]  /*3b10*/  FMNMX.FTZ R89, R60, R89, !PT ;  /* 0x000000593c597209 */ /* 0x002fce0007810000 */
[----:B------:R-:W-:Y:S01]  /*3b20*/  MUFU.EX2 R32, R32 ;  /* 0x0000002000207308 */ /* 0x000fe20000000800 */
[----:B--2---:R-:W-:Y:S01]  /*3b30*/  F2FP.SATFINITE.E4M3.F32.PACK_AB_MERGE_C R204, R24, R15, RZ ;  /* 0x0000000f18cc723e */ /* 0x004fe200048070ff */
[----:B------:R-:W1:Y:S03]  /*3b40*/  SHFL.BFLY PT, R6, R89, 0x1, 0x1f ;  /* 0x0c201f0059067f89 */ /* 0x000e6600000e0000 */
[----:B------:R-:W-:-:S03]  /*3b50*/  F2FP.SATFINITE.E4M3.F32.PACK_AB_MERGE_C R204, R20, R13, R204 ;  /* 0x0000000d14cc723e */ /* 0x000fc600048070cc */
[----:B------:R-:W-:Y:S08]  /*3b60*/  MUFU.EX2 R36, R36 ;  /* 0x0000002400247308 */ /* 0x000ff00000000800 */
[----:B------:R2:W-:Y:S08]  /*3b70*/  MUFU.EX2 R33, R106 ;  /* 0x0000006a00217308 */ /* 0x0005f00000000800 */
[----:B------:R-:W-:Y:S01]  /*3b80*/  MUFU.EX2 R52, R52 ;  /* 0x0000003400347308 */ /* 0x000fe20000000800 */
[----:B--2---:R-:W-:Y:S01]  /*3b90*/  IMAD.MOV.U32 R106, RZ, RZ, R119 ;  /* 0x000000ffff6a7224 */ /* 0x004fe200078e0077 */
[----:B-1----:R-:W-:-:S04]  /*3ba0*/  FMNMX.FTZ R6, R89, R6, !PT ;  /* 0x0000000659067209 */ /* 0x002fc80007810000 */
[C---:B------:R-:W-:Y:S01]  /*3bb0*/  FSETP.NEU.FTZ.AND P1, PT, R6.reuse, -INF , PT ;  /* 0xff8000000600780b */ /* 0x040fe20003f3d000 */
[----:B------:R-:W-:-:S01]  /*3bc0*/  FFMA.FTZ R69, R6, R69, -8 ;  /* 0xc100000006457423 */ /* 0x000fc20000010045 */
[----:B------:R-:W-:Y:S04]  /*3bd0*/  MUFU.EX2 R37, R108 ;  /* 0x0000006c00257308 */ /* 0x000fe80000000800 */
[----:B------:R-:W-:Y:S02]  /*3be0*/  FSEL R89, R69, RZ, P1 ;  /* 0x000000ff45597208 */ /* 0x000fe40000800000 */
[----:B------:R-:W-:Y:S02]  /*3bf0*/  PLOP3.LUT P1, PT, PT, PT, UP0, 0x80, 0x0 ;  /* 0x000000000000781c */ /* 0x000fe40003f2f008 */
        /* <DEDUP_REMOVED lines=18> */
[----:B------:R-:W-:Y:S01]  /*3d20*/  FFMA.FTZ R63, R67, UR38, -R89 ;  /* 0x00000026433f7c23 */ /* 0x000fe20008010859 */
[----:B------:R-:W-:-:S01]  /*3d30*/  FADD.FTZ R66, R5, R8 ;  /* 0x0000000805427221 */ /* 0x000fc20000010000 */
[--C-:B------:R-:W-:Y:S01]  /*3d40*/  FFMA.FTZ R103, R103, UR38, -R89.reuse ;  /* 0x0000002667677c23 */ /* 0x100fe20008010859 */
[----:B------:R-:W-:-:S01]  /*3d50*/  FFMA.FTZ R79, R79, UR38, -R89 ;  /* 0x000000264f4f7c23 */ /* 0x000fc20008010859 */
[----:B------:R-:W-:Y:S01]  /*3d60*/  FFMA.FTZ R86, R86, UR38, -R89 ;  /* 0x0000002656567c23 */ /* 0x000fe20008010859 */
[----:B------:R-:W-:-:S01]  /*3d70*/  FADD.FTZ R91, R7, R66 ;  /* 0x00000042075b7221 */ /* 0x000fc20000010000 */
[----:B------:R-:W2:Y:S01]  /*3d80*/  MUFU.EX2 R94, R94 ;  /* 0x0000005e005e7308 */ /* 0x000ea20000000800 */
[----:B------:R-:W-:-:S01]  /*3d90*/  FFMA.FTZ R87, R87, UR38, -R89 ;  /* 0x0000002657577c23 */ /* 0x000fc20008010859 */
[----:B------:R-:W-:Y:S01]  /*3da0*/  FFMA.FTZ R58, R58, UR38, -R89 ;  /* 0x000000263a3a7c23 */ /* 0x000fe20008010859 */
[----:B------:R-:W-:-:S01]  /*3db0*/  FADD.FTZ R92, R10, R91 ;  /* 0x0000005b0a5c7221 */ /* 0x000fc20000010000 */
[--C-:B------:R-:W-:Y:S01]  /*3dc0*/  FFMA.FTZ R59, R59, UR38, -R89.reuse ;  /* 0x000000263b3b7c23 */ /* 0x100fe20008010859 */
[----:B------:R-:W-:-:S01]  /*3dd0*/  FFMA.FTZ R70, R70, UR38, -R89 ;  /* 0x0000002646467c23 */ /* 0x000fc20008010859 */
        /* <DEDUP_REMOVED lines=11> */
[----:B--2---:R-:W-:-:S01]  /*3e90*/  FADD.FTZ R66, R94, R67 ;  /* 0x000000435e427221 */ /* 0x004fc20000010000 */
[----:B------:R-:W-:Y:S01]  /*3ea0*/  FADD.FTZ R67, R9, R92 ;  /* 0x0000005c09437221 */ /* 0x000fe20000010000 */
[----:B------:R-:W-:-:S01]  /*3eb0*/  FFMA.FTZ R55, R55, UR38, -R89 ;  /* 0x0000002637377c23 */ /* 0x000fc20008010859 */
[--C-:B------:R-:W-:Y:S01]  /*3ec0*/  FFMA.FTZ R26, R26, UR38, -R89.reuse ;  /* 0x000000261a1a7c23 */ /* 0x100fe20008010859 */
[----:B------:R-:W-:-:S01]  /*3ed0*/  FFMA.FTZ R27, R27, UR38, -R89 ;  /* 0x000000261b1b7c23 */ /* 0x000fc20008010859 */
[--C-:B------:R-:W-:Y:S01]  /*3ee0*/  FFMA.FTZ R30, R30, UR38, -R89.reuse ;  /* 0x000000261e1e7c23 */ /* 0x100fe20008010859 */
[----:B------:R-:W-:-:S01]  /*3ef0*/  FFMA.FTZ R56, R56, UR38, -R89 ;  /* 0x0000002638387c23 */ /* 0x000fc20008010859 */
[----:B------:R-:W2:Y:S01]  /*3f00*/  MUFU.EX2 R84, R84 ;  /* 0x0000005400547308 */ /* 0x000ea20000000800 */
[----:B---3--:R-:W-:-:S01]  /*3f10*/  FADD.FTZ R66, R95, R66 ;  /* 0x000000425f427221 */ /* 0x008fc20000010000 */
[--C-:B------:R-:W-:Y:S01]  /*3f20*/  FFMA.FTZ R77, R77, UR38, -R89.reuse ;  /* 0x000000264d4d7c23 */ /* 0x100fe20008010859 */
[----:B------:R-:W-:-:S01]  /*3f30*/  FFMA.FTZ R85, R85, UR38, -R89 ;  /* 0x0000002655557c23 */ /* 0x000fc20008010859 */
[--C-:B------:R-:W-:Y:S01]  /*3f40*/  FFMA.FTZ R81, R81, UR38, -R89.reuse ;  /* 0x0000002651517c23 */ /* 0x100fe20008010859 */
[----:B------:R-:W-:-:S01]  /*3f50*/  FFMA.FTZ R88, R88, UR38, -R89 ;  /* 0x0000002658587c23 */ /* 0x000fc20008010859 */
[----:B------:R-:W-:Y:S01]  /*3f60*/  F2FP.SATFINITE.E4M3.F32.PACK_AB_MERGE_C R94, R95, R94, RZ ;  /* 0x0000005e5f5e723e */ /* 0x000fe200048070ff */
[----:B------:R-:W-:Y:S01]  /*3f70*/  IMAD.MOV.U32 R108, RZ, RZ, R119 ;  /* 0x000000ffff6c7224 */ /* 0x000fe200078e0077 */
[----:B------:R-:W0:Y:S01]  /*3f80*/  MUFU.EX2 R102, R102 ;  /* 0x0000006600667308 */ /* 0x000e220000000800 */
[----:B-1----:R-:W-:-:S01]  /*3f90*/  FADD.FTZ R91, R69, R66 ;  /* 0x00000042455b7221 */ /* 0x002fc20000010000 */
[----:B------:R-:W-:Y:S01]  /*3fa0*/  FADD.FTZ R66, R12, R67 ;  /* 0x000000430c427221 */ /* 0x000fe20000010000 */
[----:B------:R-:W-:Y:S01]  /*3fb0*/  F2FP.SATFINITE.E4M3.F32.PACK_AB_MERGE_C R201, R80, R65, R94 ;  /* 0x0000004150c9723e */ /* 0x000fe2000480705e */
[----:B------:R-:W-:-:S02]  /*3fc0*/  IMAD.MOV.U32 R99, RZ, RZ, R119 ;  /* 0x000000ffff637224 */ /* 0x000fc400078e0077 */
[----:B------:R-:W-:-:S01]  /*3fd0*/  FADD.FTZ R67, R11, R66 ;  /* 0x000000420b437221 */ /* 0x000fc20000010000 */
[----:B------:R-:W-:Y:S01]  /*3fe0*/  IMAD.MOV.U32 R98, RZ, RZ, R119 ;  /* 0x000000ffff627224 */ /* 0x000fe200078e0077 */
[----:B------:R-:W1:Y:S01]  /*3ff0*/  MUFU.EX2 R103, R103 ;  /* 0x0000006700677308 */ /* 0x000e620000000800 */
[----:B--2---:R-:W-:-:S01]  /*4000*/  FADD.FTZ R91, R84, R91 ;  /* 0x0000005b545b7221 */ /* 0x004fc20000010000 */
[----:B------:R-:W-:Y:S01]  /*4010*/  FADD.FTZ R66, R14, R67 ;  /* 0x000000430e427221 */ /* 0x000fe20000010000 */
[--C-:B------:R-:W-:Y:S02]  /*4020*/  IMAD.MOV.U32 R95, RZ, RZ, R119.reuse ;  /* 0x000000ffff5f7224 */ /* 0x100fe400078e0077 */
[----:B------:R-:W-:Y:S02]  /*4030*/  IMAD.MOV.U32 R94, RZ, RZ, R119 ;  /* 0x000000ffff5e7224 */ /* 0x000fe400078e0077 */
[----:B------:R-:W-:-:S01]  /*4040*/  FADD.FTZ R67, R13, R66 ;  /* 0x000000420d437221 */ /* 0x000fc20000010000 */
[----:B------:R-:W-:Y:S01]  /*4050*/  IMAD.MOV.U32 R92, RZ, RZ, R119 ;  /* 0x000000ffff5c7224 */ /* 0x000fe200078e0077 */
[----:B------:R-:W2:Y:S01]  /*4060*/  MUFU.EX2 R73, R73 ;  /* 0x0000004900497308 */ /* 0x000ea20000000800 */
[----:B0-----:R-:W-:-:S01]  /*4070*/  FADD.FTZ R4, R102, R91 ;  /* 0x0000005b66047221 */ /* 0x001fc20000010000 */
[----:B------:R-:W-:-:S02]  /*4080*/  IMAD.MOV.U32 R89, RZ, RZ, R119 ;  /* 0x000000ffff597224 */ /* 0x000fc400078e0077 */
[--C-:B------:R-:W-:Y:S02]  /*4090*/  IMAD.MOV.U32 R80, RZ, RZ, R119.reuse ;  /* 0x000000ffff507224 */ /* 0x100fe400078e0077 */
[----:B------:R-:W-:Y:S02]  /*40a0*/  IMAD.MOV.U32 R65, RZ, RZ, R119 ;  /* 0x000000ffff417224 */ /* 0x000fe400078e0077 */
[----:B------:R-:W0:Y:S01]  /*40b0*/  MUFU.EX2 R74, R74 ;  /* 0x0000004a004a7308 */ /* 0x000e220000000800 */
[----:B-1----:R-:W-:-:S01]  /*40c0*/  FADD.FTZ R4, R103, R4 ;  /* 0x0000000467047221 */ /* 0x002fc20000010000 */
[----:B------:R-:W-:Y:S01]  /*40d0*/  F2FP.SATFINITE.E4M3.F32.PACK_AB_MERGE_C R102, R103, R102, RZ ;  /* 0x000000666766723e */ /* 0x000fe200048070ff */
[----:B------:R-:W-:-:S03]  /*40e0*/  IMAD.MOV.U32 R103, RZ, RZ, R119 ;  /* 0x000000ffff677224 */ /* 0x000fc600078e0077 */
[----:B------:R-:W-:Y:S01]  /*40f0*/  F2FP.SATFINITE.E4M3.F32.PACK_AB_MERGE_C R203, R84, R69, R102 ;  /* 0x0000004554cb723e */ /* 0x000fe20004807066 */
[----:B------:R-:W-:Y:S01]  /*4100*/  IMAD.MOV.U32 R102, RZ, RZ, R119 ;  /* 0x000000ffff667224 */ /* 0x000fe200078e0077 */
[----:B------:R-:W1:Y:S01]  /*4110*/  MUFU.EX2 R90, R90 ;  /* 0x0000005a005a7308 */ /* 0x000e620000000800 */
[----:B--2---:R-:W-:-:S01]  /*4120*/  FADD.FTZ R91, R73, R4 ;  /* 0x00000004495b7221 */ /* 0x004fc20000010000 */
[----:B------:R-:W-:Y:S01]  /*4130*/  FADD.FTZ R4, R20, R67 ;  /* 0x0000004314047221 */ /* 0x000fe20000010000 */
[--C-:B------:R-:W-:Y:S02]  /*4140*/  IMAD.MOV.U32 R84, RZ, RZ, R119.reuse ;  /* 0x000000ffff547224 */ /* 0x100fe400078e0077 */
[----:B------:R-:W-:Y:S02]  /*4150*/  IMAD.MOV.U32 R69, RZ, RZ, R119 ;  /* 0x000000ffff457224 */ /* 0x000fe400078e0077 */
[----:B------:R-:W-:-:S01]  /*4160*/  FADD.FTZ R67, R15, R4 ;  /* 0x000000040f437221 */ /* 0x000fc20000010000 */
[----:B------:R-:W2:Y:S01]  /*4170*/  MUFU.EX2 R79, R79 ;  /* 0x0000004f004f7308 */ /* 0x000ea20000000800 */
[----:B0-----:R-:W-:-:S02]  /*4180*/  FADD.FTZ R91, R74, R91 ;  /* 0x0000005b4a5b7221 */ /* 0x001fc40000010000 */
[----:B------:R-:W-:Y:S01]  /*4190*/  FADD.FTZ R66, R24, R67 ;  /* 0x0000004318427221 */ /* 0x000fe20000010000 */
[----:B------:R-:W-:-:S03]  /*41a0*/  IMAD.MOV.U32 R24, RZ, RZ, R119 ;  /* 0x000000ffff187224 */ /* 0x000fc600078e0077 */
[----:B------:R-:W-:Y:S01]  /*41b0*/  FADD.FTZ R67, R21, R66 ;  /* 0x0000004215437221 */ /* 0x000fe20000010000 */
[----:B------:R-:W0:Y:S01]  /*41c0*/  MUFU.EX2 R75, R75 ;  /* 0x0000004b004b7308 */ /* 0x000e220000000800 */
[----:B-1----:R-:W-:-:S07]  /*41d0*/  FADD.FTZ R4, R90, R91 ;  /* 0x0000005b5a047221 */ /* 0x002fce0000010000 */
[----:B------:R-:W1:Y:S01]  /*41e0*/  MUFU.EX2 R78, R78 ;  /* 0x0000004e004e7308 */ /* 0x000e620000000800 */
[----:B--2---:R-:W-:-:S01]  /*41f0*/  FADD.FTZ R4, R79, R4 ;  /* 0x000000044f047221 */ /* 0x004fc20000010000 */
[----:B------:R-:W-:Y:S01]  /*4200*/  F2FP.SATFINITE.E4M3.F32.PACK_AB_MERGE_C R79, R79, R90, RZ ;  /* 0x0000005a4f4f723e */ /* 0x000fe200048070ff */
[----:B------:R-:W-:-:S03]  /*4210*/  IMAD.MOV.U32 R90, RZ, RZ, R119 ;  /* 0x000000ffff5a7224 */ /* 0x000fc600078e0077 */
[----:B------:R-:W-:Y:S01]  /*4220*/  F2FP.SATFINITE.E4M3.F32.PACK_AB_MERGE_C R205, R74, R73, R79 ;  /* 0x000000494acd723e */ /* 0x000fe2000480704f */
[----:B------:R-:W-:Y:S01]  /*4230*/  IMAD.MOV.U32 R79, RZ, RZ, R119 ;  /* 0x000000ffff4f7224 */ /* 0x000fe200078e0077 */
[----:B------:R-:W2:Y:S01]  /*4240*/  MUFU.EX2 R86, R86 ;  /* 0x0000005600567308 */ /* 0x000ea20000000800 */
[----:B0-----:R-:W-:-:S01]  /*4250*/  FADD.FTZ R91, R75, R4 ;  /* 0x000000044b5b7221 */ /* 0x001fc20000010000 */
[----:B------:R-:W-:Y:S01]  /*4260*/  FADD.FTZ R4, R28, R67 ;  /* 0x000000431c047221 */ /* 0x000fe20000010000 */
[--C-:B------:R-:W-:Y:S02]  /*4270*/  IMAD.MOV.U32 R74, RZ, RZ, R119.reuse ;  /* 0x000000ffff4a7224 */ /* 0x100fe400078e0077 */
[----:B------:R-:W-:Y:S02]  /*4280*/  IMAD.MOV.U32 R73, RZ, RZ, R119 ;  /* 0x000000ffff497224 */ /* 0x000fe400078e0077 */
[----:B------:R-:W-:-:S01]  /*4290*/  FADD.FTZ R67, R25, R4 ;  /* 0x0000000419437221 */ /* 0x000fc20000010000 */
[----:B------:R-:W-:Y:S01]  /*42a0*/  F2FP.SATFINITE.E4M3.F32.PACK_AB_MERGE_C R25, R32, R25, RZ ;  /* 0x000000192019723e */ /* 0x000fe200048070ff */
        /* <DEDUP_REMOVED lines=13> */
[----:B------:R-:W-:Y:S01]  /*4380*/  F2FP.SATFINITE.E4M3.F32.PACK_AB_MERGE_C R33, R52, R33, RZ ;  /* 0x000000213421723e */ /* 0x000fe200048070ff */
[----:B------:R-:W2:Y:S01]  /*4390*/  MUFU.EX2 R59, R59 ;  /* 0x0000003b003b7308 */ /* 0x000ea20000000800 */
[----:B0-----:R-:W-:-:S01]  /*43a0*/  FADD.FTZ R7, R87, R4 ;  /* 0x0000000457077221 */ /* 0x001fc20000010000 */
[----:B------:R-:W-:Y:S01]  /*43b0*/  FADD.FTZ R52, R52, R11 ;  /* 0x0000000b34347221 */ /* 0x000fe20000010000 */
[----:B------:R-:W-:Y:S01]  /*43c0*/  F2FP.SATFINITE.E4M3.F32.PACK_AB_MERGE_C R86, R87, R86, RZ ;  /* 0x000000565756723e */ /* 0x000fe200048070ff */
[----:B------:R-:W-:Y:S01]  /*43d0*/  IMAD.MOV.U32 R87, RZ, RZ, R119 ;  /* 0x000000ffff577224 */ /* 0x000fe200078e0077 */
[----:B------:R-:W-:Y:S01]  /*43e0*/  F2FP.SATFINITE.E4M3.F32.PACK_AB_MERGE_C R208, R36, R29, R33 ;  /* 0x0000001d24d0723e */ /* 0x000fe20004807021 */
[----:B------:R-:W-:Y:S01]  /*43f0*/  FADD.FTZ R11, R37, R52 ;  /* 0x00000034250b7221 */ /* 0x000fe20000010000 */
[----:B------:R-:W-:Y:S01]  /*4400*/  F2FP.SATFINITE.E4M3.F32.PACK_AB_MERGE_C R207, R78, R75, R86 ;  /* 0x0000004b4ecf723e */ /* 0x000fe20004807056 */
[----:B------:R-:W0:Y:S01]  /*4410*/  MUFU.EX2 R82, R82 ;  /* 0x0000005200527308 */ /* 0x000e220000000800 */
[----:B-1----:R-:W-:-:S01]  /*4420*/  FADD.FTZ R4, R58, R7 ;  /* 0x000000073a047221 */ /* 0x002fc20000010000 */
[----:B------:R-:W-:Y:S01]  /*4430*/  FADD.FTZ R10, R40, R11 ;  /* 0x0000000b280a7221 */ /* 0x000fe20000010000 */
[----:B------:R-:W-:-:S02]  /*4440*/  IMAD.MOV.U32 R86, RZ, RZ, R119 ;  /* 0x000000ffff567224 */ /* 0x000fc400078e0077 */
[--C-:B------:R-:W-:Y:S02]  /*4450*/  IMAD.MOV.U32 R78, RZ, RZ, R119.reuse ;  /* 0x000000ffff4e7224 */ /* 0x100fe400078e0077 */
[----:B------:R-:W-:Y:S01]  /*4460*/  IMAD.MOV.U32 R75, RZ, RZ, R119 ;  /* 0x000000ffff4b7224 */ /* 0x000fe200078e0077 */
[----:B------:R-:W1:Y:S01]  /*4470*/  MUFU.EX2 R83, R83 ;  /* 0x0000005300537308 */ /* 0x000e620000000800 */
[----:B--2---:R-:W-:-:S01]  /*4480*/  FADD.FTZ R7, R59, R4 ;  /* 0x000000043b077221 */ /* 0x004fc20000010000 */
[--C-:B------:R-:W-:Y:S02]  /*4490*/  IMAD.MOV.U32 R52, RZ, RZ, R119.reuse ;  /* 0x000000ffff347224 */ /* 0x100fe400078e0077 */
[--C-:B------:R-:W-:Y:S02]  /*44a0*/  IMAD.MOV.U32 R36, RZ, RZ, R119.reuse ;  /* 0x000000ffff247224 */ /* 0x100fe400078e0077 */
[----:B------:R-:W-:Y:S02]  /*44b0*/  IMAD.MOV.U32 R33, RZ, RZ, R119 ;  /* 0x000000ffff217224 */ /* 0x000fe400078e0077 */
        /* <DEDUP_REMOVED lines=11> */
[----:B------:R1:W3:Y:S01]  /*4570*/  MUFU.EX2 R53, R110 ;  /* 0x0000006e00357308 */ /* 0x0002e20000000800 */
[----:B--2---:R-:W-:-:S01]  /*4580*/  FADD.FTZ R4, R62, R7 ;  /* 0x000000073e047221 */ /* 0x004fc20000010000 */
[--C-:B------:R-:W-:Y:S02]  /*4590*/  IMAD.MOV.U32 R59, RZ, RZ, R119.reuse ;  /* 0x000000ffff3b7224 */ /* 0x100fe400078e0077 */
[----:B------:R-:W-:-:S04]  /*45a0*/  IMAD.MOV.U32 R58, RZ, RZ, R119 ;  /* 0x000000ffff3a7224 */ /* 0x000fc800078e0077 */
[----:B------:R-:W2:Y:S01]  /*45b0*/  MUFU.EX2 R70, R70 ;  /* 0x0000004600467308 */ /* 0x000ea20000000800 */
[----:B0-----:R-:W-:-:S01]  /*45c0*/  FADD.FTZ R7, R63, R4 ;  /* 0x000000043f077221 */ /* 0x001fc20000010000 */
[----:B-1----:R-:W-:-:S06]  /*45d0*/  IMAD.MOV.U32 R110, RZ, RZ, R119 ;  /* 0x000000ffff6e7224 */ /* 0x002fcc00078e0077 */
[----:B------:R-:W0:Y:S01]  /*45e0*/  MUFU.EX2 R71, R71 ;  /* 0x0000004700477308 */ /* 0x000e220000000800 */
[----:B---3--:R-:W-:-:S01]  /*45f0*/  FADD.FTZ R11, R53, R10 ;  /* 0x0000000a350b7221 */ /* 0x008fc20000010000 */
[----:B------:R-:W-:-:S03]  /*4600*/  F2FP.SATFINITE.E4M3.F32.PACK_AB_MERGE_C R53, R34, R53, RZ ;  /* 0x000000352235723e */ /* 0x000fc600048070ff */
[----:B------:R-:W-:Y:S01]  /*4610*/  FADD.FTZ R34, R34, R11 ;  /* 0x0000000b22227221 */ /* 0x000fe20000010000 */
[----:B------:R-:W-:Y:S01]  /*4620*/  F2FP.SATFINITE.E4M3.F32.PACK_AB_MERGE_C R210, R40, R37, R53 ;  /* 0x0000002528d2723e */ /* 0x000fe20004807035 */
[----:B------:R-:W-:Y:S01]  /*4630*/  IMAD.MOV.U32 R53, RZ, RZ, R119 ;  /* 0x000000ffff357224 */ /* 0x000fe200078e0077 */
[----:B------:R-:W1:Y:S01]  /*4640*/  MUFU.EX2 R31, R31 ;  /* 0x0000001f001f7308 */ /* 0x000e620000000800 */
[----:B--2---:R-:W-:-:S01]  /*4650*/  FADD.FTZ R4, R70, R7 ;  /* 0x0000000746047221 */ /* 0x004fc20000010000 */
[--C-:B------:R-:W-:Y:S02]  /*4660*/  IMAD.MOV.U32 R40, RZ, RZ, R119.reuse ;  /* 0x000000ffff287224 */ /* 0x100fe400078e0077 */
[----:B------:R-:W-:-:S04]  /*4670*/  IMAD.MOV.U32 R37, RZ, RZ, R119 ;  /* 0x000000ffff257224 */ /* 0x000fc800078e0077 */
[----:B------:R-:W2:Y:S01]  /*4680*/  MUFU.EX2 R42, R42 ;  /* 0x0000002a002a7308 */ /* 0x000ea20000000800 */
[C---:B0-----:R-:W-:Y:S01]  /*4690*/  F2FP.SATFINITE.E4M3.F32.PACK_AB_MERGE_C R70, R71.reuse, R70, RZ ;  /* 0x000000464746723e */ /* 0x041fe200048070ff */
[----:B------:R-:W-:-:S03]  /*46a0*/  FADD.FTZ R71, R71, R4 ;  /* 0x0000000447477221 */ /* 0x000fc60000010000 */
[----:B------:R-:W-:Y:S01]  /*46b0*/  F2FP.SATFINITE.E4M3.F32.PACK_AB_MERGE_C R211, R63, R62, R70 ;  /* 0x0000003e3fd3723e */ /* 0x000fe20004807046 */
[----:B------:R-:W-:Y:S02]  /*46c0*/  IMAD.MOV.U32 R70, RZ, RZ, R119 ;  /* 0x000000ffff467224 */ /* 0x000fe400078e0077 */
[----:B------:R-:W0:Y:S01]  /*46d0*/  MUFU.EX2 R38, R38 ;  /* 0x0000002600267308 */ /* 0x000e220000000800 */
[----:B-1----:R-:W-:-:S01]  /*46e0*/  FADD.FTZ R5, R31, R34 ;  /* 0x000000221f057221 */ /* 0x002fc20000010000 */
[--C-:B------:R-:W-:Y:S02]  /*46f0*/  IMAD.MOV.U32 R63, RZ, RZ, R119.reuse ;  /* 0x000000ffff3f7224 */ /* 0x100fe400078e0077 */
[--C-:B------:R-:W-:Y:S02]  /*4700*/  IMAD.MOV.U32 R62, RZ, RZ, R119.reuse ;  /* 0x000000ffff3e7224 */ /* 0x100fe400078e0077 */
[----:B------:R-:W-:Y:S02]  /*4710*/  IMAD.MOV.U32 R34, RZ, RZ, R119 ;  /* 0x000000ffff227224 */ /* 0x000fe400078e0077 */
[----:B------:R-:W1:Y:S01]  /*4720*/  MUFU.EX2 R43, R43 ;  /* 0x0000002b002b7308 */ /* 0x000e620000000800 */
[----:B--2---:R-:W-:-:S01]  /*4730*/  FADD.FTZ R4, R42, R71 ;  /* 0x000000472a047221 */ /* 0x004fc20000010000 */
[----:B------:R-:W-:-:S06]  /*4740*/  IMAD.MOV.U32 R71, RZ, RZ, R119 ;  /* 0x000000ffff477224 */ /* 0x000fcc00078e0077 */
[----:B------:R-:W2:Y:S01]  /*4750*/  MUFU.EX2 R35, R35 ;  /* 0x0000002300237308 */ /* 0x000ea20000000800 */
[----:B0-----:R-:W-:-:S07]  /*4760*/  FADD.FTZ R8, R38, R5 ;  /* 0x0000000526087221 */ /* 0x001fce0000010000 */
[----:B------:R-:W0:Y:S01]  /*4770*/  MUFU.EX2 R46, R46 ;  /* 0x0000002e002e7308 */ /* 0x000e220000000800 */
[----:B-1----:R-:W-:-:S07]  /*4780*/  FADD.FTZ R7, R43, R4 ;  /* 0x000000042b077221 */ /* 0x002fce0000010000 */
[----:B------:R-:W1:Y:S01]  /*4790*/  MUFU.EX2 R44, R44 ;  /* 0x0000002c002c7308 */ /* 0x000e620000000800 */
[----:B--2---:R-:W-:-:S07]  /*47a0*/  FADD.FTZ R9, R35, R8 ;  /* 0x0000000823097221 */ /* 0x004fce0000010000 */
[----:B------:R-:W2:Y:S01]  /*47b0*/  MUFU.EX2 R47, R47 ;  /* 0x0000002f002f7308 */ /* 0x000ea20000000800 */
[----:B0-----:R-:W-:-:S07]  /*47c0*/  FADD.FTZ R4, R46, R7 ;  /* 0x000000072e047221 */ /* 0x001fce0000010000 */
[----:B------:R-:W0:Y:S01]  /*47d0*/  MUFU.EX2 R39, R39 ;  /* 0x0000002700277308 */ /* 0x000e220000000800 */
[C---:B-1----:R-:W-:Y:S01]  /*47e0*/  F2FP.SATFINITE.E4M3.F32.PACK_AB_MERGE_C R35, R44.reuse, R35, RZ ;  /* 0x000000232c23723e */ /* 0x042fe200048070ff */
[----:B------:R-:W-:-:S03]  /*47f0*/  FADD.FTZ R44, R44, R9 ;  /* 0x000000092c2c7221 */ /* 0x000fc60000010000 */
[----:B------:R-:W-:Y:S01]  /*4800*/  F2FP.SATFINITE.E4M3.F32.PACK_AB_MERGE_C R212, R38, R31, R35 ;  /* 0x0000001f26d4723e */ /* 0x000fe20004807023 */
[--C-:B------:R-:W-:Y:S02]  /*4810*/  IMAD.MOV.U32 R38, RZ, RZ, R119.reuse ;  /* 0x000000ffff267224 */ /* 0x100fe400078e0077 */
[----:B------:R-:W1:Y:S01]  /*4820*/  MUFU.EX2 R50, R50 ;  /* 0x0000003200327308 */ /* 0x000e620000000800 */
[C---:B--2---:R-:W-:Y:S01]  /*4830*/  F2FP.SATFINITE.E4M3.F32.PACK_AB_MERGE_C R46, R47.reuse, R46, RZ ;  /* 0x0000002e2f2e723e */ /* 0x044fe200048070ff */
[----:B------:R-:W-:Y:S01]  /*4840*/  FADD.FTZ R47, R47, R4 ;  /* 0x000000042f2f7221 */ /* 0x000fe20000010000 */
[--C-:B------:R-:W-:Y:S02]  /*4850*/  IMAD.MOV.U32 R35, RZ, RZ, R119.reuse ;  /* 0x000000ffff237224 */ /* 0x100fe400078e0077 */
[----:B------:R-:W-:Y:S01]  /*4860*/  F2FP.SATFINITE.E4M3.F32.PACK_AB_MERGE_C R213, R43, R42, R46 ;  /* 0x0000002a2bd5723e */ /* 0x000fe2000480702e */
        /* <DEDUP_REMOVED lines=8> */
[--C-:B------:R-:W-:Y:S02]  /*48f0*/  IMAD.MOV.U32 R47, RZ, RZ, R119.reuse ;  /* 0x000000ffff2f7224 */ /* 0x100fe400078e0077 */
[----:B------:R-:W-:-:S04]  /*4900*/  IMAD.MOV.U32 R31, RZ, RZ, R119 ;  /* 0x000000ffff1f7224 */ /* 0x000fc800078e0077 */
[----:B------:R-:W-:Y:S01]  /*4910*/  MUFU.EX2 R41, R41 ;  /* 0x0000002900297308 */ /* 0x000fe20000000800 */
[----:B--2---:R-:W-:-:S07]  /*4920*/  FADD.FTZ R8, R48, R7 ;  /* 0x0000000730087221 */ /* 0x004fce0000010000 */
[----:B------:R-:W1:Y:S01]  /*4930*/  MUFU.EX2 R60, R57 ;  /* 0x00000039003c7308 */ /* 0x000e620000000800 */
[----:B0-----:R-:W-:-:S07]  /*4940*/  FADD.FTZ R7, R51, R4 ;  /* 0x0000000433077221 */ /* 0x001fce0000010000 */
[----:B------:R-:W0:Y:S08]  /*4950*/  MUFU.EX2 R54, R54 ;  /* 0x0000003600367308 */ /* 0x000e300000000800 */
[----:B------:R-:W2:Y:S01]  /*4960*/  MUFU.EX2 R55, R55 ;  /* 0x0000003700377308 */ /* 0x000ea20000000800 */
[----:B-1----:R-:W-:Y:S01]  /*4970*/  F2FP.SATFINITE.E4M3.F32.PACK_AB_MERGE_C R9, R60, R41, RZ ;  /* 0x000000293c09723e */ /* 0x002fe200048070ff */
[----:B------:R-:W-:-:S03]  /*4980*/  FADD.FTZ R41, R41, R8 ;  /* 0x0000000829297221 */ /* 0x000fc60000010000 */
[----:B------:R-:W-:Y:S01]  /*4990*/  F2FP.SATFINITE.E4M3.F32.PACK_AB_MERGE_C R214, R48, R39, R9 ;  /* 0x0000002730d6723e */ /* 0x000fe20004807009 */
[----:B------:R-:W-:-:S01]  /*49a0*/  FADD.FTZ R60, R60, R41 ;  /* 0x000000293c3c7221 */ /* 0x000fc20000010000 */
[----:B------:R-:W-:Y:S01]  /*49b0*/  IMAD.MOV.U32 R48, RZ, RZ, R119 ;  /* 0x000000ffff307224 */ /* 0x000fe200078e0077 */
[----:B------:R-:W-:Y:S01]  /*49c0*/  MUFU.EX2 R49, R49 ;  /* 0x0000003100317308 */ /* 0x000fe20000000800 */
[----:B0-----:R-:W-:-:S01]  /*49d0*/  FADD.FTZ R8, R54, R7 ;  /* 0x0000000736087221 */ /* 0x001fc20000010000 */
[--C-:B------:R-:W-:Y:S02]  /*49e0*/  IMAD.MOV.U32 R41, RZ, RZ, R119.reuse ;  /* 0x000000ffff297224 */ /* 0x100fe400078e0077 */
[----:B------:R-:W-:-:S04]  /*49f0*/  IMAD.MOV.U32 R39, RZ, RZ, R119 ;  /* 0x000000ffff277224 */ /* 0x000fc800078e0077 */
[----:B------:R-:W0:Y:S01]  /*4a00*/  MUFU.EX2 R68, R68 ;  /* 0x0000004400447308 */ /* 0x000e220000000800 */
[C---:B--2---:R-:W-:Y:S01]  /*4a10*/  F2FP.SATFINITE.E4M3.F32.PACK_AB_MERGE_C R54, R55.reuse, R54, RZ ;  /* 0x000000363736723e */ /* 0x044fe200048070ff */
[----:B------:R-:W-:-:S03]  /*4a20*/  FADD.FTZ R55, R55, R8 ;  /* 0x0000000837377221 */ /* 0x000fc60000010000 */
[----:B------:R-:W-:Y:S01]  /*4a30*/  F2FP.SATFINITE.E4M3.F32.PACK_AB_MERGE_C R215, R51, R50, R54 ;  /* 0x0000003233d7723e */ /* 0x000fe20004807036 */
[--C-:B------:R-:W-:Y:S02]  /*4a40*/  IMAD.MOV.U32 R54, RZ, RZ, R119.reuse ;  /* 0x000000ffff367224 */ /* 0x100fe400078e0077 */
[----:B------:R-:W1:Y:S01]  /*4a50*/  MUFU.EX2 R45, R45 ;  /* 0x0000002d002d7308 */ /* 0x000e620000000800 */
[--C-:B------:R-:W-:Y:S02]  /*4a60*/  IMAD.MOV.U32 R51, RZ, RZ, R119.reuse ;  /* 0x000000ffff337224 */ /* 0x100fe400078e0077 */
[----:B------:R-:W-:-:S05]  /*4a70*/  IMAD.MOV.U32 R50, RZ, RZ, R119 ;  /* 0x000000ffff327224 */ /* 0x000fca00078e0077 */
[----:B------:R-:W2:Y:S01]  /*4a80*/  MUFU.EX2 R26, R26 ;  /* 0x0000001a001a7308 */ /* 0x000ea20000000800 */
[----:B0-----:R-:W-:-:S07]  /*4a90*/  F2FP.SATFINITE.E4M3.F32.PACK_AB_MERGE_C R9, R68, R49, RZ ;  /* 0x000000314409723e */ /* 0x001fce00048070ff */
[----:B------:R-:W0:Y:S01]  /*4aa0*/  MUFU.EX2 R64, R64 ;  /* 0x0000004000407308 */ /* 0x000e220000000800 */
[----:B-1----:R-:W-:-:S01]  /*4ab0*/  FADD.FTZ R7, R45, R60 ;  /* 0x0000003c2d077221 */ /* 0x002fc20000010000 */
[----:B------:R-:W-:-:S06]  /*4ac0*/  IMAD.MOV.U32 R60, RZ, RZ, R119 ;  /* 0x000000ffff3c7224 */ /* 0x000fcc00078e0077 */
[----:B------:R-:W1:Y:S01]  /*4ad0*/  MUFU.EX2 R27, R27 ;  /* 0x0000001b001b7308 */ /* 0x000e620000000800 */
[----:B--2---:R-:W-:-:S01]  /*4ae0*/  FADD.FTZ R8, R26, R55 ;  /* 0x000000371a087221 */ /* 0x004fc20000010000 */
[----:B------:R-:W-:-:S06]  /*4af0*/  IMAD.MOV.U32 R55, RZ, RZ, R119 ;  /* 0x000000ffff377224 */ /* 0x000fcc00078e0077 */
[----:B------:R-:W2:Y:S01]  /*4b00*/  MUFU.EX2 R30, R30 ;  /* 0x0000001e001e7308 */ /* 0x000ea20000000800 */
[C---:B0-----:R-:W-:Y:S01]  /*4b10*/  F2FP.SATFINITE.E4M3.F32.PACK_AB_MERGE_C R216, R64.reuse, R45, R9 ;  /* 0x0000002d40d8723e */ /* 0x041fe20004807009 */
[----:B------:R-:W-:Y:S01]  /*4b20*/  FADD.FTZ R64, R64, R7 ;  /* 0x0000000740407221 */ /* 0x000fe20000010000 */
[----:B------:R-:W-:-:S03]  /*4b30*/  IMAD.MOV.U32 R45, RZ, RZ, R119 ;  /* 0x000000ffff2d7224 */ /* 0x000fc600078e0077 */
[----:B------:R-:W-:Y:S01]  /*4b40*/  FADD.FTZ R49, R49, R64 ;  /* 0x0000004031317221 */ /* 0x000fe20000010000 */
[----:B------:R-:W-:Y:S01]  /*4b50*/  IMAD.MOV.U32 R64, RZ, RZ, R119 ;  /* 0x000000ffff407224 */ /* 0x000fe200078e0077 */
[----:B------:R0:W3:Y:S01]  /*4b60*/  MUFU.EX2 R5, R56 ;  /* 0x0000003800057308 */ /* 0x0000e20000000800 */
[----:B-1----:R-:W-:-:S01]  /*4b70*/  FADD.FTZ R7, R27, R8 ;  /* 0x000000081b077221 */ /* 0x002fc20000010000 */
[----:B------:R-:W-:Y:S01]  /*4b80*/  FADD.FTZ R68, R68, R49 ;  /* 0x0000003144447221 */ /* 0x000fe20000010000 */
[----:B------:R-:W-:-:S05]  /*4b90*/  IMAD.MOV.U32 R49, RZ, RZ, R119 ;  /* 0x000000ffff317224 */ /* 0x000fca00078e0077 */
[----:B------:R-:W1:Y:S01]  /*4ba0*/  MUFU.EX2 R57, R76 ;  /* 0x0000004c00397308 */ /* 0x000e620000000800 */
[----:B--2---:R-:W-:-:S01]  /*4bb0*/  FADD.FTZ R8, R30, R7 ;  /* 0x000000071e087221 */ /* 0x004fc20000010000 */
[----:B0-----:R-:W-:-:S06]  /*4bc0*/  IMAD.MOV.U32 R56, RZ, RZ, R119 ;  /* 0x000000ffff387224 */ /* 0x001fcc00078e0077 */
[----:B------:R-:W-:Y:S01]  /*4bd0*/  MUFU.EX2 R61, R61 ;  /* 0x0000003d003d7308 */ /* 0x000fe20000000800 */
[----:B---3--:R-:W-:-:S01]  /*4be0*/  FADD.FTZ R8, R5, R8 ;  /* 0x0000000805087221 */ /* 0x008fc20000010000 */
[----:B------:R-:W-:-:S04]  /*4bf0*/  F2FP.SATFINITE.E4M3.F32.PACK_AB_MERGE_C R30, R5, R30, RZ ;  /* 0x0000001e051e723e */ /* 0x000fc800048070ff */
[----:B------:R-:W-:Y:S01]  /*4c00*/  F2FP.SATFINITE.E4M3.F32.PACK_AB_MERGE_C R217, R27, R26, R30 ;  /* 0x0000001a1bd9723e */ /* 0x000fe2000480701e */
[----:B------:R-:W-:Y:S01]  /*4c10*/  IMAD.MOV.U32 R30, RZ, RZ, R119 ;  /* 0x000000ffff1e7224 */ /* 0x000fe200078e0077 */
[----:B------:R0:W2:Y:S01]  /*4c20*/  MUFU.EX2 R76, R112 ;  /* 0x00000070004c7308 */ /* 0x0000a20000000800 */
[----:B-1----:R-:W-:-:S01]  /*4c30*/  FADD.FTZ R5, R57, R68 ;  /* 0x0000004439057221 */ /* 0x002fc20000010000 */
[--C-:B------:R-:W-:Y:S02]  /*4c40*/  IMAD.MOV.U32 R68, RZ, RZ, R119.reuse ;  /* 0x000000ffff447224 */ /* 0x100fe400078e0077 */
[--C-:B------:R-:W-:Y:S02]  /*4c50*/  IMAD.MOV.U32 R27, RZ, RZ, R119.reuse ;  /* 0x000000ffff1b7224 */ /* 0x100fe400078e0077 */
[--C-:B------:R-:W-:Y:S02]  /*4c60*/  IMAD.MOV.U32 R26, RZ, RZ, R119.reuse ;  /* 0x000000ffff1a7224 */ /* 0x100fe400078e0077 */
[----:B------:R-:W1:Y:S01]  /*4c70*/  MUFU.EX2 R77, R77 ;  /* 0x0000004d004d7308 */ /* 0x000e620000000800 */
[----:B0-----:R-:W-:-:S07]  /*4c80*/  IMAD.MOV.U32 R112, RZ, RZ, R119 ;  /* 0x000000ffff707224 */ /* 0x001fce00078e0077 */
[----:B------:R-:W0:Y:S01]  /*4c90*/  MUFU.EX2 R72, R72 ;  /* 0x0000004800487308 */ /* 0x000e220000000800 */
[----:B--2---:R-:W-:-:S07]  /*4ca0*/  F2FP.SATFINITE.E4M3.F32.PACK_AB_MERGE_C R9, R76, R61, RZ ;  /* 0x0000003d4c09723e */ /* 0x004fce00048070ff */
[----:B------:R2:W3:Y:S01]  /*4cb0*/  MUFU.EX2 R4, R85 ;  /* 0x0000005500047308 */ /* 0x0004e20000000800 */
[----:B-1----:R-:W-:-:S07]  /*4cc0*/  FADD.FTZ R7, R77, R8 ;  /* 0x000000084d077221 */ /* 0x002fce0000010000 */
[----:B------:R-:W-:Y:S01]  /*4cd0*/  MUFU.EX2 R81, R81 ;  /* 0x0000005100517308 */ /* 0x000fe20000000800 */
[C---:B0-----:R-:W-:Y:S01]  /*4ce0*/  F2FP.SATFINITE.E4M3.F32.PACK_AB_MERGE_C R218, R72.reuse, R57, R9 ;  /* 0x0000003948da723e */ /* 0x041fe20004807009 */
[----:B------:R-:W-:Y:S01]  /*4cf0*/  FADD.FTZ R72, R72, R5 ;  /* 0x0000000548487221 */ /* 0x000fe20000010000 */
[--C-:B--2---:R-:W-:Y:S02]  /*4d00*/  IMAD.MOV.U32 R85, RZ, RZ, R119.reuse ;  /* 0x000000ffff557224 */ /* 0x104fe400078e0077 */
[----:B------:R-:W-:Y:S02]  /*4d10*/  IMAD.MOV.U32 R57, RZ, RZ, R119 ;  /* 0x000000ffff397224 */ /* 0x000fe400078e0077 */
[----:B------:R-:W-:-:S01]  /*4d20*/  FADD.FTZ R5, R61, R72 ;  /* 0x000000483d057221 */ /* 0x000fc20000010000 */
[----:B------:R-:W-:Y:S01]  /*4d30*/  IMAD.MOV.U32 R72, RZ, RZ, R119 ;  /* 0x000000ffff487224 */ /* 0x000fe200078e0077 */
[----:B------:R-:W0:Y:S01]  /*4d40*/  MUFU.EX2 R88, R88 ;  /* 0x0000005800587308 */ /* 0x000e220000000800 */
[----:B---3--:R-:W-:-:S01]  /*4d50*/  FADD.FTZ R8, R4, R7 ;  /* 0x0000000704087221 */ /* 0x008fc20000010000 */
[----:B------:R-:W-:Y:S01]  /*4d60*/  FADD.FTZ R5, R76, R5 ;  /* 0x000000054c057221 */ /* 0x000fe20000010000 */
[----:B------:R-:W-:-:S02]  /*4d70*/  IMAD.MOV.U32 R76, RZ, RZ, R119 ;  /* 0x000000ffff4c7224 */ /* 0x000fc400078e0077 */
[----:B------:R-:W-:Y:S01]  /*4d80*/  IMAD.MOV.U32 R61, RZ, RZ, R119 ;  /* 0x000000ffff3d7224 */ /* 0x000fe200078e0077 */
[----:B0-----:R-:W-:Y:S01]  /*4d90*/  F2FP.SATFINITE.E4M3.F32.PACK_AB_MERGE_C R7, R88, R81, RZ ;  /* 0x000000515807723e */ /* 0x001fe200048070ff */
[----:B------:R-:W-:-:S03]  /*4da0*/  FADD.FTZ R81, R81, R8 ;  /* 0x0000000851517221 */ /* 0x000fc60000010000 */
[----:B------:R-:W-:Y:S01]  /*4db0*/  F2FP.SATFINITE.E4M3.F32.PACK_AB_MERGE_C R219, R4, R77, R7 ;  /* 0x0000004d04db723e */ /* 0x000fe20004807007 */
[----:B------:R-:W-:-:S01]  /*4dc0*/  FADD.FTZ R4, R88, R81 ;  /* 0x0000005158047221 */ /* 0x000fc20000010000 */
        /* <DEDUP_REMOVED lines=57> */
.L_x_269:
[----:B------:R-:W-:Y:S01]  /*5160*/  ISETP.NE.AND P2, PT, RZ, UR41, PT ;  /* 0x00000029ff007c0c */ /* 0x000fe2000bf45270 */
[----:B------:R-:W-:-:S04]  /*5170*/  UISETP.NE.AND UP0, UPT, UR50, 0x1, UPT ;  /* 0x000000013200788c */ /* 0x000fc8000bf05270 */
[----:B------:R-:W-:-:S04]  /*5180*/  USEL UR43, URZ, 0x1, UP0 ;  /* 0x000000013f2b7887 */ /* 0x000fc80008000000 */
[----:B------:R-:W-:-:S04]  /*5190*/  ULOP3.LUT UR43, UR52, UR43, URZ, 0x3c, !UPT ;  /* 0x0000002b342b7292 */ /* 0x000fc8000f8e3c3f */
[----:B------:R-:W-:Y:S08]  /*51a0*/  @P2 BRA `(.L_x_260) ;  /* 0x0000000000442947 */ /* 0x000ff00003800000 */
[----:B------:R-:W-:Y:S05]  /*51b0*/  @!P0 BRA `(.L_x_261) ;  /* 0x0000000000048947 */ /* 0x000fea0003800000 */
[----:B------:R-:W-:Y:S01]  /*51c0*/  BPT.TRAP 0x1 ;  /* 0x000000040000795c */ /* 0x000fe20000300000 */
.L_x_261:
[----:B------:R-:W0:Y:S01]  /*51d0*/  S2UR UR10, SR_CgaCtaId ;  /* 0x00000000000a79c3 */ /* 0x000e220000008800 */
[----:B------:R-:W-:Y:S01]  /*51e0*/  UIADD3 UR6, UR50, 0x1, URZ ;  /* 0x0000000132067890 */ /* 0x000fe2000fffe03f */
[----:B------:R-:W-:Y:S01]  /*51f0*/  IMAD.U32 R0, RZ, RZ, UR43 ;  /* 0x0000002bff007e24 */ /* 0x000fe2000f8e00ff */
[----:B------:R-:W-:Y:S02]  /*5200*/  UMOV UR7, 0x400 ;  /* 0x0000040000077882 */ /* 0x000fe40000000000 */
[----:B------:R-:W-:Y:S02]  /*5210*/  UISETP.NE.AND UP0, UPT, UR6, 0x2, UPT ;  /* 0x000000020600788c */ /* 0x000fe4000bf05270 */
[----:B------:R-:W-:Y:S02]  /*5220*/  SHF.L.U32 R0, R0, 0x1f, RZ ;  /* 0x0000001f00007819 */ /* 0x000fe400000006ff */
[----:B------:R-:W-:Y:S02]  /*5230*/  USEL UR6, UR6, URZ, UP0 ;  /* 0x0000003f06067287 */ /* 0x000fe40008000000 */
[----:B0-----:R-:W-:-:S04]  /*5240*/  ULEA UR7, UR10, UR7, 0x18 ;  /* 0x000000070a077291 */ /* 0x001fc8000f8ec03f */
[----:B------:R-:W-:-:S09]  /*5250*/  ULEA UR6, UR6, UR7, 0x3 ;  /* 0x0000000706067291 */ /* 0x000fd2000f8e183f */
[----:B------:R0:W1:Y:S01]  /*5260*/  SYNCS.PHASECHK.TRANS64.TRYWAIT P1, [UR6+0x33430], R0 ;  /* 0x03343000ff0075a7 */ /* 0x0000620008020146 */
[----:B------:R-:W-:Y:S05]  /*5270*/  @!P0 BRA `(.L_x_262) ;  /* 0x0000000000048947 */ /* 0x000fea0003800000 */
[----:B------:R-:W-:Y:S01]  /*5280*/  BPT.TRAP 0x1 ;  /* 0x000000040000795c */ /* 0x000fe20000300000 */
.L_x_262:
[----:B-1----:R-:W-:Y:S05]  /*5290*/  @P1 BRA `(.L_x_260) ;  /* 0x0000000000081947 */ /* 0x002fea0003800000 */
[----:B------:R-:W1:Y:S02]  /*52a0*/  SYNCS.PHASECHK.TRANS64.TRYWAIT P1, [UR6+0x33430], R0 ;  /* 0x03343000ff0075a7 */ /* 0x000e640008020146 */
[----:B-1----:R-:W-:Y:S05]  /*52b0*/  @!P1 BRA `(.L_x_263) ;  /* 0x000000b8004c9947 */ /* 0x002fea0003800000 */
.L_x_260:
[----:B01----:R-:W-:Y:S01]  /*52c0*/  VIADD R0, R23, 0x8 ;  /* 0x0000000817007836 */ /* 0x003fe20000000000 */
        /* <DEDUP_REMOVED lines=185> */
[----:B0-----:R-:W-:Y:S05]  /*5e60*/  @P2 BRA `(.L_x_264) ;  /* 0x0000000000382947 */ /* 0x001fea0003800000 */
[----:B------:R-:W-:Y:S05]  /*5e70*/  @!P0 BRA `(.L_x_265) ;  /* 0x0000000000048947 */ /* 0x000fea0003800000 */
[----:B------:R-:W-:Y:S01]  /*5e80*/  BPT.TRAP 0x1 ;  /* 0x000000040000795c */ /* 0x000fe20000300000 */
.L_x_265:
[----:B------:R-:W0:Y:S01]  /*5e90*/  S2UR UR7, SR_CgaCtaId ;  /* 0x00000000000779c3 */ /* 0x000e220000008800 */
[----:B------:R-:W-:Y:S01]  /*5ea0*/  UMOV UR6, 0x400 ;  /* 0x0000040000067882 */ /* 0x000fe20000000000 */
[----:B------:R-:W-:-:S05]  /*5eb0*/  IMAD.U32 R0, RZ, RZ, UR52 ;  /* 0x00000034ff007e24 */ /* 0x000fca000f8e00ff */
[----:B------:R-:W-:Y:S01]  /*5ec0*/  SHF.L.U32 R0, R0, 0x1f, RZ ;  /* 0x0000001f00007819 */ /* 0x000fe200000006ff */
[----:B0-----:R-:W-:-:S04]  /*5ed0*/  ULEA UR6, UR7, UR6, 0x18 ;  /* 0x0000000607067291 */ /* 0x001fc8000f8ec03f */
[----:B------:R-:W-:-:S09]  /*5ee0*/  ULEA UR6, UR50, UR6, 0x3 ;  /* 0x0000000632067291 */ /* 0x000fd2000f8e183f */
[----:B------:R0:W1:Y:S01]  /*5ef0*/  SYNCS.PHASECHK.TRANS64.TRYWAIT P1, [UR6+0x33450], R0 ;  /* 0x03345000ff0075a7 */ /* 0x0000620008020146 */
[----:B------:R-:W-:Y:S05]  /*5f00*/  @!P0 BRA `(.L_x_266) ;  /* 0x0000000000048947 */ /* 0x000fea0003800000 */
[----:B------:R-:W-:Y:S01]  /*5f10*/  BPT.TRAP 0x1 ;  /* 0x000000040000795c */ /* 0x000fe20000300000 */
.L_x_266:
[----:B-1----:R-:W-:Y:S05]  /*5f20*/  @P1 BRA `(.L_x_264) ;  /* 0x0000000000081947 */ /* 0x002fea0003800000 */
[----:B------:R-:W1:Y:S02]  /*5f30*/  SYNCS.PHASECHK.TRANS64.TRYWAIT P1, [UR6+0x33450], R0 ;  /* 0x03345000ff0075a7 */ /* 0x000e640008020146 */
[----:B-1----:R-:W-:Y:S05]  /*5f40*/  @!P1 BRA `(.L_x_267) ;  /* 0x000000ac00409947 */ /* 0x002fea0003800000 */
.L_x_264:
[----:B01----:R-:W-:Y:S01]  /*5f50*/  FMNMX.FTZ R0, R184, R7, !PT ;  /* 0x00000007b8007209 */ /* 0x003fe20007810000 */
[----:B------:R-:W0:Y:S01]  /*5f60*/  S2UR UR6, SR_CgaCtaId ;  /* 0x00000000000679c3 */ /* 0x000e220000008800 */
[----:B------:R-:W-:Y:S01]  /*5f70*/  FMNMX.FTZ R2, R186, R9, !PT ;  /* 0x00000009ba027209 */ /* 0x000fe20007810000 */
[----:B------:R-:W-:Y:S01]  /*5f80*/  WARPGROUP.ARRIVE ;  /* 0x00000000000079c5 */ /* 0x000fe20000000000 */
[----:B------:R-:W-:Y:S01]  /*5f90*/  FMNMX.FTZ R3, R185, R0, !PT ;  /* 0x00000000b9037209 */ /* 0x000fe20007810000 */
[----:B------:R-:W-:Y:S01]  /*5fa0*/  UMOV UR7, 0xc0000010 ;  /* 0xc000001000077882 */ /* 0x000fe20000000000 */
[----:B------:R-:W-:-:S03]  /*5fb0*/  FMNMX.FTZ R11, R187, R2, !PT ;  /* 0x00000002bb0b7209 */ /* 0x000fc60007810000 */
[----:B------:R-:W1:Y:S01]  /*5fc0*/  S2R R225, SR_TID.X ;  /* 0x0000000000e17919 */ /* 0x000e620000002100 */
        /* <DEDUP_REMOVED lines=8> */
[----:B------:R-:W-:Y:S01]  /*6050*/  FMNMX.FTZ R0, R196, R3, !PT ;  /* 0x00000003c4007209 */ /* 0x000fe20007810000 */
[----:B0-----:R-:W-:Y:S01]  /*6060*/  IMAD.U32 R2, RZ, RZ, UR6 ;  /* 0x00000006ff027e24 */ /* 0x001fe2000f8e00ff */
[----:B------:R-:W-:Y:S02]  /*6070*/  MOV R13, 0x400 ;  /* 0x00000400000d7802 */ /* 0x000fe40000000f00 */
[----:B------:R-:W-:Y:S02]  /*6080*/  FMNMX.FTZ R3, R197, R0, !PT ;  /* 0x00000000c5037209 */ /* 0x000fe40007810000 */
[----:B------:R-:W-:-:S02]  /*6090*/  LEA R0, R2, R13, 0x18 ;  /* 0x0000000d02007211 */ /* 0x000fc400078ec0ff */
[----:B------:R-:W-:Y:S02]  /*60a0*/  FMNMX.FTZ R6, R198, R11, !PT ;  /* 0x0000000bc6067209 */ /* 0x000fe40007810000 */
[----:B------:R-:W-:Y:S02]  /*60b0*/  R2UR UR6, R0 ;  /* 0x00000000000672ca */ /* 0x000fe400000e0000 */
[----:B------:R-:W-:Y:S02]  /*60c0*/  FMNMX.FTZ R11, R199, R6, !PT ;  /* 0x00000006c70b7209 */ /* 0x000fe40007810000 */
[----:B------:R-:W-:Y:S02]  /*60d0*/  FMNMX.FTZ R6, R168, R3, !PT ;  /* 0x00000003a8067209 */ /* 0x000fe40007810000 */
[----:B------:R-:W-:Y:S02]  /*60e0*/  FMNMX.FTZ R8, R170, R11, !PT ;  /* 0x0000000baa087209 */ /* 0x000fe40007810000 */
[----:B------:R-:W-:-:S02]  /*60f0*/  FMNMX.FTZ R3, R169, R6, !PT ;  /* 0x00000006a9037209 */ /* 0x000fc40007810000 */
[----:B------:R-:W-:Y:S02]  /*6100*/  FMNMX.FTZ R11, R171, R8, !PT ;  /* 0x00000008ab0b7209 */ /* 0x000fe40007810000 */
[----:B------:R-:W-:Y:S01]  /*6110*/  FMNMX.FTZ R6, R172, R3, !PT ;  /* 0x00000003ac067209 */ /* 0x000fe20007810000 */
[----:B------:R-:W-:Y:S01]  /*6120*/  UIADD3 UR6, UR6, 0x200, URZ ;  /* 0x0000020006067890 */ /* 0x000fe2000fffe03f */
[----:B------:R-:W-:Y:S02]  /*6130*/  FMNMX.FTZ R8, R174, R11, !PT ;  /* 0x0000000bae087209 */ /* 0x000fe40007810000 */
[----:B------:R-:W-:Y:S01]  /*6140*/  FMNMX.FTZ R3, R173, R6, !PT ;  /* 0x00000006ad037209 */ /* 0x000fe20007810000 */
[----:B------:R-:W-:Y:S01]  /*6150*/  USHF.R.U32.HI UR6, URZ, 0x4, UR6 ;  /* 0x000000043f067899 */ /* 0x000fe20008011606 */
[----:B------:R-:W-:Y:S02]  /*6160*/  FMNMX.FTZ R11, R175, R8, !PT ;  /* 0x00000008af0b7209 */ /* 0x000fe40007810000 */
        /* <DEDUP_REMOVED lines=63> */
[----:B-1----:R-:W-:Y:S01]  /*6560*/  LOP3.LUT P1, RZ, R225, 0x7f, RZ, 0xc0, !PT ;  /* 0x0000007fe1ff7812 */ /* 0x002fe2000782c0ff */
[----:B------:R-:W0:Y:S04]  /*6570*/  SHFL.BFLY PT, R3, R10, 0x2, 0x1f ;  /* 0x0c401f000a037f89 */ /* 0x000e2800000e0000 */
[----:B------:R-:W1:Y:S01]  /*6580*/  SHFL.BFLY PT, R13, R8, 0x2, 0x1f ;  /* 0x0c401f00080d7f89 */ /* 0x000e6200000e0000 */
[----:B0-----:R-:W-:Y:S01]  /*6590*/  FMNMX.FTZ R11, R10, R3, !PT ;  /* 0x000000030a0b7209 */ /* 0x001fe20007810000 */
[----:B------:R-:W-:Y:S01]  /*65a0*/  IMAD.U32 R10, RZ, RZ, UR38 ;  /* 0x00000026ff0a7e24 */ /* 0x000fe2000f8e00ff */
[----:B-1----:R-:W-:-:S03]  /*65b0*/  FMNMX.FTZ R13, R8, R13, !PT ;  /* 0x0000000d080d7209 */ /* 0x002fc60007810000 */
[----:B------:R-:W0:Y:S04]  /*65c0*/  SHFL.BFLY PT, R6, R11, 0x1, 0x1f ;  /* 0x0c201f000b067f89 */ /* 0x000e2800000e0000 */
[----:B------:R-:W1:Y:S01]  /*65d0*/  SHFL.BFLY PT, R12, R13, 0x1, 0x1f ;  /* 0x0c201f000d0c7f89 */ /* 0x000e6200000e0000 */
[----:B0-----:R-:W-:Y:S02]  /*65e0*/  FMNMX.FTZ R3, R11, R6, !PT ;  /* 0x000000060b037209 */ /* 0x001fe40007810000 */
[----:B-1----:R-:W-:-:S03]  /*65f0*/  FMNMX.FTZ R6, R13, R12, !PT ;  /* 0x0000000c0d067209 */ /* 0x002fc60007810000 */
[----:B------:R-:W-:-:S04]  /*6600*/  FADD.FTZ R7, -R3, R7 ;  /* 0x0000000703077221 */ /* 0x000fc80000010100 */
[----:B------:R-:W-:Y:S01]  /*6610*/  FMUL.FTZ R8, R7, UR38 ;  /* 0x0000002607087c20 */ /* 0x000fe20008410000 */
[----:B------:R-:W-:-:S01]  /*6620*/  FADD.FTZ R7, -R6, R9 ;  /* 0x0000000906077221 */ /* 0x000fc20000010100 */
[----:B------:R-:W-:-:S03]  /*6630*/  FFMA.FTZ R9, R3, R10, -8 ;  /* 0xc100000003097423 */ /* 0x000fc6000001000a */
[----:B------:R-:W-:Y:S01]  /*6640*/  FMUL.FTZ R7, R7, UR38 ;  /* 0x0000002607077c20 */ /* 0x000fe20008410000 */
[----:B------:R-:W-:-:S01]  /*6650*/  FFMA.FTZ R10, R185, UR38, -R9 ;  /* 0x00000026b90a7c23 */ /* 0x000fc20008010809 */
[----:B------:R-:W-:Y:S02]  /*6660*/  IMAD.U32 R185, RZ, RZ, UR38 ;  /* 0x00000026ffb97e24 */ /* 0x000fe4000f8e00ff */
        /* <DEDUP_REMOVED lines=39> */
[----:B------:R-:W-:-:S02]  /*68e0*/  WARPGROUP.DEPBAR.LE gsb0, 0x0 ;  /* 0x00008000000079c5 */ /* 0x000fc40000010000 */
[----:B------:R-:W-:Y:S01]  /*68f0*/  WARPGROUP.ARRIVE ;  /* 0x00000000000079c5 */ /* 0x000fe20000000000 */
[----:B------:R-:W-:Y:S01]  /*6900*/  FFMA.FTZ R133, R6, R185, -8 ;  /* 0xc100000006857423 */ /* 0x000fe200000100b9 */
[----:B------:R-:W-:Y:S03]  /*6910*/  MUFU.EX2 R8, R8 ;  /* 0x0000000800087308 */ /* 0x000fe60000000800 */
[----:B------:R-:W-:-:S01]  /*6920*/  FFMA.FTZ R184, R186, UR38, -R133 ;  /* 0x00000026bab87c23 */ /* 0x000fc20008010885 */
[----:B------:R-:W-:Y:S01]  /*6930*/  QGMMA.64x192x32.F32.E4M3.E4M3 R24, R204, gdesc[UR4], R24, gsb0 ;  /* 0x02e00004cc187df3 */ /* 0x000fe20008000818 */
[----:B------:R-:W-:Y:S01]  /*6940*/  UIADD3 UR6, UR10, 0x300, URZ ;  /* 0x000003000a067890 */ /* 0x000fe2000fffe03f */
[--C-:B------:R-:W-:Y:S01]  /*6950*/  FFMA.FTZ R185, R187, UR38, -R133.reuse ;  /* 0x00000026bbb97c23 */ /* 0x100fe20008010885 */
[----:B------:R-:W-:Y:S01]  /*6960*/  UMOV UR7, 0xc0000010 ;  /* 0xc000001000077882 */ /* 0x000fe20000000000 */
[----:B------:R-:W0:Y:S01]  /*6970*/  MUFU.EX2 R11, R11 ;  /* 0x0000000b000b7308 */ /* 0x000e220000000800 */
        /* <DEDUP_REMOVED lines=16> */
[----:B0-----:R-:W-:-:S01]  /*6a80*/  FFMA.FTZ R5, R8, R5, R11 ;  /* 0x0000000508057223 */ /* 0x001fc2000001000b */
[--C-:B------:R-:W-:Y:S01]  /*6a90*/  FFMA.FTZ R154, R154, UR38, -R133.reuse ;  /* 0x000000269a9a7c23 */ /* 0x100fe20008010885 */
[----:B------:R-:W-:-:S01]  /*6aa0*/  FFMA.FTZ R155, R155, UR38, -R133 ;  /* 0x000000269b9b7c23 */ /* 0x000fc20008010885 */
[--C-:B------:R-:W-:Y:S01]  /*6ab0*/  FFMA.FTZ R158, R158, UR38, -R133.reuse ;  /* 0x000000269e9e7c23 */ /* 0x100fe20008010885 */
[----:B------:R-:W-:-:S01]  /*6ac0*/  FFMA.FTZ R159, R159, UR38, -R133 ;  /* 0x000000269f9f7c23 */ /* 0x000fc20008010885 */
[--C-:B------:R-:W-:Y:S01]  /*6ad0*/  FFMA.FTZ R162, R162, UR38, -R133.reuse ;  /* 0x00000026a2a27c23 */ /* 0x100fe20008010885 */
[----:B------:R-:W-:-:S01]  /*6ae0*/  FFMA.FTZ R163, R163, UR38, -R133 ;  /* 0x00000026a3a37c23 */ /* 0x000fc20008010885 */
        /* <DEDUP_REMOVED lines=17> */
[----:B0-----:R-:W-:-:S01]  /*6c00*/  FADD.FTZ R5, R10, R5 ;  /* 0x000000050a057221 */ /* 0x001fc20000010000 */
[----:B------:R-:W-:-:S06]  /*6c10*/  FFMA.FTZ R134, R134, UR38, -R133 ;  /* 0x0000002686867c23 */ /* 0x000fcc0008010885 */
[----:B------:R-:W0:Y:S01]  /*6c20*/  MUFU.EX2 R186, R186 ;  /* 0x000000ba00ba7308 */ /* 0x000e220000000800 */
[----:B--2---:R-:W-:-:S07]  /*6c30*/  FADD.FTZ R193, R185, R4 ;  /* 0x00000004b9c17221 */ /* 0x004fce0000010000 */
[----:B------:R-:W2:Y:S01]  /*6c40*/  MUFU.EX2 R13, R13 ;  /* 0x0000000d000d7308 */ /* 0x000ea20000000800 */
[----:B-1----:R-:W-:-:S07]  /*6c50*/  FADD.FTZ R4, R12, R5 ;  /* 0x000000050c047221 */ /* 0x002fce0000010000 */
[----:B------:R-:W1:Y:S01]  /*6c60*/  MUFU.EX2 R187, R187 ;  /* 0x000000bb00bb7308 */ /* 0x000e620000000800 */
[----:B0-----:R-:W-:-:S07]  /*6c70*/  FADD.FTZ R192, R186, R193 ;  /* 0x000000c1bac07221 */ /* 0x001fce0000010000 */
        /* <DEDUP_REMOVED lines=33> */
[----:B-1----:R-:W-:-:S01]  /*6e90*/  FADD.FTZ R5, R173, R4 ;  /* 0x00000004ad057221 */ /* 0x002fc20000010000 */
[----:B------:R-:W-:Y:S02]  /*6ea0*/  WARPGROUP.DEPBAR.LE gsb0, 0x0 ;  /* 0x00008000000079c5 */ /* 0x000fe40000010000 */
[----:B------:R-:W-:-:S04]  /*6eb0*/  WARPGROUP.ARRIVE ;  /* 0x00000000000079c5 */ /* 0x000fc80000000000 */
[----:B------:R-:W1:Y:S01]  /*6ec0*/  MUFU.EX2 R178, R178 ;  /* 0x000000b200b27308 */ /* 0x000e620000000800 */
[----:B0-----:R-:W-:-:S01]  /*6ed0*/  FADD.FTZ R193, R175, R192 ;  /* 0x000000c0afc17221 */ /* 0x001fc20000010000 */
[----:B------:R-:W-:Y:S01]  /*6ee0*/  QGMMA.64x192x32.F32.E4M3.E4M3 R24, R208, gdesc[UR4], R24, gsb0 ;  /* 0x02e00004d0187df3 */ /* 0x000fe20008000818 */
[----:B------:R-:W-:Y:S01]  /*6ef0*/  UIADD3 UR6, UR10, 0x480, URZ ;  /* 0x000004800a067890 */ /* 0x000fe2000fffe03f */
[----:B------:R-:W-:-:S04]  /*6f00*/  UMOV UR7, 0xc0000010 ;  /* 0xc000001000077882 */ /* 0x000fc80000000000 */
        /* <DEDUP_REMOVED lines=49> */
[----:B--2---:R-:W-:-:S01]  /*7220*/  FADD.FTZ R4, R136, R5 ;  /* 0x0000000588047221 */ /* 0x004fc20000010000 */
[----:B------:R-:W-:Y:S02]  /*7230*/  WARPGROUP.DEPBAR.LE gsb0, 0x0 ;  /* 0x00008000000079c5 */ /* 0x000fe40000010000 */
[----:B------:R-:W-:-:S04]  /*7240*/  WARPGROUP.ARRIVE ;  /* 0x00000000000079c5 */ /* 0x000fc80000000000 */
[----:B------:R-:W2:Y:S01]  /*7250*/  MUFU.EX2 R139, R139 ;  /* 0x0000008b008b7308 */ /* 0x000ea20000000800 */
[----:B-1----:R-:W-:-:S01]  /*7260*/  FADD.FTZ R192, R138, R193 ;  /* 0x000000c18ac07221 */ /* 0x002fc20000010000 */
[--C-:B------:R-:W-:Y:S01]  /*7270*/  FFMA.FTZ R193, R127, UR38, -R133.reuse ;  /* 0x000000267fc17c23 */ /* 0x100fe20008010885 */
[----:B------:R-:W-:-:S01]  /*7280*/  FFMA.FTZ R127, R130, UR38, -R133 ;  /* 0x00000026827f7c23 */ /* 0x000fc20008010885 */
[----:B------:R-:W-:Y:S01]  /*7290*/  QGMMA.64x192x32.F32.E4M3.E4M3 R24, R212, gdesc[UR4], R24, gsb0 ;  /* 0x02e00004d4187df3 */ /* 0x000fe20008000818 */
[----:B------:R-:W-:Y:S01]  /*72a0*/  UIADD3 UR6, UR10, 0x600, URZ ;  /* 0x000006000a067890 */ /* 0x000fe2000fffe03f */
[----:B0-----:R-:W-:Y:S01]  /*72b0*/  FADD.FTZ R5, R137, R4 ;  /* 0x0000000489057221 */ /* 0x001fe20000010000 */
[----:B------:R-:W-:Y:S01]  /*72c0*/  UMOV UR7, 0xc0000010 ;  /* 0xc000001000077882 */ /* 0x000fe20000000000 */
[----:B------:R-:W0:Y:S08]  /*72d0*/  MUFU.EX2 R140, R140 ;  /* 0x0000008c008c7308 */ /* 0x000e300000000800 */
[----:B------:R-:W1:Y:S01]  /*72e0*/  MUFU.EX2 R142, R142 ;  /* 0x0000008e008e7308 */ /* 0x000e620000000800 */
[----:B--2---:R-:W-:-:S07]  /*72f0*/  FADD.FTZ R195, R139, R192 ;  /* 0x000000c08bc37221 */ /* 0x004fce0000010000 */
[----:B------:R-:W2:Y:S01]  /*7300*/  MUFU.EX2 R141, R141 ;  /* 0x0000008d008d7308 */ /* 0x000ea20000000800 */
[----:B0-----:R-:W-:-:S07]  /*7310*/  FADD.FTZ R4, R140, R5 ;  /* 0x000000058c047221 */ /* 0x001fce0000010000 */
[----:B------:R-:W0:Y:S01]  /*7320*/  MUFU.EX2 R143, R143 ;  /* 0x0000008f008f7308 */ /* 0x000e220000000800 */
[----:B-1----:R-:W-:-:S07]  /*7330*/  FADD.FTZ R192, R142, R195 ;  /* 0x000000c38ec07221 */ /* 0x002fce0000010000 */
[----:B------:R-:W1:Y:S01]  /*7340*/  MUFU.EX2 R144, R144 ;  /* 0x0000009000907308 */ /* 0x000e620000000800 */
[----:B--2---:R-:W-:-:S01]  /*7350*/  FADD.FTZ R5, R141, R4 ;  /* 0x000000048d057221 */ /* 0x004fc20000010000 */
[----:B------:R-:W-:-:S06]  /*7360*/  IADD3 R4, -R23, 0xb, RZ ;  /* 0x0000000b17047810 */ /* 0x000fcc0007ffe1ff */
[----:B------:R-:W2:Y:S01]  /*7370*/  MUFU.EX2 R146, R146 ;  /* 0x0000009200927308 */ /* 0x000ea20000000800 */
[----:B0-----:R-:W-:-:S07]  /*7380*/  FADD.FTZ R195, R143, R192 ;  /* 0x000000c08fc37221 */ /* 0x001fce0000010000 */
[----:B------:R-:W0:Y:S01]  /*7390*/  MUFU.EX2 R145, R145 ;  /* 0x0000009100917308 */ /* 0x000e220000000800 */
[----:B-1----:R-:W-:-:S07]  /*73a0*/  FADD.FTZ R130, R144, R5 ;  /* 0x0000000590827221 */ /* 0x002fce0000010000 */
[----:B------:R-:W1:Y:S01]  /*73b0*/  MUFU.EX2 R147, R147 ;  /* 0x0000009300937308 */ /* 0x000e620000000800 */
[----:B--2---:R-:W-:-:S07]  /*73c0*/  FADD.FTZ R192, R146, R195 ;  /* 0x000000c392c07221 */ /* 0x004fce0000010000 */
[----:B------:R-:W2:Y:S01]  /*73d0*/  MUFU.EX2 R148, R148 ;  /* 0x0000009400947308 */ /* 0x000ea20000000800 */
[----:B0-----:R-:W-:-:S01]  /*73e0*/  FADD.FTZ R5, R145, R130 ;  /* 0x0000008291057221 */ /* 0x001fc20000010000 */
[--C-:B------:R-:W-:Y:S01]  /*73f0*/  FFMA.FTZ R130, R131, UR38, -R133.reuse ;  /* 0x0000002683827c23 */ /* 0x100fe20008010885 */
[----:B------:R-:W-:-:S05]  /*7400*/  FFMA.FTZ R133, R135, UR38, -R133 ;  /* 0x0000002687857c23 */ /* 0x000fca0008010885 */
[----:B------:R-:W0:Y:S01]  /*7410*/  MUFU.EX2 R150, R150 ;  /* 0x0000009600967308 */ /* 0x000e220000000800 */
[----:B-1----:R-:W-:-:S07]  /*7420*/  FADD.FTZ R195, R147, R192 ;  /* 0x000000c093c37221 */ /* 0x002fce0000010000 */
[----:B------:R-:W1:Y:S01]  /*7430*/  MUFU.EX2 R149, R149 ;  /* 0x0000009500957308 */ /* 0x000e620000000800 */
[----:B--2---:R-:W-:-:S07]  /*7440*/  FADD.FTZ R192, R148, R5 ;  /* 0x0000000594c07221 */ /* 0x004fce0000010000 */
[----:B------:R-:W2:Y:S01]  /*7450*/  MUFU.EX2 R151, R151 ;  /* 0x0000009700977308 */ /* 0x000ea20000000800 */
[----:B0-----:R-:W-:-:S01]  /*7460*/  FADD.FTZ R194, R150, R195 ;  /* 0x000000c396c27221 */ /* 0x001fc20000010000 */
[----:B------:R-:W-:-:S04]  /*7470*/  IMAD.U32 R195, RZ, RZ, UR51 ;  /* 0x00000033ffc37e24 */ /* 0x000fc8000f8e00ff */
[----:B------:R-:W-:Y:S02]  /*7480*/  @!P1 IMAD R195, R195, 0x8, R0 ;  /* 0x00000008c3c39824 */ /* 0x000fe400078e0200 */
[----:B------:R-:W0:Y:S01]  /*7490*/  MUFU.EX2 R120, R120 ;  /* 0x0000007800787308 */ /* 0x000e220000000800 */
[----:B-1----:R-:W-:-:S07]  /*74a0*/  FADD.FTZ R5, R149, R192 ;  /* 0x000000c095057221 */ /* 0x002fce0000010000 */
[----:B------:R-:W1:Y:S01]  /*74b0*/  MUFU.EX2 R122, R122 ;  /* 0x0000007a007a7308 */ /* 0x000e620000000800 */
[----:B--2---:R-:W-:-:S07]  /*74c0*/  FADD.FTZ R131, R151, R194 ;  /* 0x000000c297837221 */ /* 0x004fce0000010000 */
        /* <DEDUP_REMOVED lines=16> */
[----:B------:R-:W1:Y:S08]  /*75d0*/  MUFU.EX2 R129, R129 ;  /* 0x0000008100817308 */ /* 0x000e700000000800 */
[----:B------:R-:W3:Y:S08]  /*75e0*/  MUFU.EX2 R130, R130 ;  /* 0x0000008200827308 */ /* 0x000ef00000000800 */
[----:B------:R-:W4:Y:S08]  /*75f0*/  MUFU.EX2 R132, R132 ;  /* 0x0000008400847308 */ /* 0x000f300000000800 */
[----:B------:R-:W5:Y:S01]  /*7600*/  MUFU.EX2 R134, R134 ;  /* 0x0000008600867308 */ /* 0x000f620000000800 */
[----:B------:R-:W-:-:S02]  /*7610*/  WARPGROUP.DEPBAR.LE gsb0, 0x0 ;  /* 0x00008000000079c5 */ /* 0x000fc40000010000 */
[----:B------:R-:W-:-:S05]  /*7620*/  WARPGROUP.ARRIVE ;  /* 0x00000000000079c5 */ /* 0x000fca0000000000 */
[----:B------:R-:W5:Y:S01]  /*7630*/  MUFU.EX2 R9, R9 ;  /* 0x0000000900097308 */ /* 0x000f620000000800 */
[----:B------:R-:W-:Y:S07]  /*7640*/  QGMMA.64x192x32.F32.E4M3.E4M3 R24, R216, gdesc[UR4], R24, gsb0 ;  /* 0x02e00004d8187df3 */ /* 0x000fee0008000818 */
[----:B------:R-:W5:Y:S01]  /*7650*/  MUFU.EX2 R133, R133 ;  /* 0x0000008500857308 */ /* 0x000f620000000800 */
[----:B------:R-:W-:Y:S02]  /*7660*/  WARPGROUP.DEPBAR.LE gsb0, 0x0 ;  /* 0x00008000000079c5 */ /* 0x000fe40000010000 */
[----:B------:R2:W-:Y:S06]  /*7670*/  BAR.ARV R4, 0x100 ;  /* 0x000400040000751d */ /* 0x0005ec0000002000 */
[----:B--2---:R-:W-:-:S05]  /*7680*/  @!P1 VIADD R4, R195, 0x33440 ;  /* 0x00033440c3049836 */ /* 0x004fca0000000000 */
[----:B------:R-:W-:-:S04]  /*7690*/  @!P1 PRMT R4, RZ, 0x654, R4 ;  /* 0x00000654ff049816 */ /* 0x000fc80000000004 */
[----:B------:R2:W-:Y:S02]  /*76a0*/  @!P1 SYNCS.ARRIVE.TRANS64.RED.A1T0 RZ, [R4+URZ], RZ ;  /* 0x000000ff04ff99a7 */ /* 0x0005e4000810043f */
[----:B--2---:R-:W-:-:S01]  /*76b0*/  FADD.FTZ R4, R128, R5 ;  /* 0x0000000580047221 */ /* 0x004fc20000010000 */
[----:B0-----:R-:W-:-:S03]  /*76c0*/  FADD.FTZ R5, R127, R194 ;  /* 0x000000c27f057221 */ /* 0x001fc60000010000 */
[----:B-1----:R-:W-:Y:S01]  /*76d0*/  FADD.FTZ R131, R129, R4 ;  /* 0x0000000481837221 */ /* 0x002fe20000010000 */
[----:B---3--:R-:W-:-:S03]  /*76e0*/  FADD.FTZ R5, R130, R5 ;  /* 0x0000000582057221 */ /* 0x008fc60000010000 */
[----:B----4-:R-:W-:Y:S01]  /*76f0*/  FADD.FTZ R4, R132, R131 ;  /* 0x0000008384047221 */ /* 0x010fe20000010000 */
[----:B-----5:R-:W-:-:S03]  /*7700*/  FADD.FTZ R131, R134, R5 ;  /* 0x0000000586837221 */ /* 0x020fc60000010000 */
[----:B------:R-:W-:Y:S01]  /*7710*/  FADD.FTZ R5, R9, R4 ;  /* 0x0000000409057221 */ /* 0x000fe20000010000 */
[----:B------:R-:W-:-:S01]  /*7720*/  FADD.FTZ R4, R133, R131 ;  /* 0x0000008385047221 */ /* 0x000fc20000010000 */
[----:B------:R-:W-:Y:S06]  /*7730*/  @!P0 BRA `(.L_x_268) ;  /* 0x0000000000048947 */ /* 0x000fec0003800000 */
[----:B------:R-:W-:Y:S01]  /*7740*/  BPT.TRAP 0x1 ;  /* 0x000000040000795c */ /* 0x000fe20000300000 */
.L_x_268:
[----:B------:R-:W-:Y:S01]  /*7750*/  F2FP.SATFINITE.E4M3.F32.PACK_AB_MERGE_C R132, R9, R132, RZ ;  /* 0x000000840984723e */ /* 0x000fe200048070ff */
[----:B------:R-:W-:Y:S01]  /*7760*/  IMAD.U32 R9, RZ, RZ, UR50 ;  /* 0x00000032ff097e24 */ /* 0x000fe2000f8e00ff */
[----:B------:R-:W-:Y:S01]  /*7770*/  ISETP.LT.AND P1, PT, RZ, UR47, PT ;  /* 0x0000002fff007c0c */ /* 0x000fe2000bf21270 */
[----:B------:R-:W-:Y:S01]  /*7780*/  UIADD3 UR6, UR47, -0x1, URZ ;  /* 0xffffffff2f067890 */ /* 0x000fe2000fffe03f */
[----:B------:R-:W-:Y:S01]  /*7790*/  F2FP.SATFINITE.E4M3.F32.PACK_AB_MERGE_C R12, R13, R12, RZ ;  /* 0x0000000c0d0c723e */ /* 0x000fe200048070ff */
[----:B------:R-:W-:Y:S01]  /*77a0*/  IMAD R9, R9, 0x8, R0 ;  /* 0x0000000809097824 */ /* 0x000fe200078e0200 */
[----:B------:R-:W-:Y:S01]  /*77b0*/  F2FP.SATFINITE.E4M3.F32.PACK_AB_MERGE_C R186, R187, R186, RZ ;  /* 0x000000babbba723e */ /* 0x000fe200048070ff */
[----:B------:R-:W-:Y:S01]  /*77c0*/  UMOV UR52, UR43 ;  /* 0x0000002b00347c82 */ /* 0x000fe20008000000 */
[----:B------:R-:W-:Y:S01]  /*77d0*/  F2FP.SATFINITE.E4M3.F32.PACK_AB_MERGE_C R20, R21, R20, RZ ;  /* 0x000000141514723e */ /* 0x000fe200048070ff */
[----:B------:R-:W-:Y:S01]  /*77e0*/  VIADD R9, R9, 0x33460 ;  /* 0x0003346009097836 */ /* 0x000fe20000000000 */
[----:B------:R-:W-:Y:S01]  /*77f0*/  F2FP.SATFINITE.E4M3.F32.PACK_AB_MERGE_C R190, R191, R190, RZ ;  /* 0x000000bebfbe723e */ /* 0x000fe200048070ff */
[----:B------:R-:W-:Y:S01]  /*7800*/  UMOV UR47, UR6 ;  /* 0x00000006002f7c82 */ /* 0x000fe20008000000 */
[----:B------:R-:W-:Y:S01]  /*7810*/  F2FP.SATFINITE.E4M3.F32.PACK_AB_MERGE_C R172, R173, R172, RZ ;  /* 0x000000acadac723e */ /* 0x000fe200048070ff */
[----:B------:R-:W-:Y:S01]  /*7820*/  UMOV UR50, UR51 ;  /* 0x0000003300327c82 */ /* 0x000fe20008000000 */
[----:B------:R-:W-:Y:S01]  /*7830*/  PRMT R9, R2, 0x654, R9 ;  /* 0x0000065402097816 */ /* 0x000fe20000000009 */
[-C--:B------:R-:W-:Y:S01]  /*7840*/  FMUL.FTZ R26, R26, R7.reuse ;  /* 0x000000071a1a7220 */ /* 0x080fe20000410000 */
[----:B------:R-:W-:Y:S01]  /*7850*/  F2FP.SATFINITE.E4M3.F32.PACK_AB_MERGE_C R174, R175, R174, RZ ;  /* 0x000000aeafae723e */ /* 0x000fe200048070ff */
[-C--:B------:R-:W-:Y:S01]  /*7860*/  FMUL.FTZ R27, R27, R7.reuse ;  /* 0x000000071b1b7220 */ /* 0x080fe20000410000 */
[----:B------:R-:W-:Y:S01]  /*7870*/  F2FP.SATFINITE.E4M3.F32.PACK_AB_MERGE_C R180, R181, R180, RZ ;  /* 0x000000b4b5b4723e */ /* 0x000fe200048070ff */
[----:B------:R0:W-:Y:S01]  /*7880*/  SYNCS.ARRIVE.TRANS64.RED.A1T0 RZ, [R9+URZ], RZ ;  /* 0x000000ff09ff79a7 */ /* 0x0001e2000810043f */
        /* <DEDUP_REMOVED lines=95> */
[-C--:B------:R-:W-:Y:S01]  /*7e80*/  FMUL.FTZ R60, R60, R8.reuse ;  /* 0x000000083c3c7220 */ /* 0x080fe20000410000 */
[----:B------:R-:W-:Y:S01]  /*7e90*/  F2FP.SATFINITE.E4M3.F32.PACK_AB_MERGE_C R219, R130, R127, R13 ;  /* 0x0000007f82db723e */ /* 0x000fe2000480700d */
        /* <DEDUP_REMOVED lines=29> */
[----:B0-----:R-:W-:-:S02]  /*8070*/  IMAD.MOV.U32 R9, RZ, RZ, R6 ;  /* 0x000000ffff097224 */ /* 0x001fc400078e0006 */
[----:B------:R-:W-:Y:S01]  /*8080*/  IMAD.MOV.U32 R7, RZ, RZ, R3 ;  /* 0x000000ffff077224 */ /* 0x000fe200078e0003 */
[----:B------:R-:W-:Y:S06]  /*8090*/  @P1 BRA `(.L_x_269) ;  /* 0xffffffd000301947 */ /* 0x000fec000383ffff */
.L_x_259:
[----:B------:R-:W-:Y:S06]  /*80a0*/  BAR.ARV 0x8, 0x120 ;  /* 0x0204800000007b1d */ /* 0x000fec0000002000 */
[----:B------:R-:W-:Y:S05]  /*80b0*/  @!P0 BRA `(.L_x_270) ;  /* 0x0000000000048947 */ /* 0x000fea0003800000 */
[----:B------:R-:W-:Y:S01]  /*80c0*/  BPT.TRAP 0x1 ;  /* 0x000000040000795c */ /* 0x000fe20000300000 */
.L_x_270:
[----:B------:R-:W-:Y:S02]  /*80d0*/  IMAD.U32 R7, RZ, RZ, UR51 ;  /* 0x00000033ff077e24 */ /* 0x000fe4000f8e00ff */
[----:B------:R-:W-:Y:S02]  /*80e0*/  IMAD.U32 R8, RZ, RZ, UR43 ;  /* 0x0000002bff087e24 */ /* 0x000fe4000f8e00ff */
[----:B------:R-:W-:-:S03]  /*80f0*/  IMAD R14, R7, 0x8, R0 ;  /* 0x00000008070e7824 */ /* 0x000fc600078e0200 */
[----:B------:R-:W-:-:S04]  /*8100*/  SHF.L.U32 R7, R8, 0x1f, RZ ;  /* 0x0000001f08077819 */ /* 0x000fc800000006ff */
[----:B------:R0:W1:Y:S01]  /*8110*/  SYNCS.PHASECHK.TRANS64.TRYWAIT P1, [R14+URZ+0x33450], R7 ;  /* 0x033450070e0075a7 */ /* 0x000062000802017f */
[----:B------:R-:W-:Y:S05]  /*8120*/  @!P0 BRA `(.L_x_271) ;  /* 0x0000000000048947 */ /* 0x000fea0003800000 */
[----:B------:R-:W-:Y:S01]  /*8130*/  BPT.TRAP 0x1 ;  /* 0x000000040000795c */ /* 0x000fe20000300000 */
.L_x_271:
[----:B------:R-:W-:Y:S02]  /*8140*/  VIADD R0, R0, 0x200 ;  /* 0x0000020000007836 */ /* 0x000fe40000000000 */
[----:B------:R-:W-:-:S03]  /*8150*/  IMAD.U32 R9, RZ, RZ, UR51 ;  /* 0x00000033ff097e24 */ /* 0x000fc6000f8e00ff */
[----:B------:R-:W-:-:S04]  /*8160*/  SHF.R.U32.HI R0, RZ, 0x4, R0 ;  /* 0x00000004ff007819 */ /* 0x000fc80000011600 */
[----:B------:R-:W-:-:S04]  /*8170*/  LOP3.LUT R0, R0, 0x3fff, RZ, 0xc0, !PT ;  /* 0x00003fff00007812 */ /* 0x000fc800078ec0ff */
[----:B------:R-:W-:Y:S01]  /*8180*/  LOP3.LUT R0, R0, 0x10000, RZ, 0xfc, !PT ;  /* 0x0001000000007812 */ /* 0x000fe200078efcff */
[----:B-1----:R-:W-:Y:S06]  /*8190*/  @P1 BRA `(.L_x_272) ;  /* 0x0000000000081947 */ /* 0x002fec0003800000 */
[----:B------:R-:W1:Y:S02]  /*81a0*/  SYNCS.PHASECHK.TRANS64.TRYWAIT P1, [R14+URZ+0x33450], R7 ;  /* 0x033450070e0075a7 */ /* 0x000e64000802017f */
[----:B-1----:R-:W-:Y:S05]  /*81b0*/  @!P1 BRA `(.L_x_273) ;  /* 0x0000008800bc9947 */ /* 0x002fea0003800000 */
.L_x_272:
[----:B------:R-:W-:Y:S01]  /*81c0*/  IMAD R8, R9, 0x780, R0 ;  /* 0x0000078009087824 */ /* 0x000fe200078e0200 */
[----:B------:R-:W-:Y:S05]  /*81d0*/  WARPSYNC.ALL ;  /* 0x0000000000007948 */ /* 0x000fea0003800000 */
[----:B------:R-:W-:Y:S01]  /*81e0*/  IMAD.MOV.U32 R9, RZ, RZ, -0x3ffffff0 ;  /* 0xc0000010ff097424 */ /* 0x000fe200078e00ff */
[C---:B------:R-:W-:Y:S01]  /*81f0*/  R2UR UR6, R8.reuse ;  /* 0x00000000080672ca */ /* 0x040fe200000e0000 */
[----:B------:R-:W-:Y:S01]  /*8200*/  WARPGROUP.ARRIVE ;  /* 0x00000000000079c5 */ /* 0x000fe20000000000 */
[----:B------:R-:W-:Y:S01]  /*8210*/  VIADD R10, R8, 0x180 ;  /* 0x00000180080a7836 */ /* 0x000fe20000000000 */
[----:B------:R-:W-:Y:S01]  /*8220*/  ULDC.64 UR8, c[0x0][0x9a0] ;  /* 0x0002680000087ab9 */ /* 0x000fe20000000a00 */
[----:B------:R-:W-:Y:S01]  /*8230*/  R2UR UR7, R9 ;  /* 0x00000000090772ca */ /* 0x000fe200000e0000 */
[----:B------:R-:W-:Y:S01]  /*8240*/  IMAD.MOV.U32 R11, RZ, RZ, -0x3ffffff0 ;  /* 0xc0000010ff0b7424 */ /* 0x000fe200078e00ff */
[----:B------:R-:W-:Y:S01]  /*8250*/  UISETP.NE.U32.AND UP0, UPT, UR8, URZ, UPT ;  /* 0x0000003f0800728c */ /* 0x000fe2000bf05070 */
[----:B01----:R-:W-:-:S03]  /*8260*/  IMAD.MOV.U32 R7, RZ, RZ, 0x3f800000 ;  /* 0x3f800000ff077424 */ /* 0x003fc600078e00ff */
[----:B------:R-:W-:-:S06]  /*8270*/  UISETP.NE.AND.EX UP0, UPT, UR9, URZ, UPT, UP0 ;  /* 0x0000003f0900728c */ /* 0x000fcc000bf05300 */
[----:B------:R-:W-:Y:S01]  /*8280*/  PLOP3.LUT P1, PT, PT, PT, UP0, 0x80, 0x0 ;  /* 0x000000000000781c */ /* 0x000fe20003f2f008 */
[----:B------:R-:W-:Y:S01]  /*8290*/  QGMMA.64x192x32.F32.E4M3.E4M3 R24, R200, gdesc[UR4], R24, gsb0 ;  /* 0x02e00004c8187df3 */ /* 0x000fe20008000818 */
[----:B------:R-:W-:Y:S01]  /*82a0*/  R2UR UR6, R10 ;  /* 0x000000000a0672ca */ /* 0x000fe200000e0000 */
[----:B------:R-:W-:Y:S01]  /*82b0*/  VIADD R10, R8, 0x300 ;  /* 0x00000300080a7836 */ /* 0x000fe20000000000 */
[----:B------:R-:W-:Y:S01]  /*82c0*/  R2UR UR7, R11 ;  /* 0x000000000b0772ca */ /* 0x000fe200000e0000 */
[----:B------:R-:W-:Y:S01]  /*82d0*/  IMAD.MOV.U32 R11, RZ, RZ, -0x3ffffff0 ;  /* 0xc0000010ff0b7424 */ /* 0x000fe200078e00ff */
[----:B------:R-:W-:Y:S02]  /*82e0*/  @UP0 ULDC.64 UR10, c[0x0][0x9c8] ;  /* 0x00027200000a0ab9 */ /* 0x000fe40000000a00 */
[----:B------:R-:W-:Y:S01]  /*82f0*/  @UP0 UIMAD.WIDE.U32 UR4, UR36, UR10, URZ ;  /* 0x0000000a240402a5 */ /* 0x000fe2000f8e003f */
[----:B------:R-:W-:Y:S02]  /*8300*/  WARPGROUP.DEPBAR.LE gsb0, 0x0 ;  /* 0x00008000000079c5 */ /* 0x000fe40000010000 */
[----:B------:R-:W-:-:S10]  /*8310*/  WARPGROUP.ARRIVE ;  /* 0x00000000000079c5 */ /* 0x000fd40000000000 */
[----:B------:R-:W-:Y:S01]  /*8320*/  QGMMA.64x192x32.F32.E4M3.E4M3 R24, R204, gdesc[UR4], R24, gsb0 ;  /* 0x02e00004cc187df3 */ /* 0x000fe20008000818 */
[----:B------:R-:W-:Y:S02]  /*8330*/  R2UR UR6, R10 ;  /* 0x000000000a0672ca */ /* 0x000fe400000e0000 */
[----:B------:R-:W-:Y:S01]  /*8340*/  R2UR UR7, R11 ;  /* 0x000000000b0772ca */ /* 0x000fe200000e0000 */
[----:B------:R-:W-:Y:S02]  /*8350*/  VIADD R10, R8, 0x480 ;  /* 0x00000480080a7836 */ /* 0x000fe40000000000 */
[----:B------:R-:W-:Y:S01]  /*8360*/  IMAD.MOV.U32 R11, RZ, RZ, -0x3ffffff0 ;  /* 0xc0000010ff0b7424 */ /* 0x000fe200078e00ff */
[----:B------:R-:W-:Y:S02]  /*8370*/  WARPGROUP.DEPBAR.LE gsb0, 0x0 ;  /* 0x00008000000079c5 */ /* 0x000fe40000010000 */
[----:B------:R-:W-:-:S11]  /*8380*/  WARPGROUP.ARRIVE ;  /* 0x00000000000079c5 */ /* 0x000fd60000000000 */
[----:B------:R-:W-:Y:S01]  /*8390*/  QGMMA.64x192x32.F32.E4M3.E4M3 R24, R208, gdesc[UR4], R24, gsb0 ;  /* 0x02e00004d0187df3 */ /* 0x000fe20008000818 */
[----:B------:R-:W-:-:S04]  /*83a0*/  @UP0 UIMAD UR6, UR37, UR10, URZ ;  /* 0x0000000a250602a4 */ /* 0x000fc8000f8e023f */
[----:B------:R-:W-:Y:S02]  /*83b0*/  @UP0 UIMAD UR7, UR36, UR11, UR6 ;  /* 0x0000000b240702a4 */ /* 0x000fe4000f8e0206 */
[----:B------:R-:W-:Y:S01]  /*83c0*/  @UP0 USHF.R.S32.HI UR6, URZ, 0x1f, UR42 ;  /* 0x0000001f3f060899 */ /* 0x000fe2000801142a */
[----:B------:R-:W-:Y:S01]  /*83d0*/  @UP0 ULDC.64 UR10, c[0x0][0x9d0] ;  /* 0x00027400000a0ab9 */ /* 0x000fe20000000a00 */
[----:B------:R-:W-:Y:S02]  /*83e0*/  @UP0 UIADD3 UR5, UR5, UR7, URZ ;  /* 0x0000000705050290 */ /* 0x000fe4000fffe03f */
[----:B------:R-:W-:Y:S02]  /*83f0*/  @UP0 UIMAD UR6, UR6, UR10, URZ ;  /* 0x0000000a060602a4 */ /* 0x000fe4000f8e023f */
[----:B------:R-:W-:Y:S02]  /*8400*/  @UP0 UIMAD.WIDE.U32 UR4, UR42, UR10, UR4 ;  /* 0x0000000a2a0402a5 */ /* 0x000fe4000f8e0004 */
[----:B------:R-:W-:-:S04]  /*8410*/  @UP0 UIMAD UR6, UR42, UR11, UR6 ;  /* 0x0000000b2a0602a4 */ /* 0x000fc8000f8e0206 */
[----:B------:R-:W-:Y:S02]  /*8420*/  @UP0 UIADD3 UR5, UR5, UR6, URZ ;  /* 0x0000000605050290 */ /* 0x000fe4000fffe03f */
[----:B------:R-:W-:-:S04]  /*8430*/  @UP0 ULEA UR6, UP1, UR4, UR8, 0x2 ;  /* 0x0000000804060291 */ /* 0x000fc8000f82103f */
[----:B------:R-:W-:-:S03]  /*8440*/  @UP0 ULEA.HI.X UR5, UR4, UR9, UR5, 0x2, UP1 ;  /* 0x0000000904050291 */ /* 0x000fc600088f1405 */
[----:B------:R-:W-:Y:S02]  /*8450*/  @UP0 UMOV UR4, UR6 ;  /* 0x0000000600040c82 */ /* 0x000fe40008000000 */
[----:B------:R-:W-:Y:S02]  /*8460*/  IMAD.U32 R12, RZ, RZ, UR4 ;  /* 0x00000004ff0c7e24 */ /* 0x000fe4000f8e00ff */
[----:B------:R-:W-:-:S05]  /*8470*/  IMAD.U32 R13, RZ, RZ, UR5 ;  /* 0x00000005ff0d7e24 */ /* 0x000fca000f8e00ff */
[----:B------:R0:W2:Y:S01]  /*8480*/  @P1 LDG.E R7, desc[UR48][R12.64] ;  /* 0x000000300c071981 */ /* 0x0000a2000c1e1900 */
[----:B------:R-:W-:Y:S02]  /*8490*/  R2UR UR6, R10 ;  /* 0x000000000a0672ca */ /* 0x000fe400000e0000 */
[----:B------:R-:W-:Y:S01]  /*84a0*/  R2UR UR7, R11 ;  /* 0x000000000b0772ca */ /* 0x000fe200000e0000 */
[----:B------:R-:W-:Y:S02]  /*84b0*/  VIADD R8, R8, 0x600 ;  /* 0x0000060008087836 */ /* 0x000fe40000000000 */
[----:B------:R-:W-:Y:S01]  /*84c0*/  IMAD.MOV.U32 R9, RZ, RZ, -0x3ffffff0 ;  /* 0xc0000010ff097424 */ /* 0x000fe200078e00ff */
[----:B------:R-:W-:Y:S02]  /*84d0*/  WARPGROUP.DEPBAR.LE gsb0, 0x0 ;  /* 0x00008000000079c5 */ /* 0x000fe40000010000 */
[----:B------:R-:W-:-:S07]  /*84e0*/  WARPGROUP.ARRIVE ;  /* 0x00000000000079c5 */ /* 0x000fce0000000000 */
[----:B------:R-:W-:Y:S01]  /*84f0*/  QGMMA.64x192x32.F32.E4M3.E4M3 R24, R212, gdesc[UR4], R24, gsb0 ;  /* 0x02e00004d4187df3 */ /* 0x000fe20008000818 */
[----:B------:R-:W-:Y:S02]  /*8500*/  R2UR UR6, R8 ;  /* 0x00000000080672ca */ /* 0x000fe400000e0000 */
[----:B------:R-:W-:Y:S01]  /*8510*/  R2UR UR7, R9 ;  /* 0x00000000090772ca */ /* 0x000fe200000e0000 */
[----:B------:R-:W1:Y:S04]  /*8520*/  SHFL.BFLY PT, R0, R5, 0x2, 0x1f ;  /* 0x0c401f0005007f89 */ /* 0x000e6800000e0000 */
[----:B------:R-:W3:Y:S01]  /*8530*/  SHFL.BFLY PT, R11, R4, 0x2, 0x1f ;  /* 0x0c401f00040b7f89 */ /* 0x000ee200000e0000 */
[----:B-1----:R-:W-:-:S01]  /*8540*/  FADD.FTZ R0, R0, R5 ;  /* 0x0000000500007221 */ /* 0x002fc20000010000 */
[----:B---3--:R-:W-:-:S04]  /*8550*/  FADD.FTZ R11, R11, R4 ;  /* 0x000000040b0b7221 */ /* 0x008fc80000010000 */
[----:B------:R-:W1:Y:S04]  /*8560*/  SHFL.BFLY PT, R9, R0, 0x1, 0x1f ;  /* 0x0c201f0000097f89 */ /* 0x000e6800000e0000 */
[----:B------:R-:W0:Y:S01]  /*8570*/  SHFL.BFLY PT, R8, R11, 0x1, 0x1f ;  /* 0x0c201f000b087f89 */ /* 0x000e2200000e0000 */
[----:B-1----:R-:W-:-:S01]  /*8580*/  FADD.FTZ R10, R0, R9 ;  /* 0x00000009000a7221 */ /* 0x002fc20000010000 */
[----:B0-----:R-:W-:-:S04]  /*8590*/  FADD.FTZ R13, R11, R8 ;  /* 0x000000080b0d7221 */ /* 0x001fc80000010000 */
        /* <DEDUP_REMOVED lines=9> */
[----:B------:R-:W0:Y:S01]  /*8630*/  @P2 MUFU.LG2 R5, R15 ;  /* 0x0000000f00052308 */ /* 0x000e220000000c00 */
[----:B------:R-:W-:Y:S02]  /*8640*/  WARPGROUP.DEPBAR.LE gsb0, 0x0 ;  /* 0x00008000000079c5 */ /* 0x000fe40000010000 */
[----:B------:R-:W-:-:S06]  /*8650*/  WARPGROUP.ARRIVE ;  /* 0x00000000000079c5 */ /* 0x000fcc0000000000 */
[----:B------:R-:W-:Y:S01]  /*8660*/  QGMMA.64x192x32.F32.E4M3.E4M3 R24, R216, gdesc[UR4], R24, gsb0 ;  /* 0x02e00004d8187df3 */ /* 0x000fe20008000818 */
[----:B------:R-:W1:Y:S08]  /*8670*/  @P3 MUFU.LG2 R9, R20 ;  /* 0x0000001400093308 */ /* 0x000e700000000c00 */
[----:B------:R-:W3:Y:S01]  /*8680*/  @P1 MUFU.RCP R12, R13 ;  /* 0x0000000d000c1308 */ /* 0x000ee20000001000 */
[----:B------:R-:W-:-:S02]  /*8690*/  IMAD.U32 R11, RZ, RZ, UR38 ;  /* 0x00000026ff0b7e24 */ /* 0x000fc4000f8e00ff */
[----:B------:R-:W-:Y:S02]  /*86a0*/  IMAD.U32 R120, RZ, RZ, UR38 ;  /* 0x00000026ff787e24 */ /* 0x000fe4000f8e00ff */
[----:B0-----:R-:W-:Y:S01]  /*86b0*/  @P2 FMUL.FTZ R5, R5, 0.69314718246459960938 ;  /* 0x3f31721805052820 */ /* 0x001fe20000410000 */
[----:B------:R-:W-:Y:S01]  /*86c0*/  @P2 FMUL.FTZ R10, R11, 0.69314718246459960938 ;  /* 0x3f3172180b0a2820 */ /* 0x000fe20000410000 */
[----:B------:R-:W-:Y:S01]  /*86d0*/  @P3 FMUL.FTZ R120, R120, 0.69314718246459960938 ;  /* 0x3f31721878783820 */ /* 0x000fe20000410000 */
[----:B-1----:R-:W-:Y:S01]  /*86e0*/  @P3 FMUL.FTZ R9, R9, 0.69314718246459960938 ;  /* 0x3f31721809093820 */ /* 0x002fe20000410000 */
[----:B------:R-:W-:Y:S02]  /*86f0*/  IMAD.MOV.U32 R0, RZ, RZ, -0x800000 ;  /* 0xff800000ff007424 */ /* 0x000fe400078e00ff */
[----:B--2---:R-:W-:Y:S01]  /*8700*/  FMUL.FTZ R8, R8, R7 ;  /* 0x0000000708087220 */ /* 0x004fe20000410000 */
[----:B------:R-:W-:Y:S02]  /*8710*/  IMAD.MOV.U32 R4, RZ, RZ, -0x800000 ;  /* 0xff800000ff047424 */ /* 0x000fe400078e00ff */
[----:B------:R-:W-:Y:S01]  /*8720*/  @P2 FFMA.FTZ R0, R10, R3, R5 ;  /* 0x000000030a002223 */ /* 0x000fe20000010005 */
[----:B------:R-:W-:-:S01]  /*8730*/  @P3 FFMA.FTZ R4, R120, R6, R9 ;  /* 0x0000000678043223 */ /* 0x000fc20000010009 */
[----:B---3--:R-:W-:Y:S01]  /*8740*/  FMUL.FTZ R7, R12, R7 ;  /* 0x000000070c077220 */ /* 0x008fe20000410000 */
[----:B------:R-:W-:-:S02]  /*8750*/  WARPGROUP.DEPBAR.LE gsb0, 0x0 ;  /* 0x00008000000079c5 */ /* 0x000fc40000010000 */
[----:B------:R-:W-:Y:S05]  /*8760*/  @!P0 BRA `(.L_x_274) ;  /* 0x0000000000048947 */ /* 0x000fea0003800000 */
[----:B------:R-:W-:Y:S01]  /*8770*/  BPT.TRAP 0x1 ;  /* 0x000000040000795c */ /* 0x000fe20000300000 */
.L_x_274:
[----:B------:R-:W-:Y:S01]  /*8780*/  VIADD R3, R14, 0x33460 ;  /* 0x000334600e037836 */ /* 0x000fe20000000000 */
[----:B------:R-:W-:Y:S01]  /*8790*/  UIADD3 UR51, UR51, 0x1, URZ ;  /* 0x0000000133337890 */ /* 0x000fe2000fffe03f */
[-C--:B------:R-:W-:Y:S01]  /*87a0*/  FMUL.FTZ R142, R24, R8.reuse ;  /* 0x00000008188e7220 */ /* 0x080fe20000410000 */
[-C--:B------:R-:W-:Y:S01]  /*87b0*/  FMUL.FTZ R140, R25, R8.reuse ;  /* 0x00000008198c7220 */ /* 0x080fe20000410000 */
[-C--:B------:R-:W-:Y:S01]  /*87c0*/  FMUL.FTZ R141, R28, R8.reuse ;  /* 0x000000081c8d7220 */ /* 0x080fe20000410000 */
[----:B------:R-:W-:Y:S01]  /*87d0*/  PRMT R3, R2, 0x654, R3 ;  /* 0x0000065402037816 */ /* 0x000fe20000000003 */
[----:B------:R-:W-:Y:S01]  /*87e0*/  UISETP.NE.AND UP0, UPT, UR51, 0x2, UPT ;  /* 0x000000023300788c */ /* 0x000fe2000bf05270 */
[-C--:B------:R-:W-:Y:S01]  /*87f0*/  FMUL.FTZ R139, R29, R8.reuse ;  /* 0x000000081d8b7220 */ /* 0x080fe20000410000 */
[-C--:B------:R-:W-:Y:S01]  /*8800*/  FMUL.FTZ R138, R32, R8.reuse ;  /* 0x00000008208a7220 */ /* 0x080fe20000410000 */
[----:B------:R0:W-:Y:S01]  /*8810*/  SYNCS.ARRIVE.TRANS64.RED.A1T0 RZ, [R3+URZ], RZ ;  /* 0x000000ff03ff79a7 */ /* 0x0001e2000810043f */
        /* <DEDUP_REMOVED lines=63> */
[----:B------:R-:W-:Y:S01]  /*8c10*/  USEL UR4, URZ, 0x1, UP0 ;  /* 0x000000013f047887 */ /* 0x000fe20008000000 */
        /* <DEDUP_REMOVED lines=23> */
[----:B------:R-:W-:Y:S01]  /*8d90*/  PLOP3.LUT P0, PT, PT, PT, PT, 0x8, 0x0 ;  /* 0x000000000000781c */ /* 0x000fe20003f0e170 */
[-C--:B------:R-:W-:Y:S01]  /*8da0*/  FMUL.FTZ R13, R111, R7.reuse ;  /* 0x000000076f0d7220 */ /* 0x080fe20000410000 */
[-C--:B------:R-:W-:Y:S01]  /*8db0*/  FMUL.FTZ R12, R114, R7.reuse ;  /* 0x00000007720c7220 */ /* 0x080fe20000410000 */
[-C--:B------:R-:W-:Y:S01]  /*8dc0*/  FMUL.FTZ R8, R115, R7.reuse ;  /* 0x0000000773087220 */ /* 0x080fe20000410000 */
[-C--:B------:R-:W-:Y:S01]  /*8dd0*/  FMUL.FTZ R9, R118, R7.reuse ;  /* 0x0000000776097220 */ /* 0x080fe20000410000 */
[----:B------:R-:W-:Y:S01]  /*8de0*/  FMUL.FTZ R119, R119, R7 ;  /* 0x0000000777777220 */ /* 0x000fe20000410000 */
[----:B------:R-:W-:-:S02]  /*8df0*/  UIADD3 UR44, UR44, 0x1, URZ ;  /* 0x000000012c2c7890 */ /* 0x000fc4000fffe03f */
[----:B------:R-:W-:Y:S02]  /*8e00*/  USEL UR51, UR51, URZ, UP0 ;  /* 0x0000003f33337287 */ /* 0x000fe40008000000 */
[----:B0-----:R-:W-:-:S12]  /*8e10*/  ULOP3.LUT UR43, UR43, UR4, URZ, 0x3c, !UPT ;  /* 0x000000042b2b7292 */ /* 0x001fd8000f8e3c3f */
.L_x_252:
[----:B------:R-:W0:Y:S01]  /*8e20*/  S2R R3, SR_CgaCtaId ;  /* 0x0000000000037919 */ /* 0x000e220000008800 */
[----:B------:R-:W-:Y:S01]  /*8e30*/  MOV R2, 0x400 ;  /* 0x0000040000027802 */ /* 0x000fe20000000f00 */
[----:B------:R-:W-:Y:S01]  /*8e40*/  BSSY B0, `(.L_x_275) ;  /* 0x00002e2000007945 */ /* 0x000fe20003800000 */
[----:B------:R-:W-:Y:S02]  /*8e50*/  BAR.SYNC.DEFER_BLOCKING 0x5, 0x180 ;  /* 0x0146000000007b1d */ /* 0x000fe40000010000 */
[----:B0-----:R-:W-:-:S05]  /*8e60*/  LEA R2, R3, R2, 0x18 ;  /* 0x0000000203027211 */ /* 0x001fca00078ec0ff */
[----:B------:R-:W0:Y:S02]  /*8e70*/  LDS.128 R60, [R2+0x334d0] ;  /* 0x0334d000023c7984 */ /* 0x000e240000000c00 */
[----:B0-----:R-:W-:Y:S01]  /*8e80*/  R2UR UR5, R62 ;  /* 0x000000003e0572ca */ /* 0x001fe200000e0000 */
[----:B------:R-:W-:Y:S06]  /*8e90*/  BAR.ARV 0x4, 0x180 ;  /* 0x0106000000007b1d */ /* 0x000fec0000002000 */
[----:B------:R-:W-:Y:S08]  /*8ea0*/  @P0 BRA `(.L_x_276) ;  /* 0x00000020009c0947 */ /* 0x000ff00003800000 */
[----:B------:R-:W0:Y:S01]  /*8eb0*/  S2R R70, SR_TID.X ;  /* 0x0000000000467919 */ /* 0x000e220000002100 */
[----:B------:R-:W-:Y:S01]  /*8ec0*/  ULDC.64 UR6, c[0x4][0x38] ;  /* 0x01000e0000067ab9 */ /* 0x000fe20000000a00 */
[----:B0-----:R-:W-:-:S05]  /*8ed0*/  IMAD.SHL.U32 R3, R70, 0x4, RZ ;  /* 0x0000000446037824 */ /* 0x001fca00078e00ff */
[----:B------:R-:W-:-:S04]  /*8ee0*/  LOP3.LUT R3, R3, 0xc, RZ, 0xc0, !PT ;  /* 0x0000000c03037812 */ /* 0x000fc800078ec0ff */
[----:B------:R-:W-:-:S05]  /*8ef0*/  IADD3 R6, P0, R3, UR6, RZ ;  /* 0x0000000603067c10 */ /* 0x000fca000ff1e0ff */
[----:B------:R-:W-:Y:S01]  /*8f00*/  IMAD.X R7, RZ, RZ, UR7, P0 ;  /* 0x00000007ff077e24 */ /* 0x000fe200080e06ff */
[----:B------:R-:W-:Y:S02]  /*8f10*/  F2FP.BF16.F32.PACK_AB R10, R5, R10 ;  /* 0x0000000a050a723e */ /* 0x000fe400000010ff */
[----:B------:R-:W-:Y:S02]  /*8f20*/  F2FP.BF16.F32.PACK_AB R32, R29, R32 ;  /* 0x000000201d20723e */ /* 0x000fe400000010ff */
[----:B------:R-:W-:Y:S01]  /*8f30*/  F2FP.BF16.F32.PACK_AB R25, R25, R28 ;  /* 0x0000001c1919723e */ /* 0x000fe200000010ff */
[----:B------:R0:W2:Y:S01]  /*8f40*/  LDG.E.CONSTANT R3, desc[UR48][R6.64] ;  /* 0x0000003006037981 */ /* 0x0000a2000c1e9900 */
[----:B------:R-:W-:Y:S01]  /*8f50*/  F2FP.BF16.F32.PACK_AB R41, R41, R44 ;  /* 0x0000002c2929723e */ /* 0x000fe200000010ff */
[----:B------:R-:W-:Y:S01]  /*8f60*/  USHF.L.U32 UR8, UR36, 0x2, URZ ;  /* 0x0000000224087899 */ /* 0x000fe2000800063f */
[----:B------:R-:W-:Y:S01]  /*8f70*/  F2FP.BF16.F32.PACK_AB R39, R39, R42 ;  /* 0x0000002a2727723e */ /* 0x000fe200000010ff */
[----:B------:R-:W1:Y:S01]  /*8f80*/  S2R R5, SR_SWINHI ;  /* 0x0000000000057919 */ /* 0x000e620000002f00 */
[----:B------:R-:W-:Y:S01]  /*8f90*/  F2FP.BF16.F32.PACK_AB R40, R37, R40 ;  /* 0x000000282528723e */ /* 0x000fe200000010ff */
[----:B------:R-:W-:Y:S01]  /*8fa0*/  ULDC.64 UR6, c[0x0][0xbd8] ;  /* 0x0002f60000067ab9 */ /* 0x000fe20000000a00 */
[----:B------:R-:W-:Y:S01]  /*8fb0*/  F2FP.BF16.F32.PACK_AB R38, R35, R38 ;  /* 0x000000262326723e */ /* 0x000fe200000010ff */
[----:B------:R-:W-:Y:S01]  /*8fc0*/  USHF.L.U64.HI UR9, UR36, 0x2, UR37 ;  /* 0x0000000224097899 */ /* 0x000fe20008010225 */
[----:B------:R-:W-:Y:S01]  /*8fd0*/  F2FP.BF16.F32.PACK_AB R21, R21, R26 ;  /* 0x0000001a1515723e */ /* 0x000fe200000010ff */
[----:B------:R-:W-:Y:S01]  /*8fe0*/  UIADD3 UR4, UP1, UR8, UR6, URZ ;  /* 0x0000000608047290 */ /* 0x000fe2000ff3e03f */
[----:B0-----:R-:W-:Y:S01]  /*8ff0*/  LOP3.LUT P0, R6, R70, 0x3, RZ, 0xc0, !PT ;  /* 0x0000000346067812 */ /* 0x001fe2000780c0ff */
[----:B------:R-:W-:Y:S01]  /*9000*/  UISETP.NE.U32.AND UP0, UPT, UR6, URZ, UPT ;  /* 0x0000003f0600728c */ /* 0x000fe2000bf05070 */
[----:B------:R-:W-:Y:S01]  /*9010*/  F2FP.BF16.F32.PACK_AB R20, R13, R20 ;  /* 0x000000140d14723e */ /* 0x000fe200000010ff */
[----:B------:R-:W-:Y:S01]  /*9020*/  UIADD3.X UR6, UR9, UR7, URZ, UP1, !UPT ;  /* 0x0000000709067290 */ /* 0x000fe20008ffe43f */
[----:B------:R-:W-:Y:S01]  /*9030*/  ISETP.EQ.OR P0, PT, R6, 0x3, !P0 ;  /* 0x000000030600780c */ /* 0x000fe20004702670 */
[----:B------:R-:W-:Y:S01]  /*9040*/  UISETP.NE.AND.EX UP0, UPT, UR7, URZ, UPT, UP0 ;  /* 0x0000003f0700728c */ /* 0x000fe2000bf05300 */
[----:B------:R-:W-:-:S02]  /*9050*/  F2FP.BF16.F32.PACK_AB R11, R11, R14 ;  /* 0x0000000e0b0b723e */ /* 0x000fc400000010ff */
[----:B------:R-:W-:Y:S02]  /*9060*/  F2FP.BF16.F32.PACK_AB R105, R105, R108 ;  /* 0x0000006c6969723e */ /* 0x000fe400000010ff */
[----:B------:R-:W-:Y:S02]  /*9070*/  F2FP.BF16.F32.PACK_AB R67, R67, R68 ;  /* 0x000000444343723e */ /* 0x000fe400000010ff */
[----:B------:R-:W-:Y:S02]  /*9080*/  F2FP.BF16.F32.PACK_AB R81, R81, R84 ;  /* 0x000000545151723e */ /* 0x000fe400000010ff */
[----:B------:R-:W-:Y:S02]  /*9090*/  SEL R68, R41, R40, P0 ;  /* 0x0000002829447207 */ /* 0x000fe40000000000 */
[----:B------:R-:W-:Y:S02]  /*90a0*/  SEL R108, R39, R38, P0 ;  /* 0x00000026276c7207 */ /* 0x000fe40000000000 */
[----:B------:R-:W-:-:S02]  /*90b0*/  F2FP.BF16.F32.PACK_AB R46, R43, R46 ;  /* 0x0000002e2b2e723e */ /* 0x000fc400000010ff */
[----:B------:R-:W-:Y:S02]  /*90c0*/  F2FP.BF16.F32.PACK_AB R9, R9, R12 ;  /* 0x0000000c0909723e */ /* 0x000fe400000010ff */
[----:B------:R-:W-:Y:S02]  /*90d0*/  F2FP.BF16.F32.PACK_AB R8, R119, R8 ;  /* 0x000000087708723e */ /* 0x000fe400000010ff */
[----:B------:R-:W-:Y:S02]  /*90e0*/  SEL R40, R40, R41, P0 ;  /* 0x0000002928287207 */ /* 0x000fe40000000000 */
[----:B------:R-:W-:Y:S02]  /*90f0*/  MOV R6, R2 ;  /* 0x0000000200067202 */ /* 0x000fe40000000f00 */
[----:B-1----:R-:W-:Y:S02]  /*9100*/  MOV R7, R5 ;  /* 0x0000000500077202 */ /* 0x002fe40000000f00 */
[----:B------:R-:W-:-:S02]  /*9110*/  SEL R82, R11, R10, P0 ;  /* 0x0000000a0b527207 */ /* 0x000fc40000000000 */
[----:B------:R-:W-:Y:S01]  /*9120*/  SEL R84, R10, R11, P0 ;  /* 0x0000000b0a547207 */ /* 0x000fe20000000000 */
[----:B------:R-:W-:Y:S01]  /*9130*/  IMAD.WIDE R28, R223, 0x2, R6 ;  /* 0x00000002df1c7825 */ /* 0x000fe200078e0206 */
[----:B------:R-:W-:Y:S02]  /*9140*/  SEL R38, R38, R39, P0 ;  /* 0x0000002726267207 */ /* 0x000fe40000000000 */
[----:B------:R-:W-:Y:S02]  /*9150*/  SEL R114, R21, R20, P0 ;  /* 0x0000001415727207 */ /* 0x000fe40000000000 */
[----:B------:R-:W-:Y:S02]  /*9160*/  SEL R116, R20, R21, P0 ;  /* 0x0000001514747207 */ /* 0x000fe40000000000 */
[----:B------:R-:W-:Y:S02]  /*9170*/  LOP3.LUT R5, R28, 0x380, RZ, 0xc0, !PT ;  /* 0x000003801c057812 */ /* 0x000fe400078ec0ff */
[----:B------:R-:W-:-:S02]  /*9180*/  F2FP.BF16.F32.PACK_AB R49, R49, R52 ;  /* 0x000000343131723e */ /* 0x000fc400000010ff */
[----:B------:R-:W-:Y:S02]  /*9190*/  F2FP.BF16.F32.PACK_AB R47, R47, R50 ;  /* 0x000000322f2f723e */ /* 0x000fe400000010ff */
[----:B------:R-:W-:Y:S02]  /*91a0*/  F2FP.BF16.F32.PACK_AB R48, R45, R48 ;  /* 0x000000302d30723e */ /* 0x000fe400000010ff */
[----:B------:R-:W-:Y:S02]  /*91b0*/  F2FP.BF16.F32.PACK_AB R33, R33, R36 ;  /* 0x000000242121723e */ /* 0x000fe400000010ff */
[----:B------:R-:W-:Y:S02]  /*91c0*/  F2FP.BF16.F32.PACK_AB R31, R31, R34 ;  /* 0x000000221f1f723e */ /* 0x000fe400000010ff */
[----:B------:R-:W-:Y:S02]  /*91d0*/  F2FP.BF16.F32.PACK_AB R30, R27, R30 ;  /* 0x0000001e1b1e723e */ /* 0x000fe400000010ff */
[----:B------:R-:W-:-:S02]  /*91e0*/  F2FP.BF16.F32.PACK_AB R24, R15, R24 ;  /* 0x000000180f18723e */ /* 0x000fc400000010ff */
[C---:B------:R-:W-:Y:S02]  /*91f0*/  IADD3 R10, P4, R28.reuse, 0x20, RZ ;  /* 0x000000201c0a7810 */ /* 0x040fe40007f9e0ff */
[C---:B------:R-:W-:Y:S02]  /*9200*/  IADD3 R39, P5, R28.reuse, 0x40, RZ ;  /* 0x000000401c277810 */ /* 0x040fe40007fbe0ff */
[C---:B------:R-:W-:Y:S01]  /*9210*/  IADD3 R41, P6, R28.reuse, 0x60, RZ ;  /* 0x000000601c297810 */ /* 0x040fe20007fde0ff */
[--C-:B------:R-:W-:Y:S01]  /*9220*/  IMAD.X R37, RZ, RZ, R29.reuse, P4 ;  /* 0x000000ffff257224 */ /* 0x100fe200020e061d */
[C---:B------:R-:W-:Y:S01]  /*9230*/  IADD3 R20, P1, R28.reuse, 0x4000, RZ ;  /* 0x000040001c147810 */ /* 0x040fe20007f3e0ff */
[----:B------:R-:W-:Y:S01]  /*9240*/  IMAD.X R35, RZ, RZ, R29, P5 ;  /* 0x000000ffff237224 */ /* 0x000fe200028e061d */
[----:B------:R-:W-:Y:S02]  /*9250*/  IADD3 R43, P2, R28, 0x4020, RZ ;  /* 0x000040201c2b7810 */ /* 0x000fe40007f5e0ff */
[----:B------:R-:W-:-:S02]  /*9260*/  F2FP.BF16.F32.PACK_AB R121, R121, R122 ;  /* 0x0000007a7979723e */ /* 0x000fc400000010ff */
[----:B------:R-:W-:Y:S02]  /*9270*/  F2FP.BF16.F32.PACK_AB R73, R73, R76 ;  /* 0x0000004c4949723e */ /* 0x000fe400000010ff */
[----:B------:R-:W-:Y:S02]  /*9280*/  F2FP.BF16.F32.PACK_AB R57, R57, R64 ;  /* 0x000000403939723e */ /* 0x000fe400000010ff */
[----:B------:R-:W-:Y:S02]  /*9290*/  SEL R118, R9, R8, P0 ;  /* 0x0000000809767207 */ /* 0x000fe40000000000 */
[----:B------:R-:W-:Y:S02]  /*92a0*/  SEL R122, R8, R9, P0 ;  /* 0x00000009087a7207 */ /* 0x000fe40000000000 */
[----:B------:R-:W-:Y:S02]  /*92b0*/  SHF.R.U64 R5, R5, 0x3, RZ ;  /* 0x0000000305057819 */ /* 0x000fe400000012ff */
[----:B------:R-:W-:-:S02]  /*92c0*/  SEL R64, R49, R48, P0 ;  /* 0x0000003031407207 */ /* 0x000fc40000000000 */
[----:B------:R-:W-:Y:S02]  /*92d0*/  SEL R70, R33, R32, P0 ;  /* 0x0000002021467207 */ /* 0x000fe40000000000 */
[----:B------:R-:W-:Y:S01]  /*92e0*/  SEL R74, R32, R33, P0 ;  /* 0x00000021204a7207 */ /* 0x000fe20000000000 */
[--C-:B------:R-:W-:Y:S01]  /*92f0*/  IMAD.X R33, RZ, RZ, R29.reuse, P6 ;  /* 0x000000ffff217224 */ /* 0x100fe200030e061d */
[----:B------:R-:W-:Y:S02]  /*9300*/  SEL R76, R25, R24, P0 ;  /* 0x00000018194c7207 */ /* 0x000fe40000000000 */
[----:B------:R-:W-:Y:S01]  /*9310*/  SEL R78, R24, R25, P0 ;  /* 0x00000019184e7207 */ /* 0x000fe20000000000 */
[----:B------:R-:W-:Y:S01]  /*9320*/  IMAD.X R25, RZ, RZ, R29, P2 ;  /* 0x000000ffff197224 */ /* 0x000fe200010e061d */
[----:B------:R-:W-:Y:S02]  /*9330*/  SEL R106, R47, R46, P0 ;  /* 0x0000002e2f6a7207 */ /* 0x000fe40000000000 */
[----:B------:R-:W-:-:S02]  /*9340*/  SEL R110, R31, R30, P0 ;  /* 0x0000001e1f6e7207 */ /* 0x000fc40000000000 */
[----:B------:R-:W-:Y:S01]  /*9350*/  SEL R112, R30, R31, P0 ;  /* 0x0000001f1e707207 */ /* 0x000fe20000000000 */
[----:B------:R-:W-:Y:S01]  /*9360*/  IMAD.X R31, RZ, RZ, R29, P1 ;  /* 0x000000ffff1f7224 */ /* 0x000fe200008e061d */
[----:B------:R-:W-:Y:S02]  /*9370*/  LOP3.LUT R8, R10, 0x380, RZ, 0xc0, !PT ;  /* 0x000003800a087812 */ /* 0x000fe400078ec0ff */
[----:B------:R-:W-:Y:S02]  /*9380*/  F2FP.BF16.F32.PACK_AB R129, R129, R130 ;  /* 0x000000828181723e */ /* 0x000fe400000010ff */
[----:B------:R-:W-:Y:S02]  /*9390*/  F2FP.BF16.F32.PACK_AB R125, R125, R126 ;  /* 0x0000007e7d7d723e */ /* 0x000fe400000010ff */
[----:B------:R-:W-:Y:S02]  /*93a0*/  F2FP.BF16.F32.PACK_AB R54, R51, R54 ;  /* 0x000000363336723e */ /* 0x000fe400000010ff */
[----:B------:R-:W-:-:S02]  /*93b0*/  SEL R48, R48, R49, P0 ;  /* 0x0000003130307207 */ /* 0x000fc40000000000 */
[----:B------:R-:W-:Y:S02]  /*93c0*/  SEL R46, R46, R47, P0 ;  /* 0x0000002f2e2e7207 */ /* 0x000fe40000000000 */
[----:B------:R-:W-:Y:S02]  /*93d0*/  LOP3.LUT R12, R39, 0x380, RZ, 0xc0, !PT ;  /* 0x00000380270c7812 */ /* 0x000fe400078ec0ff */
[C---:B------:R-:W-:Y:S02]  /*93e0*/  IADD3 R45, P3, R28.reuse, 0x4040, RZ ;  /* 0x000040401c2d7810 */ /* 0x040fe40007f7e0ff */
[C---:B------:R-:W-:Y:S02]  /*93f0*/  IADD3 R47, P4, R28.reuse, 0x4060, RZ ;  /* 0x000040601c2f7810 */ /* 0x040fe40007f9e0ff */
[C---:B------:R-:W-:Y:S01]  /*9400*/  IADD3 R126, P5, R28.reuse, 0x8000, RZ ;  /* 0x000080001c7e7810 */ /* 0x040fe20007fbe0ff */
[--C-:B------:R-:W-:Y:S01]  /*9410*/  IMAD.X R27, RZ, RZ, R29.reuse, P3 ;  /* 0x000000ffff1b7224 */ /* 0x100fe200018e061d */
[C---:B------:R-:W-:Y:S01]  /*9420*/  IADD3 R49, P6, R28.reuse, 0x8020, RZ ;  /* 0x000080201c317810 */ /* 0x040fe20007fde0ff */
[--C-:B------:R-:W-:Y:S01]  /*9430*/  IMAD.X R21, RZ, RZ, R29.reuse, P4 ;  /* 0x000000ffff157224 */ /* 0x100fe200020e061d */
[C---:B------:R-:W-:Y:S01]  /*9440*/  IADD3 R51, P1, R28.reuse, 0x8040, RZ ;  /* 0x000080401c337810 */ /* 0x040fe20007f3e0ff */
[--C-:B------:R-:W-:Y:S01]  /*9450*/  IMAD.X R15, RZ, RZ, R29.reuse, P5 ;  /* 0x000000ffff0f7224 */ /* 0x100fe200028e061d */
[----:B------:R-:W-:Y:S01]  /*9460*/  IADD3 R130, P2, R28, 0x8060, RZ ;  /* 0x000080601c827810 */ /* 0x000fe20007f5e0ff */
[--C-:B------:R-:W-:Y:S01]  /*9470*/  IMAD.X R13, RZ, RZ, R29.reuse, P6 ;  /* 0x000000ffff0d7224 */ /* 0x100fe200030e061d */
[----:B------:R-:W-:Y:S01]  /*9480*/  LOP3.LUT R28, R5, R28, RZ, 0x3c, !PT ;  /* 0x0000001c051c7212 */ /* 0x000fe200078e3cff */
[--C-:B------:R-:W-:Y:S01]  /*9490*/  IMAD.X R11, RZ, RZ, R29.reuse, P1 ;  /* 0x000000ffff0b7224 */ /* 0x100fe200008e061d */
[----:B------:R-:W-:Y:S01]  /*94a0*/  SHF.R.U64 R5, R8, 0x3, RZ ;  /* 0x0000000308057819 */ /* 0x000fe200000012ff */
[----:B------:R-:W-:Y:S01]  /*94b0*/  IMAD.X R9, RZ, RZ, R29, P2 ;  /* 0x000000ffff097224 */ /* 0x000fe200010e061d */
[----:B------:R-:W-:-:S02]  /*94c0*/  SHF.R.U64 R8, R12, 0x3, RZ ;  /* 0x000000030c087819 */ /* 0x000fc400000012ff */
[----:B------:R-:W-:Y:S02]  /*94d0*/  LOP3.LUT R14, R41, 0x380, RZ, 0xc0, !PT ;  /* 0x00000380290e7812 */ /* 0x000fe400078ec0ff */
[----:B------:R-:W-:Y:S02]  /*94e0*/  LOP3.LUT R36, R5, R10, RZ, 0x3c, !PT ;  /* 0x0000000a05247212 */ /* 0x000fe400078e3cff */
[----:B------:R-:W-:Y:S02]  /*94f0*/  LOP3.LUT R34, R8, R39, RZ, 0x3c, !PT ;  /* 0x0000002708227212 */ /* 0x000fe400078e3cff */
[----:B------:R-:W-:Y:S02]  /*9500*/  LOP3.LUT R5, R20, 0x380, RZ, 0xc0, !PT ;  /* 0x0000038014057812 */ /* 0x000fe400078ec0ff */
[----:B------:R-:W-:Y:S02]  /*9510*/  LOP3.LUT R8, R43, 0x380, RZ, 0xc0, !PT ;  /* 0x000003802b087812 */ /* 0x000fe400078ec0ff */
[----:B------:R-:W-:-:S02]  /*9520*/  LOP3.LUT R10, R45, 0x380, RZ, 0xc0, !PT ;  /* 0x000003802d0a7812 */ /* 0x000fc400078ec0ff */
[----:B------:R-:W-:Y:S02]  /*9530*/  SHF.R.U64 R12, R14, 0x3, RZ ;  /* 0x000000030e0c7819 */ /* 0x000fe400000012ff */
[----:B------:R-:W-:Y:S02]  /*9540*/  SHF.R.U64 R5, R5, 0x3, RZ ;  /* 0x0000000305057819 */ /* 0x000fe400000012ff */
[----:B------:R-:W-:Y:S02]  /*9550*/  SHF.R.U64 R8, R8, 0x3, RZ ;  /* 0x0000000308087819 */ /* 0x000fe400000012ff */
[----:B------:R-:W-:Y:S02]  /*9560*/  SHF.R.U64 R10, R10, 0x3, RZ ;  /* 0x000000030a0a7819 */ /* 0x000fe400000012ff */
[----:B------:R-:W-:Y:S02]  /*9570*/  LOP3.LUT R32, R12, R41, RZ, 0x3c, !PT ;  /* 0x000000290c207212 */ /* 0x000fe400078e3cff */
[----:B------:R-:W-:-:S02]  /*9580*/  LOP3.LUT R12, R47, 0x380, RZ, 0xc0, !PT ;  /* 0x000003802f0c7812 */ /* 0x000fc400078ec0ff */
[----:B------:R-:W-:Y:S02]  /*9590*/  LOP3.LUT R30, R5, R20, RZ, 0x3c, !PT ;  /* 0x00000014051e7212 */ /* 0x000fe400078e3cff */
[----:B------:R-:W-:Y:S02]  /*95a0*/  LOP3.LUT R24, R8, R43, RZ, 0x3c, !PT ;  /* 0x0000002b08187212 */ /* 0x000fe400078e3cff */
[----:B------:R-:W-:Y:S02]  /*95b0*/  LOP3.LUT R5, R126, 0x380, RZ, 0xc0, !PT ;  /* 0x000003807e057812 */ /* 0x000fe400078ec0ff */
[----:B------:R-:W-:Y:S02]  /*95c0*/  LOP3.LUT R8, R49, 0x380, RZ, 0xc0, !PT ;  /* 0x0000038031087812 */ /* 0x000fe400078ec0ff */
[----:B------:R-:W-:Y:S02]  /*95d0*/  LOP3.LUT R26, R10, R45, RZ, 0x3c, !PT ;  /* 0x0000002d0a1a7212 */ /* 0x000fe400078e3cff */
[----:B------:R-:W-:-:S02]  /*95e0*/  LOP3.LUT R39, R130, 0x380, RZ, 0xc0, !PT ;  /* 0x0000038082277812 */ /* 0x000fc400078ec0ff */
[----:B------:R-:W-:Y:S02]  /*95f0*/  LOP3.LUT R10, R51, 0x380, RZ, 0xc0, !PT ;  /* 0x00000380330a7812 */ /* 0x000fe400078ec0ff */
[----:B------:R-:W-:Y:S02]  /*9600*/  SHF.R.U64 R12, R12, 0x3, RZ ;  /* 0x000000030c0c7819 */ /* 0x000fe400000012ff */
[----:B------:R-:W-:Y:S02]  /*9610*/  F2FP.BF16.F32.PACK_AB R141, R141, R142 ;  /* 0x0000008e8d8d723e */ /* 0x000fe400000010ff */
[----:B------:R-:W-:Y:S02]  /*9620*/  F2FP.BF16.F32.PACK_AB R140, R139, R140 ;  /* 0x0000008c8b8c723e */ /* 0x000fe400000010ff */
[----:B------:R-:W-:Y:S02]  /*9630*/  SHF.R.U64 R5, R5, 0x3, RZ ;  /* 0x0000000305057819 */ /* 0x000fe400000012ff */
[----:B------:R-:W-:-:S02]  /*9640*/  SHF.R.U64 R8, R8, 0x3, RZ ;  /* 0x0000000308087819 */ /* 0x000fc400000012ff */
[----:B------:R-:W-:Y:S02]  /*9650*/  F2FP.BF16.F32.PACK_AB R104, R101, R104 ;  /* 0x000000686568723e */ /* 0x000fe400000010ff */
[----:B------:R-:W-:Y:S02]  /*9660*/  F2FP.BF16.F32.PACK_AB R137, R137, R138 ;  /* 0x0000008a8989723e */ /* 0x000fe400000010ff */
[----:B------:R-:W-:Y:S02]  /*9670*/  F2FP.BF16.F32.PACK_AB R136, R135, R136 ;  /* 0x000000888788723e */ /* 0x000fe400000010ff */
[----:B------:R-:W-:Y:S02]  /*9680*/  SHF.R.U64 R39, R39, 0x3, RZ ;  /* 0x0000000327277819 */ /* 0x000fe400000012ff */
[----:B------:R-:W-:Y:S02]  /*9690*/  F2FP.BF16.F32.PACK_AB R97, R97, R100 ;  /* 0x000000646161723e */ /* 0x000fe400000010ff */
[----:B------:R-:W-:-:S02]  /*96a0*/  F2FP.BF16.F32.PACK_AB R96, R93, R96 ;  /* 0x000000605d60723e */ /* 0x000fc400000010ff */
[----:B------:R-:W-:Y:S02]  /*96b0*/  F2FP.BF16.F32.PACK_AB R72, R69, R72 ;  /* 0x000000484548723e */ /* 0x000fe400000010ff */
[----:B------:R-:W-:Y:S02]  /*96c0*/  SHF.R.U64 R10, R10, 0x3, RZ ;  /* 0x000000030a0a7819 */ /* 0x000fe400000012ff */
[----:B------:R-:W-:Y:S02]  /*96d0*/  F2FP.BF16.F32.PACK_AB R89, R89, R92 ;  /* 0x0000005c5959723e */ /* 0x000fe400000010ff */
[----:B------:R-:W-:Y:S02]  /*96e0*/  F2FP.BF16.F32.PACK_AB R88, R85, R88 ;  /* 0x000000585558723e */ /* 0x000fe400000010ff */
[----:B------:R-:W-:Y:S02]  /*96f0*/  F2FP.BF16.F32.PACK_AB R128, R127, R128 ;  /* 0x000000807f80723e */ /* 0x000fe400000010ff */
[----:B------:R-:W-:-:S02]  /*9700*/  LOP3.LUT R20, R12, R47, RZ, 0x3c, !PT ;  /* 0x0000002f0c147212 */ /* 0x000fc400078e3cff */
[----:B------:R-:W-:Y:S02]  /*9710*/  F2FP.BF16.F32.PACK_AB R133, R133, R134 ;  /* 0x000000868585723e */ /* 0x000fe400000010ff */
[----:B------:R-:W-:Y:S02]  /*9720*/  F2FP.BF16.F32.PACK_AB R132, R131, R132 ;  /* 0x000000848384723e */ /* 0x000fe400000010ff */
[----:B------:R-:W-:Y:S02]  /*9730*/  F2FP.BF16.F32.PACK_AB R80, R77, R80 ;  /* 0x000000504d50723e */ /* 0x000fe400000010ff */
[----:B------:R-:W-:Y:S02]  /*9740*/  F2FP.BF16.F32.PACK_AB R124, R123, R124 ;  /* 0x0000007c7b7c723e */ /* 0x000fe400000010ff */
[----:B------:R-:W-:Y:S02]  /*9750*/  SEL R42, R141, R140, P0 ;  /* 0x0000008c8d2a7207 */ /* 0x000fe40000000000 */
[----:B------:R-:W-:-:S02]  /*9760*/  LOP3.LUT R14, R5, R126, RZ, 0x3c, !PT ;  /* 0x0000007e050e7212 */ /* 0x000fc400078e3cff */
[----:B------:R-:W-:Y:S02]  /*9770*/  LOP3.LUT R12, R8, R49, RZ, 0x3c, !PT ;  /* 0x00000031080c7212 */ /* 0x000fe400078e3cff */
[----:B------:R-:W-:Y:S02]  /*9780*/  F2FP.BF16.F32.PACK_AB R120, R65, R120 ;  /* 0x000000784178723e */ /* 0x000fe400000010ff */
[----:B------:R-:W-:Y:S02]  /*9790*/  F2FP.BF16.F32.PACK_AB R66, R59, R66 ;  /* 0x000000423b42723e */ /* 0x000fe400000010ff */
[----:B------:R-:W-:Y:S02]  /*97a0*/  SEL R140, R140, R141, P0 ;  /* 0x0000008d8c8c7207 */ /* 0x000fe40000000000 */
[----:B------:R-:W-:Y:S02]  /*97b0*/  SEL R44, R137, R136, P0 ;  /* 0x00000088892c7207 */ /* 0x000fe40000000000 */
[----:B------:R-:W-:-:S02]  /*97c0*/  SEL R86, R105, R104, P0 ;  /* 0x0000006869567207 */ /* 0x000fc40000000000 */
[----:B------:R-:W-:Y:S02]  /*97d0*/  LOP3.LUT R8, R39, R130, RZ, 0x3c, !PT ;  /* 0x0000008227087212 */ /* 0x000fe400078e3cff */
[----:B------:R-:W-:Y:S02]  /*97e0*/  F2FP.BF16.F32.PACK_AB R56, R53, R56 ;  /* 0x000000383538723e */ /* 0x000fe400000010ff */
[----:B------:R-:W-:Y:S02]  /*97f0*/  SEL R136, R136, R137, P0 ;  /* 0x0000008988887207 */ /* 0x000fe40000000000 */
        /* <DEDUP_REMOVED lines=9> */
[----:B------:R-:W-:Y:S02]  /*9890*/  SEL R50, R133, R132, P0 ;  /* 0x0000008485327207 */ /* 0x000fe40000000000 */
[----:B------:R-:W-:Y:S02]  /*98a0*/  SEL R128, R128, R129, P0 ;  /* 0x0000008180807207 */ /* 0x000fe40000000000 */
[----:B------:R-:W-:Y:S02]  /*98b0*/  SEL R58, R125, R124, P0 ;  /* 0x0000007c7d3a7207 */ /* 0x000fe40000000000 */
[----:B------:R-:W-:Y:S02]  /*98c0*/  SEL R88, R88, R89, P0 ;  /* 0x0000005958587207 */ /* 0x000fe40000000000 */
[----:B------:R-:W-:Y:S02]  /*98d0*/  SEL R94, R81, R80, P0 ;  /* 0x00000050515e7207 */ /* 0x000fe40000000000 */
[----:B------:R-:W-:-:S02]  /*98e0*/  MOV R73, R20 ;  /* 0x0000001400497202 */ /* 0x000fc40000000f00 */
        /* <DEDUP_REMOVED lines=9> */
[----:B------:R-:W-:Y:S02]  /*9980*/  MOV R65, R12 ;  /* 0x0000000c00417202 */ /* 0x000fe40000000f00 */
[----:B------:R-:W-:Y:S02]  /*9990*/  MOV R59, R10 ;  /* 0x0000000a003b7202 */ /* 0x000fe40000000f00 */
[----:B------:R-:W-:-:S02]  /*99a0*/  SEL R56, R56, R57, P0 ;  /* 0x0000003938387207 */ /* 0x000fc40000000000 */
[----:B------:R-:W-:Y:S02]  /*99b0*/  SEL R102, R55, R54, P0 ;  /* 0x0000003637667207 */ /* 0x000fe40000000000 */
[----:B------:R-:W-:Y:S02]  /*99c0*/  MOV R67, R14 ;  /* 0x0000000e00437202 */ /* 0x000fe40000000f00 */
[----:B------:R-:W-:Y:S02]  /*99d0*/  SEL R54, R54, R55, P0 ;  /* 0x0000003736367207 */ /* 0x000fe40000000000 */
[----:B------:R-:W-:Y:S02]  /*99e0*/  MOV R87, R28 ;  /* 0x0000001c00577202 */ /* 0x000fe40000000f00 */
[----:B------:R-:W-:Y:S01]  /*99f0*/  MOV R69, R26 ;  /* 0x0000001a00457202 */ /* 0x000fe20000000f00 */
[----:B--2---:R-:W-:Y:S01]  /*9a00*/  SHFL.IDX PT, R42, R42, R3, 0x1c1f ;  /* 0x001c1f032a2a7589 */ /* 0x004fe200000e0000 */
[----:B------:R-:W-:-:S02]  /*9a10*/  LOP3.LUT R5, R3, 0x2, RZ, 0x3c, !PT ;  /* 0x0000000203057812 */ /* 0x000fc400078e3cff */
[----:B------:R-:W-:Y:S01]  /*9a20*/  MOV R79, R32 ;  /* 0x00000020004f7202 */ /* 0x000fe20000000f00 */
[----:B------:R-:W-:Y:S01]  /*9a30*/  SHFL.IDX PT, R44, R44, R3, 0x1c1f ;  /* 0x001c1f032c2c7589 */ /* 0x000fe200000e0000 */
[----:B------:R-:W-:Y:S02]  /*9a40*/  MOV R77, R30 ;  /* 0x0000001e004d7202 */ /* 0x000fe40000000f00 */
[----:B------:R-:W-:Y:S01]  /*9a50*/  MOV R85, R36 ;  /* 0x0000002400557202 */ /* 0x000fe20000000f00 */
[----:B------:R-:W0:Y:S01]  /*9a60*/  SHFL.IDX PT, R9, R140, R5, 0x1c1f ;  /* 0x001c1f058c097589 */ /* 0x000e2200000e0000 */
[----:B------:R-:W-:Y:S02]  /*9a70*/  MOV R81, R34 ;  /* 0x0000002200517202 */ /* 0x000fe40000000f00 */
[----:B------:R-:W-:Y:S01]  /*9a80*/  MOV R75, R24 ;  /* 0x00000018004b7202 */ /* 0x000fe20000000f00 */
[----:B------:R-:W-:Y:S01]  /*9a90*/  SHFL.IDX PT, R86, R86, R3, 0x1c1f ;  /* 0x001c1f0356567589 */ /* 0x000fe200000e0000 */
[----:B------:R-:W-:-:S03]  /*9aa0*/  PLOP3.LUT P1, PT, PT, PT, UP0, 0x80, 0x0 ;  /* 0x000000000000781c */ /* 0x000fc60003f2f008 */
[----:B------:R-:W1:Y:S04]  /*9ab0*/  SHFL.IDX PT, R13, R136, R5, 0x1c1f ;  /* 0x001c1f05880d7589 */ /* 0x000e6800000e0000 */
[----:B------:R-:W2:Y:S04]  /*9ac0*/  SHFL.IDX PT, R11, R104, R5, 0x1c1f ;  /* 0x001c1f05680b7589 */ /* 0x000ea800000e0000 */
[----:B------:R-:W-:Y:S04]  /*9ad0*/  SHFL.IDX PT, R90, R90, R3, 0x1c1f ;  /* 0x001c1f035a5a7589 */ /* 0x000fe800000e0000 */
[----:B------:R-:W3:Y:S04]  /*9ae0*/  SHFL.IDX PT, R15, R96, R5, 0x1c1f ;  /* 0x001c1f05600f7589 */ /* 0x000ee800000e0000 */
[----:B------:R-:W-:Y:S01]  /*9af0*/  SHFL.IDX PT, R52, R52, R3, 0x1c1f ;  /* 0x001c1f0334347589 */ /* 0x000fe200000e0000 */
[----:B0-----:R-:W-:-:S02]  /*9b00*/  SEL R8, R42, R9, P0 ;  /* 0x000000092a087207 */ /* 0x001fc40000000000 */
[----:B------:R-:W-:Y:S01]  /*9b10*/  SEL R10, R9, R42, P0 ;  /* 0x0000002a090a7207 */ /* 0x000fe20000000000 */
[----:B------:R-:W-:Y:S04]  /*9b20*/  SHFL.IDX PT, R92, R92, R3, 0x1c1f ;  /* 0x001c1f035c5c7589 */ /* 0x000fe800000e0000 */
[----:B------:R-:W0:Y:S01]  /*9b30*/  SHFL.IDX PT, R29, R128, R5, 0x1c1f ;  /* 0x001c1f05801d7589 */ /* 0x000e2200000e0000 */
[----:B-1----:R-:W-:Y:S02]  /*9b40*/  SEL R12, R44, R13, P0 ;  /* 0x0000000d2c0c7207 */ /* 0x002fe40000000000 */
[----:B------:R-:W-:Y:S01]  /*9b50*/  SEL R14, R13, R44, P0 ;  /* 0x0000002c0d0e7207 */ /* 0x000fe20000000000 */
[----:B------:R-:W1:Y:S01]  /*9b60*/  SHFL.IDX PT, R27, R88, R5, 0x1c1f ;  /* 0x001c1f05581b7589 */ /* 0x000e6200000e0000 */
[----:B--2---:R-:W-:-:S02]  /*9b70*/  SEL R9, R86, R11, P0 ;  /* 0x0000000b56097207 */ /* 0x004fc40000000000 */
[----:B------:R-:W-:Y:S01]  /*9b80*/  SEL R11, R11, R86, P0 ;  /* 0x000000560b0b7207 */ /* 0x000fe20000000000 */
[----:B------:R-:W-:Y:S04]  /*9b90*/  SHFL.IDX PT, R50, R50, R3, 0x1c1f ;  /* 0x001c1f0332327589 */ /* 0x000fe800000e0000 */
[----:B------:R-:W-:Y:S01]  /*9ba0*/  SHFL.IDX PT, R58, R58, R3, 0x1c1f ;  /* 0x001c1f033a3a7589 */ /* 0x000fe200000e0000 */
[----:B---3--:R-:W-:Y:S02]  /*9bb0*/  SEL R13, R90, R15, P0 ;  /* 0x0000000f5a0d7207 */ /* 0x008fe40000000000 */
[----:B------:R-:W-:Y:S01]  /*9bc0*/  SEL R15, R15, R90, P0 ;  /* 0x0000005a0f0f7207 */ /* 0x000fe20000000000 */
[----:B------:R-:W-:Y:S04]  /*9bd0*/  SHFL.IDX PT, R94, R94, R3, 0x1c1f ;  /* 0x001c1f035e5e7589 */ /* 0x000fe800000e0000 */
[----:B------:R-:W2:Y:S04]  /*9be0*/  SHFL.IDX PT, R21, R132, R5, 0x1c1f ;  /* 0x001c1f0584157589 */ /* 0x000ea800000e0000 */
[----:B------:R-:W3:Y:S01]  /*9bf0*/  SHFL.IDX PT, R33, R124, R5, 0x1c1f ;  /* 0x001c1f057c217589 */ /* 0x000ee200000e0000 */
[----:B0-----:R-:W-:-:S02]  /*9c00*/  SEL R28, R52, R29, P0 ;  /* 0x0000001d341c7207 */ /* 0x001fc40000000000 */
[----:B------:R-:W-:Y:S01]  /*9c10*/  SEL R30, R29, R52, P0 ;  /* 0x000000341d1e7207 */ /* 0x000fe20000000000 */
[----:B------:R-:W0:Y:S01]  /*9c20*/  SHFL.IDX PT, R31, R80, R5, 0x1c1f ;  /* 0x001c1f05501f7589 */ /* 0x000e2200000e0000 */
[----:B-1----:R-:W-:Y:S02]  /*9c30*/  SEL R25, R92, R27, P0 ;  /* 0x0000001b5c197207 */ /* 0x002fe40000000000 */
[----:B------:R-:W-:Y:S01]  /*9c40*/  SEL R27, R27, R92, P0 ;  /* 0x0000005c1b1b7207 */ /* 0x000fe20000000000 */
[----:B------:R-:W-:Y:S04]  /*9c50*/  SHFL.IDX PT, R60, R60, R3, 0x1c1f ;  /* 0x001c1f033c3c7589 */ /* 0x000fe800000e0000 */
[----:B------:R-:W-:Y:S04]  /*9c60*/  SHFL.IDX PT, R98, R98, R3, 0x1c1f ;  /* 0x001c1f0362627589 */ /* 0x000fe800000e0000 */
[----:B------:R-:W1:Y:S04]  /*9c70*/  SHFL.IDX PT, R37, R120, R5, 0x1c1f ;  /* 0x001c1f0578257589 */ /* 0x000e6800000e0000 */
[----:B------:R-:W4:Y:S01]  /*9c80*/  SHFL.IDX PT, R35, R72, R5, 0x1c1f ;  /* 0x001c1f0548237589 */ /* 0x000f2200000e0000 */
[----:B--2---:R-:W-:-:S02]  /*9c90*/  SEL R24, R50, R21, P0 ;  /* 0x0000001532187207 */ /* 0x004fc40000000000 */
[----:B------:R-:W-:Y:S01]  /*9ca0*/  SEL R26, R21, R50, P0 ;  /* 0x00000032151a7207 */ /* 0x000fe20000000000 */
[----:B------:R-:W-:Y:S01]  /*9cb0*/  SHFL.IDX PT, R62, R62, R3, 0x1c1f ;  /* 0x001c1f033e3e7589 */ /* 0x000fe200000e0000 */
[----:B---3--:R-:W-:Y:S02]  /*9cc0*/  SEL R32, R58, R33, P0 ;  /* 0x000000213a207207 */ /* 0x008fe40000000000 */
[----:B------:R-:W-:Y:S01]  /*9cd0*/  SEL R34, R33, R58, P0 ;  /* 0x0000003a21227207 */ /* 0x000fe20000000000 */
[----:B------:R-:W-:Y:S01]  /*9ce0*/  SHFL.IDX PT, R100, R100, R3, 0x1c1f ;  /* 0x001c1f0364647589 */ /* 0x000fe200000e0000 */
[----:B0-----:R-:W-:Y:S02]  /*9cf0*/  SEL R29, R94, R31, P0 ;  /* 0x0000001f5e1d7207 */ /* 0x001fe40000000000 */
[----:B------:R-:W-:Y:S01]  /*9d00*/  SEL R31, R31, R94, P0 ;  /* 0x0000005e1f1f7207 */ /* 0x000fe20000000000 */
[----:B------:R-:W0:Y:S04]  /*9d10*/  SHFL.IDX PT, R41, R56, R5, 0x1c1f ;  /* 0x001c1f0538297589 */ /* 0x000e2800000e0000 */
[----:B------:R-:W-:Y:S04]  /*9d20*/  SHFL.IDX PT, R39, R66, R5, 0x1c1f ;  /* 0x001c1f0542277589 */ /* 0x000fe800000e0000 */
[----:B------:R-:W-:Y:S01]  /*9d30*/  SHFL.IDX PT, R102, R102, R3, 0x1c1f ;  /* 0x001c1f0366667589 */ /* 0x000fe200000e0000 */
[----:B-1----:R-:W-:-:S03]  /*9d40*/  SEL R36, R60, R37, P0 ;  /* 0x000000253c247207 */ /* 0x002fc60000000000 */
[----:B------:R-:W1:Y:S01]  /*9d50*/  SHFL.IDX PT, R43, R54, R5, 0x1c1f ;  /* 0x001c1f05362b7589 */ /* 0x000e6200000e0000 */
[----:B----4-:R-:W-:Y:S02]  /*9d60*/  SEL R33, R98, R35, P0 ;  /* 0x0000002362217207 */ /* 0x010fe40000000000 */
[----:B------:R-:W-:Y:S01]  /*9d70*/  SEL R35, R35, R98, P0 ;  /* 0x0000006223237207 */ /* 0x000fe20000000000 */
[----:B------:R-:W-:Y:S06]  /*9d80*/  BAR.SYNC.DEFER_BLOCKING 0x1, 0x100 ;  /* 0x0044000000007b1d */ /* 0x000fec0000010000 */
[----:B------:R-:W-:Y:S01]  /*9d90*/  SHFL.IDX PT, R64, R64, R3, 0x1c1f ;  /* 0x001c1f0340407589 */ /* 0x000fe200000e0000 */
[----:B0-----:R-:W-:-:S03]  /*9da0*/  SEL R42, R41, R62, P0 ;  /* 0x0000003e292a7207 */ /* 0x001fc60000000000 */
[----:B------:R-:W-:Y:S04]  /*9db0*/  SHFL.IDX PT, R68, R68, R3, 0x1c1f ;  /* 0x001c1f0344447589 */ /* 0x000fe800000e0000 */
        /* <DEDUP_REMOVED lines=9> */
[----:B------:R0:W-:Y:S04]  /*9e50*/  SHFL.IDX PT, R3, R40, R5, 0x1c1f ;  /* 0x001c1f0528037589 */ /* 0x0001e800000e0000 */
[----:B------:R-:W-:Y:S04]  /*9e60*/  SHFL.IDX PT, R53, R46, R5, 0x1c1f ;  /* 0x001c1f052e357589 */ /* 0x000fe800000e0000 */
[----:B------:R-:W-:Y:S01]  /*9e70*/  SHFL.IDX PT, R47, R74, R5, 0x1c1f ;  /* 0x001c1f054a2f7589 */ /* 0x000fe200000e0000 */
[----:B0-----:R-:W-:-:S03]  /*9e80*/  SEL R40, R62, R41, P0 ;  /* 0x000000293e287207 */ /* 0x001fc60000000000 */
[----:B------:R0:W-:Y:S01]  /*9e90*/  SHFL.IDX PT, R55, R38, R5, 0x1c1f ;  /* 0x001c1f0526377589 */ /* 0x0001e200000e0000 */
[----:B-1----:R-:W-:Y:S02]  /*9ea0*/  SEL R41, R102, R43, P0 ;  /* 0x0000002b66297207 */ /* 0x002fe40000000000 */
[----:B------:R-:W-:Y:S01]  /*9eb0*/  SEL R43, R43, R102, P0 ;  /* 0x000000662b2b7207 */ /* 0x000fe20000000000 */
[----:B------:R-:W-:Y:S04]  /*9ec0*/  SHFL.IDX PT, R71, R112, R5, 0x1c1f ;  /* 0x001c1f0570477589 */ /* 0x000fe800000e0000 */
[----:B------:R-:W-:Y:S01]  /*9ed0*/  SHFL.IDX PT, R49, R78, R5, 0x1c1f ;  /* 0x001c1f054e317589 */ /* 0x000fe200000e0000 */
[----:B0-----:R-:W-:-:S03]  /*9ee0*/  SEL R38, R37, R60, P0 ;  /* 0x0000003c25267207 */ /* 0x001fc60000000000 */
[----:B------:R-:W0:Y:S01]  /*9ef0*/  SHFL.IDX PT, R51, R84, R5, 0x1c1f ;  /* 0x001c1f0554337589 */ /* 0x000e2200000e0000 */
[----:B------:R-:W-:Y:S02]  /*9f00*/  SEL R37, R100, R39, P0 ;  /* 0x0000002764257207 */ /* 0x000fe40000000000 */
[----:B------:R-:W-:Y:S01]  /*9f10*/  SEL R39, R39, R100, P0 ;  /* 0x0000006427277207 */ /* 0x000fe20000000000 */
[----:B------:R-:W-:Y:S04]  /*9f20*/  SHFL.IDX PT, R57, R116, R5, 0x1c1f ;  /* 0x001c1f0574397589 */ /* 0x000fe800000e0000 */
[----:B------:R-:W1:Y:S04]  /*9f30*/  SHFL.IDX PT, R83, R122, R5, 0x1c1f ;  /* 0x001c1f057a537589 */ /* 0x000e6800000e0000 */
[----:B------:R2:W-:Y:S04]  /*9f40*/  STSM.16.M88.4 [R87], R8 ;  /* 0x0000000857007844 */ /* 0x0005e80000000200 */
[----:B------:R3:W-:Y:S04]  /*9f50*/  STSM.16.M88.4 [R85], R12 ;  /* 0x0000000c55007844 */ /* 0x0007e80000000200 */
[----:B------:R1:W-:Y:S04]  /*9f60*/  STSM.16.M88.4 [R81], R24 ;  /* 0x0000001851007844 */ /* 0x0003e80000000200 */
[----:B------:R-:W-:Y:S01]  /*9f70*/  STSM.16.M88.4 [R79], R28 ;  /* 0x0000001c4f007844 */ /* 0x000fe20000000200 */
[----:B0-----:R-:W-:-:S02]  /*9f80*/  SEL R80, R82, R51, P0 ;  /* 0x0000003352507207 */ /* 0x001fc40000000000 */
[----:B------:R-:W-:Y:S01]  /*9f90*/  SEL R82, R51, R82, P0 ;  /* 0x0000005233527207 */ /* 0x000fe20000000000 */
[----:B------:R-:W-:Y:S01]  /*9fa0*/  STSM.16.M88.4 [R77], R32 ;  /* 0x000000204d007844 */ /* 0x000fe20000000200 */
[----:B--2---:R-:W-:Y:S02]  /*9fb0*/  SEL R8, R64, R45, P0 ;  /* 0x0000002d40087207 */ /* 0x004fe40000000000 */
[----:B------:R-:W-:Y:S01]  /*9fc0*/  SEL R10, R45, R64, P0 ;  /* 0x000000402d0a7207 */ /* 0x000fe20000000000 */
[----:B------:R-:W-:Y:S01]  /*9fd0*/  STSM.16.M88.4 [R75], R36 ;  /* 0x000000244b007844 */ /* 0x000fe20000000200 */
[----:B------:R-:W-:Y:S02]  /*9fe0*/  SEL R9, R106, R53, P0 ;  /* 0x000000356a097207 */ /* 0x000fe40000000000 */
[----:B------:R-:W-:Y:S01]  /*9ff0*/  SEL R11, R53, R106, P0 ;  /* 0x0000006a350b7207 */ /* 0x000fe20000000000 */
[----:B------:R0:W-:Y:S01]  /*a000*/  STSM.16.M88.4 [R69], R40 ;  /* 0x0000002845007844 */ /* 0x0001e20000000200 */
[----:B---3--:R-:W-:-:S02]  /*a010*/  SEL R12, R68, R3, P0 ;  /* 0x00000003440c7207 */ /* 0x008fc40000000000 */
[----:B------:R-:W-:Y:S01]  /*a020*/  SEL R14, R3, R68, P0 ;  /* 0x00000044030e7207 */ /* 0x000fe20000000000 */
[----:B------:R2:W-:Y:S01]  /*a030*/  STSM.16.M88.4 [R73], R8 ;  /* 0x0000000849007844 */ /* 0x0005e20000000200 */
[----:B------:R-:W-:Y:S02]  /*a040*/  SEL R13, R108, R55, P0 ;  /* 0x000000376c0d7207 */ /* 0x000fe40000000000 */
[----:B------:R-:W-:Y:S02]  /*a050*/  SEL R15, R55, R108, P0 ;  /* 0x0000006c370f7207 */ /* 0x000fe40000000000 */
[----:B------:R-:W-:Y:S02]  /*a060*/  SEL R68, R70, R47, P0 ;  /* 0x0000002f46447207 */ /* 0x000fe40000000000 */
[----:B------:R-:W-:Y:S01]  /*a070*/  SEL R70, R47, R70, P0 ;  /* 0x000000462f467207 */ /* 0x000fe20000000000 */
[----:B------:R3:W-:Y:S01]  /*a080*/  STSM.16.M88.4 [R67], R12 ;  /* 0x0000000c43007844 */ /* 0x0007e20000000200 */
[----:B-1----:R-:W-:-:S02]  /*a090*/  SEL R81, R118, R83, P0 ;  /* 0x0000005376517207 */ /* 0x002fc40000000000 */
[----:B------:R-:W-:Y:S02]  /*a0a0*/  SEL R24, R76, R49, P0 ;  /* 0x000000314c187207 */ /* 0x000fe40000000000 */
[----:B0-----:R-:W-:Y:S02]  /*a0b0*/  SEL R69, R110, R71, P0 ;  /* 0x000000476e457207 */ /* 0x001fe40000000000 */
[----:B------:R-:W-:Y:S01]  /*a0c0*/  SEL R71, R71, R110, P0 ;  /* 0x0000006e47477207 */ /* 0x000fe20000000000 */
[----:B--2---:R-:W-:Y:S01]  /*a0d0*/  IMAD.U32 R9, RZ, RZ, UR6 ;  /* 0x00000006ff097e24 */ /* 0x004fe2000f8e00ff */
[----:B------:R-:W-:Y:S01]  /*a0e0*/  SEL R26, R49, R76, P0 ;  /* 0x0000004c311a7207 */ /* 0x000fe20000000000 */
[----:B------:R-:W-:Y:S01]  /*a0f0*/  ULDC.64 UR6, c[0x0][0xbe0] ;  /* 0x0002f80000067ab9 */ /* 0x000fe20000000a00 */
[----:B------:R-:W-:Y:S01]  /*a100*/  SEL R25, R114, R57, P0 ;  /* 0x0000003972197207 */ /* 0x000fe20000000000 */
[----:B------:R3:W-:Y:S01]  /*a110*/  STSM.16.M88.4 [R65], R68 ;  /* 0x0000004441007844 */ /* 0x0007e20000000200 */
[----:B------:R-:W-:Y:S01]  /*a120*/  SEL R27, R57, R114, P0 ;  /* 0x00000072391b7207 */ /* 0x000fe20000000000 */
[----:B------:R-:W0:Y:S01]  /*a130*/  LDC R60, c[0x0][0xa88] ;  /* 0x0002a200ff3c7b82 */ /* 0x000e220000000800 */
[----:B------:R-:W-:Y:S01]  /*a140*/  SEL R83, R83, R118, P0 ;  /* 0x0000007653537207 */ /* 0x000fe20000000000 */
[----:B------:R-:W-:-:S02]  /*a150*/  IMAD.U32 R8, RZ, RZ, UR4 ;  /* 0x00000004ff087e24 */ /* 0x000fc4000f8e00ff */
[----:B------:R3:W-:Y:S01]  /*a160*/  STSM.16.M88.4 [R59], R24 ;  /* 0x000000183b007844 */ /* 0x0007e20000000200 */
[----:B------:R-:W-:-:S03]  /*a170*/  UISETP.NE.U32.AND UP1, UPT, UR6, URZ, UPT ;  /* 0x0000003f0600728c */ /* 0x000fc6000bf25070 */
[----:B------:R3:W-:Y:S01]  /*a180*/  STSM.16.M88.4 [R20], R80 ;  /* 0x0000005014007844 */ /* 0x0007e20000000200 */
[----:B------:R-:W-:Y:S01]  /*a190*/  BAR.SYNC.DEFER_BLOCKING 0x1, 0x100 ;  /* 0x0044000000007b1d */ /* 0x000fe20000010000 */
[----:B------:R-:W-:-:S06]  /*a1a0*/  UISETP.NE.AND.EX UP1, UPT, UR7, URZ, UPT, UP1 ;  /* 0x0000003f0700728c */ /* 0x000fcc000bf25310 */
[----:B------:R-:W-:-:S05]  /*a1b0*/  PLOP3.LUT P0, PT, PT, PT, UP1, 0x80, 0x0 ;  /* 0x000000000000781c */ /* 0x000fca0003f0f018 */
[----:B------:R-:W-:-:S04]  /*a1c0*/  @UP1 UIADD3 UR6, UP2, UR8, UR6, URZ ;  /* 0x0000000608061290 */ /* 0x000fc8000ff5e03f */
[----:B------:R-:W-:Y:S02]  /*a1d0*/  @UP1 UIADD3.X UR7, UR9, UR7, URZ, UP2, !UPT ;  /* 0x0000000709071290 */ /* 0x000fe400097fe43f */
[----:B------:R-:W-:-:S04]  /*a1e0*/  IMAD.U32 R10, RZ, RZ, UR6 ;  /* 0x00000006ff0a7e24 */ /* 0x000fc8000f8e00ff */
[----:B------:R-:W-:Y:S01]  /*a1f0*/  IMAD.U32 R11, RZ, RZ, UR7 ;  /* 0x00000007ff0b7e24 */ /* 0x000fe2000f8e00ff */
[----:B------:R-:W2:Y:S01]  /*a200*/  @P1 LDG.E R3, desc[UR48][R8.64] ;  /* 0x0000003008031981 */ /* 0x000ea2000c1e1900 */
[----:B------:R-:W-:Y:S01]  /*a210*/  IMAD R5, R18, 0x40, R16 ;  /* 0x0000004012057824 */ /* 0x000fe200078e0210 */
[----:B------:R-:W-:Y:S02]  /*a220*/  UMOV UR4, URZ ;  /* 0x0000003f00047c82 */ /* 0x000fe40008000000 */
[----:B0-----:R3:W5:Y:S01]  /*a230*/  @P0 LDG.E R60, desc[UR48][R10.64] ;  /* 0x000000300a3c0981 */ /* 0x001762000c1e1900 */
[----:B------:R-:W-:-:S03]  /*a240*/  IMAD.WIDE R6, R5, 0x2, R6 ;  /* 0x0000000205067825 */ /* 0x000fc600078e0206 */
[----:B------:R-:W-:Y:S02]  /*a250*/  IADD3 R33, P5, R6, 0x1000, RZ ;  /* 0x0000100006217810 */ /* 0x000fe40007fbe0ff */
[----:B--2---:R-:W-:Y:S01]  /*a260*/  @P1 R2UR UR4, R3 ;  /* 0x00000000030412ca */ /* 0x004fe200000e0000 */
[----:B---3--:R-:W-:-:S14]  /*a270*/  @P0 BRA `(.L_x_277) ;  /* 0x0000000000100947 */ /* 0x008fdc0003800000 */
[----:B------:R-:W-:Y:S05]  /*a280*/  @!P1 BRA `(.L_x_277) ;  /* 0x00000000000c9947 */ /* 0x000fea0003800000 */
[----:B------:R-:W2:Y:S04]  /*a290*/  LDG.E R3, desc[UR48][R8.64] ;  /* 0x0000003008037981 */ /* 0x000ea8000c1e1900 */
[----:B-----5:R-:W2:Y:S02]  /*a2a0*/  LDG.E R60, desc[UR48][R8.64+0x4] ;  /* 0x00000430083c7981 */ /* 0x020ea4000c1e1900 */
[----:B--2---:R-:W-:-:S07]  /*a2b0*/  IMAD.IADD R60, R60, 0x1, -R3 ;  /* 0x000000013c3c7824 */ /* 0x004fce00078e0a03 */
.L_x_277:
[----:B------:R-:W-:Y:S01]  /*a2c0*/  USHF.R.S32.HI UR11, URZ, 0x1f, UR39 ;  /* 0x0000001f3f0b7899 */ /* 0x000fe20008011427 */
[----:B------:R-:W-:Y:S01]  /*a2d0*/  IMAD R11, R17, 0x80, R222 ;  /* 0x00000080110b7824 */ /* 0x000fe200078e02de */
[----:B------:R-:W-:Y:S01]  /*a2e0*/  ULDC.64 UR12, c[0x0][0xb70] ;  /* 0x0002dc00000c7ab9 */ /* 0x000fe20000000a00 */
[----:B------:R-:W-:Y:S01]  /*a2f0*/  USHF.R.S32.HI UR9, URZ, 0x1f, UR4 ;  /* 0x0000001f3f097899 */ /* 0x000fe20008011404 */
[C---:B------:R-:W-:Y:S01]  /*a300*/  IADD3 R53, P0, R6.reuse, 0x4000, RZ ;  /* 0x0000400006357810 */ /* 0x040fe20007f1e0ff */
[----:B------:R-:W-:Y:S01]  /*a310*/  UIMAD UR10, UR11, UR12, URZ ;  /* 0x0000000c0b0a72a4 */ /* 0x000fe2000f8e023f */
[C---:B------:R-:W-:Y:S01]  /*a320*/  IADD3 R29, P2, R6.reuse, 0x6000, RZ ;  /* 0x00006000061d7810 */ /* 0x040fe20007f5e0ff */
[----:B------:R-:W-:Y:S01]  /*a330*/  UMOV UR8, UR4 ;  /* 0x0000000400087c82 */ /* 0x000fe20008000000 */
[----:B------:R-:W-:Y:S01]  /*a340*/  USEL UR37, UR37, URZ, !UP0 ;  /* 0x0000003f25257287 */ /* 0x000fe2000c000000 */
[C---:B------:R-:W-:Y:S01]  /*a350*/  IADD3 R25, P4, R6.reuse, 0x2000, RZ ;  /* 0x0000200006197810 */ /* 0x040fe20007f9e0ff */
[----:B------:R-:W-:Y:S01]  /*a360*/  UIMAD.WIDE.U32 UR6, UR39, UR12, UR8 ;  /* 0x0000000c270672a5 */ /* 0x000fe2000f8e0008 */
[C---:B------:R-:W-:Y:S01]  /*a370*/  IADD3 R9, P3, R6.reuse, 0x3000, RZ ;  /* 0x0000300006097810 */ /* 0x040fe20007f7e0ff */
[----:B------:R-:W-:Y:S01]  /*a380*/  UIMAD UR10, UR39, UR13, UR10 ;  /* 0x0000000d270a72a4 */ /* 0x000fe2000f8e020a */
[----:B------:R-:W-:Y:S01]  /*a390*/  SHF.R.S32.HI R3, RZ, 0x1f, R11 ;  /* 0x0000001fff037819 */ /* 0x000fe2000001140b */
[----:B------:R-:W-:Y:S01]  /*a3a0*/  USEL UR36, UR36, URZ, !UP0 ;  /* 0x0000003f24247287 */ /* 0x000fe2000c000000 */
[----:B------:R-:W-:Y:S01]  /*a3b0*/  IADD3 R41, P1, R6, 0x5000, RZ ;  /* 0x0000500006297810 */ /* 0x000fe20007f3e0ff */
[----:B------:R-:W-:Y:S01]  /*a3c0*/  ULDC.64 UR12, c[0x0][0xb78] ;  /* 0x0002de00000c7ab9 */ /* 0x000fe20000000a00 */
[----:B------:R-:W-:Y:S01]  /*a3d0*/  UIADD3 UR7, UR7, UR10, URZ ;  /* 0x0000000a07077290 */ /* 0x000fe2000fffe03f */
[----:B------:R-:W-:Y:S01]  /*a3e0*/  LOP3.LUT R52, R53, 0x380, RZ, 0xc0, !PT ;  /* 0x0000038035347812 */ /* 0x000fe200078ec0ff */
[----:B------:R-:W-:Y:S01]  /*a3f0*/  UIMAD UR8, UR37, UR12, URZ ;  /* 0x0000000c250872a4 */ /* 0x000fe2000f8e023f */
[----:B------:R-:W-:Y:S01]  /*a400*/  LOP3.LUT R28, R29, 0x380, RZ, 0xc0, !PT ;  /* 0x000003801d1c7812 */ /* 0x000fe200078ec0ff */
[----:B------:R-:W-:Y:S01]  /*a410*/  UIMAD.WIDE.U32 UR6, UR36, UR12, UR6 ;  /* 0x0000000c240672a5 */ /* 0x000fe2000f8e0006 */
[----:B------:R-:W-:Y:S01]  /*a420*/  LOP3.LUT R32, R33, 0x380, RZ, 0xc0, !PT ;  /* 0x0000038021207812 */ /* 0x000fe200078ec0ff */
[----:B------:R-:W-:Y:S01]  /*a430*/  UIMAD UR8, UR36, UR13, UR8 ;  /* 0x0000000d240872a4 */ /* 0x000fe2000f8e0208 */
[----:B------:R-:W-:-:S02]  /*a440*/  LOP3.LUT R24, R25, 0x380, RZ, 0xc0, !PT ;  /* 0x0000038019187812 */ /* 0x000fc400078ec0ff */
[----:B------:R-:W-:Y:S01]  /*a450*/  LOP3.LUT R8, R9, 0x380, RZ, 0xc0, !PT ;  /* 0x0000038009087812 */ /* 0x000fe200078ec0ff */
[----:B------:R-:W-:Y:S01]  /*a460*/  ULDC.64 UR12, c[0x0][0xaa0] ;  /* 0x0002a800000c7ab9 */ /* 0x000fe20000000a00 */
[----:B------:R-:W-:Y:S01]  /*a470*/  IADD3 R5, P6, R11, UR6, RZ ;  /* 0x000000060b057c10 */ /* 0x000fe2000ffde0ff */
[----:B------:R-:W-:Y:S01]  /*a480*/  IMAD.U32 R10, RZ, RZ, UR8 ;  /* 0x00000008ff0a7e24 */ /* 0x000fe2000f8e00ff */
[----:B------:R-:W-:Y:S02]  /*a490*/  LOP3.LUT R40, R41, 0x380, RZ, 0xc0, !PT ;  /* 0x0000038029287812 */ /* 0x000fe400078ec0ff */
[----:B------:R-:W-:Y:S02]  /*a4a0*/  SHF.R.U64 R52, R52, 0x3, RZ ;  /* 0x0000000334347819 */ /* 0x000fe400000012ff */
[----:B------:R-:W-:Y:S01]  /*a4b0*/  IADD3.X R10, R3, UR7, R10, P6, !PT ;  /* 0x00000007030a7c10 */ /* 0x000fe2000b7fe40a */
[----:B------:R-:W-:Y:S01]  /*a4c0*/  ULDC.64 UR6, c[0x0][0xb40] ;  /* 0x0002d00000067ab9 */ /* 0x000fe20000000a00 */
[----:B------:R-:W-:Y:S01]  /*a4d0*/  SHF.R.U64 R28, R28, 0x3, RZ ;  /* 0x000000031c1c7819 */ /* 0x000fe200000012ff */
[----:B------:R-:W-:Y:S01]  /*a4e0*/  VIADD R3, R11, 0x8 ;  /* 0x000000080b037836 */ /* 0x000fe20000000000 */
[----:B------:R-:W-:-:S02]  /*a4f0*/  SHF.R.U64 R32, R32, 0x3, RZ ;  /* 0x0000000320207819 */ /* 0x000fc400000012ff */
[----:B------:R-:W-:Y:S02]  /*a500*/  SHF.R.U64 R24, R24, 0x3, RZ ;  /* 0x0000000318187819 */ /* 0x000fe400000012ff */
[----:B------:R-:W-:Y:S02]  /*a510*/  SHF.R.U64 R8, R8, 0x3, RZ ;  /* 0x0000000308087819 */ /* 0x000fe400000012ff */
[----:B------:R-:W-:Y:S02]  /*a520*/  LEA R38, P6, R5, UR6, 0x2 ;  /* 0x0000000605267c11 */ /* 0x000fe4000f8c10ff */
[----:B------:R-:W-:Y:S02]  /*a530*/  SHF.R.U64 R40, R40, 0x3, RZ ;  /* 0x0000000328287819 */ /* 0x000fe400000012ff */
[----:B------:R-:W-:Y:S01]  /*a540*/  LOP3.LUT R52, R52, R53, RZ, 0x3c, !PT ;  /* 0x0000003534347212 */ /* 0x000fe200078e3cff */
[--C-:B------:R-:W-:Y:S01]  /*a550*/  IMAD.X R53, RZ, RZ, R7.reuse, P0 ;  /* 0x000000ffff357224 */ /* 0x100fe200000e0607 */
[----:B------:R-:W-:Y:S01]  /*a560*/  LOP3.LUT R28, R28, R29, RZ, 0x3c, !PT ;  /* 0x0000001d1c1c7212 */ /* 0x000fe200078e3cff */
[----:B------:R-:W-:Y:S01]  /*a570*/  IMAD.X R29, RZ, RZ, R7, P2 ;  /* 0x000000ffff1d7224 */ /* 0x000fe200010e0607 */
[----:B------:R-:W-:-:S02]  /*a580*/  LOP3.LUT P0, RZ, R22, 0x3, RZ, 0xc0, !PT ;  /* 0x0000000316ff7812 */ /* 0x000fc4000780c0ff */
[----:B------:R-:W-:Y:S01]  /*a590*/  LOP3.LUT R32, R32, R33, RZ, 0x3c, !PT ;  /* 0x0000002120207212 */ /* 0x000fe200078e3cff */
[--C-:B------:R-:W-:Y:S01]  /*a5a0*/  IMAD.X R33, RZ, RZ, R7.reuse, P5 ;  /* 0x000000ffff217224 */ /* 0x100fe200028e0607 */
[----:B------:R-:W-:Y:S01]  /*a5b0*/  LOP3.LUT R24, R24, R25, RZ, 0x3c, !PT ;  /* 0x0000001918187212 */ /* 0x000fe200078e3cff */
[--C-:B------:R-:W-:Y:S01]  /*a5c0*/  IMAD.X R25, RZ, RZ, R7.reuse, P4 ;  /* 0x000000ffff197224 */ /* 0x100fe200020e0607 */
[----:B------:R-:W-:Y:S01]  /*a5d0*/  LOP3.LUT R8, R8, R9, RZ, 0x3c, !PT ;  /* 0x0000000908087212 */ /* 0x000fe200078e3cff */
[--C-:B------:R-:W-:Y:S01]  /*a5e0*/  IMAD.X R9, RZ, RZ, R7.reuse, P3 ;  /* 0x000000ffff097224 */ /* 0x100fe200018e0607 */
[----:B------:R-:W-:Y:S02]  /*a5f0*/  LEA.HI.X R39, R5, UR7, R10, 0x2, P6 ;  /* 0x0000000705277c11 */ /* 0x000fe4000b0f140a */
[----:B------:R-:W-:Y:S01]  /*a600*/  LOP3.LUT R40, R40, R41, RZ, 0x3c, !PT ;  /* 0x0000002928287212 */ /* 0x000fe200078e3cff */
[----:B------:R-:W-:Y:S01]  /*a610*/  IMAD.X R41, RZ, RZ, R7, P1 ;  /* 0x000000ffff297224 */ /* 0x000fe200008e0607 */
[----:B------:R-:W-:-:S02]  /*a620*/  IADD3 R10, P2, R6, 0xb000, RZ ;  /* 0x0000b000060a7810 */ /* 0x000fc40007f5e0ff */
[C---:B------:R-:W-:Y:S02]  /*a630*/  IADD3 R13, P6, R6.reuse, 0x7000, RZ ;  /* 0x00007000060d7810 */ /* 0x040fe40007fde0ff */
[C---:B------:R-:W-:Y:S01]  /*a640*/  IADD3 R57, P5, R6.reuse, 0x8000, RZ ;  /* 0x0000800006397810 */ /* 0x040fe20007fbe0ff */
[----:B------:R-:W-:Y:S01]  /*a650*/  UIMAD UR6, UR9, UR12, URZ ;  /* 0x0000000c090672a4 */ /* 0x000fe2000f8e023f */
[C---:B------:R-:W-:Y:S01]  /*a660*/  IADD3 R49, P4, R6.reuse, 0x9000, RZ ;  /* 0x0000900006317810 */ /* 0x040fe20007f9e0ff */
[----:B------:R-:W-:Y:S01]  /*a670*/  IMAD.MOV.U32 R64, RZ, RZ, R16 ;  /* 0x000000ffff407224 */ /* 0x000fe200078e0010 */
[----:B------:R-:W-:Y:S01]  /*a680*/  IADD3 R37, P3, R6, 0xa000, RZ ;  /* 0x0000a00006257810 */ /* 0x000fe20007f7e0ff */
[----:B------:R-:W-:Y:S01]  /*a690*/  IMAD.X R21, RZ, RZ, R7, P2 ;  /* 0x000000ffff157224 */ /* 0x000fe200010e0607 */
[-C--:B-----5:R-:W-:Y:S02]  /*a6a0*/  ISETP.GE.OR P1, PT, R11, R60.reuse, P0 ;  /* 0x0000003c0b00720c */ /* 0x0a0fe40000726670 */
[----:B------:R-:W-:-:S02]  /*a6b0*/  ISETP.GE.OR P0, PT, R3, R60, P0 ;  /* 0x0000003c0300720c */ /* 0x000fc40000706670 */
[----:B------:R-:W-:Y:S02]  /*a6c0*/  LOP3.LUT R3, R10, 0x380, RZ, 0xc0, !PT ;  /* 0x000003800a037812 */ /* 0x000fe400078ec0ff */
[----:B------:R-:W-:Y:S02]  /*a6d0*/  LOP3.LUT R12, R13, 0x380, RZ, 0xc0, !PT ;  /* 0x000003800d0c7812 */ /* 0x000fe400078ec0ff */
[----:B------:R-:W-:Y:S02]  /*a6e0*/  LOP3.LUT R56, R57, 0x380, RZ, 0xc0, !PT ;  /* 0x0000038039387812 */ /* 0x000fe400078ec0ff */
[----:B------:R-:W-:Y:S02]  /*a6f0*/  LOP3.LUT R48, R49, 0x380, RZ, 0xc0, !PT ;  /* 0x0000038031307812 */ /* 0x000fe400078ec0ff */
[----:B------:R-:W-:Y:S02]  /*a700*/  LOP3.LUT R36, R37, 0x380, RZ, 0xc0, !PT ;  /* 0x0000038025247812 */ /* 0x000fe400078ec0ff */
[----:B------:R-:W-:-:S02]  /*a710*/  LOP3.LUT R5, R6, 0x380, RZ, 0xc0, !PT ;  /* 0x0000038006057812 */ /* 0x000fc400078ec0ff */
[----:B------:R-:W-:Y:S01]  /*a720*/  SHF.R.S32.HI R65, RZ, 0x1f, R16 ;  /* 0x0000001fff417819 */ /* 0x000fe20000011410 */
[----:B------:R-:W-:Y:S01]  /*a730*/  UIMAD UR6, UR4, UR13, UR6 ;  /* 0x0000000d040672a4 */ /* 0x000fe2000f8e0206 */
[----:B------:R-:W-:Y:S01]  /*a740*/  SHF.R.U64 R3, R3, 0x3, RZ ;  /* 0x0000000303037819 */ /* 0x000fe200000012ff */
[----:B------:R-:W-:Y:S01]  /*a750*/  @!P1 STG.E desc[UR48][R38.64], R0 ;  /* 0x0000000026009986 */ /* 0x000fe2000c101930 */
[----:B------:R-:W-:Y:S02]  /*a760*/  SHF.R.U64 R12, R12, 0x3, RZ ;  /* 0x000000030c0c7819 */ /* 0x000fe400000012ff */
[----:B------:R-:W-:Y:S01]  /*a770*/  SHF.R.U64 R56, R56, 0x3, RZ ;  /* 0x0000000338387819 */ /* 0x000fe200000012ff */
[----:B------:R0:W-:Y:S01]  /*a780*/  @!P0 STG.E desc[UR48][R38.64+0x20], R4 ;  /* 0x0000200426008986 */ /* 0x0001e2000c101930 */
[----:B------:R-:W-:Y:S02]  /*a790*/  SHF.R.U64 R48, R48, 0x3, RZ ;  /* 0x0000000330307819 */ /* 0x000fe400000012ff */
[----:B------:R-:W-:Y:S01]  /*a7a0*/  SHF.R.U64 R36, R36, 0x3, RZ ;  /* 0x0000000324247819 */ /* 0x000fe200000012ff */
[----:B------:R-:W5:Y:S01]  /*a7b0*/  LD.E.128 R32, desc[UR48][R32.64] ;  /* 0x0000003020207980 */ /* 0x000f62000c101d00 */
[----:B------:R-:W-:-:S02]  /*a7c0*/  SHF.R.U64 R5, R5, 0x3, RZ ;  /* 0x0000000305057819 */ /* 0x000fc400000012ff */
[----:B------:R-:W-:Y:S01]  /*a7d0*/  LOP3.LUT R20, R3, R10, RZ, 0x3c, !PT ;  /* 0x0000000a03147212 */ /* 0x000fe200078e3cff */
[----:B------:R-:W-:Y:S01]  /*a7e0*/  IMAD.U32 R3, RZ, RZ, UR12 ;  /* 0x0000000cff037e24 */ /* 0x000fe2000f8e00ff */
[----:B------:R-:W-:Y:S01]  /*a7f0*/  LOP3.LUT R12, R12, R13, RZ, 0x3c, !PT ;  /* 0x0000000d0c0c7212 */ /* 0x000fe200078e3cff */
[--C-:B------:R-:W-:Y:S01]  /*a800*/  IMAD.X R13, RZ, RZ, R7.reuse, P6 ;  /* 0x000000ffff0d7224 */ /* 0x100fe200030e0607 */
[----:B------:R-:W-:Y:S01]  /*a810*/  LOP3.LUT R56, R56, R57, RZ, 0x3c, !PT ;  /* 0x0000003938387212 */ /* 0x000fe200078e3cff */
[--C-:B------:R-:W-:Y:S01]  /*a820*/  IMAD.X R57, RZ, RZ, R7.reuse, P5 ;  /* 0x000000ffff397224 */ /* 0x100fe200028e0607 */
[----:B------:R-:W-:Y:S01]  /*a830*/  LOP3.LUT R48, R48, R49, RZ, 0x3c, !PT ;  /* 0x0000003130307212 */ /* 0x000fe200078e3cff */
[--C-:B------:R-:W-:Y:S01]  /*a840*/  IMAD.X R49, RZ, RZ, R7.reuse, P4 ;  /* 0x000000ffff317224 */ /* 0x100fe200020e0607 */
[----:B------:R-:W-:Y:S01]  /*a850*/  LOP3.LUT R36, R36, R37, RZ, 0x3c, !PT ;  /* 0x0000002524247212 */ /* 0x000fe200078e3cff */
[----:B------:R-:W-:Y:S01]  /*a860*/  IMAD.X R37, RZ, RZ, R7, P3 ;  /* 0x000000ffff257224 */ /* 0x000fe200018e0607 */
[----:B------:R-:W-:Y:S01]  /*a870*/  LOP3.LUT R6, R5, R6, RZ, 0x3c, !PT ;  /* 0x0000000605067212 */ /* 0x000fe200078e3cff */
[----:B------:R-:W-:Y:S01]  /*a880*/  IMAD.WIDE.U32 R64, R3, UR4, R64 ;  /* 0x0000000403407c25 */ /* 0x000fe2000f8e0040 */
[----:B------:R-:W5:Y:S04]  /*a890*/  LD.E.128 R24, desc[UR48][R24.64] ;  /* 0x0000003018187980 */ /* 0x000f68000c101d00 */
[----:B------:R-:W5:Y:S01]  /*a8a0*/  LD.E.128 R44, desc[UR48][R6.64] ;  /* 0x00000030062c7980 */ /* 0x000f62000c101d00 */
[----:B------:R-:W-:Y:S01]  /*a8b0*/  VIADD R65, R65, UR6 ;  /* 0x0000000641417c36 */ /* 0x000fe20008000000 */
[----:B------:R-:W-:-:S02]  /*a8c0*/  ULDC.64 UR6, c[0x0][0xae0] ;  /* 0x0002b80000067ab9 */ /* 0x000fc40000000a00 */
[----:B------:R-:W5:Y:S04]  /*a8d0*/  LD.E.128 R8, desc[UR48][R8.64] ;  /* 0x0000003008087980 */ /* 0x000f68000c101d00 */
[----:B------:R-:W5:Y:S04]  /*a8e0*/  LD.E.128 R52, desc[UR48][R52.64] ;  /* 0x0000003034347980 */ /* 0x000f68000c101d00 */
[----:B------:R-:W5:Y:S04]  /*a8f0*/  LD.E.128 R40, desc[UR48][R40.64] ;  /* 0x0000003028287980 */ /* 0x000f68000c101d00 */
[----:B------:R-:W5:Y:S04]  /*a900*/  LD.E.128 R28, desc[UR48][R28.64] ;  /* 0x000000301c1c7980 */ /* 0x000f68000c101d00 */
[----:B------:R-:W5:Y:S04]  /*a910*/  LD.E.128 R12, desc[UR48][R12.64] ;  /* 0x000000300c0c7980 */ /* 0x000f68000c101d00 */
[----:B------:R-:W5:Y:S04]  /*a920*/  LD.E.128 R56, desc[UR48][R56.64] ;  /* 0x0000003038387980 */ /* 0x000f68000c101d00 */
[----:B------:R-:W5:Y:S04]  /*a930*/  LD.E.128 R48, desc[UR48][R48.64] ;  /* 0x0000003030307980 */ /* 0x000f68000c101d00 */
[----:B0-----:R-:W5:Y:S04]  /*a940*/  LD.E.128 R36, desc[UR48][R36.64] ;  /* 0x0000003024247980 */ /* 0x001f68000c101d00 */
[----:B------:R0:W5:Y:S01]  /*a950*/  LD.E.128 R4, desc[UR48][R20.64] ;  /* 0x0000003014047980 */ /* 0x000162000c101d00 */
[----:B------:R-:W-:Y:S01]  /*a960*/  UIMAD UR4, UR11, UR6, URZ ;  /* 0x000000060b0472a4 */ /* 0x000fe2000f8e023f */
[----:B------:R-:W-:Y:S01]  /*a970*/  @!PT LDS RZ, [RZ] ;  /* 0x00000000fffff984 */ /* 0x000fe20000000800 */
[----:B------:R-:W-:Y:S01]  /*a980*/  @!PT LDS RZ, [RZ] ;  /* 0x00000000fffff984 */ /* 0x000fe20000000800 */
[----:B------:R-:W-:Y:S01]  /*a990*/  @!PT LDS RZ, [RZ] ;  /* 0x00000000fffff984 */ /* 0x000fe20000000800 */
[----:B------:R-:W-:Y:S01]  /*a9a0*/  @!PT LDS RZ, [RZ] ;  /* 0x00000000fffff984 */ /* 0x000fe20000000800 */
[----:B------:R1:W-:Y:S06]  /*a9b0*/  MEMBAR.ALL.CTA ;  /* 0x0000000000007992 */ /* 0x0003ec0000008000 */
[----:B-1----:R-:W1:Y:S01]  /*a9c0*/  FENCE.VIEW.ASYNC.S ;  /* 0x00000000000073c6 */ /* 0x002e620000000000 */
[----:B------:R-:W-:Y:S01]  /*a9d0*/  IMAD R19, R17, -0x80, R60 ;  /* 0xffffff8011137824 */ /* 0x000fe200078e023c */
[----:B------:R-:W-:Y:S01]  /*a9e0*/  UIMAD UR4, UR39, UR7, UR4 ;  /* 0x00000007270472a4 */ /* 0x000fe2000f8e0204 */
[----:B0-----:R-:W-:-:S02]  /*a9f0*/  IMAD.U32 R21, RZ, RZ, UR6 ;  /* 0x00000006ff157e24 */ /* 0x001fc4000f8e00ff */
[C---:B------:R-:W-:Y:S01]  /*aa00*/  VIADD R0, R18.reuse, 0x20 ;  /* 0x0000002012007836 */ /* 0x040fe20000000000 */
[----:B------:R-:W-:Y:S01]  /*aa10*/  ISETP.GE.AND P3, PT, R18, R19, PT ;  /* 0x000000131200720c */ /* 0x000fe20003f66270 */
[----:B------:R-:W-:Y:S01]  /*aa20*/  IMAD.WIDE.U32 R20, R21, UR39, R64 ;  /* 0x0000002715147c25 */ /* 0x000fe2000f8e0040 */
[----:B------:R-:W-:-:S03]  /*aa30*/  ULDC.64 UR6, c[0x0][0xae8] ;  /* 0x0002ba0000067ab9 */ /* 0x000fc60000000a00 */
[----:B------:R-:W-:Y:S01]  /*aa40*/  VIADD R21, R21, UR4 ;  /* 0x0000000415157c36 */ /* 0x000fe20008000000 */
[----:B------:R-:W-:Y:S01]  /*aa50*/  UIMAD UR4, UR37, UR6, URZ ;  /* 0x00000006250472a4 */ /* 0x000fe2000f8e023f */
[----:B------:R-:W-:Y:S01]  /*aa60*/  ISETP.GE.AND P0, PT, R0, R19, PT ;  /* 0x000000130000720c */ /* 0x000fe20003f06270 */
[----:B------:R-:W-:Y:S02]  /*aa70*/  VIADD R2, R2, 0x33420 ;  /* 0x0003342002027836 */ /* 0x000fe40000000000 */
[C---:B------:R-:W-:Y:S02]  /*aa80*/  VIADD R0, R18.reuse, 0x40 ;  /* 0x0000004012007836 */ /* 0x040fe40000000000 */
[----:B------:R-:W-:Y:S02]  /*aa90*/  VIADD R3, R18, 0x60 ;  /* 0x0000006012037836 */ /* 0x000fe40000000000 */
[----:B------:R-:W-:Y:S01]  /*aaa0*/  IMAD.U32 R65, RZ, RZ, UR6 ;  /* 0x00000006ff417e24 */ /* 0x000fe2000f8e00ff */
[----:B------:R-:W-:Y:S01]  /*aab0*/  UIMAD UR4, UR36, UR7, UR4 ;  /* 0x00000007240472a4 */ /* 0x000fe2000f8e0204 */
[----:B------:R-:W-:-:S02]  /*aac0*/  PRMT R2, RZ, 0x654, R2 ;  /* 0x00000654ff027816 */ /* 0x000fc40000000002 */
[----:B------:R-:W-:Y:S01]  /*aad0*/  IMAD.WIDE.U32 R64, R65, UR36, R20 ;  /* 0x0000002441407c25 */ /* 0x000fe2000f8e0014 */
[-C--:B------:R-:W-:Y:S01]  /*aae0*/  ISETP.GE.AND P1, PT, R0, R19.reuse, PT ;  /* 0x000000130000720c */ /* 0x080fe20003f26270 */
[----:B-1----:R0:W-:Y:S01]  /*aaf0*/  SYNCS.ARRIVE.TRANS64.RED.A1T0 RZ, [R2+URZ], RZ ;  /* 0x000000ff02ff79a7 */ /* 0x0021e2000810043f */
[----:B------:R-:W-:Y:S02]  /*ab00*/  ISETP.GE.AND P2, PT, R3, R19, PT ;  /* 0x000000130300720c */ /* 0x000fe40003f46270 */
[--C-:B------:R-:W-:Y:S01]  /*ab10*/  SHF.R.S32.HI R19, RZ, 0x1f, R18.reuse ;  /* 0x0000001fff137819 */ /* 0x100fe20000011412 */
[----:B------:R-:W-:Y:S01]  /*ab20*/  VIADD R69, R65, UR4 ;  /* 0x0000000441457c36 */ /* 0x000fe20008000000 */
[----:B------:R-:W-:Y:S01]  /*ab30*/  BSSY B1, `(.L_x_278) ;  /* 0x0000016000017945 */ /* 0x000fe20003800000 */
[----:B------:R-:W-:-:S03]  /*ab40*/  IMAD.WIDE R20, R17, 0x80, R18 ;  /* 0x0000008011147825 */ /* 0x000fc600078e0212 */
[----:B0-----:R-:W-:Y:S05]  /*ab50*/  @P3 BRA `(.L_x_279) ;  /* 0x00000000004c3947 */ /* 0x001fea0003800000 */
[----:B------:R-:W-:Y:S01]  /*ab60*/  ULDC.64 UR6, c[0x0][0xad8] ;  /* 0x0002b60000067ab9 */ /* 0x000fe20000000a00 */
[C---:B------:R-:W-:Y:S01]  /*ab70*/  VIADD R0, R16.reuse, 0x40 ;  /* 0x0000004010007836 */ /* 0x040fe20000000000 */
[----:B------:R-:W-:Y:S01]  /*ab80*/  ULDC UR4, c[0x0][0xa8c] ;  /* 0x0002a30000047ab9 */ /* 0x000fe20000000800 */
[C---:B------:R-:W-:Y:S01]  /*ab90*/  VIADD R60, R16.reuse, 0x80 ;  /* 0x00000080103c7836 */ /* 0x040fe20000000000 */
[----:B------:R-:W-:Y:S01]  /*aba0*/  ISETP.GE.AND P3, PT, R16, UR4, PT ;  /* 0x0000000410007c0c */ /* 0x000fe2000bf66270 */
[----:B------:R-:W-:Y:S01]  /*abb0*/  IMAD R17, R21, UR6, RZ ;  /* 0x0000000615117c24 */ /* 0x000fe2000f8e02ff */
[----:B------:R-:W-:Y:S01]  /*abc0*/  ISETP.GE.AND P4, PT, R0, UR4, PT ;  /* 0x0000000400007c0c */ /* 0x000fe2000bf86270 */
[----:B------:R-:W-:Y:S01]  /*abd0*/  IMAD.MOV.U32 R2, RZ, RZ, R64 ;  /* 0x000000ffff027224 */ /* 0x000fe200078e0040 */
[----:B------:R-:W-:Y:S01]  /*abe0*/  ISETP.GE.AND P5, PT, R60, UR4, PT ;  /* 0x000000043c007c0c */ /* 0x000fe2000bfa6270 */
[----:B------:R-:W-:Y:S02]  /*abf0*/  IMAD.MOV.U32 R3, RZ, RZ, R69 ;  /* 0x000000ffff037224 */ /* 0x000fe400078e0045 */
[----:B------:R-:W-:-:S02]  /*ac00*/  IMAD R17, R20, UR7, R17 ;  /* 0x0000000714117c24 */ /* 0x000fc4000f8e0211 */
[----:B------:R-:W-:Y:S01]  /*ac10*/  IMAD.WIDE.U32 R2, R20, UR6, R2 ;  /* 0x0000000614027c25 */ /* 0x000fe2000f8e0002 */
[----:B------:R-:W-:-:S03]  /*ac20*/  ULDC.64 UR6, c[0x0][0xa80] ;  /* 0x0002a00000067ab9 */ /* 0x000fc60000000a00 */
[----:B------:R-:W-:Y:S01]  /*ac30*/  IMAD.IADD R3, R3, 0x1, R17 ;  /* 0x0000000103037824 */ /* 0x000fe200078e0211 */
[----:B------:R-:W-:-:S04]  /*ac40*/  LEA R66, P6, R2, UR6, 0x1 ;  /* 0x0000000602427c11 */ /* 0x000fc8000f8c08ff */
[----:B------:R-:W-:-:S05]  /*ac50*/  LEA.HI.X R67, R2, UR7, R3, 0x1, P6 ;  /* 0x0000000702437c11 */ /* 0x000fca000b0f0c03 */
[----:B-----5:R0:W-:Y:S04]  /*ac60*/  @!P3 STG.E.128 desc[UR48][R66.64], R44 ;  /* 0x0000002c4200b986 */ /* 0x0201e8000c101d30 */
[----:B------:R0:W-:Y:S04]  /*ac70*/  @!P4 STG.E.128 desc[UR48][R66.64+0x80], R52 ;  /* 0x000080344200c986 */ /* 0x0001e8000c101d30 */
[----:B------:R0:W-:Y:S02]  /*ac80*/  @!P5 STG.E.128 desc[UR48][R66.64+0x100], R56 ;  /* 0x000100384200d986 */ /* 0x0001e4000c101d30 */
.L_x_279:
[----:B------:R-:W-:Y:S05]  /*ac90*/  BSYNC B1 ;  /* 0x0000000000017941 */ /* 0x000fea0003800000 */
.L_x_278:
[----:B------:R-:W-:Y:S04]  /*aca0*/  BSSY B1, `(.L_x_280) ;  /* 0x0000017000017945 */ /* 0x000fe80003800000 */
[----:B------:R-:W-:Y:S05]  /*acb0*/  @P0 BRA `(.L_x_281) ;  /* 0x0000000000540947 */ /* 0x000fea0003800000 */
[----:B------:R-:W-:Y:S01]  /*acc0*/  IADD3 R17, P0, R20, 0x20, RZ ;  /* 0x0000002014117810 */ /* 0x000fe20007f1e0ff */
[C---:B------:R-:W-:Y:S01]  /*acd0*/  VIADD R2, R16.reuse, 0x40 ;  /* 0x0000004010027836 */ /* 0x040fe20000000000 */
[----:B------:R-:W-:Y:S01]  /*ace0*/  ULDC UR4, c[0x0][0xa8c] ;  /* 0x0002a30000047ab9 */ /* 0x000fe20000000800 */
[----:B------:R-:W-:Y:S01]  /*acf0*/  ULDC.64 UR6, c[0x0][0xad8] ;  /* 0x0002b60000067ab9 */ /* 0x000fe20000000a00 */
[----:B------:R-:W-:Y:S01]  /*ad00*/  IMAD.MOV.U32 R3, RZ, RZ, R69 ;  /* 0x000000ffff037224 */ /* 0x000fe200078e0045 */
[----:B------:R-:W-:Y:S01]  /*ad10*/  ISETP.GE.AND P3, PT, R16, UR4, PT ;  /* 0x0000000410007c0c */ /* 0x000fe2000bf66270 */
[----:B------:R-:W-:Y:S01]  /*ad20*/  IMAD.X R0, RZ, RZ, R21, P0 ;  /* 0x000000ffff007224 */ /* 0x000fe200000e0615 */
[----:B------:R-:W-:Y:S01]  /*ad30*/  ISETP.GE.AND P4, PT, R2, UR4, PT ;  /* 0x0000000402007c0c */ /* 0x000fe2000bf86270 */
[----:B------:R-:W-:Y:S02]  /*ad40*/  IMAD.MOV.U32 R2, RZ, RZ, R64 ;  /* 0x000000ffff027224 */ /* 0x000fe400078e0040 */
[----:B0----5:R-:W-:-:S02]  /*ad50*/  VIADD R44, R16, 0x80 ;  /* 0x00000080102c7836 */ /* 0x021fc40000000000 */
[----:B------:R-:W-:Y:S02]  /*ad60*/  IMAD R0, R0, UR6, RZ ;  /* 0x0000000600007c24 */ /* 0x000fe4000f8e02ff */
[----:B------:R-:W-:Y:S01]  /*ad70*/  IMAD.WIDE.U32 R2, R17, UR6, R2 ;  /* 0x0000000611027c25 */ /* 0x000fe2000f8e0002 */
[----:B------:R-:W-:-:S03]  /*ad80*/  ISETP.GE.AND P5, PT, R44, UR4, PT ;  /* 0x000000042c007c0c */ /* 0x000fc6000bfa6270 */
[----:B------:R-:W-:Y:S01]  /*ad90*/  IMAD R17, R17, UR7, R0 ;  /* 0x0000000711117c24 */ /* 0x000fe2000f8e0200 */
[----:B------:R-:W-:Y:S02]  /*ada0*/  ULDC.64 UR6, c[0x0][0xa80] ;  /* 0x0002a00000067ab9 */ /* 0x000fe40000000a00 */
[----:B------:R-:W-:Y:S01]  /*adb0*/  LEA R44, P0, R2, UR6, 0x1 ;  /* 0x00000006022c7c11 */ /* 0x000fe2000f8008ff */
[----:B------:R-:W-:-:S05]  /*adc0*/  IMAD.IADD R3, R3, 0x1, R17 ;  /* 0x0000000103037824 */ /* 0x000fca00078e0211 */
[----:B------:R-:W-:-:S05]  /*add0*/  LEA.HI.X R45, R2, UR7, R3, 0x1, P0 ;  /* 0x00000007022d7c11 */ /* 0x000fca00080f0c03 */
[----:B------:R1:W-:Y:S04]  /*ade0*/  @!P3 STG.E.128 desc[UR48][R44.64], R32 ;  /* 0x000000202c00b986 */ /* 0x0003e8000c101d30 */
[----:B------:R1:W-:Y:S04]  /*adf0*/  @!P4 STG.E.128 desc[UR48][R44.64+0x80], R40 ;  /* 0x000080282c00c986 */ /* 0x0003e8000c101d30 */
[----:B------:R1:W-:Y:S02]  /*ae00*/  @!P5 STG.E.128 desc[UR48][R44.64+0x100], R48 ;  /* 0x000100302c00d986 */ /* 0x0003e4000c101d30 */
.L_x_281:
[----:B------:R-:W-:Y:S05]  /*ae10*/  BSYNC B1 ;  /* 0x0000000000017941 */ /* 0x000fea0003800000 */
.L_x_280:
        /* <DEDUP_REMOVED lines=11> */
[----:B-1---5:R-:W-:-:S02]  /*aed0*/  VIADD R32, R16, 0x80 ;  /* 0x0000008010207836 */ /* 0x022fc40000000000 */
        /* <DEDUP_REMOVED lines=11> */
.L_x_283:
[----:B------:R-:W-:Y:S05]  /*af90*/  BSYNC B1 ;  /* 0x0000000000017941 */ /* 0x000fea0003800000 */
.L_x_282:
[----:B------:R-:W-:Y:S05]  /*afa0*/  @P2 BRA `(.L_x_284) ;  /* 0x0000000c002c2947 */ /* 0x000fea0003800000 */
[----:B------:R-:W-:Y:S01]  /*afb0*/  IADD3 R17, P0, R20, 0x60, RZ ;  /* 0x0000006014117810 */ /* 0x000fe20007f1e0ff */
[----:B------:R-:W-:Y:S01]  /*afc0*/  ULDC.64 UR6, c[0x0][0xad8] ;  /* 0x0002b60000067ab9 */ /* 0x000fe20000000a00 */
[----:B------:R-:W-:Y:S01]  /*afd0*/  IMAD.MOV.U32 R2, RZ, RZ, R64 ;  /* 0x000000ffff027224 */ /* 0x000fe200078e0040 */
[----:B------:R-:W-:Y:S01]  /*afe0*/  ULDC UR4, c[0x0][0xa8c] ;  /* 0x0002a30000047ab9 */ /* 0x000fe20000000800 */
[----:B------:R-:W-:Y:S01]  /*aff0*/  IMAD.MOV.U32 R3, RZ, RZ, R69 ;  /* 0x000000ffff037224 */ /* 0x000fe200078e0045 */
[C---:B------:R-:W-:Y:S01]  /*b000*/  ISETP.GE.AND P1, PT, R16.reuse, UR4, PT ;  /* 0x0000000410007c0c */ /* 0x040fe2000bf26270 */
[----:B------:R-:W-:Y:S02]  /*b010*/  IMAD.X R20, RZ, RZ, R21, P0 ;  /* 0x000000ffff147224 */ /* 0x000fe400000e0615 */
[----:B------:R-:W-:Y:S02]  /*b020*/  VIADD R0, R16, 0x40 ;  /* 0x0000004010007836 */ /* 0x000fe40000000000 */
[----:B------:R-:W-:-:S02]  /*b030*/  IMAD R20, R20, UR6, RZ ;  /* 0x0000000614147c24 */ /* 0x000fc4000f8e02ff */
[----:B------:R-:W-:Y:S01]  /*b040*/  IMAD.WIDE.U32 R2, R17, UR6, R2 ;  /* 0x0000000611027c25 */ /* 0x000fe2000f8e0002 */
[----:B------:R-:W-:-:S03]  /*b050*/  ISETP.GE.AND P2, PT, R0, UR4, PT ;  /* 0x0000000400007c0c */ /* 0x000fc6000bf46270 */
[----:B------:R-:W-:Y:S01]  /*b060*/  IMAD R17, R17, UR7, R20 ;  /* 0x0000000711117c24 */ /* 0x000fe2000f8e0214 */
[----:B------:R-:W-:Y:S01]  /*b070*/  ULDC.64 UR6, c[0x0][0xa80] ;  /* 0x0002a00000067ab9 */ /* 0x000fe20000000a00 */
[----:B------:R-:W-:Y:S01]  /*b080*/  VIADD R0, R16, 0x80 ;  /* 0x0000008010007836 */ /* 0x000fe20000000000 */
[----:B------:R-:W-:Y:S01]  /*b090*/  LEA R20, P0, R2, UR6, 0x1 ;  /* 0x0000000602147c11 */ /* 0x000fe2000f8008ff */
[----:B------:R-:W-:-:S05]  /*b0a0*/  IMAD.IADD R3, R3, 0x1, R17 ;  /* 0x0000000103037824 */ /* 0x000fca00078e0211 */
[----:B------:R-:W-:Y:S02]  /*b0b0*/  LEA.HI.X R21, R2, UR7, R3, 0x1, P0 ;  /* 0x0000000702157c11 */ /* 0x000fe400080f0c03 */
[----:B------:R-:W-:-:S03]  /*b0c0*/  ISETP.GE.AND P0, PT, R0, UR4, PT ;  /* 0x0000000400007c0c */ /* 0x000fc6000bf06270 */
[----:B-----5:R4:W-:Y:S04]  /*b0d0*/  @!P1 STG.E.128 desc[UR48][R20.64], R8 ;  /* 0x0000000814009986 */ /* 0x0209e8000c101d30 */
[----:B------:R4:W-:Y:S06]  /*b0e0*/  @!P2 STG.E.128 desc[UR48][R20.64+0x80], R12 ;  /* 0x0000800c1400a986 */ /* 0x0009ec000c101d30 */
[----:B------:R-:W-:Y:S05]  /*b0f0*/  @P0 BRA `(.L_x_284) ;  /* 0x0000000800d80947 */ /* 0x000fea0003800000 */
[----:B------:R3:W-:Y:S01]  /*b100*/  STG.E.128 desc[UR48][R20.64+0x100], R4 ;  /* 0x0001000414007986 */ /* 0x0007e2000c101d30 */
[----:B------:R-:W-:Y:S05]  /*b110*/  BRA `(.L_x_284) ;  /* 0x0000000800d07947 */ /* 0x000fea0003800000 */
.L_x_276:
[----:B------:R-:W-:Y:S01]  /*b120*/  ULDC.64 UR6, c[0x0][0xbd8] ;  /* 0x0002f60000067ab9 */ /* 0x000fe20000000a00 */
[----:B------:R-:W-:Y:S01]  /*b130*/  IMAD.MOV.U32 R7, RZ, RZ, RZ ;  /* 0x000000ffff077224 */ /* 0x000fe200078e00ff */
[----:B------:R-:W-:-:S04]  /*b140*/  UISETP.NE.U32.AND UP0, UPT, UR6, URZ, UPT ;  /* 0x0000003f0600728c */ /* 0x000fc8000bf05070 */
[----:B------:R-:W-:-:S03]  /*b150*/  UISETP.NE.AND.EX UP0, UPT, UR7, URZ, UPT, UP0 ;  /* 0x0000003f0700728c */ /* 0x000fc6000bf05300 */
[----:B------:R-:W-:Y:S02]  /*b160*/  ULDC.64 UR6, c[0x0][0xbd8] ;  /* 0x0002f60000067ab9 */ /* 0x000fe40000000a00 */
[----:B------:R-:W-:Y:S01]  /*b170*/  UIMAD.WIDE UR6, UR36, 0x4, UR6 ;  /* 0x00000004240678a5 */ /* 0x000fe2000f8e0206 */
[----:B------:R-:W0:Y:S01]  /*b180*/  LDC R0, c[0x0][0xa88] ;  /* 0x0002a200ff007b82 */ /* 0x000e220000000800 */
[----:B------:R-:W-:-:S04]  /*b190*/  PLOP3.LUT P1, PT, PT, PT, UP0, 0x80, 0x0 ;  /* 0x000000000000781c */ /* 0x000fc80003f2f008 */
[----:B------:R-:W-:Y:S02]  /*b1a0*/  IMAD.U32 R2, RZ, RZ, UR6 ;  /* 0x00000006ff027e24 */ /* 0x000fe4000f8e00ff */
[----:B------:R-:W-:Y:S01]  /*b1b0*/  IMAD.U32 R3, RZ, RZ, UR7 ;  /* 0x00000007ff037e24 */ /* 0x000fe2000f8e00ff */
[----:B------:R-:W-:Y:S02]  /*b1c0*/  ULDC.64 UR6, c[0x0][0xbe0] ;  /* 0x0002f80000067ab9 */ /* 0x000fe40000000a00 */
[----:B------:R-:W-:-:S04]  /*b1d0*/  UISETP.NE.U32.AND UP1, UPT, UR6, URZ, UPT ;  /* 0x0000003f0600728c */ /* 0x000fc8000bf25070 */
[----:B------:R-:W-:Y:S01]  /*b1e0*/  UISETP.NE.AND.EX UP1, UPT, UR7, URZ, UPT, UP1 ;  /* 0x0000003f0700728c */ /* 0x000fe2000bf25310 */
[----:B------:R1:W5:Y:S05]  /*b1f0*/  @P1 LDG.E R7, desc[UR48][R2.64] ;  /* 0x0000003002071981 */ /* 0x00036a000c1e1900 */
[----:B------:R-:W-:-:S05]  /*b200*/  PLOP3.LUT P2, PT, PT, PT, UP1, 0x80, 0x0 ;  /* 0x000000000000781c */ /* 0x000fca0003f4f018 */
[----:B------:R-:W-:Y:S02]  /*b210*/  @UP1 ULDC.64 UR6, c[0x0][0xbe0] ;  /* 0x0002f80000061ab9 */ /* 0x000fe40000000a00 */
[----:B------:R-:W-:-:S06]  /*b220*/  @UP1 UIMAD.WIDE UR6, UR36, 0x4, UR6 ;  /* 0x00000004240618a5 */ /* 0x000fcc000f8e0206 */
[----:B------:R-:W-:Y:S02]  /*b230*/  IMAD.U32 R4, RZ, RZ, UR6 ;  /* 0x00000006ff047e24 */ /* 0x000fe4000f8e00ff */
[----:B------:R-:W-:-:S05]  /*b240*/  IMAD.U32 R5, RZ, RZ, UR7 ;  /* 0x00000007ff057e24 */ /* 0x000fca000f8e00ff */
[----:B0-----:R1:W5:Y:S01]  /*b250*/  @P2 LDG.E R0, desc[UR48][R4.64] ;  /* 0x0000003004002981 */ /* 0x001362000c1e1900 */
[----:B------:R-:W-:Y:S01]  /*b260*/  ISETP.GE.AND P0, PT, R224, 0x80, PT ;  /* 0x00000080e000780c */ /* 0x000fe20003f06270 */
[----:B------:R-:W-:-:S12]  /*b270*/  @P2 BRA `(.L_x_285) ;  /* 0x0000000000102947 */ /* 0x000fd80003800000 */
[----:B------:R-:W-:Y:S05]  /*b280*/  @!P1 BRA `(.L_x_285) ;  /* 0x00000000000c9947 */ /* 0x000fea0003800000 */
[----:B-1----:R-:W2:Y:S04]  /*b290*/  LDG.E R5, desc[UR48][R2.64] ;  /* 0x0000003002057981 */ /* 0x002ea8000c1e1900 */
[----:B-----5:R-:W2:Y:S02]  /*b2a0*/  LDG.E R0, desc[UR48][R2.64+0x4] ;  /* 0x0000043002007981 */ /* 0x020ea4000c1e1900 */
[----:B--2---:R-:W-:-:S07]  /*b2b0*/  IMAD.IADD R0, R0, 0x1, -R5 ;  /* 0x0000000100007824 */ /* 0x004fce00078e0a05 */
.L_x_285:
[----:B------:R-:W-:Y:S01]  /*b2c0*/  USHF.R.S32.HI UR7, URZ, 0x1f, UR39 ;  /* 0x0000001f3f077899 */ /* 0x000fe20008011427 */
[----:B------:R-:W-:Y:S01]  /*b2d0*/  BSSY B1, `(.L_x_286) ;  /* 0x000001e000017945 */ /* 0x000fe20003800000 */
[----:B------:R-:W-:Y:S01]  /*b2e0*/  USEL UR36, UR36, URZ, !UP0 ;  /* 0x0000003f24247287 */ /* 0x000fe2000c000000 */
[----:B------:R-:W-:Y:S01]  /*b2f0*/  SHF.R.S32.HI R9, RZ, 0x1f, R16 ;  /* 0x0000001fff097819 */ /* 0x000fe20000011410 */
[----:B------:R-:W-:Y:S01]  /*b300*/  USEL UR37, UR37, URZ, !UP0 ;  /* 0x0000003f25257287 */ /* 0x000fe2000c000000 */
[----:B-----5:R-:W-:Y:S01]  /*b310*/  SHF.R.S32.HI R6, RZ, 0x1f, R7 ;  /* 0x0000001fff067819 */ /* 0x020fe20000011407 */
[----:B------:R-:W-:Y:S10]  /*b320*/  @P0 BRA `(.L_x_287) ;  /* 0x0000000000600947 */ /* 0x000ff40003800000 */
[----:B-1----:R-:W0:Y:S02]  /*b330*/  S2R R2, SR_TID.X ;  /* 0x0000000000027919 */ /* 0x002e240000002100 */
[----:B0-----:R-:W-:-:S04]  /*b340*/  IMAD R2, R17, 0x80, R2 ;  /* 0x0000008011027824 */ /* 0x001fc800078e0202 */
[----:B------:R-:W-:-:S05]  /*b350*/  VIADD R3, R2, 0xffffff80 ;  /* 0xffffff8002037836 */ /* 0x000fca0000000000 */
[----:B------:R-:W-:-:S13]  /*b360*/  ISETP.GE.AND P0, PT, R3, R0, PT ;  /* 0x000000000300720c */ /* 0x000fda0003f06270 */
[----:B------:R-:W-:Y:S05]  /*b370*/  @P0 BRA `(.L_x_287) ;  /* 0x00000000004c0947 */ /* 0x000fea0003800000 */
[C---:B------:R-:W-:Y:S01]  /*b380*/  IADD3 R2, P0, R3.reuse, R7, RZ ;  /* 0x0000000703027210 */ /* 0x040fe20007f1e0ff */
[----:B------:R-:W-:Y:S02]  /*b390*/  ULDC.64 UR8, c[0x0][0xb70] ;  /* 0x0002dc0000087ab9 */ /* 0x000fe40000000a00 */
[----:B------:R-:W-:Y:S01]  /*b3a0*/  UIMAD UR4, UR7, UR8, URZ ;  /* 0x00000008070472a4 */ /* 0x000fe2000f8e023f */
[----:B------:R-:W-:Y:S01]  /*b3b0*/  LEA.HI.X.SX32 R3, R3, R6, 0x1, P0 ;  /* 0x0000000603037211 */ /* 0x000fe200000f0eff */
[----:B------:R-:W-:Y:S02]  /*b3c0*/  IMAD.U32 R5, RZ, RZ, UR8 ;  /* 0x00000008ff057e24 */ /* 0x000fe4000f8e00ff */
[----:B------:R-:W-:Y:S02]  /*b3d0*/  UIMAD UR4, UR39, UR9, UR4 ;  /* 0x00000009270472a4 */ /* 0x000fe4000f8e0204 */
[----:B------:R-:W-:Y:S01]  /*b3e0*/  IMAD.WIDE.U32 R2, R5, UR39, R2 ;  /* 0x0000002705027c25 */ /* 0x000fe2000f8e0002 */
[----:B------:R-:W-:-:S02]  /*b3f0*/  ULDC.64 UR8, c[0x0][0xb78] ;  /* 0x0002de0000087ab9 */ /* 0x000fc40000000a00 */
[----:B------:R-:W-:Y:S01]  /*b400*/  UIMAD UR6, UR37, UR8, URZ ;  /* 0x00000008250672a4 */ /* 0x000fe2000f8e023f */
[----:B------:R-:W-:Y:S02]  /*b410*/  VIADD R3, R3, UR4 ;  /* 0x0000000403037c36 */ /* 0x000fe40008000000 */
[----:B------:R-:W-:Y:S01]  /*b420*/  IMAD.U32 R5, RZ, RZ, UR8 ;  /* 0x00000008ff057e24 */ /* 0x000fe2000f8e00ff */
[----:B------:R-:W-:-:S03]  /*b430*/  UIMAD UR6, UR36, UR9, UR6 ;  /* 0x00000009240672a4 */ /* 0x000fc6000f8e0206 */
[----:B------:R-:W-:Y:S01]  /*b440*/  IMAD.WIDE.U32 R2, R5, UR36, R2 ;  /* 0x0000002405027c25 */ /* 0x000fe2000f8e0002 */
[----:B------:R-:W-:-:S03]  /*b450*/  ULDC.64 UR8, c[0x0][0xb40] ;  /* 0x0002d00000087ab9 */ /* 0x000fc60000000a00 */
[----:B------:R-:W-:Y:S01]  /*b460*/  VIADD R3, R3, UR6 ;  /* 0x0000000603037c36 */ /* 0x000fe20008000000 */
[----:B------:R-:W-:-:S04]  /*b470*/  LEA R4, P0, R2, UR8, 0x2 ;  /* 0x0000000802047c11 */ /* 0x000fc8000f8010ff */
[----:B------:R-:W-:Y:S01]  /*b480*/  LEA.HI.X R5, R2, UR9, R3, 0x2, P0 ;  /* 0x0000000902057c11 */ /* 0x000fe200080f1403 */
[----:B------:R-:W-:-:S05]  /*b490*/  IMAD.MOV.U32 R3, RZ, RZ, -0x800000 ;  /* 0xff800000ff037424 */ /* 0x000fca00078e00ff */
[----:B------:R0:W-:Y:S03]  /*b4a0*/  STG.E desc[UR48][R4.64], R3 ;  /* 0x0000000304007986 */ /* 0x0001e6000c101930 */
.L_x_287:
[----:B------:R-:W-:Y:S05]  /*b4b0*/  BSYNC B1 ;  /* 0x0000000000017941 */ /* 0x000fea0003800000 */
.L_x_286:
[----:B------:R-:W-:Y:S01]  /*b4c0*/  ULDC.64 UR8, c[0x0][0xaa0] ;  /* 0x0002a80000087ab9 */ /* 0x000fe20000000a00 */
[----:B-1----:R-:W-:Y:S01]  /*b4d0*/  IMAD.MOV.U32 R2, RZ, RZ, R16 ;  /* 0x000000ffff027224 */ /* 0x002fe200078e0010 */
[----:B------:R-:W-:Y:S01]  /*b4e0*/  BSSY B1, `(.L_x_288) ;  /* 0x0000031000017945 */ /* 0x000fe20003800000 */
[----:B0-----:R-:W-:Y:S02]  /*b4f0*/  IMAD.MOV.U32 R3, RZ, RZ, R9 ;  /* 0x000000ffff037224 */ /* 0x001fe400078e0009 */
[----:B------:R-:W-:Y:S02]  /*b500*/  IMAD R4, R6, UR8, RZ ;  /* 0x0000000806047c24 */ /* 0x000fe4000f8e02ff */
[----:B------:R-:W-:-:S04]  /*b510*/  IMAD.WIDE.U32 R2, R7, UR8, R2 ;  /* 0x0000000807027c25 */ /* 0x000fc8000f8e0002 */
[----:B------:R-:W-:Y:S01]  /*b520*/  IMAD R7, R7, UR9, R4 ;  /* 0x0000000907077c24 */ /* 0x000fe2000f8e0204 */
[----:B------:R-:W-:Y:S01]  /*b530*/  ULDC.64 UR8, c[0x0][0xae0] ;  /* 0x0002b80000087ab9 */ /* 0x000fe20000000a00 */
[----:B------:R-:W-:Y:S01]  /*b540*/  IMAD R5, R17, -0x80, R0 ;  /* 0xffffff8011057824 */ /* 0x000fe200078e0200 */
[----:B------:R-:W-:Y:S01]  /*b550*/  UIMAD UR4, UR7, UR8, URZ ;  /* 0x00000008070472a4 */ /* 0x000fe2000f8e023f */
[----:B------:R-:W-:Y:S02]  /*b560*/  IMAD.IADD R3, R3, 0x1, R7 ;  /* 0x0000000103037824 */ /* 0x000fe400078e0207 */
[----:B------:R-:W-:Y:S01]  /*b570*/  IMAD.U32 R7, RZ, RZ, UR8 ;  /* 0x00000008ff077e24 */ /* 0x000fe2000f8e00ff */
[----:B------:R-:W-:Y:S01]  /*b580*/  UIMAD UR4, UR39, UR9, UR4 ;  /* 0x00000009270472a4 */ /* 0x000fe2000f8e0204 */
[C---:B------:R-:W-:Y:S01]  /*b590*/  VIADD R0, R18.reuse, 0x20 ;  /* 0x0000002012007836 */ /* 0x040fe20000000000 */
[----:B------:R-:W-:Y:S01]  /*b5a0*/  ULDC.64 UR6, c[0x0][0xae8] ;  /* 0x0002ba0000067ab9 */ /* 0x000fe20000000a00 */
[----:B------:R-:W-:Y:S01]  /*b5b0*/  IMAD.WIDE.U32 R2, R7, UR39, R2 ;  /* 0x0000002707027c25 */ /* 0x000fe2000f8e0002 */
[----:B------:R-:W-:-:S02]  /*b5c0*/  ISETP.GE.AND P3, PT, R18, R5, PT ;  /* 0x000000051200720c */ /* 0x000fc40003f66270 */
[-C--:B------:R-:W-:Y:S01]  /*b5d0*/  ISETP.GE.AND P2, PT, R0, R5.reuse, PT ;  /* 0x000000050000720c */ /* 0x080fe20003f46270 */
[----:B------:R-:W-:Y:S01]  /*b5e0*/  VIADD R3, R3, UR4 ;  /* 0x0000000403037c36 */ /* 0x000fe20008000000 */
[----:B------:R-:W-:Y:S01]  /*b5f0*/  UIMAD UR4, UR37, UR6, URZ ;  /* 0x00000006250472a4 */ /* 0x000fe2000f8e023f */
[C---:B------:R-:W-:Y:S01]  /*b600*/  VIADD R4, R18.reuse, 0x40 ;  /* 0x0000004012047836 */ /* 0x040fe20000000000 */
[--C-:B------:R-:W-:Y:S01]  /*b610*/  SHF.R.S32.HI R7, RZ, 0x1f, R18.reuse ;  /* 0x0000001fff077819 */ /* 0x100fe20000011412 */
[----:B------:R-:W-:Y:S01]  /*b620*/  VIADD R0, R18, 0x60 ;  /* 0x0000006012007836 */ /* 0x000fe20000000000 */
[----:B------:R-:W-:Y:S01]  /*b630*/  UIMAD UR4, UR36, UR7, UR4 ;  /* 0x00000007240472a4 */ /* 0x000fe2000f8e0204 */
[----:B------:R-:W-:Y:S01]  /*b640*/  IMAD.U32 R9, RZ, RZ, UR6 ;  /* 0x00000006ff097e24 */ /* 0x000fe2000f8e00ff */
[-C--:B------:R-:W-:Y:S01]  /*b650*/  ISETP.GE.AND P1, PT, R4, R5.reuse, PT ;  /* 0x000000050400720c */ /* 0x080fe20003f26270 */
[----:B------:R-:W-:Y:S01]  /*b660*/  IMAD.MOV.U32 R6, RZ, RZ, R18 ;  /* 0x000000ffff067224 */ /* 0x000fe200078e0012 */
[----:B------:R-:W-:Y:S01]  /*b670*/  ISETP.GE.AND P0, PT, R0, R5, PT ;  /* 0x000000050000720c */ /* 0x000fe20003f06270 */
[----:B------:R-:W-:-:S04]  /*b680*/  IMAD.WIDE.U32 R4, R9, UR36, R2 ;  /* 0x0000002409047c25 */ /* 0x000fc8000f8e0002 */
[----:B------:R-:W-:Y:S02]  /*b690*/  VIADD R11, R5, UR4 ;  /* 0x00000004050b7c36 */ /* 0x000fe40008000000 */
[----:B------:R-:W-:Y:S01]  /*b6a0*/  IMAD.WIDE R6, R17, 0x80, R6 ;  /* 0x0000008011067825 */ /* 0x000fe200078e0206 */
[----:B------:R-:W-:Y:S06]  /*b6b0*/  @P3 BRA `(.L_x_289) ;  /* 0x00000000004c3947 */ /* 0x000fec0003800000 */
        /* <DEDUP_REMOVED lines=16> */
[----:B------:R0:W-:Y:S04]  /*b7c0*/  @!P4 STG.E.128 desc[UR48][R8.64], RZ ;  /* 0x000000ff0800c986 */ /* 0x0001e8000c101d30 */
[----:B------:R0:W-:Y:S04]  /*b7d0*/  @!P5 STG.E.128 desc[UR48][R8.64+0x80], RZ ;  /* 0x000080ff0800d986 */ /* 0x0001e8000c101d30 */
[----:B------:R0:W-:Y:S02]  /*b7e0*/  @!P6 STG.E.128 desc[UR48][R8.64+0x100], RZ ;  /* 0x000100ff0800e986 */ /* 0x0001e4000c101d30 */
.L_x_289:
[----:B------:R-:W-:Y:S05]  /*b7f0*/  BSYNC B1 ;  /* 0x0000000000017941 */ /* 0x000fea0003800000 */
.L_x_288:
[----:B------:R-:W-:Y:S04]  /*b800*/  BSSY B1, `(.L_x_290) ;  /* 0x0000017000017945 */ /* 0x000fe80003800000 */
[----:B------:R-:W-:Y:S05]  /*b810*/  @P2 BRA `(.L_x_291) ;  /* 0x0000000000542947 */ /* 0x000fea0003800000 */
[----:B0-----:R-:W-:Y:S01]  /*b820*/  IADD3 R9, P2, R6, 0x20, RZ ;  /* 0x0000002006097810 */ /* 0x001fe20007f5e0ff */
        /* <DEDUP_REMOVED lines=8> */
[----:B------:R-:W-:-:S02]  /*b8b0*/  VIADD R8, R16, 0x80 ;  /* 0x0000008010087836 */ /* 0x000fc40000000000 */
        /* <DEDUP_REMOVED lines=8> */
[----:B------:R1:W-:Y:S04]  /*b940*/  @!P3 STG.E.128 desc[UR48][R8.64], RZ ;  /* 0x000000ff0800b986 */ /* 0x0003e8000c101d30 */
[----:B------:R1:W-:Y:S04]  /*b950*/  @!P4 STG.E.128 desc[UR48][R8.64+0x80], RZ ;  /* 0x000080ff0800c986 */ /* 0x0003e8000c101d30 */
[----:B------:R1:W-:Y:S02]  /*b960*/  @!P5 STG.E.128 desc[UR48][R8.64+0x100], RZ ;  /* 0x000100ff0800d986 */ /* 0x0003e4000c101d30 */
.L_x_291:
[----:B------:R-:W-:Y:S05]  /*b970*/  BSYNC B1 ;  /* 0x0000000000017941 */ /* 0x000fea0003800000 */
.L_x_290:
[----:B------:R-:W-:Y:S04]  /*b980*/  BSSY B1, `(.L_x_292) ;  /* 0x0000017000017945 */ /* 0x000fe80003800000 */
[----:B------:R-:W-:Y:S05]  /*b990*/  @P1 BRA `(.L_x_293) ;  /* 0x0000000000541947 */ /* 0x000fea0003800000 */
[----:B01----:R-:W-:Y:S01]  /*b9a0*/  IADD3 R9, P1, R6, 0x40, RZ ;  /* 0x0000004006097810 */ /* 0x003fe20007f3e0ff */
        /* <DEDUP_REMOVED lines=20> */
.L_x_293:
[----:B------:R-:W-:Y:S05]  /*baf0*/  BSYNC B1 ;  /* 0x0000000000017941 */ /* 0x000fea0003800000 */
.L_x_292:
        /* <DEDUP_REMOVED lines=10> */
[----:B------:R-:W-:-:S02]  /*bba0*/  IMAD R6, R6, UR6, RZ ;  /* 0x0000000606067c24 */ /* 0x000fc4000f8e02ff */
[----:B------:R-:W-:Y:S02]  /*bbb0*/  VIADD R0, R16, 0x80 ;  /* 0x0000008010007836 */ /* 0x000fe40000000000 */
[----:B------:R-:W-:-:S03]  /*bbc0*/  IMAD.WIDE.U32 R2, R5, UR6, R2 ;  /* 0x0000000605027c25 */ /* 0x000fc6000f8e0002 */
[----:B------:R-:W-:Y:S01]  /*bbd0*/  ISETP.GE.AND P3, PT, R0, UR4, PT ;  /* 0x0000000400007c0c */ /* 0x000fe2000bf66270 */
        /* <DEDUP_REMOVED lines=8> */
.L_x_284:
[----:B------:R-:W-:Y:S05]  /*bc60*/  BSYNC B0 ;  /* 0x0000000000007941 */ /* 0x000fea0003800000 */
.L_x_275:
[----:B------:R-:W-:Y:S02]  /*bc70*/  ULDC UR4, c[0x0][0xc14] ;  /* 0x0003050000047ab9 */ /* 0x000fe40000000800 */
[----:B------:R-:W-:-:S13]  /*bc80*/  ISETP.GE.AND P0, PT, R63, UR4, PT ;  /* 0x000000043f007c0c */ /* 0x000fda000bf06270 */
[----:B------:R-:W-:Y:S05]  /*bc90*/  @!P0 BRA `(.L_x_294) ;  /* 0xffffff5000408947 */ /* 0x000fea000383ffff */
[----:B------:R-:W-:Y:S05]  /*bca0*/  EXIT ;  /* 0x000000000000794d */ /* 0x000fea0003800000 */
.L_x_249:
[----:B------:R-:W-:-:S08]  /*bcb0*/  NOP ;  /* 0x0000000000007918 */ /* 0x000fd00000000000 */
[----:B------:R-:W0:-:S00]  /*bcc0*/  USETMAXREG.DEALLOC.CTAPOOL 0x18 ;  /* 0x00000018000079c8 */ /* 0x000e0000080e0500 */
[----:B0-----:R-:W2:Y:S01]  /*bcd0*/  LDL.LU R2, [R1+0x18] ;  /* 0x0000180001027983 */ /* 0x001ea20000300800 */
[----:B------:R-:W-:-:S06]  /*bce0*/  LOP3.LUT R0, R0, 0x3, RZ, 0xc0, !PT ;  /* 0x0000000300007812 */ /* 0x000fcc00078ec0ff */
[----:B------:R-:W0:Y:S02]  /*bcf0*/  SHFL.IDX PT, R0, R0, RZ, 0x1f ;  /* 0x00001fff00007589 */ /* 0x000e2400000e0000 */
[----:B0-----:R-:W-:Y:S01]  /*bd00*/  ISETP.NE.AND P0, PT, R0, RZ, PT ;  /* 0x000000ff0000720c */ /* 0x001fe20003f05270 */
[----:B------:R-:W-:Y:S01]  /*bd10*/  IMAD.MOV.U32 R0, RZ, RZ, RZ ;  /* 0x000000ffff007224 */ /* 0x000fe200078e00ff */
[----:B--2---:R-:W-:-:S11]  /*bd20*/  LOP3.LUT R2, R2, 0xfffffffd, RZ, 0xc0, !PT ;  /* 0xfffffffd02027812 */ /* 0x004fd600078ec0ff */
[----:B------:R-:W-:-:S05]  /*bd30*/  @P0 LOP3.LUT R2, R2, 0x2, RZ, 0xfc, !PT ;  /* 0x0000000202020812 */ /* 0x000fca00078efcff */
[----:B------:R0:W-:Y:S01]  /*bd40*/  STL [R1+0x18], R2 ;  /* 0x0000180201007387 */ /* 0x0001e20000100800 */
[----:B------:R-:W-:Y:S05]  /*bd50*/  @!P0 BRA `(.L_x_295) ;  /* 0x00000000002c8947 */ /* 0x000fea0003800000 */
[----:B------:R-:W1:Y:S08]  /*bd60*/  S2UR UR5, SR_CgaCtaId ;  /* 0x00000000000579c3 */ /* 0x000e700000008800 */
[----:B------:R-:W-:Y:S06]  /*bd70*/  BAR.SYNC.DEFER_BLOCKING 0x5, 0x180 ;  /* 0x0146000000007b1d */ /* 0x000fec0000010000 */
[----:B------:R-:W-:-:S02]  /*bd80*/  UMOV UR4, 0x400 ;  /* 0x0000040000047882 */ /* 0x000fc40000000000 */
[----:B-1----:R-:W-:-:S09]  /*bd90*/  ULEA UR4, UR5, UR4, 0x18 ;  /* 0x0000000405047291 */ /* 0x002fd2000f8ec03f */
[----:B------:R-:W1:Y:S04]  /*bda0*/  LDS.128 R4, [UR4+0x334d0] ;  /* 0x0334d004ff047984 */ /* 0x000e680008000c00 */
[----:B-1----:R1:W-:Y:S01]  /*bdb0*/  STL [R1+0x4], R5 ;  /* 0x0000040501007387 */ /* 0x0023e20000100800 */
[----:B------:R-:W-:Y:S02]  /*bdc0*/  R2UR UR52, R7 ;  /* 0x00000000073472ca */ /* 0x000fe400000e0000 */
[----:B------:R-:W-:Y:S01]  /*bdd0*/  R2UR UR38, R6 ;  /* 0x00000000062672ca */ /* 0x000fe200000e0000 */
[----:B------:R1:W-:Y:S01]  /*bde0*/  STL [R1], R4 ;  /* 0x0000000401007387 */ /* 0x0003e20000100800 */
[----:B------:R-:W-:Y:S06]  /*bdf0*/  BAR.ARV 0x4, 0x180 ;  /* 0x0106000000007b1d */ /* 0x000fec0000002000 */
[----:B------:R-:W-:Y:S07]  /*be00*/  BRA `(.L_x_296) ;  /* 0x0000000800247947 */ /* 0x000fee0003800000 */
.L_x_295:
[----:B0-----:R-:W0:Y:S01]  /*be10*/  S2R R2, SR_TID.X ;  /* 0x0000000000027919 */ /* 0x001e220000002100 */
[----:B------:R-:W-:Y:S01]  /*be20*/  ULDC UR4, c[0x0][0xc14] ;  /* 0x0003050000047ab9 */ /* 0x000fe20000000800 */
[----:B------:R-:W1:Y:S01]  /*be30*/  LDC R9, c[0x0][0xc10] ;  /* 0x00030400ff097b82 */ /* 0x000e620000000800 */
[----:B0-----:R-:W-:-:S04]  /*be40*/  LOP3.LUT R5, R2, 0x1f, RZ, 0xc0, !PT ;  /* 0x0000001f02057812 */ /* 0x001fc800078ec0ff */
[----:B------:R-:W-:-:S04]  /*be50*/  ISETP.NE.AND P0, PT, R5, 0x1f, PT ;  /* 0x0000001f0500780c */ /* 0x000fc80003f05270 */
[----:B------:R-:W-:-:S13]  /*be60*/  ISETP.GE.OR P1, PT, R5, UR4, !P0 ;  /* 0x0000000405007c0c */ /* 0x000fda000c726670 */
[----:B------:R-:W0:Y:S02]  /*be70*/  @!P1 LDC.64 R2, c[0x0][0xc58] ;  /* 0x00031600ff029b82 */ /* 0x000e240000000a00 */
[----:B0-----:R-:W-:-:S05]  /*be80*/  @!P1 IMAD.WIDE.U32 R2, R5, 0x4, R2 ;  /* 0x0000000405029825 */ /* 0x001fca00078e0002 */
[----:B------:R-:W2:Y:S01]  /*be90*/  @!P1 LDG.E R0, desc[UR48][R2.64] ;  /* 0x0000003002009981 */ /* 0x000ea2000c1e1900 */
[C---:B------:R-:W-:Y:S01]  /*bea0*/  ISETP.NE.AND P1, PT, R5.reuse, RZ, PT ;  /* 0x000000ff0500720c */ /* 0x040fe20003f25270 */
[----:B------:R-:W-:Y:S01]  /*beb0*/  UMOV UR52, URZ ;  /* 0x0000003f00347c82 */ /* 0x000fe20008000000 */
[C---:B------:R-:W-:Y:S02]  /*bec0*/  ISETP.GE.U32.AND P2, PT, R5.reuse, 0x2, PT ;  /* 0x000000020500780c */ /* 0x040fe40003f46070 */
[C---:B------:R-:W-:Y:S02]  /*bed0*/  ISETP.GE.U32.AND P3, PT, R5.reuse, 0x4, PT ;  /* 0x000000040500780c */ /* 0x040fe40003f66070 */
[C---:B------:R-:W-:Y:S02]  /*bee0*/  ISETP.GE.U32.AND P4, PT, R5.reuse, 0x8, PT ;  /* 0x000000080500780c */ /* 0x040fe40003f86070 */
[----:B------:R-:W-:Y:S01]  /*bef0*/  ISETP.GE.U32.AND P5, PT, R5, 0x10, PT ;  /* 0x000000100500780c */ /* 0x000fe20003fa6070 */
[----:B--2---:R-:W0:Y:S02]  /*bf00*/  SHFL.UP PT, R4, R0, 0x1, RZ ;  /* 0x0420000000047989 */ /* 0x004e2400000e00ff */
[----:B0-----:R-:W-:-:S05]  /*bf10*/  SEL R7, R4, RZ, P1 ;  /* 0x000000ff04077207 */ /* 0x001fca0000800000 */
[----:B------:R-:W-:-:S05]  /*bf20*/  IMAD.IADD R7, R0, 0x1, R7 ;  /* 0x0000000100077824 */ /* 0x000fca00078e0207 */
[----:B------:R-:W0:Y:S02]  /*bf30*/  SHFL.UP PT, R4, R7, 0x2, RZ ;  /* 0x0440000007047989 */ /* 0x000e2400000e00ff */
[----:B0-----:R-:W-:-:S05]  /*bf40*/  SEL R4, R4, RZ, P2 ;  /* 0x000000ff04047207 */ /* 0x001fca0001000000 */
[----:B------:R-:W-:-:S05]  /*bf50*/  IMAD.IADD R4, R7, 0x1, R4 ;  /* 0x0000000107047824 */ /* 0x000fca00078e0204 */
[----:B------:R-:W0:Y:S02]  /*bf60*/  SHFL.UP PT, R6, R4, 0x4, RZ ;  /* 0x0480000004067989 */ /* 0x000e2400000e00ff */
[----:B0-----:R-:W-:-:S05]  /*bf70*/  SEL R3, R6, RZ, P3 ;  /* 0x000000ff06037207 */ /* 0x001fca0001800000 */
[----:B------:R-:W-:Y:S02]  /*bf80*/  IMAD.IADD R3, R4, 0x1, R3 ;  /* 0x0000000104037824 */ /* 0x000fe400078e0203 */
[----:B------:R-:W0:Y:S03]  /*bf90*/  S2R R4, SR_CTAID.X ;  /* 0x0000000000047919 */ /* 0x000e260000002500 */
[----:B------:R-:W2:Y:S02]  /*bfa0*/  SHFL.UP PT, R2, R3, 0x8, RZ ;  /* 0x0500000003027989 */ /* 0x000ea400000e00ff */
[----:B--2---:R-:W-:-:S05]  /*bfb0*/  SEL R2, R2, RZ, P4 ;  /* 0x000000ff02027207 */ /* 0x004fca0002000000 */
[----:B------:R-:W-:-:S05]  /*bfc0*/  IMAD.IADD R8, R3, 0x1, R2 ;  /* 0x0000000103087824 */ /* 0x000fca00078e0202 */
[----:B------:R-:W2:Y:S02]  /*bfd0*/  SHFL.UP PT, R2, R8, 0x10, RZ ;  /* 0x0600000008027989 */ /* 0x000ea400000e00ff */
[----:B--2---:R-:W-:-:S05]  /*bfe0*/  SEL R7, R2, RZ, P5 ;  /* 0x000000ff02077207 */ /* 0x004fca0002800000 */
[----:B------:R-:W-:-:S05]  /*bff0*/  IMAD.IADD R2, R8, 0x1, R7 ;  /* 0x0000000108027824 */ /* 0x000fca00078e0207 */
[----:B------:R-:W1:Y:S02]  /*c000*/  SHFL.IDX PT, R6, R2, 0x1f, 0x1f ;  /* 0x03e01f0002067f89 */ /* 0x000e6400000e0000 */
[----:B-1----:R-:W-:Y:S02]  /*c010*/  IMAD R7, R6, R9, RZ ;  /* 0x0000000906077224 */ /* 0x002fe400078e02ff */
[----:B------:R-:W-:Y:S02]  /*c020*/  IMAD.MOV.U32 R6, RZ, RZ, RZ ;  /* 0x000000ffff067224 */ /* 0x000fe400078e00ff */
[----:B------:R-:W-:Y:S01]  /*c030*/  IMAD.MOV.U32 R10, RZ, RZ, R7 ;  /* 0x000000ffff0a7224 */ /* 0x000fe200078e0007 */
[----:B0-----:R-:W-:-:S13]  /*c040*/  ISETP.GT.AND P6, PT, R7, R4, PT ;  /* 0x000000040700720c */ /* 0x001fda0003fc4270 */
[----:B------:R-:W-:Y:S05]  /*c050*/  @P6 BRA `(.L_x_297) ;  /* 0x0000000000a46947 */ /* 0x000fea0003800000 */
[----:B------:R-:W-:Y:S01]  /*c060*/  IMAD.MOV.U32 R7, RZ, RZ, R10 ;  /* 0x000000ffff077224 */ /* 0x000fe200078e000a */
[----:B------:R-:W-:Y:S01]  /*c070*/  UMOV UR52, URZ ;  /* 0x0000003f00347c82 */ /* 0x000fe20008000000 */
[----:B------:R-:W-:Y:S01]  /*c080*/  ULDC UR6, c[0x0][0xc14] ;  /* 0x0003050000067ab9 */ /* 0x000fe20000000800 */
[----:B------:R-:W-:-:S05]  /*c090*/  ULDC UR5, c[0x0][0xc14] ;  /* 0x0003050000057ab9 */ /* 0x000fca0000000800 */
.L_x_301:
[----:B------:R-:W-:-:S03]  /*c0a0*/  UIADD3 UR4, UR52, 0x1f, URZ ;  /* 0x0000001f34047890 */ /* 0x000fc6000fffe03f */
[----:B------:R-:W-:Y:S01]  /*c0b0*/  UMOV UR52, UR5 ;  /* 0x0000000500347c82 */ /* 0x000fe20008000000 */
[----:B------:R-:W-:-:S06]  /*c0c0*/  UISETP.GE.AND UP0, UPT, UR4, UR6, UPT ;  /* 0x000000060400728c */ /* 0x000fcc000bf06270 */
[----:B------:R-:W-:-:S13]  /*c0d0*/  PLOP3.LUT P6, PT, PT, PT, UP0, 0x40, 0x0 ;  /* 0x000000000000781c */ /* 0x000fda0003fce808 */
[----:B------:R-:W-:Y:S05]  /*c0e0*/  @!P6 BRA `(.L_x_298) ;  /* 0x000000040034e947 */ /* 0x000fea0003800000 */
[----:B------:R-:W-:Y:S01]  /*c0f0*/  UMOV UR52, UR4 ;  /* 0x0000000400347c82 */ /* 0x000fe20008000000 */
[----:B------:R-:W-:Y:S01]  /*c100*/  BSSY B0, `(.L_x_299) ;  /* 0x0000008000007945 */ /* 0x000fe20003800000 */
[----:B------:R-:W-:Y:S02]  /*c110*/  VIADD R9, R5, UR52 ;  /* 0x0000003405097c36 */ /* 0x000fe40008000000 */
[----:B------:R-:W-:-:S03]  /*c120*/  IMAD.MOV.U32 R0, RZ, RZ, RZ ;  /* 0x000000ffff007224 */ /* 0x000fc600078e00ff */
[----:B------:R-:W-:-:S13]  /*c130*/  ISETP.GE.OR P6, PT, R9, UR6, !P0 ;  /* 0x0000000609007c0c */ /* 0x000fda000c7c6670 */
[----:B------:R-:W-:Y:S05]  /*c140*/  @P6 BRA `(.L_x_300) ;  /* 0x00000000000c6947 */ /* 0x000fea0003800000 */
[----:B------:R-:W0:Y:S02]  /*c150*/  LDC.64 R2, c[0x0][0xc58] ;  /* 0x00031600ff027b82 */ /* 0x000e240000000a00 */
[----:B0-----:R-:W-:-:S05]  /*c160*/  IMAD.WIDE R2, R9, 0x4, R2 ;  /* 0x0000000409027825 */ /* 0x001fca00078e0202 */
[----:B------:R0:W5:Y:S02]  /*c170*/  LDG.E R0, desc[UR48][R2.64] ;  /* 0x0000003002007981 */ /* 0x000164000c1e1900 */
.L_x_300:
[----:B------:R-:W-:Y:S05]  /*c180*/  BSYNC B0 ;  /* 0x0000000000007941 */ /* 0x000fea0003800000 */
.L_x_299:
[----:B0----5:R-:W0:Y:S02]  /*c190*/  SHFL.UP PT, R2, R0, 0x1, RZ ;  /* 0x0420000000027989 */ /* 0x021e2400000e00ff */
[----:B0-----:R-:W-:-:S05]  /*c1a0*/  SEL R3, R2, RZ, P1 ;  /* 0x000000ff02037207 */ /* 0x001fca0000800000 */
[----:B------:R-:W-:-:S05]  /*c1b0*/  IMAD.IADD R3, R0, 0x1, R3 ;  /* 0x0000000100037824 */ /* 0x000fca00078e0203 */
[----:B------:R-:W0:Y:S02]  /*c1c0*/  SHFL.UP PT, R2, R3, 0x2, RZ ;  /* 0x0440000003027989 */ /* 0x000e2400000e00ff */
        /* <DEDUP_REMOVED lines=11> */
[----:B------:R-:W0:Y:S03]  /*c280*/  LDC R9, c[0x0][0xc10] ;  /* 0x00030400ff097b82 */ /* 0x000e260000000800 */
[----:B------:R-:W0:Y:S02]  /*c290*/  SHFL.IDX PT, R12, R2, 0x1f, 0x1f ;  /* 0x03e01f00020c7f89 */ /* 0x000e2400000e0000 */
[----:B0-----:R-:W-:-:S04]  /*c2a0*/  IMAD R12, R12, R9, RZ ;  /* 0x000000090c0c7224 */ /* 0x001fc800078e02ff */
[----:B------:R-:W-:-:S05]  /*c2b0*/  IMAD.IADD R7, R12, 0x1, R7 ;  /* 0x000000010c077824 */ /* 0x000fca00078e0207 */
[----:B------:R-:W-:-:S13]  /*c2c0*/  ISETP.GT.AND P6, PT, R7, R4, PT ;  /* 0x000000040700720c */ /* 0x000fda0003fc4270 */
[----:B------:R-:W-:Y:S05]  /*c2d0*/  @!P6 BRA `(.L_x_301) ;  /* 0xfffffffc0070e947 */ /* 0x000fea000383ffff */
[----:B------:R-:W-:-:S07]  /*c2e0*/  IMAD.MOV.U32 R10, RZ, RZ, R12 ;  /* 0x000000ffff0a7224 */ /* 0x000fce00078e000c */
.L_x_297:
[----:B------:R-:W-:-:S04]  /*c2f0*/  IMAD.IADD R8, R7, 0x1, -R10 ;  /* 0x0000000107087824 */ /* 0x000fc800078e0a0a */
[----:B------:R-:W-:-:S05]  /*c300*/  IMAD R3, R2, R9, R8 ;  /* 0x0000000902037224 */ /* 0x000fca00078e0208 */
[----:B------:R-:W-:-:S13]  /*c310*/  ISETP.GT.AND P0, PT, R3, R4, PT ;  /* 0x000000040300720c */ /* 0x000fda0003f04270 */
[----:B------:R-:W-:Y:S02]  /*c320*/  VOTEU.ANY UR5, UPT, !P0 ;  /* 0x0000000000057886 */ /* 0x000fe400040e0100 */
[----:B------:R-:W-:Y:S02]  /*c330*/  UPOPC UR4, UR5 ;  /* 0x00000005000472bf */ /* 0x000fe40008000000 */
[----:B------:R-:W-:-:S04]  /*c340*/  ISETP.NE.AND P0, PT, RZ, UR5, PT ;  /* 0x00000005ff007c0c */ /* 0x000fc8000bf05270 */
[----:B------:R-:W-:-:S05]  /*c350*/  IMAD.U32 R11, RZ, RZ, UR4 ;  /* 0x00000004ff0b7e24 */ /* 0x000fca000f8e00ff */
[----:B------:R-:W0:Y:S02]  /*c360*/  SHFL.IDX PT, R0, R0, R11, 0x1f ;  /* 0x00001f0b00007589 */ /* 0x000e2400000e0000 */
[----:B0-----:R-:W-:-:S04]  /*c370*/  IABS R7, R0 ;  /* 0x0000000000077213 */ /* 0x001fc80000000000 */
[----:B------:R-:W0:Y:S08]  /*c380*/  I2F.RP R10, R7 ;  /* 0x00000007000a7306 */ /* 0x000e300000209400 */
[----:B0-----:R-:W0:Y:S02]  /*c390*/  MUFU.RCP R10, R10 ;  /* 0x0000000a000a7308 */ /* 0x001e240000001000 */
[----:B0-----:R-:W-:-:S06]  /*c3a0*/  VIADD R3, R10, 0xffffffe ;  /* 0x0ffffffe0a037836 */ /* 0x001fcc0000000000 */
[----:B------:R-:W0:Y:S01]  /*c3b0*/  F2I.FTZ.U32.TRUNC.NTZ R3, R3 ;  /* 0x0000000300037305 */ /* 0x000e22000021f000 */
[----:B------:R-:W-:Y:S05]  /*c3c0*/  @!P0 BRA `(.L_x_302) ;  /* 0x00000000000c8947 */ /* 0x000fea0003800000 */
[----:B------:R-:W-:-:S06]  /*c3d0*/  UIADD3 UR5, UR4, -0x1, URZ ;  /* 0xffffffff04057890 */ /* 0x000fcc000fffe03f */
[----:B------:R-:W-:-:S05]  /*c3e0*/  IMAD.U32 R11, RZ, RZ, UR5 ;  /* 0x00000005ff0b7e24 */ /* 0x000fca000f8e00ff */
[----:B------:R1:W2:Y:S02]  /*c3f0*/  SHFL.IDX PT, R6, R2, R11, 0x1f ;  /* 0x00001f0b02067589 */ /* 0x0002a400000e0000 */
.L_x_302:
[--C-:B01----:R-:W-:Y:S01]  /*c400*/  IMAD.MOV R2, RZ, RZ, -R3.reuse ;  /* 0x000000ffff027224 */ /* 0x103fe200078e0a03 */
[----:B------:R-:W-:Y:S01]  /*c410*/  UIADD3 UR52, UR4, UR52, URZ ;  /* 0x0000003404347290 */ /* 0x000fe2000fffe03f */
[----:B--2---:R-:W-:Y:S02]  /*c420*/  IMAD R6, R6, R9, R8 ;  /* 0x0000000906067224 */ /* 0x004fe400078e0208 */
[----:B------:R-:W-:Y:S02]  /*c430*/  IMAD R9, R2, R7, RZ ;  /* 0x0000000702097224 */ /* 0x000fe400078e02ff */
[----:B------:R-:W-:Y:S01]  /*c440*/  IMAD.MOV.U32 R2, RZ, RZ, RZ ;  /* 0x000000ffff027224 */ /* 0x000fe200078e00ff */
[----:B------:R1:W-:Y:S03]  /*c450*/  STL [R1], R6 ;  /* 0x0000000601007387 */ /* 0x0003e60000100800 */
[----:B------:R-:W-:-:S04]  /*c460*/  IMAD.HI.U32 R2, R3, R9, R2 ;  /* 0x0000000903027227 */ /* 0x000fc800078e0002 */
[----:B------:R-:W-:Y:S01]  /*c470*/  IMAD.IADD R9, R4, 0x1, -R6 ;  /* 0x0000000104097824 */ /* 0x000fe200078e0a06 */
[----:B------:R-:W-:-:S04]  /*c480*/  IABS R4, R0 ;  /* 0x0000000000047213 */ /* 0x000fc80000000000 */
[----:B------:R-:W-:Y:S01]  /*c490*/  IABS R3, R9 ;  /* 0x0000000900037213 */ /* 0x000fe20000000000 */
[----:B------:R-:W-:-:S04]  /*c4a0*/  IMAD.MOV R4, RZ, RZ, -R4 ;  /* 0x000000ffff047224 */ /* 0x000fc800078e0a04 */
[----:B------:R-:W-:-:S04]  /*c4b0*/  IMAD.HI.U32 R2, R2, R3, RZ ;  /* 0x0000000302027227 */ /* 0x000fc800078e00ff */
[----:B------:R-:W-:Y:S01]  /*c4c0*/  IMAD R4, R2, R4, R3 ;  /* 0x0000000402047224 */ /* 0x000fe200078e0203 */
[----:B------:R-:W-:-:S04]  /*c4d0*/  LOP3.LUT R3, R9, R0, RZ, 0x3c, !PT ;  /* 0x0000000009037212 */ /* 0x000fc800078e3cff */
[----:B------:R-:W-:Y:S02]  /*c4e0*/  ISETP.GT.U32.AND P1, PT, R7, R4, PT ;  /* 0x000000040700720c */ /* 0x000fe40003f24070 */
[----:B------:R-:W-:-:S11]  /*c4f0*/  ISETP.GE.AND P2, PT, R3, RZ, PT ;  /* 0x000000ff0300720c */ /* 0x000fd60003f46270 */
[----:B------:R-:W-:Y:S02]  /*c500*/  @!P1 IMAD.IADD R4, R4, 0x1, -R7 ;  /* 0x0000000104049824 */ /* 0x000fe400078e0a07 */
[----:B------:R-:W-:Y:S01]  /*c510*/  @!P1 VIADD R2, R2, 0x1 ;  /* 0x0000000102029836 */ /* 0x000fe20000000000 */
[----:B------:R-:W-:Y:S02]  /*c520*/  ISETP.NE.AND P1, PT, R0, RZ, PT ;  /* 0x000000ff0000720c */ /* 0x000fe40003f25270 */
[----:B------:R-:W-:-:S13]  /*c530*/  ISETP.GE.U32.AND P0, PT, R4, R7, PT ;  /* 0x000000070400720c */ /* 0x000fda0003f06070 */
[----:B------:R-:W-:-:S04]  /*c540*/  @P0 VIADD R2, R2, 0x1 ;  /* 0x0000000102020836 */ /* 0x000fc80000000000 */
[----:B------:R-:W-:Y:S01]  /*c550*/  @!P2 IMAD.MOV R2, RZ, RZ, -R2 ;  /* 0x000000ffff02a224 */ /* 0x000fe200078e0a02 */
[----:B------:R-:W-:-:S04]  /*c560*/  @!P1 LOP3.LUT R2, RZ, R0, RZ, 0x33, !PT ;  /* 0x00000000ff029212 */ /* 0x000fc800078e33ff */
[----:B------:R-:W-:Y:S01]  /*c570*/  R2UR UR38, R2 ;  /* 0x00000000022672ca */ /* 0x000fe200000e0000 */
[----:B------:R-:W-:-:S04]  /*c580*/  IMAD.MOV R3, RZ, RZ, -R2 ;  /* 0x000000ffff037224 */ /* 0x000fc800078e0a02 */
[----:B------:R-:W-:-:S05]  /*c590*/  IMAD R0, R0, R3, R9 ;  /* 0x0000000300007224 */ /* 0x000fca00078e0209 */
[----:B------:R1:W-:Y:S01]  /*c5a0*/  STL [R1+0x4], R0 ;  /* 0x0000040001007387 */ /* 0x0003e20000100800 */
[----:B------:R-:W-:Y:S05]  /*c5b0*/  BRA `(.L_x_303) ;  /* 0x00000000000c7947 */ /* 0x000fea0003800000 */
.L_x_298:
[----:B------:R0:W-:Y:S01]  /*c5c0*/  STL [R1], R4 ;  /* 0x0000000401007387 */ /* 0x0001e20000100800 */
[----:B------:R-:W-:-:S03]  /*c5d0*/  UMOV UR38, URZ ;  /* 0x0000003f00267c82 */ /* 0x000fc60008000000 */
[----:B------:R0:W-:Y:S02]  /*c5e0*/  STL [R1+0x4], RZ ;  /* 0x000004ff01007387 */ /* 0x0001e40000100800 */
.L_x_303:
[----:B------:R-:W2:Y:S04]  /*c5f0*/  LDL R2, [R1+0x4] ;  /* 0x0000040001027983 */ /* 0x000ea80000100800 */
[----:B0-----:R-:W3:Y:S01]  /*c600*/  LDL R4, [R1] ;  /* 0x0000000001047983 */ /* 0x001ee20000100800 */
[----:B------:R-:W-:-:S13]  /*c610*/  ISETP.NE.AND P0, PT, R5, RZ, PT ;  /* 0x000000ff0500720c */ /* 0x000fda0003f05270 */
[----:B------:R-:W0:Y:S01]  /*c620*/  @!P0 S2R R3, SR_CgaCtaId ;  /* 0x0000000000038919 */ /* 0x000e220000008800 */
[----:B-1----:R-:W-:Y:S01]  /*c630*/  @!P0 MOV R0, 0x400 ;  /* 0x0000040000008802 */ /* 0x002fe20000000f00 */
[----:B------:R-:W-:Y:S02]  /*c640*/  IMAD.U32 R6, RZ, RZ, UR38 ;  /* 0x00000026ff067e24 */ /* 0x000fe4000f8e00ff */
[----:B------:R-:W-:Y:S01]  /*c650*/  IMAD.U32 R7, RZ, RZ, UR52 ;  /* 0x00000034ff077e24 */ /* 0x000fe2000f8e00ff */
[----:B0-----:R-:W-:Y:S01]  /*c660*/  @!P0 LEA R0, R3, R0, 0x18 ;  /* 0x0000000003008211 */ /* 0x001fe200078ec0ff */
[----:B--2---:R-:W-:-:S05]  /*c670*/  IMAD.MOV.U32 R5, RZ, RZ, R2 ;  /* 0x000000ffff057224 */ /* 0x004fca00078e0002 */
[----:B---3--:R2:W-:Y:S01]  /*c680*/  @!P0 STS.128 [R0+0x334d0], R4 ;  /* 0x0334d00400008388 */ /* 0x0085e20000000c00 */
[----:B------:R-:W-:Y:S06]  /*c690*/  BAR.ARV 0x5, 0x180 ;  /* 0x0146000000007b1d */ /* 0x000fec0000002000 */
.L_x_296:
[----:B------:R-:W-:Y:S01]  /*c6a0*/  ULDC UR4, c[0x0][0xc14] ;  /* 0x0003050000047ab9 */ /* 0x000fe20000000800 */
[----:B------:R3:W-:Y:S01]  /*c6b0*/  STL [R1+0x1c], RZ ;  /* 0x00001cff01007387 */ /* 0x0007e20000100800 */
[----:B------:R-:W-:Y:S01]  /*c6c0*/  UISETP.GE.AND UP0, UPT, UR52, UR4, UPT ;  /* 0x000000043400728c */ /* 0x000fe2000bf06270 */
[----:B------:R-:W-:Y:S02]  /*c6d0*/  IMAD.MOV.U32 R18, RZ, RZ, 0x1 ;  /* 0x00000001ff127424 */ /* 0x000fe400078e00ff */
[----:B------:R-:W-:-:S03]  /*c6e0*/  IMAD.MOV.U32 R17, RZ, RZ, RZ ;  /* 0x000000ffff117224 */ /* 0x000fc600078e00ff */
[----:B------:R-:W-:-:S13]  /*c6f0*/  PLOP3.LUT P0, PT, PT, PT, UP0, 0x80, 0x0 ;  /* 0x000000000000781c */ /* 0x000fda0003f0f008 */
[----:B---3--:R-:W-:Y:S05]  /*c700*/  @P0 BRA `(.L_x_304) ;  /* 0x00000040000c0947 */ /* 0x008fea0003800000 */
[----:B--2---:R-:W2:Y:S01]  /*c710*/  S2R R0, SR_TID.X ;  /* 0x0000000000007919 */ /* 0x004ea20000002100 */
[----:B------:R-:W-:Y:S01]  /*c720*/  IMAD.MOV.U32 R18, RZ, RZ, 0x1 ;  /* 0x00000001ff127424 */ /* 0x000fe200078e00ff */
[----:B------:R-:W-:Y:S01]  /*c730*/  ULOP3.LUT UR42, UR40, 0x1, URZ, 0xfc, !UPT ;  /* 0x00000001282a7892 */ /* 0x000fe2000f8efc3f */
[----:B------:R-:W-:Y:S01]  /*c740*/  IMAD.MOV.U32 R17, RZ, RZ, RZ ;  /* 0x000000ffff117224 */ /* 0x000fe200078e00ff */
[----:B------:R-:W1:Y:S01]  /*c750*/  S2R R6, SR_TID.X ;  /* 0x0000000000067919 */ /* 0x000e620000002100 */
[----:B------:R-:W-:Y:S01]  /*c760*/  ULOP3.LUT UR51, UR40, 0x2, URZ, 0xfc, !UPT ;  /* 0x0000000228337892 */ /* 0x000fe2000f8efc3f */
[----:B------:R-:W-:Y:S01]  /*c770*/  ULDC UR50, c[0x0][0xc] ;  /* 0x0000030000327ab9 */ /* 0x000fe20000000800 */
[----:B------:R-:W-:Y:S01]  /*c780*/  ULDC.64 UR54, c[0x0][0x198] ;  /* 0x0000660000367ab9 */ /* 0x000fe20000000a00 */
[----:B--2---:R-:W-:Y:S01]  /*c790*/  LOP3.LUT R0, R0, 0x7f, RZ, 0xc0, !PT ;  /* 0x0000007f00007812 */ /* 0x004fe200078ec0ff */
[----:B-1----:R-:W-:-:S04]  /*c7a0*/  IMAD.SHL.U32 R4, R6, 0x20, RZ ;  /* 0x0000002006047824 */ /* 0x002fc800078e00ff */
[----:B------:R-:W-:Y:S02]  /*c7b0*/  IMAD.SHL.U32 R0, R0, 0x10, RZ ;  /* 0x0000001000007824 */ /* 0x000fe400078e00ff */
[----:B------:R-:W-:-:S03]  /*c7c0*/  IMAD.SHL.U32 R7, R6, 0x4, RZ ;  /* 0x0000000406077824 */ /* 0x000fc600078e00ff */
[----:B------:R-:W-:Y:S01]  /*c7d0*/  LOP3.LUT R3, R0, 0x600, RZ, 0xc0, !PT ;  /* 0x0000060000037812 */ /* 0x000fe200078ec0ff */
[----:B------:R-:W-:-:S03]  /*c7e0*/  IMAD.SHL.U32 R0, R6, 0x40, RZ ;  /* 0x0000004006007824 */ /* 0x000fc600078e00ff */
[----:B------:R-:W-:Y:S02]  /*c7f0*/  LOP3.LUT R5, R3, 0x60, R4, 0xf8, !PT ;  /* 0x0000006003057812 */ /* 0x000fe400078ef804 */
[----:B------:R-:W-:Y:S02]  /*c800*/  SHF.R.U32.HI R3, RZ, 0x1, R6 ;  /* 0x00000001ff037819 */ /* 0x000fe40000011606 */
[----:B0-----:R-:W-:Y:S02]  /*c810*/  LOP3.LUT R2, R0, 0x180, RZ, 0xc0, !PT ;  /* 0x0000018000027812 */ /* 0x001fe400078ec0ff */
[----:B------:R-:W-:Y:S02]  /*c820*/  LOP3.LUT R5, R5, 0x100, R4, 0xf8, !PT ;  /* 0x0000010005057812 */ /* 0x000fe400078ef804 */
[----:B------:R-:W-:Y:S02]  /*c830*/  LOP3.LUT R4, R4, 0x80, RZ, 0xc0, !PT ;  /* 0x0000008004047812 */ /* 0x000fe400078ec0ff */
[----:B------:R-:W-:Y:S01]  /*c840*/  LOP3.LUT R2, R2, 0x30, R3, 0xf8, !PT ;  /* 0x0000003002027812 */ /* 0x000fe200078ef803 */
[----:B------:R-:W-:Y:S01]  /*c850*/  IMAD.SHL.U32 R3, R6, 0x8, RZ ;  /* 0x0000000806037824 */ /* 0x000fe200078e00ff */
[----:B------:R-:W-:-:S04]  /*c860*/  LOP3.LUT R4, R4, 0x10, R6, 0xf8, !PT ;  /* 0x0000001004047812 */ /* 0x000fc800078ef806 */
[----:B------:R-:W-:Y:S02]  /*c870*/  LOP3.LUT R3, R2, 0x30, R3, 0x78, !PT ;  /* 0x0000003002037812 */ /* 0x000fe400078e7803 */
[----:B------:R-:W-:Y:S02]  /*c880*/  LOP3.LUT R4, R4, 0x10, R7, 0x78, !PT ;  /* 0x0000001004047812 */ /* 0x000fe400078e7807 */
[----:B------:R-:W-:Y:S02]  /*c890*/  LOP3.LUT R2, R3, 0x640, R0, 0xf8, !PT ;  /* 0x0000064003027812 */ /* 0x000fe400078ef800 */
[----:B------:R-:W-:-:S03]  /*c8a0*/  LOP3.LUT R0, R5, R4, RZ, 0xfc, !PT ;  /* 0x0000000405007212 */ /* 0x000fc600078efcff */
[----:B------:R0:W-:Y:S04]  /*c8b0*/  STL [R1+0x14], R2 ;  /* 0x0000140201007387 */ /* 0x0001e80000100800 */
[----:B------:R0:W-:Y:S04]  /*c8c0*/  STL [R1+0x10], R0 ;  /* 0x0000100001007387 */ /* 0x0001e80000100800 */
[----:B------:R0:W-:Y:S02]  /*c8d0*/  STL [R1+0x1c], RZ ;  /* 0x00001cff01007387 */ /* 0x0001e40000100800 */
.L_x_366:
[----:B------:R-:W-:Y:S01]  /*c8e0*/  ULDC.64 UR4, c[0x0][0xc60] ;  /* 0x0003180000047ab9 */ /* 0x000fe20000000a00 */
[----:B0-----:R-:W-:Y:S01]  /*c8f0*/  IMAD.MOV.U32 R0, RZ, RZ, RZ ;  /* 0x000000ffff007224 */ /* 0x001fe200078e00ff */
[----:B------:R-:W-:Y:S01]  /*c900*/  UIMAD.WIDE UR4, UR52, 0x4, UR4 ;  /* 0x00000004340478a5 */ /* 0x000fe2000f8e0204 */
[----:B------:R-:W-:Y:S01]  /*c910*/  ULDC.64 UR6, c[0x0][0xa28] ;  /* 0x00028a0000067ab9 */ /* 0x000fe20000000a00 */
[----:B------:R-:W-:Y:S01]  /*c920*/  ULDC.64 UR10, c[0x0][0xa20] ;  /* 0x00028800000a7ab9 */ /* 0x000fe20000000a00 */
[----:B-1----:R-:W-:Y:S01]  /*c930*/  IMAD.MOV.U32 R4, RZ, RZ, RZ ;  /* 0x000000ffff047224 */ /* 0x002fe200078e00ff */
[----:B------:R-:W-:Y:S02]  /*c940*/  ULDC UR44, c[0x0][0x2e0] ;  /* 0x0000b800002c7ab9 */ /* 0x000fe40000000800 */
[----:B------:R-:W-:Y:S02]  /*c950*/  IMAD.U32 R2, RZ, RZ, UR4 ;  /* 0x00000004ff027e24 */ /* 0x000fe4000f8e00ff */
[----:B------:R-:W-:Y:S01]  /*c960*/  IMAD.U32 R3, RZ, RZ, UR5 ;  /* 0x00000005ff037e24 */ /* 0x000fe2000f8e00ff */
[----:B------:R-:W-:-:S04]  /*c970*/  ULDC.64 UR4, c[0x0][0xa00] ;  /* 0x0002800000047ab9 */ /* 0x000fc80000000a00 */
[----:B------:R-:W2:Y:S01]  /*c980*/  LDG.E R2, desc[UR48][R2.64] ;  /* 0x0000003002027981 */ /* 0x000ea2000c1e1900 */
[----:B------:R-:W-:Y:S02]  /*c990*/  UISETP.NE.U32.AND UP0, UPT, UR4, URZ, UPT ;  /* 0x0000003f0400728c */ /* 0x000fe4000bf05070 */
[----:B------:R-:W-:Y:S02]  /*c9a0*/  UISETP.NE.U32.AND UP1, UPT, UR6, URZ, UPT ;  /* 0x0000003f0600728c */ /* 0x000fe4000bf25070 */
[----:B------:R-:W-:Y:S02]  /*c9b0*/  UISETP.NE.AND.EX UP0, UPT, UR5, URZ, UPT, UP0 ;  /* 0x0000003f0500728c */ /* 0x000fe4000bf05300 */
[----:B------:R-:W-:-:S04]  /*c9c0*/  UISETP.NE.AND.EX UP1, UPT, UR7, URZ, UPT, UP1 ;  /* 0x0000003f0700728c */ /* 0x000fc8000bf25310 */
[----:B------:R-:W-:Y:S02]  /*c9d0*/  PLOP3.LUT P0, PT, PT, PT, UP0, 0x80, 0x0 ;  /* 0x000000000000781c */ /* 0x000fe40003f0f008 */
[----:B--2---:R-:W-:-:S13]  /*c9e0*/  R2UR UR47, R2 ;  /* 0x00000000022f72ca */ /* 0x004fda00000e0000 */
[----:B------:R-:W-:Y:S02]  /*c9f0*/  USHF.R.S32.HI UR8, URZ, 0x1f, UR47 ;  /* 0x0000001f3f087899 */ /* 0x000fe4000801142f */
[----:B------:R-:W-:-:S04]  /*ca00*/  @UP0 ULEA UR4, UP2, UR47, UR4, 0x2 ;  /* 0x000000042f040291 */ /* 0x000fc8000f84103f */
[----:B------:R-:W-:Y:S02]  /*ca10*/  @UP0 ULEA.HI.X UR5, UR47, UR5, UR8, 0x2, UP2 ;  /* 0x000000052f050291 */ /* 0x000fe400090f1408 */
[----:B------:R-:W-:Y:S01]  /*ca20*/  IMAD.U32 R2, RZ, RZ, UR4 ;  /* 0x00000004ff027e24 */ /* 0x000fe2000f8e00ff */
[----:B------:R-:W-:-:S03]  /*ca30*/  UISETP.NE.U32.AND UP0, UPT, UR10, URZ, UPT ;  /* 0x0000003f0a00728c */ /* 0x000fc6000bf05070 */
[----:B------:R-:W-:Y:S01]  /*ca40*/  IMAD.U32 R3, RZ, RZ, UR5 ;  /* 0x00000005ff037e24 */ /* 0x000fe2000f8e00ff */
[----:B------:R-:W-:-:S04]  /*ca50*/  UISETP.NE.AND.EX UP0, UPT, UR11, URZ, UPT, UP0 ;  /* 0x0000003f0b00728c */ /* 0x000fc8000bf05300 */
[----:B------:R0:W2:Y:S01]  /*ca60*/  @P0 LDG.E R0, desc[UR48][R2.64] ;  /* 0x0000003002000981 */ /* 0x0000a2000c1e1900 */
[----:B------:R-:W-:Y:S01]  /*ca70*/  @UP1 ULEA UR4, UP2, UR47, UR6, 0x2 ;  /* 0x000000062f041291 */ /* 0x000fe2000f84103f */
[----:B------:R-:W-:Y:S01]  /*ca80*/  PLOP3.LUT P1, PT, PT, PT, UP1, 0x80, 0x0 ;  /* 0x000000000000781c */ /* 0x000fe20003f2f018 */
[----:B------:R-:W-:Y:S01]  /*ca90*/  USHF.L.U32 UR45, UR47, 0x2, URZ ;  /* 0x000000022f2d7899 */ /* 0x000fe2000800063f */
[----:B------:R-:W-:Y:S01]  /*caa0*/  PLOP3.LUT P2, PT, PT, PT, UP0, 0x80, 0x0 ;  /* 0x000000000000781c */ /* 0x000fe20003f4f008 */
[----:B------:R-:W-:Y:S02]  /*cab0*/  @UP1 ULEA.HI.X UR5, UR47, UR7, UR8, 0x2, UP2 ;  /* 0x000000072f051291 */ /* 0x000fe400090f1408 */
[----:B------:R-:W-:Y:S02]  /*cac0*/  USHF.L.U64.HI UR46, UR47, 0x2, UR8 ;  /* 0x000000022f2e7899 */ /* 0x000fe40008010208 */
[----:B------:R-:W-:Y:S01]  /*cad0*/  @UP0 UIADD3 UR6, UP3, UR45, UR10, URZ ;  /* 0x0000000a2d060290 */ /* 0x000fe2000ff7e03f */
[----:B0-----:R-:W-:Y:S01]  /*cae0*/  IMAD.U32 R2, RZ, RZ, UR4 ;  /* 0x00000004ff027e24 */ /* 0x001fe2000f8e00ff */
[----:B------:R-:W-:Y:S01]  /*caf0*/  ULDC.64 UR8, c[0x0][0xa08] ;  /* 0x0002820000087ab9 */ /* 0x000fe20000000a00 */
[----:B------:R-:W-:Y:S01]  /*cb00*/  IMAD.U32 R3, RZ, RZ, UR5 ;  /* 0x00000005ff037e24 */ /* 0x000fe2000f8e00ff */
[----:B------:R-:W-:Y:S01]  /*cb10*/  @UP0 UIADD3.X UR7, UR46, UR11, URZ, UP3, !UPT ;  /* 0x0000000b2e070290 */ /* 0x000fe20009ffe43f */
[----:B------:R-:W-:Y:S01]  /*cb20*/  ISETP.NE.U32.AND P0, PT, RZ, UR8, PT ;  /* 0x00000008ff007c0c */ /* 0x000fe2000bf05070 */
[----:B------:R-:W-:-:S03]  /*cb30*/  UIADD3 UR8, UP0, UR45, UR8, URZ ;  /* 0x000000082d087290 */ /* 0x000fc6000ff1e03f */
[----:B------:R-:W-:Y:S01]  /*cb40*/  ISETP.NE.AND.EX P0, PT, RZ, UR9, PT, P0 ;  /* 0x00000009ff007c0c */ /* 0x000fe2000bf05300 */
[----:B------:R-:W-:Y:S01]  /*cb50*/  UIADD3.X UR4, UR46, UR9, URZ, UP0, !UPT ;  /* 0x000000092e047290 */ /* 0x000fe200087fe43f */
[----:B--2---:R0:W-:Y:S04]  /*cb60*/  STL [R1+0xc], R0 ;  /* 0x00000c0001007387 */ /* 0x0041e80000100800 */
[----:B0-----:R0:W2:Y:S02]  /*cb70*/  @P1 LDG.E R0, desc[UR48][R2.64] ;  /* 0x0000003002001981 */ /* 0x0010a4000c1e1900 */
[----:B0-----:R-:W-:Y:S02]  /*cb80*/  IMAD.U32 R2, RZ, RZ, UR6 ;  /* 0x00000006ff027e24 */ /* 0x001fe4000f8e00ff */
[----:B------:R-:W-:-:S05]  /*cb90*/  IMAD.U32 R3, RZ, RZ, UR7 ;  /* 0x00000007ff037e24 */ /* 0x000fca000f8e00ff */
[----:B------:R0:W3:Y:S02]  /*cba0*/  @P2 LDG.E R5, desc[UR48][R2.64] ;  /* 0x0000003002052981 */ /* 0x0000e4000c1e1900 */
[----:B0-----:R-:W-:Y:S02]  /*cbb0*/  IMAD.U32 R2, RZ, RZ, UR8 ;  /* 0x00000008ff027e24 */ /* 0x001fe4000f8e00ff */
[----:B------:R-:W-:Y:S01]  /*cbc0*/  IMAD.U32 R3, RZ, RZ, UR4 ;  /* 0x00000004ff037e24 */ /* 0x000fe2000f8e00ff */
[----:B------:R-:W-:-:S04]  /*cbd0*/  ULDC.64 UR4, c[0x0][0x3f8] ;  /* 0x0000fe0000047ab9 */ /* 0x000fc80000000a00 */
[----:B------:R0:W5:Y:S01]  /*cbe0*/  @P0 LDG.E R4, desc[UR48][R2.64] ;  /* 0x0000003002040981 */ /* 0x000162000c1e1900 */
[----:B------:R-:W-:-:S03]  /*cbf0*/  UISETP.NE.U32.AND UP0, UPT, UR4, URZ, UPT ;  /* 0x0000003f0400728c */ /* 0x000fc6000bf05070 */
[----:B------:R-:W-:Y:S01]  /*cc00*/  UMOV UR4, URZ ;  /* 0x0000003f00047c82 */ /* 0x000fe20008000000 */
[----:B------:R-:W-:-:S03]  /*cc10*/  UISETP.NE.AND.EX UP0, UPT, UR5, URZ, UPT, UP0 ;  /* 0x0000003f0500728c */ /* 0x000fc6000bf05300 */
[----:B------:R-:W-:Y:S02]  /*cc20*/  ULDC UR5, c[0x0][0x404] ;  /* 0x0001010000057ab9 */ /* 0x000fe40000000800 */
[----:B------:R-:W-:-:S04]  /*cc30*/  USEL UR5, UR5, 0x1, UP0 ;  /* 0x0000000105057887 */ /* 0x000fc80008000000 */
[----:B------:R-:W-:Y:S01]  /*cc40*/  UIMAD UR44, UR5, UR44, URZ ;  /* 0x0000002c052c72a4 */ /* 0x000fe2000f8e023f */
[----:B--2---:R-:W-:-:S06]  /*cc50*/  @P1 R2UR UR4, R0 ;  /* 0x00000000000412ca */ /* 0x004fcc00000e0000 */
[----:B---3--:R-:W-:Y:S01]  /*cc60*/  @P2 R2UR UR44, R5 ;  /* 0x00000000052c22ca */ /* 0x008fe200000e0000 */
[----:B0-----:R-:W-:-:S14]  /*cc70*/  @P2 BRA `(.L_x_305) ;  /* 0x0000000000182947 */ /* 0x001fdc0003800000 */
[----:B------:R-:W-:Y:S05]  /*cc80*/  @!P0 BRA `(.L_x_305) ;  /* 0x0000000000148947 */ /* 0x000fea0003800000 */
[----:B------:R-:W2:Y:S04]  /*cc90*/  LDG.E R5, desc[UR48][R2.64] ;  /* 0x0000003002057981 */ /* 0x000ea8000c1e1900 */
[----:B------:R-:W3:Y:S01]  /*cca0*/  LDG.E R0, desc[UR48][R2.64+0x4] ;  /* 0x0000043002007981 */ /* 0x000ee2000c1e1900 */
[----:B--2---:R-:W-:Y:S02]  /*ccb0*/  R2UR UR5, R5 ;  /* 0x00000000050572ca */ /* 0x004fe400000e0000 */
[----:B---3--:R-:W-:-:S13]  /*ccc0*/  R2UR UR44, R0 ;  /* 0x00000000002c72ca */ /* 0x008fda00000e0000 */
[----:B------:R-:W-:-:S12]  /*ccd0*/  UIADD3 UR44, -UR5, UR44, URZ ;  /* 0x0000002c052c7290 */ /* 0x000fd8000fffe13f */
.L_x_305:
[----:B-----5:R-:W-:Y:S01]  /*cce0*/  VIADD R0, R4, UR4 ;  /* 0x0000000404007c36 */ /* 0x020fe20008000000 */
[----:B------:R-:W-:Y:S01]  /*ccf0*/  UIADD3 UR44, -UR4, UR44, URZ ;  /* 0x0000002c042c7290 */ /* 0x000fe2000fffe13f */
[----:B------:R-:W-:Y:S03]  /*cd00*/  BSSY B6, `(.L_x_306) ;  /* 0x0000301000067945 */ /* 0x000fe60003800000 */
[----:B------:R0:W-:Y:S01]  /*cd10*/  STL [R1+0x8], R0 ;  /* 0x0000080001007387 */ /* 0x0001e20000100800 */
[----:B------:R-:W-:Y:S02]  /*cd20*/  UIADD3 UR6, UR44, 0x9f, URZ ;  /* 0x0000009f2c067890 */ /* 0x000fe4000fffe03f */
[----:B------:R-:W-:Y:S02]  /*cd30*/  ISETP.LT.AND P0, PT, RZ, UR44, PT ;  /* 0x0000002cff007c0c */ /* 0x000fe4000bf01270 */
[----:B------:R-:W-:-:S04]  /*cd40*/  UIMAD.WIDE UR6, UR6, 0x66666667, URZ ;  /* 0x66666667060678a5 */ /* 0x000fc8000f8e023f */
[----:B------:R-:W-:-:S04]  /*cd50*/  USHF.R.U32.HI UR43, URZ, 0x1f, UR7 ;  /* 0x0000001f3f2b7899 */ /* 0x000fc80008011607 */
[----:B------:R-:W-:-:S03]  /*cd60*/  ULEA.HI.SX32 UR43, UR7, UR43, 0x1a ;  /* 0x0000002b072b7291 */ /* 0x000fc6000f8fd23f */
[----:B0-----:R-:W-:Y:S09]  /*cd70*/  @P0 BRA `(.L_x_307) ;  /* 0x0000000000480947 */ /* 0x001ff20003800000 */
[----:B------:R-:W0:Y:S02]  /*cd80*/  S2R R0, SR_TID.X ;  /* 0x0000000000007919 */ /* 0x000e240000002100 */
[----:B0-----:R-:W-:-:S04]  /*cd90*/  LOP3.LUT R0, R0, 0x7f, RZ, 0xc0, !PT ;  /* 0x0000007f00007812 */ /* 0x001fc800078ec0ff */
[----:B------:R-:W-:-:S13]  /*cda0*/  ISETP.NE.AND P0, PT, R0, RZ, PT ;  /* 0x000000ff0000720c */ /* 0x000fda0003f05270 */
[----:B------:R-:W-:Y:S05]  /*cdb0*/  @P0 BRA `(.L_x_308) ;  /* 0x0000002c00d40947 */ /* 0x000fea0003800000 */
[----:B------:R-:W0:Y:S01]  /*cdc0*/  S2R R5, SR_LANEID ;  /* 0x0000000000057919 */ /* 0x000e220000000000 */
[----:B------:R-:W-:Y:S01]  /*cdd0*/  VOTEU.ANY UR4, UPT, PT ;  /* 0x0000000000047886 */ /* 0x000fe200038e0100 */
[----:B------:R-:W1:Y:S01]  /*cde0*/  LDC.64 R2, c[0x0][0xc38] ;  /* 0x00030e00ff027b82 */ /* 0x000e620000000a00 */
[----:B------:R-:W0:Y:S02]  /*cdf0*/  FLO.U32 R0, UR4 ;  /* 0x0000000400007d00 */ /* 0x000e2400080e0000 */
[----:B0-----:R-:W-:-:S06]  /*ce00*/  ISETP.EQ.U32.AND P0, PT, R0, R5, PT ;  /* 0x000000050000720c */ /* 0x001fcc0003f02070 */
[----:B------:R-:W1:Y:S07]  /*ce10*/  POPC R5, UR4 ;  /* 0x0000000400057d09 */ /* 0x000e6e0008000000 */
[----:B-1----:R-:W2:Y:S01]  /*ce20*/  @P0 ATOMG.E.ADD.STRONG.GPU PT, R3, desc[UR48][R2.64], R5 ;  /* 0x00000005020309a8 */ /* 0x002ea200081ee1f0 */
[----:B------:R-:W0:Y:S02]  /*ce30*/  S2R R4, SR_LTMASK ;  /* 0x0000000000047919 */ /* 0x000e240000003900 */
[----:B0-----:R-:W-:-:S04]  /*ce40*/  LOP3.LUT R4, R4, UR4, RZ, 0xc0, !PT ;  /* 0x0000000404047c12 */ /* 0x001fc8000f8ec0ff */
[----:B------:R-:W0:Y:S01]  /*ce50*/  POPC R7, R4 ;  /* 0x0000000400077309 */ /* 0x000e220000000000 */
[----:B--2---:R-:W0:Y:S02]  /*ce60*/  SHFL.IDX PT, R0, R3, R0, 0x1f ;  /* 0x00001f0003007589 */ /* 0x004e2400000e0000 */
[----:B0-----:R-:W-:-:S05]  /*ce70*/  IADD3 R0, R0, UR50, R7 ;  /* 0x0000003200007c10 */ /* 0x001fca000fffe007 */
[----:B------:R2:W-:Y:S01]  /*ce80*/  STL [R1], R0 ;  /* 0x0000000001007387 */ /* 0x0005e20000100800 */
[----:B------:R-:W-:Y:S05]  /*ce90*/  BRA `(.L_x_308) ;  /* 0x0000002c009c7947 */ /* 0x000fea0003800000 */
.L_x_307:
[----:B------:R-:W0:Y:S01]  /*cea0*/  S2UR UR4, SR_CgaCtaId ;  /* 0x00000000000479c3 */ /* 0x000e220000008800 */
[----:B------:R-:W-:Y:S02]  /*ceb0*/  UMOV UR41, 0x400 ;  /* 0x0000040000297882 */ /* 0x000fe40000000000 */
[----:B0-----:R-:W-:-:S04]  /*cec0*/  ULEA UR41, UR4, UR41, 0x18 ;  /* 0x0000002904297291 */ /* 0x001fc8000f8ec03f */
[----:B------:R-:W-:-:S04]  /*ced0*/  UIADD3 UR4, UR41, 0x24200, URZ ;  /* 0x0002420029047890 */ /* 0x000fc8000fffe03f */
[----:B------:R-:W-:-:S06]  /*cee0*/  ULOP3.LUT UP0, URZ, UR4, 0x1bf, URZ, 0xc0, !UPT ;  /* 0x000001bf043f7892 */ /* 0x000fcc000f80c03f */
[----:B------:R-:W-:-:S13]  /*cef0*/  PLOP3.LUT P0, PT, PT, PT, UP0, 0x80, 0x0 ;  /* 0x000000000000781c */ /* 0x000fda0003f0f008 */
[----:B------:R-:W-:Y:S05]  /*cf00*/  @!P0 BRA `(.L_x_309) ;  /* 0x0000000000408947 */ /* 0x000fea0003800000 */
[----:B------:R-:W-:Y:S01]  /*cf10*/  MOV R2, 0x0 ;  /* 0x0000000000027802 */ /* 0x000fe20000000f00 */
[----:B------:R-:W-:Y:S01]  /*cf20*/  ULDC.64 UR6, c[0x4][0x98] ;  /* 0x0100260000067ab9 */ /* 0x000fe20000000a00 */
[----:B------:R-:W-:Y:S01]  /*cf30*/  ULDC.64 UR8, c[0x4][0xa0] ;  /* 0x0100280000087ab9 */ /* 0x000fe20000000a00 */
[----:B------:R-:W-:Y:S01]  /*cf40*/  ULDC.64 UR4, c[0x4][0x8] ;  /* 0x0100020000047ab9 */ /* 0x000fe20000000a00 */
[----:B------:R-:W-:Y:S02]  /*cf50*/  IMAD.U32 R4, RZ, RZ, UR6 ;  /* 0x00000006ff047e24 */ /* 0x000fe4000f8e00ff */
[----:B------:R-:W0:Y:S01]  /*cf60*/  LDC.64 R2, c[0x4][R2] ;  /* 0x0100000002027b82 */ /* 0x000e220000000a00 */
        /* <DEDUP_REMOVED lines=9> */
[----:B0-----:R-:W-:Y:S05]  /*d000*/  CALL.ABS.NOINC R2 ;  /* 0x0000000002007343 */ /* 0x001fea0003c00000 */
.L_x_309:
[----:B------:R-:W2:Y:S01]  /*d010*/  LDL.LU R2, [R1+0x18] ;  /* 0x0000180001027983 */ /* 0x000ea20000300800 */
[----:B------:R-:W-:-:S06]  /*d020*/  UIADD3 UR4, UR41, 0xf200, URZ ;  /* 0x0000f20029047890 */ /* 0x000fcc000fffe03f */
[----:B------:R-:W-:-:S05]  /*d030*/  IMAD.U32 R16, RZ, RZ, UR4 ;  /* 0x00000004ff107e24 */ /* 0x000fca000f8e00ff */
[----:B------:R-:W-:Y:S02]  /*d040*/  LOP3.LUT P0, RZ, R16, 0x1bf, RZ, 0xc0, !PT ;  /* 0x000001bf10ff7812 */ /* 0x000fe4000780c0ff */
[----:B--2---:R-:W-:-:S11]  /*d050*/  LOP3.LUT R2, R2, 0xfffffffe, RZ, 0xc0, !PT ;  /* 0xfffffffe02027812 */ /* 0x004fd600078ec0ff */
[----:B------:R-:W-:-:S05]  /*d060*/  @P0 LOP3.LUT R2, R2, 0x1, RZ, 0xfc, !PT ;  /* 0x0000000102020812 */ /* 0x000fca00078efcff */
[----:B------:R0:W-:Y:S01]  /*d070*/  STL [R1+0x18], R2 ;  /* 0x0000180201007387 */ /* 0x0001e20000100800 */
[----:B------:R-:W-:Y:S05]  /*d080*/  @!P0 BRA `(.L_x_310) ;  /* 0x0000000000408947 */ /* 0x000fea0003800000 */
[----:B0-----:R-:W-:Y:S01]  /*d090*/  MOV R2, 0x0 ;  /* 0x0000000000027802 */ /* 0x001fe20000000f00 */
        /* <DEDUP_REMOVED lines=15> */
.L_x_310:
[----:B------:R-:W-:-:S04]  /*d190*/  UIADD3 UR4, UR41, 0x200, URZ ;  /* 0x0000020029047890 */ /* 0x000fc8000fffe03f */
[----:B------:R-:W-:-:S06]  /*d1a0*/  ULOP3.LUT UP0, URZ, UR4, 0x9f, URZ, 0xc0, !UPT ;  /* 0x0000009f043f7892 */ /* 0x000fcc000f80c03f */
[----:B------:R-:W-:-:S13]  /*d1b0*/  PLOP3.LUT P0, PT, PT, PT, UP0, 0x80, 0x0 ;  /* 0x000000000000781c */ /* 0x000fda0003f0f008 */
        /* <DEDUP_REMOVED lines=17> */
.L_x_311:
[----:B------:R-:W-:-:S13]  /*d2d0*/  LOP3.LUT P6, RZ, R16, 0x1bf, RZ, 0xc0, !PT ;  /* 0x000001bf10ff7812 */ /* 0x000fda00078cc0ff */
        /* <DEDUP_REMOVED lines=17> */
.L_x_312:
[----:B------:R-:W-:Y:S01]  /*d3f0*/  ULDC.64 UR4, c[0x0][0x9f8] ;  /* 0x00027e0000047ab9 */ /* 0x000fe20000000a00 */
[----:B------:R-:W2:Y:S01]  /*d400*/  LDL.LU R7, [R1+0xc] ;  /* 0x00000c0001077983 */ /* 0x000ea20000300800 */
[----:B------:R-:W-:Y:S01]  /*d410*/  UISETP.NE.U32.AND UP0, UPT, UR4, URZ, UPT ;  /* 0x0000003f0400728c */ /* 0x000fe2000bf05070 */
[----:B------:R-:W-:Y:S01]  /*d420*/  IMAD.U32 R19, RZ, RZ, UR47 ;  /* 0x0000002fff137e24 */ /* 0x000fe2000f8e00ff */
[----:B------:R-:W1:Y:S01]  /*d430*/  LDC R0, c[0x0][0x428] ;  /* 0x00010a00ff007b82 */ /* 0x000e620000000800 */
[----:B------:R-:W2:Y:S01]  /*d440*/  LDL.LU R6, [R1+0x4] ;  /* 0x0000040001067983 */ /* 0x000ea20000300800 */
[----:B------:R-:W-:Y:S01]  /*d450*/  UISETP.NE.AND.EX UP0, UPT, UR5, URZ, UPT, UP0 ;  /* 0x0000003f0500728c */ /* 0x000fe2000bf05300 */
[----:B------:R-:W3:Y:S01]  /*d460*/  S2R R4, SR_TID.X ;  /* 0x0000000000047919 */ /* 0x000ee20000002100 */
[----:B------:R-:W-:Y:S01]  /*d470*/  IMAD.U32 R16, RZ, RZ, UR38 ;  /* 0x00000026ff107e24 */ /* 0x000fe2000f8e00ff */
[----:B------:R-:W-:-:S03]  /*d480*/  ULDC.64 UR14, c[0x0][0xa08] ;  /* 0x00028200000e7ab9 */ /* 0x000fc60000000a00 */
[----:B------:R-:W-:-:S05]  /*d490*/  PLOP3.LUT P0, PT, PT, PT, UP0, 0x80, 0x0 ;  /* 0x000000000000781c */ /* 0x000fca0003f0f008 */
[----:B------:R-:W-:-:S04]  /*d4a0*/  @UP0 UIADD3 UR4, UP1, UR45, UR4, URZ ;  /* 0x000000042d040290 */ /* 0x000fc8000ff3e03f */
[----:B------:R-:W-:Y:S02]  /*d4b0*/  @UP0 UIADD3.X UR5, UR46, UR5, URZ, UP1, !UPT ;  /* 0x000000052e050290 */ /* 0x000fe40008ffe43f */
[----:B0-----:R-:W-:-:S04]  /*d4c0*/  IMAD.U32 R2, RZ, RZ, UR4 ;  /* 0x00000004ff027e24 */ /* 0x001fc8000f8e00ff */
[----:B------:R-:W-:Y:S01]  /*d4d0*/  IMAD.U32 R3, RZ, RZ, UR5 ;  /* 0x00000005ff037e24 */ /* 0x000fe2000f8e00ff */
[----:B------:R-:W-:-:S04]  /*d4e0*/  ULDC.64 UR4, c[0x0][0xa00] ;  /* 0x0002800000047ab9 */ /* 0x000fc80000000a00 */
[----:B------:R0:W4:Y:S01]  /*d4f0*/  @P0 LDG.E R19, desc[UR48][R2.64] ;  /* 0x0000003002130981 */ /* 0x000122000c1e1900 */
[----:B-1----:R-:W-:Y:S01]  /*d500*/  ISETP.NE.AND P0, PT, R0, 0x1, PT ;  /* 0x000000010000780c */ /* 0x002fe20003f05270 */
[----:B------:R-:W-:Y:S01]  /*d510*/  UMOV UR36, URZ ;  /* 0x0000003f00247c82 */ /* 0x000fe20008000000 */
[----:B------:R-:W-:Y:S01]  /*d520*/  UMOV UR6, UR38 ;  /* 0x0000002600067c82 */ /* 0x000fe20008000000 */
[----:B------:R-:W-:Y:S01]  /*d530*/  UMOV UR8, 0x80 ;  /* 0x0000008000087882 */ /* 0x000fe20000000000 */
[----:B------:R-:W-:Y:S01]  /*d540*/  UMOV UR10, UR38 ;  /* 0x00000026000a7c82 */ /* 0x000fe20008000000 */
[----:B---3--:R-:W-:Y:S01]  /*d550*/  LOP3.LUT R10, R4, 0x7f, RZ, 0xc0, !PT ;  /* 0x0000007f040a7812 */ /* 0x008fe200078ec0ff */
[----:B0-----:R-:W0:Y:S01]  /*d560*/  LDC.64 R2, c[0x0][0x3f8] ;  /* 0x0000fe00ff027b82 */ /* 0x001e220000000a00 */
[----:B------:R-:W-:Y:S02]  /*d570*/  SHF.R.U32.HI R4, RZ, 0x5, R4 ;  /* 0x00000005ff047819 */ /* 0x000fe40000011604 */
[----:B------:R-:W-:-:S02]  /*d580*/  ISETP.NE.AND P1, PT, R10, RZ, PT ;  /* 0x000000ff0a00720c */ /* 0x000fc40003f25270 */
[----:B------:R-:W-:-:S03]  /*d590*/  LOP3.LUT R4, R4, 0x3, RZ, 0xc0, !PT ;  /* 0x0000000304047812 */ /* 0x000fc600078ec0ff */
[----:B------:R-:W1:Y:S08]  /*d5a0*/  @P0 LDC R0, c[0x0][0x42c] ;  /* 0x00010b00ff000b82 */ /* 0x000e700000000800 */
[----:B------:R-:W3:Y:S01]  /*d5b0*/  @P0 LDC R5, c[0x0][0x430] ;  /* 0x00010c00ff050b82 */ /* 0x000ee20000000800 */
[----:B------:R-:W-:-:S05]  /*d5c0*/  VOTEU.ALL UP1, P1 ;  /* 0x00000000003f7886 */ /* 0x000fca0000820000 */
[----:B------:R-:W-:-:S04]  /*d5d0*/  @!UP1 UIADD3 UR12, UP0, UR54, 0x270, URZ ;  /* 0x00000270360c9890 */ /* 0x000fc8000ff1e03f */
[----:B------:R-:W-:Y:S01]  /*d5e0*/  @!UP1 UIADD3.X UR13, URZ, UR55, URZ, UP0, !UPT ;  /* 0x000000373f0d9290 */ /* 0x000fe200087fe43f */
[----:B-1----:R-:W-:-:S05]  /*d5f0*/  @P0 IMAD.HI.U32 R0, R0, UR38, RZ ;  /* 0x0000002600000c27 */ /* 0x002fca000f8e00ff */
[----:B---3--:R-:W-:Y:S02]  /*d600*/  @P0 SHF.R.U32.HI R16, RZ, R5, R0 ;  /* 0x00000005ff100219 */ /* 0x008fe40000011600 */
[----:B------:R-:W-:Y:S01]  /*d610*/  ISETP.NE.U32.AND P0, PT, RZ, UR4, PT ;  /* 0x00000004ff007c0c */ /* 0x000fe2000bf05070 */
[----:B------:R-:W-:-:S03]  /*d620*/  UMOV UR4, 0x40 ;  /* 0x0000004000047882 */ /* 0x000fc60000000000 */
[----:B------:R-:W-:Y:S01]  /*d630*/  ISETP.NE.AND.EX P0, PT, RZ, UR5, PT, P0 ;  /* 0x00000005ff007c0c */ /* 0x000fe2000bf05300 */
[----:B--2---:R-:W-:-:S03]  /*d640*/  IMAD R6, R6, 0x80, R7 ;  /* 0x0000008006067824 */ /* 0x004fc600078e0207 */
[----:B------:R-:W-:Y:S02]  /*d650*/  SEL R7, RZ, UR47, P0 ;  /* 0x0000002fff077c07 */ /* 0x000fe40008000000 */
[----:B0-----:R-:W-:Y:S01]  /*d660*/  LOP3.LUT P0, RZ, R2, UR14, RZ, 0xfc, !PT ;  /* 0x0000000e02ff7c12 */ /* 0x001fe2000f80fcff */
[----:B------:R-:W-:Y:S01]  /*d670*/  UMOV UR14, 0xffffffff ;  /* 0xffffffff000e7882 */ /* 0x000fe20000000000 */
[----:B------:R-:W-:Y:S02]  /*d680*/  R2UR UR37, R6 ;  /* 0x00000000062572ca */ /* 0x000fe400000e0000 */
[----:B------:R-:W-:Y:S02]  /*d690*/  R2UR UR39, R7 ;  /* 0x00000000072772ca */ /* 0x000fe400000e0000 */
[----:B------:R-:W-:-:S09]  /*d6a0*/  LOP3.LUT P0, RZ, R3, UR15, RZ, 0xfc, P0 ;  /* 0x0000000f03ff7c12 */ /* 0x000fd2000800fcff */
[----:B------:R-:W-:Y:S01]  /*d6b0*/  UMOV UR5, UR37 ;  /* 0x0000002500057c82 */ /* 0x000fe20008000000 */
[----:B------:R-:W-:Y:S01]  /*d6c0*/  UMOV UR9, UR37 ;  /* 0x0000002500097c82 */ /* 0x000fe20008000000 */
[----:B------:R-:W-:Y:S01]  /*d6d0*/  UMOV UR7, UR39 ;  /* 0x0000002700077c82 */ /* 0x000fe20008000000 */
[----:B------:R-:W-:Y:S01]  /*d6e0*/  UMOV UR11, UR39 ;  /* 0x00000027000b7c82 */ /* 0x000fe20008000000 */
[----:B------:R0:W-:Y:S01]  /*d6f0*/  @!UP1 UTMAPF.L2.4D [UR36], [UR12] ;  /* 0x000000240c0095b8 */ /* 0x0001e20008018000 */
[----:B----4-:R-:W-:Y:S02]  /*d700*/  SHF.R.S32.HI R20, RZ, 0x1f, R19 ;  /* 0x0000001fff147819 */ /* 0x010fe40000011413 */
[----:B------:R-:W-:Y:S01]  /*d710*/  SEL R0, R19, RZ, !P0 ;  /* 0x000000ff13007207 */ /* 0x000fe20004000000 */
[----:B------:R0:W-:Y:S01]  /*d720*/  @!UP1 UTMAPF.L2.4D [UR4], [UR12] ;  /* 0x000000040c0095b8 */ /* 0x0001e20008018000 */
[----:B------:R0:W-:Y:S02]  /*d730*/  @!UP1 UTMAPF.L2.4D [UR8], [UR12] ;  /* 0x000000080c0095b8 */ /* 0x0001e40008018000 */
[----:B0-----:R-:W-:Y:S05]  /*d740*/  BRA.DIV UR14, `(.L_x_313) ;  /* 0x000000360e6c7947 */ /* 0x001fea000b800000 */
[----:B------:R0:W1:Y:S02]  /*d750*/  SHFL.IDX PT, R14, R4, RZ, 0x1f ;  /* 0x00001fff040e7589 */ /* 0x00006400000e0000 */
.L_x_385:
[----:B-1----:R-:W-:Y:S02]  /*d760*/  ISETP.NE.AND P0, PT, R14, RZ, PT ;  /* 0x000000ff0e00720c */ /* 0x002fe40003f05270 */
[----:B------:R-:W-:-:S11]  /*d770*/  PLOP3.LUT P6, PT, PT, PT, PT, 0x8, 0x0 ;  /* 0x000000000000781c */ /* 0x000fd60003fce170 */
[----:B------:R-:W-:Y:S05]  /*d780*/  @P0 BRA `(.L_x_314) ;  /* 0x00000008000c0947 */ /* 0x000fea0003800000 */
[----:B------:R-:W-:-:S06]  /*d790*/  UIADD3 UR4, UR43, -0x1, URZ ;  /* 0xffffffff2b047890 */ /* 0x000fcc000fffe03f */
[----:B------:R-:W-:Y:S01]  /*d7a0*/  IMAD.U32 R8, RZ, RZ, UR4 ;  /* 0x00000004ff087e24 */ /* 0x000fe2000f8e00ff */
[----:B------:R-:W-:-:S03]  /*d7b0*/  UMOV UR4, 0xffffffff ;  /* 0xffffffff00047882 */ /* 0x000fc60000000000 */
[----:B------:R-:W-:Y:S05]  /*d7c0*/  BRA.DIV UR4, `(.L_x_315) ;  /* 0x00000036046c7947 */ /* 0x000fea000b800000 */
[----:B------:R-:W-:-:S13]  /*d7d0*/  ELECT P6, URZ, PT ;  /* 0x00000000003f782f */ /* 0x000fda00038c0000 */
.L_x_388:
[----:B------:R-:W-:Y:S05]  /*d7e0*/  @!P6 BRA `(.L_x_316) ;  /* 0x000000040078e947 */ /* 0x000fea0003800000 */
[----:B------:R-:W-:-:S04]  /*d7f0*/  ISETP.NE.U32.AND P0, PT, R2, RZ, PT ;  /* 0x000000ff0200720c */ /* 0x000fc80003f05070 */
[----:B------:R-:W-:-:S13]  /*d800*/  ISETP.NE.AND.EX P0, PT, R3, RZ, PT, P0 ;  /* 0x000000ff0300720c */ /* 0x000fda0003f05300 */
[----:B------:R-:W-:Y:S05]  /*d810*/  @!P0 BRA `(.L_x_317) ;  /* 0x0000000000448947 */ /* 0x000fea0003800000 */
[----:B------:R-:W1:Y:S01]  /*d820*/  LDC R9, c[0x0][0x41c] ;  /* 0x00010700ff097b82 */ /* 0x000e620000000800 */
[----:B------:R-:W-:Y:S01]  /*d830*/  ULDC.64 UR4, c[0x0][0x408] ;  /* 0x0001020000047ab9 */ /* 0x000fe20000000a00 */
[----:B-1----:R-:W-:-:S13]  /*d840*/  ISETP.NE.AND P0, PT, R9, 0x1, PT ;  /* 0x000000010900780c */ /* 0x002fda0003f05270 */
[----:B0-----:R-:W0:Y:S02]  /*d850*/  @P0 LDC.64 R4, c[0x0][0x420] ;  /* 0x00010800ff040b82 */ /* 0x001e240000000a00 */
[----:B0-----:R-:W-:-:S04]  /*d860*/  @P0 IMAD.HI.U32 R0, R8, R4, RZ ;  /* 0x0000000408000227 */ /* 0x001fc800078e00ff */
        /* <DEDUP_REMOVED lines=12> */
.L_x_317:
[----:B0-----:R-:W-:Y:S02]  /*d930*/  LEA R4, R17, UR41, 0x3 ;  /* 0x0000002911047c11 */ /* 0x001fe4000f8e18ff */
[----:B-1----:R-:W-:Y:S02]  /*d940*/  SHF.L.U32 R3, R18, 0x1f, RZ ;  /* 0x0000001f12037819 */ /* 0x002fe400000006ff */
[----:B------:R-:W-:Y:S02]  /*d950*/  ISETP.NE.AND P0, PT, R10, RZ, PT ;  /* 0x000000ff0a00720c */ /* 0x000fe40003f05270 */
[----:B------:R-:W0:Y:S02]  /*d960*/  SYNCS.PHASECHK.TRANS64.TRYWAIT P2, [R4+URZ+0x33480], R3 ;  /* 0x03348003040075a7 */ /* 0x000e24000804017f */
[----:B0-----:R-:W-:Y:S09]  /*d970*/  @!P2 BRA `(.L_x_318) ;  /* 0x000000340020a947 */ /* 0x001ff20003800000 */
.L_x_389:
[----:B------:R-:W-:Y:S05]  /*d980*/  @P0 BRA `(.L_x_319) ;  /* 0x00000000001c0947 */ /* 0x000fea0003800000 */
[----:B------:R-:W1:Y:S01]  /*d990*/  S2R R2, SR_TID.X ;  /* 0x0000000000027919 */ /* 0x000e620000002100 */
[----:B------:R-:W-:-:S04]  /*d9a0*/  IMAD.MOV.U32 R5, RZ, RZ, 0x7800 ;  /* 0x00007800ff057424 */ /* 0x000fc800078e00ff */
[----:B------:R2:W-:Y:S01]  /*d9b0*/  SYNCS.ARRIVE.TRANS64 RZ, [R4+URZ+0x33470], R5 ;  /* 0x0334700504ff79a7 */ /* 0x0005e2000800003f */
[----:B-1----:R-:W-:-:S04]  /*d9c0*/  LOP3.LUT R2, R2, 0x1f, RZ, 0xc0, !PT ;  /* 0x0000001f02027812 */ /* 0x002fc800078ec0ff */
[----:B------:R-:W-:-:S13]  /*d9d0*/  ISETP.NE.AND P2, PT, R2, RZ, PT ;  /* 0x000000ff0200720c */ /* 0x000fda0003f45270 */
[----:B--2---:R-:W-:Y:S05]  /*d9e0*/  @!P2 BRA `(.L_x_319) ;  /* 0x000000000004a947 */ /* 0x004fea0003800000 */
[----:B------:R-:W-:Y:S01]  /*d9f0*/  BPT.TRAP 0x1 ;  /* 0x000000040000795c */ /* 0x000fe20000300000 */
.L_x_319:
[----:B------:R-:W2:Y:S01]  /*da00*/  LDL R5, [R1+0x8] ;  /* 0x0000080001057983 */ /* 0x000ea20000100800 */
[----:B------:R-:W-:Y:S01]  /*da10*/  IMAD.U32 R2, RZ, RZ, UR41 ;  /* 0x00000029ff027e24 */ /* 0x000fe2000f8e00ff */
[----:B------:R-:W-:Y:S01]  /*da20*/  R2UR UR9, R4 ;  /* 0x00000000040972ca */ /* 0x000fe200000e0000 */
[----:B------:R-:W-:Y:S01]  /*da30*/  UIADD3 UR4, UP0, UR54, 0x470, URZ ;  /* 0x0000047036047890 */ /* 0x000fe2000ff1e03f */
[----:B------:R-:W-:Y:S01]  /*da40*/  R2UR UR12, R16 ;  /* 0x00000000100c72ca */ /* 0x000fe200000e0000 */
[----:B------:R-:W-:Y:S01]  /*da50*/  IMAD R2, R17, 0x7800, R2 ;  /* 0x0000780011027824 */ /* 0x000fe200078e0202 */
[----:B-----5:R-:W-:Y:S01]  /*da60*/  R2UR UR13, R0 ;  /* 0x00000000000d72ca */ /* 0x020fe200000e0000 */
[----:B------:R-:W-:Y:S01]  /*da70*/  UIADD3.X UR5, URZ, UR55, URZ, UP0, !UPT ;  /* 0x000000373f057290 */ /* 0x000fe200087fe43f */
[----:B------:R-:W-:Y:S02]  /*da80*/  UMOV UR10, URZ ;  /* 0x0000003f000a7c82 */ /* 0x000fe40008000000 */
[----:B------:R-:W-:Y:S01]  /*da90*/  R2UR UR15, R2 ;  /* 0x00000000020f72ca */ /* 0x000fe200000e0000 */
[----:B------:R-:W-:Y:S01]  /*daa0*/  UMOV UR6, 0x0 ;  /* 0x0000000000067882 */ /* 0x000fe20000000000 */
[----:B------:R-:W-:Y:S01]  /*dab0*/  UMOV UR7, 0x14f00000 ;  /* 0x14f0000000077882 */ /* 0x000fe20000000000 */
[----:B------:R-:W-:-:S02]  /*dac0*/  UMOV UR16, 0x40 ;  /* 0x0000004000107882 */ /* 0x000fc40000000000 */
[----:B------:R-:W-:-:S08]  /*dad0*/  UIADD3 UR9, UR9, 0x33470, URZ ;  /* 0x0003347009097890 */ /* 0x000fd0000fffe03f */
[----:B------:R-:W-:Y:S02]  /*dae0*/  UIADD3 UR8, UR15, 0xf200, URZ ;  /* 0x0000f2000f087890 */ /* 0x000fe4000fffe03f */
[----:B------:R-:W-:Y:S02]  /*daf0*/  UIADD3 UR14, UR15, 0x11a00, URZ ;  /* 0x00011a000f0e7890 */ /* 0x000fe4000fffe03f */
[----:B------:R-:W-:Y:S01]  /*db00*/  UIADD3 UR15, UR15, 0x14200, URZ ;  /* 0x000142000f0f7890 */ /* 0x000fe2000fffe03f */
[----:B--2---:R-:W-:-:S05]  /*db10*/  IMAD R8, R8, 0xa0, R5 ;  /* 0x000000a008087824 */ /* 0x004fca00078e0205 */
[----:B------:R-:W-:-:S13]  /*db20*/  R2UR UR11, R8 ;  /* 0x00000000080b72ca */ /* 0x000fda00000e0000 */
        /* <DEDUP_REMOVED lines=8> */
[----:B------:R-:W2:Y:S02]  /*dbb0*/  SYNCS.PHASECHK.TRANS64.TRYWAIT P2, [R4+URZ+0x33440], R3 ;  /* 0x03344003040075a7 */ /* 0x000ea4000804017f */
[----:B-12---:R-:W-:Y:S05]  /*dbc0*/  @!P2 BRA `(.L_x_320) ;  /* 0x0000003000a0a947 */ /* 0x006fea0003800000 */
.L_x_390:
[----:B------:R-:W-:Y:S05]  /*dbd0*/  @P0 BRA `(.L_x_321) ;  /* 0x00000000001c0947 */ /* 0x000fea0003800000 */
[----:B------:R-:W2:Y:S01]  /*dbe0*/  S2R R5, SR_TID.X ;  /* 0x0000000000057919 */ /* 0x000ea20000002100 */
[----:B01----:R-:W-:-:S04]  /*dbf0*/  IMAD.MOV.U32 R3, RZ, RZ, 0x7800 ;  /* 0x00007800ff037424 */ /* 0x003fc800078e00ff */
[----:B------:R3:W-:Y:S01]  /*dc00*/  SYNCS.ARRIVE.TRANS64 RZ, [R4+URZ+0x33430], R3 ;  /* 0x0334300304ff79a7 */ /* 0x0007e2000800003f */
[----:B--2---:R-:W-:-:S04]  /*dc10*/  LOP3.LUT R5, R5, 0x1f, RZ, 0xc0, !PT ;  /* 0x0000001f05057812 */ /* 0x004fc800078ec0ff */
[----:B------:R-:W-:-:S13]  /*dc20*/  ISETP.NE.AND P0, PT, R5, RZ, PT ;  /* 0x000000ff0500720c */ /* 0x000fda0003f05270 */
[----:B---3--:R-:W-:Y:S05]  /*dc30*/  @!P0 BRA `(.L_x_321) ;  /* 0x0000000000048947 */ /* 0x008fea0003800000 */
[----:B------:R-:W-:Y:S01]  /*dc40*/  BPT.TRAP 0x1 ;  /* 0x000000040000795c */ /* 0x000fe20000300000 */
.L_x_321:
        /* <DEDUP_REMOVED lines=16> */
[----:B--2---:R-:W-:Y:S01]  /*dd50*/  UMOV UR8, UR14 ;  /* 0x0000000e00087c82 */ /* 0x004fe20008000000 */
[----:B------:R-:W-:Y:S01]  /*dd60*/  UMOV UR10, UR16 ;  /* 0x00000010000a7c82 */ /* 0x000fe20008000000 */
[----:B------:R-:W-:Y:S01]  /*dd70*/  UMOV UR14, 0x80 ;  /* 0x00000080000e7882 */ /* 0x000fe20000000000 */
[----:B------:R2:W-:Y:S02]  /*dd80*/  UTMALDG.4D [UR8], [UR4], desc[UR6] ;  /* 0x00000608040075b4 */ /* 0x0005e40008019000 */
[----:B--2---:R-:W-:Y:S01]  /*dd90*/  UMOV UR8, UR15 ;  /* 0x0000000f00087c82 */ /* 0x004fe20008000000 */
[----:B------:R-:W-:Y:S02]  /*dda0*/  UMOV UR10, UR14 ;  /* 0x0000000e000a7c82 */ /* 0x000fe40008000000 */
[----:B------:R2:W-:Y:S02]  /*ddb0*/  UTMALDG.4D [UR8], [UR4], desc[UR6] ;  /* 0x00000608040075b4 */ /* 0x0005e40008019000 */
[----:B--2---:R-:W-:Y:S01]  /*ddc0*/  NOP ;  /* 0x0000000000007918 */ /* 0x004fe20000000000 */
.L_x_316:
        /* <DEDUP_REMOVED lines=13> */
[C---:B------:R-:W-:Y:S01]  /*dea0*/  @P0 R2UR UR27, R6.reuse ;  /* 0x00000000061b02ca */ /* 0x040fe200000e0000 */
[----:B------:R-:W-:Y:S01]  /*deb0*/  UMOV UR7, 0x12f00000 ;  /* 0x12f0000000077882 */ /* 0x000fe20000000000 */
[C---:B------:R-:W-:Y:S01]  /*dec0*/  @P0 R2UR UR29, R7.reuse ;  /* 0x00000000071d02ca */ /* 0x040fe200000e0000 */
[----:B------:R-:W-:Y:S01]  /*ded0*/  UMOV UR10, URZ ;  /* 0x0000003f000a7c82 */ /* 0x000fe20008000000 */
[----:B------:R-:W-:Y:S01]  /*dee0*/  @P0 R2UR UR19, R6 ;  /* 0x00000000061302ca */ /* 0x000fe200000e0000 */
[----:B------:R-:W-:Y:S01]  /*def0*/  UMOV UR12, UR38 ;  /* 0x00000026000c7c82 */ /* 0x000fe20008000000 */
[----:B------:R-:W-:Y:S01]  /*df00*/  @P0 R2UR UR21, R7 ;  /* 0x00000000071502ca */ /* 0x000fe200000e0000 */
[----:B------:R-:W-:Y:S01]  /*df10*/  UMOV UR26, 0x40 ;  /* 0x00000040001a7882 */ /* 0x000fe20000000000 */
[----:B------:R2:W-:Y:S01]  /*df20*/  @P0 SYNCS.ARRIVE.TRANS64 RZ, [UR41+0x33400], R2 ;  /* 0x03340002ffff09a7 */ /* 0x0005e20008000029 */
[----:B------:R-:W-:Y:S01]  /*df30*/  UMOV UR28, UR38 ;  /* 0x00000026001c7c82 */ /* 0x000fe20008000000 */
[----:B------:R-:W-:Y:S01]  /*df40*/  UMOV UR25, UR9 ;  /* 0x0000000900197c82 */ /* 0x000fe20008000000 */
[----:B------:R-:W-:Y:S01]  /*df50*/  UMOV UR18, 0x80 ;  /* 0x0000008000127882 */ /* 0x000fe20000000000 */
[----:B------:R-:W-:Y:S01]  /*df60*/  UMOV UR20, UR38 ;  /* 0x0000002600147c82 */ /* 0x000fe20008000000 */
[----:B------:R2:W-:Y:S01]  /*df70*/  UTMALDG.4D [UR8], [UR4], desc[UR6] ;  /* 0x00000608040075b4 */ /* 0x0005e20008019000 */
[----:B------:R-:W-:Y:S01]  /*df80*/  UMOV UR17, UR9 ;  /* 0x0000000900117c82 */ /* 0x000fe20008000000 */
[----:B------:R2:W-:Y:S04]  /*df90*/  UTMALDG.4D [UR24], [UR4], desc[UR6] ;  /* 0x00000618040075b4 */ /* 0x0005e80008019000 */
[----:B------:R2:W-:Y:S02]  /*dfa0*/  UTMALDG.4D [UR16], [UR4], desc[UR6] ;  /* 0x00000610040075b4 */ /* 0x0005e40008019000 */
[----:B--2---:R-:W-:Y:S01]  /*dfb0*/  NOP ;  /* 0x0000000000007918 */ /* 0x004fe20000000000 */
.L_x_314:
[----:B01----:R-:W2:Y:S01]  /*dfc0*/  LDL.LU R3, [R1+0x1c] ;  /* 0x00001c0001037983 */ /* 0x003ea20000300800 */
[----:B------:R-:W-:Y:S01]  /*dfd0*/  BSSY B0, `(.L_x_322) ;  /* 0x0000009000007945 */ /* 0x000fe20003800000 */
[----:B--2---:R-:W-:-:S05]  /*dfe0*/  VIADD R3, R3, 0x1 ;  /* 0x0000000103037836 */ /* 0x004fca0000000000 */
[----:B------:R-:W-:Y:S01]  /*dff0*/  LEA.HI R2, R3, R3, RZ, 0x1 ;  /* 0x0000000303027211 */ /* 0x000fe200078f08ff */
[----:B------:R0:W-:Y:S03]  /*e000*/  STL [R1+0x1c], R3 ;  /* 0x00001c0301007387 */ /* 0x0001e60000100800 */
[----:B------:R-:W-:-:S05]  /*e010*/  LOP3.LUT R2, R2, 0xfffffffe, RZ, 0xc0, !PT ;  /* 0xfffffffe02027812 */ /* 0x000fca00078ec0ff */
[----:B------:R-:W-:-:S05]  /*e020*/  IMAD.IADD R2, R3, 0x1, -R2 ;  /* 0x0000000103027824 */ /* 0x000fca00078e0a02 */
[----:B------:R-:W-:-:S04]  /*e030*/  SHF.L.U32 R2, R2, 0x1f, RZ ;  /* 0x0000001f02027819 */ /* 0x000fc800000006ff */
[----:B------:R-:W1:Y:S02]  /*e040*/  SYNCS.PHASECHK.TRANS64.TRYWAIT P0, [UR41+0x33420], R2 ;  /* 0x03342002ff0075a7 */ /* 0x000e640008000169 */
[----:B01----:R-:W-:Y:S05]  /*e050*/  @!P0 BRA `(.L_x_323) ;  /* 0x0000002c00908947 */ /* 0x003fea0003800000 */
.L_x_391:
[----:B------:R-:W-:Y:S05]  /*e060*/  BSYNC B0 ;  /* 0x0000000000007941 */ /* 0x000fea0003800000 */
.L_x_322:
[----:B------:R-:W-:-:S06]  /*e070*/  UISETP.GE.AND UP0, UPT, UR44, 0xa1, UPT ;  /* 0x000000a12c00788c */ /* 0x000fcc000bf06270 */
[----:B------:R-:W-:-:S13]  /*e080*/  PLOP3.LUT P0, PT, PT, PT, UP0, 0x80, 0x0 ;  /* 0x000000000000781c */ /* 0x000fda0003f0f008 */
[----:B------:R-:W-:Y:S05]  /*e090*/  @!P0 BRA `(.L_x_324) ;  /* 0x0000001000c88947 */ /* 0x000fea0003800000 */
[----:B------:R-:W-:Y:S01]  /*e0a0*/  UIADD3 UR4, UR43, -0x2, URZ ;  /* 0xfffffffe2b047890 */ /* 0x000fe2000fffe03f */
[----:B0-----:R-:W-:Y:S02]  /*e0b0*/  IMAD.MOV.U32 R2, RZ, RZ, R18 ;  /* 0x000000ffff027224 */ /* 0x001fe400078e0012 */
[----:B------:R-:W-:-:S03]  /*e0c0*/  IMAD.MOV.U32 R8, RZ, RZ, R17 ;  /* 0x000000ffff087224 */ /* 0x000fc600078e0011 */
[----:B------:R-:W-:-:S07]  /*e0d0*/  IMAD.U32 R3, RZ, RZ, UR4 ;  /* 0x00000004ff037e24 */ /* 0x000fce000f8e00ff */
.L_x_348:
[----:B------:R-:W-:Y:S01]  /*e0e0*/  VIADD R17, R8, 0x1 ;  /* 0x0000000108117836 */ /* 0x000fe20000000000 */
[----:B------:R-:W-:Y:S05]  /*e0f0*/  YIELD ;  /* 0x0000000000007946 */ /* 0x000fea0003800000 */
[----:B------:R-:W-:Y:S01]  /*e100*/  ISETP.NE.AND P0, PT, R17, 0x2, PT ;  /* 0x000000021100780c */ /* 0x000fe20003f05270 */
[----:B------:R-:W-:Y:S03]  /*e110*/  BSSY B0, `(.L_x_325) ;  /* 0x00000a5000007945 */ /* 0x000fe60003800000 */
[----:B------:R-:W-:-:S02]  /*e120*/  SEL R5, RZ, 0x1, P0 ;  /* 0x00000001ff057807 */ /* 0x000fc40000000000 */
[----:B------:R-:W-:Y:S02]  /*e130*/  SEL R17, R17, RZ, P0 ;  /* 0x000000ff11117207 */ /* 0x000fe40000000000 */
[----:B------:R-:W-:Y:S01]  /*e140*/  LOP3.LUT R18, R2, R5, RZ, 0x3c, !PT ;  /* 0x0000000502127212 */ /* 0x000fe200078e3cff */
[----:B------:R-:W-:Y:S06]  /*e150*/  @!P6 BRA `(.L_x_326) ;  /* 0x000000080080e947 */ /* 0x000fec0003800000 */
[----:B------:R-:W-:Y:S01]  /*e160*/  ULDC.64 UR4, c[0x0][0x3f8] ;  /* 0x0000fe0000047ab9 */ /* 0x000fe20000000a00 */
[----:B------:R-:W-:Y:S01]  /*e170*/  IMAD.MOV.U32 R9, RZ, RZ, R3 ;  /* 0x000000ffff097224 */ /* 0x000fe200078e0003 */
[----:B------:R-:W-:-:S04]  /*e180*/  ISETP.NE.U32.AND P0, PT, RZ, UR4, PT ;  /* 0x00000004ff007c0c */ /* 0x000fc8000bf05070 */
[----:B------:R-:W-:-:S13]  /*e190*/  ISETP.NE.AND.EX P0, PT, RZ, UR5, PT, P0 ;  /* 0x00000005ff007c0c */ /* 0x000fda000bf05300 */
[----:B------:R-:W-:Y:S05]  /*e1a0*/  @!P0 BRA `(.L_x_327) ;  /* 0x0000000000448947 */ /* 0x000fea0003800000 */
[----:B------:R-:W0:Y:S01]  /*e1b0*/  LDC R0, c[0x0][0x41c] ;  /* 0x00010700ff007b82 */ /* 0x000e220000000800 */
[----:B------:R-:W-:Y:S01]  /*e1c0*/  ULDC.64 UR6, c[0x0][0x408] ;  /* 0x0001020000067ab9 */ /* 0x000fe20000000a00 */
[----:B0-----:R-:W-:-:S13]  /*e1d0*/  ISETP.NE.AND P0, PT, R0, 0x1, PT ;  /* 0x000000010000780c */ /* 0x001fda0003f05270 */
[----:B------:R-:W0:Y:S02]  /*e1e0*/  @P0 LDC.64 R4, c[0x0][0x420] ;  /* 0x00010800ff040b82 */ /* 0x000e240000000a00 */
        /* <DEDUP_REMOVED lines=9> */
[----:B------:R-:W-:-:S03]  /*e280*/  LEA R6, P0, R4, UR4, 0x2 ;  /* 0x0000000404067c11 */ /* 0x000fc6000f8010ff */
[----:B------:R-:W-:-:S05]  /*e290*/  IMAD.IADD R0, R0, 0x1, R5 ;  /* 0x0000000100007824 */ /* 0x000fca00078e0205 */
[----:B------:R-:W-:-:S05]  /*e2a0*/  LEA.HI.X R7, R4, UR5, R0, 0x2, P0 ;  /* 0x0000000504077c11 */ /* 0x000fca00080f1400 */
[----:B------:R0:W5:Y:S02]  /*e2b0*/  LDG.E R0, desc[UR48][R6.64] ;  /* 0x0000003006007981 */ /* 0x000164000c1e1900 */
.L_x_327:
[----:B0-----:R-:W-:Y:S01]  /*e2c0*/  LEA R6, R17, UR41, 0x3 ;  /* 0x0000002911067c11 */ /* 0x001fe2000f8e18ff */
[----:B------:R-:W0:Y:S01]  /*e2d0*/  S2R R4, SR_TID.X ;  /* 0x0000000000047919 */ /* 0x000e220000002100 */
[----:B------:R-:W-:Y:S01]  /*e2e0*/  SHF.L.U32 R5, R18, 0x1f, RZ ;  /* 0x0000001f12057819 */ /* 0x000fe200000006ff */
[----:B------:R-:W-:Y:S03]  /*e2f0*/  BSSY B1, `(.L_x_328) ;  /* 0x0000005000017945 */ /* 0x000fe60003800000 */
[----:B------:R-:W1:Y:S01]  /*e300*/  SYNCS.PHASECHK.TRANS64.TRYWAIT P0, [R6+URZ+0x33480], R5 ;  /* 0x03348005060075a7 */ /* 0x000e62000800017f */
[----:B0-----:R-:W-:-:S04]  /*e310*/  LOP3.LUT R4, R4, 0x7f, RZ, 0xc0, !PT ;  /* 0x0000007f04047812 */ /* 0x001fc800078ec0ff */
[----:B------:R-:W-:Y:S01]  /*e320*/  ISETP.NE.AND P2, PT, R4, RZ, PT ;  /* 0x000000ff0400720c */ /* 0x000fe20003f45270 */
[----:B-1----:R-:W-:-:S12]  /*e330*/  @!P0 BRA `(.L_x_329) ;  /* 0x0000002800f08947 */ /* 0x002fd80003800000 */
.L_x_392:
[----:B------:R-:W-:Y:S05]  /*e340*/  BSYNC B1 ;  /* 0x0000000000017941 */ /* 0x000fea0003800000 */
.L_x_328:
[----:B------:R-:W-:Y:S04]  /*e350*/  BSSY B1, `(.L_x_330) ;  /* 0x0000009000017945 */ /* 0x000fe80003800000 */
[----:B------:R-:W-:Y:S05]  /*e360*/  @P2 BRA `(.L_x_331) ;  /* 0x00000000001c2947 */ /* 0x000fea0003800000 */
[----:B------:R-:W1:Y:S02]  /*e370*/  S2R R4, SR_TID.X ;  /* 0x0000000000047919 */ /* 0x000e640000002100 */
[----:B-1----:R-:W-:Y:S01]  /*e380*/  LOP3.LUT R7, R4, 0x1f, RZ, 0xc0, !PT ;  /* 0x0000001f04077812 */ /* 0x002fe200078ec0ff */
[----:B------:R-:W-:-:S03]  /*e390*/  IMAD.MOV.U32 R4, RZ, RZ, 0x7800 ;  /* 0x00007800ff047424 */ /* 0x000fc600078e00ff */
[----:B------:R-:W-:Y:S01]  /*e3a0*/  ISETP.NE.AND P0, PT, R7, RZ, PT ;  /* 0x000000ff0700720c */ /* 0x000fe20003f05270 */
[----:B------:R1:W-:-:S12]  /*e3b0*/  SYNCS.ARRIVE.TRANS64 RZ, [R6+URZ+0x33470], R4 ;  /* 0x0334700406ff79a7 */ /* 0x0003d8000800003f */
[----:B-1----:R-:W-:Y:S05]  /*e3c0*/  @!P0 BRA `(.L_x_331) ;  /* 0x0000000000048947 */ /* 0x002fea0003800000 */
[----:B------:R-:W-:Y:S01]  /*e3d0*/  BPT.TRAP 0x1 ;  /* 0x000000040000795c */ /* 0x000fe20000300000 */
.L_x_331:
[----:B------:R-:W-:Y:S05]  /*e3e0*/  BSYNC B1 ;  /* 0x0000000000017941 */ /* 0x000fea0003800000 */
.L_x_330:
[----:B------:R-:W2:Y:S01]  /*e3f0*/  LDL R7, [R1+0x8] ;  /* 0x0000080001077983 */ /* 0x000ea20000100800 */
[----:B------:R-:W-:Y:S01]  /*e400*/  IMAD.MOV.U32 R14, RZ, RZ, RZ ;  /* 0x000000ffff0e7224 */ /* 0x000fe200078e00ff */
[----:B------:R-:W-:Y:S01]  /*e410*/  R2UR UR12, R16 ;  /* 0x00000000100c72ca */ /* 0x000fe200000e0000 */
[----:B------:R-:W-:Y:S01]  /*e420*/  IMAD.U32 R4, RZ, RZ, UR41 ;  /* 0x00000029ff047e24 */ /* 0x000fe2000f8e00ff */
[----:B------:R-:W-:Y:S01]  /*e430*/  UIADD3 UR4, UP0, UR54, 0x470, URZ ;  /* 0x0000047036047890 */ /* 0x000fe2000ff1e03f */
[----:B------:R-:W-:Y:S01]  /*e440*/  PLOP3.LUT P0, PT, PT, PT, PT, 0x80, 0x0 ;  /* 0x000000000000781c */ /* 0x000fe20003f0f070 */
[----:B------:R-:W-:Y:S01]  /*e450*/  UMOV UR6, 0x0 ;  /* 0x0000000000067882 */ /* 0x000fe20000000000 */
[----:B------:R-:W-:Y:S01]  /*e460*/  R2UR UR10, R14 ;  /* 0x000000000e0a72ca */ /* 0x000fe200000e0000 */
[----:B------:R-:W-:Y:S01]  /*e470*/  IMAD R4, R17, 0x7800, R4 ;  /* 0x0000780011047824 */ /* 0x000fe200078e0204 */
[----:B------:R-:W-:Y:S01]  /*e480*/  UIADD3.X UR5, URZ, UR55, URZ, UP0, !UPT ;  /* 0x000000373f057290 */ /* 0x000fe200087fe43f */
[----:B------:R-:W-:-:S02]  /*e490*/  UMOV UR7, 0x14f00000 ;  /* 0x14f0000000077882 */ /* 0x000fc40000000000 */
[----:B------:R-:W-:Y:S02]  /*e4a0*/  VIADD R10, R4, 0xf200 ;  /* 0x0000f200040a7836 */ /* 0x000fe40000000000 */
[----:B--2---:R-:W-:Y:S02]  /*e4b0*/  IMAD R9, R9, 0xa0, R7 ;  /* 0x000000a009097824 */ /* 0x004fe400078e0207 */
[----:B------:R-:W-:-:S07]  /*e4c0*/  VIADD R7, R6, 0x33470 ;  /* 0x0003347006077836 */ /* 0x000fce0000000000 */
.L_x_332:
        /* <DEDUP_REMOVED lines=8> */
[----:B-1----:R-:W-:Y:S05]  /*e550*/  @P0 BRA.U.ANY `(.L_x_332) ;  /* 0xfffffffd00dc0947 */ /* 0x002fea000393ffff */
[----:B------:R-:W-:Y:S01]  /*e560*/  IMAD.MOV.U32 R13, RZ, RZ, 0x40 ;  /* 0x00000040ff0d7424 */ /* 0x000fe200078e00ff */
[----:B------:R-:W-:Y:S01]  /*e570*/  R2UR UR12, R16 ;  /* 0x00000000100c72ca */ /* 0x000fe200000e0000 */
[----:B------:R-:W-:Y:S01]  /*e580*/  VIADD R10, R4, 0x11a00 ;  /* 0x00011a00040a7836 */ /* 0x000fe20000000000 */
[----:B------:R-:W-:Y:S01]  /*e590*/  PLOP3.LUT P0, PT, PT, PT, PT, 0x80, 0x0 ;  /* 0x000000000000781c */ /* 0x000fe20003f0f070 */
[----:B------:R-:W-:Y:S01]  /*e5a0*/  UMOV UR6, 0x0 ;  /* 0x0000000000067882 */ /* 0x000fe20000000000 */
[----:B------:R-:W-:Y:S01]  /*e5b0*/  R2UR UR10, R13 ;  /* 0x000000000d0a72ca */ /* 0x000fe200000e0000 */
[----:B------:R-:W-:-:S14]  /*e5c0*/  UMOV UR7, 0x14f00000 ;  /* 0x14f0000000077882 */ /* 0x000fdc0000000000 */
.L_x_333:
        /* <DEDUP_REMOVED lines=16> */
.L_x_334:
        /* <DEDUP_REMOVED lines=9> */
[----:B------:R-:W1:Y:S01]  /*e760*/  SYNCS.PHASECHK.TRANS64.TRYWAIT P0, [R6+URZ+0x33440], R5 ;  /* 0x03344005060075a7 */ /* 0x000e62000800017f */
[----:B------:R-:W-:Y:S04]  /*e770*/  BSSY B1, `(.L_x_335) ;  /* 0x0000002000017945 */ /* 0x000fe80003800000 */
[----:B-1----:R-:W-:Y:S05]  /*e780*/  @!P0 BRA `(.L_x_336) ;  /* 0x0000002400f08947 */ /* 0x002fea0003800000 */
.L_x_393:
[----:B------:R-:W-:Y:S05]  /*e790*/  BSYNC B1 ;  /* 0x0000000000017941 */ /* 0x000fea0003800000 */
.L_x_335:
[----:B------:R-:W-:Y:S01]  /*e7a0*/  BSSY B1, `(.L_x_337) ;  /* 0x000000b000017945 */ /* 0x000fe20003800000 */
[----:B------:R-:W-:Y:S02]  /*e7b0*/  IMAD.MOV.U32 R10, RZ, RZ, 0x0 ;  /* 0x00000000ff0a7424 */ /* 0x000fe400078e00ff */
[----:B------:R-:W-:Y:S01]  /*e7c0*/  IMAD.MOV.U32 R11, RZ, RZ, 0x14f00000 ;  /* 0x14f00000ff0b7424 */ /* 0x000fe200078e00ff */
[----:B------:R-:W-:Y:S06]  /*e7d0*/  @P2 BRA `(.L_x_338) ;  /* 0x00000000001c2947 */ /* 0x000fec0003800000 */
[----:B------:R-:W2:Y:S01]  /*e7e0*/  S2R R7, SR_TID.X ;  /* 0x0000000000077919 */ /* 0x000ea20000002100 */
[----:B01----:R-:W-:-:S04]  /*e7f0*/  IMAD.MOV.U32 R5, RZ, RZ, 0x7800 ;  /* 0x00007800ff057424 */ /* 0x003fc800078e00ff */
[----:B------:R3:W-:Y:S01]  /*e800*/  SYNCS.ARRIVE.TRANS64 RZ, [R6+URZ+0x33430], R5 ;  /* 0x0334300506ff79a7 */ /* 0x0007e2000800003f */
[----:B--2---:R-:W-:-:S04]  /*e810*/  LOP3.LUT R7, R7, 0x1f, RZ, 0xc0, !PT ;  /* 0x0000001f07077812 */ /* 0x004fc800078ec0ff */
[----:B------:R-:W-:-:S13]  /*e820*/  ISETP.NE.AND P0, PT, R7, RZ, PT ;  /* 0x000000ff0700720c */ /* 0x000fda0003f05270 */
[----:B---3--:R-:W-:Y:S05]  /*e830*/  @!P0 BRA `(.L_x_338) ;  /* 0x0000000000048947 */ /* 0x008fea0003800000 */
[----:B------:R-:W-:Y:S01]  /*e840*/  BPT.TRAP 0x1 ;  /* 0x000000040000795c */ /* 0x000fe20000300000 */
.L_x_338:
[----:B------:R-:W-:Y:S05]  /*e850*/  BSYNC B1 ;  /* 0x0000000000017941 */ /* 0x000fea0003800000 */
.L_x_337:
[----:B------:R-:W-:Y:S01]  /*e860*/  R2UR UR10, R14 ;  /* 0x000000000e0a72ca */ /* 0x000fe200000e0000 */
[----:B------:R-:W-:Y:S01]  /*e870*/  UIADD3 UR4, UP0, UR54, 0x370, URZ ;  /* 0x0000037036047890 */ /* 0x000fe2000ff1e03f */
[----:B------:R-:W-:Y:S01]  /*e880*/  R2UR UR6, R10 ;  /* 0x000000000a0672ca */ /* 0x000fe200000e0000 */
[----:B01----:R-:W-:Y:S01]  /*e890*/  VIADD R6, R6, 0x33430 ;  /* 0x0003343006067836 */ /* 0x003fe20000000000 */
[----:B------:R-:W-:Y:S01]  /*e8a0*/  R2UR UR7, R11 ;  /* 0x000000000b0772ca */ /* 0x000fe200000e0000 */
[----:B------:R-:W-:Y:S01]  /*e8b0*/  VIADD R5, R4, 0x24200 ;  /* 0x0002420004057836 */ /* 0x000fe20000000000 */
[----:B------:R-:W-:Y:S01]  /*e8c0*/  R2UR UR12, R16 ;  /* 0x00000000100c72ca */ /* 0x000fe200000e0000 */
[----:B------:R-:W-:Y:S01]  /*e8d0*/  UIADD3.X UR5, URZ, UR55, URZ, UP0, !UPT ;  /* 0x000000373f057290 */ /* 0x000fe200087fe43f */
[----:B------:R-:W-:-:S13]  /*e8e0*/  PLOP3.LUT P0, PT, PT, PT, PT, 0x80, 0x0 ;  /* 0x000000000000781c */ /* 0x000fda0003f0f070 */
.L_x_339:
        /* <DEDUP_REMOVED lines=8> */
[----:B0-----:R-:W-:Y:S05]  /*e970*/  @P0 BRA.U.ANY `(.L_x_339) ;  /* 0xfffffffd00dc0947 */ /* 0x001fea000393ffff */
[----:B------:R-:W-:Y:S01]  /*e980*/  R2UR UR10, R13 ;  /* 0x000000000d0a72ca */ /* 0x000fe200000e0000 */
[----:B------:R-:W-:Y:S01]  /*e990*/  VIADD R5, R4, 0x26a00 ;  /* 0x00026a0004057836 */ /* 0x000fe20000000000 */
[----:B------:R-:W-:Y:S02]  /*e9a0*/  R2UR UR6, R10 ;  /* 0x000000000a0672ca */ /* 0x000fe400000e0000 */
[----:B------:R-:W-:Y:S02]  /*e9b0*/  R2UR UR7, R11 ;  /* 0x000000000b0772ca */ /* 0x000fe400000e0000 */
[----:B------:R-:W-:Y:S02]  /*e9c0*/  R2UR UR12, R16 ;  /* 0x00000000100c72ca */ /* 0x000fe400000e0000 */
[----:B------:R-:W-:-:S13]  /*e9d0*/  PLOP3.LUT P0, PT, PT, PT, PT, 0x80, 0x0 ;  /* 0x000000000000781c */ /* 0x000fda0003f0f070 */
.L_x_340:
        /* <DEDUP_REMOVED lines=15> */
.L_x_341:
        /* <DEDUP_REMOVED lines=9> */
.L_x_326:
[----:B------:R-:W-:Y:S05]  /*eb60*/  BSYNC B0 ;  /* 0x0000000000007941 */ /* 0x000fea0003800000 */
.L_x_325:
[----:B------:R-:W-:-:S06]  /*eb70*/  UISETP.NE.AND UP0, UPT, UR42, 0x3, UPT ;  /* 0x000000032a00788c */ /* 0x000fcc000bf05270 */
[----:B------:R-:W-:-:S13]  /*eb80*/  PLOP3.LUT P0, PT, PT, PT, UP0, 0x80, 0x0 ;  /* 0x000000000000781c */ /* 0x000fda0003f0f008 */
[----:B------:R-:W-:Y:S05]  /*eb90*/  @!P0 BRA `(.L_x_342) ;  /* 0x0000000000048947 */ /* 0x000fea0003800000 */
[----:B------:R-:W-:Y:S01]  /*eba0*/  BPT.TRAP 0x1 ;  /* 0x000000040000795c */ /* 0x000fe20000300000 */
.L_x_342:
[----:B------:R-:W-:Y:S01]  /*ebb0*/  IMAD.U32 R4, RZ, RZ, UR51 ;  /* 0x00000033ff047e24 */ /* 0x000fe2000f8e00ff */
[----:B------:R-:W-:Y:S01]  /*ebc0*/  LEA R13, R8, UR41, 0x3 ;  /* 0x00000029080d7c11 */ /* 0x000fe2000f8e18ff */
[----:B------:R-:W-:Y:S03]  /*ebd0*/  BSSY B0, `(.L_x_343) ;  /* 0x0000006000007945 */ /* 0x000fe60003800000 */
[----:B------:R-:W-:Y:S02]  /*ebe0*/  ISETP.NE.AND P0, PT, R4, 0x3, PT ;  /* 0x000000030400780c */ /* 0x000fe40003f05270 */
[----:B------:R-:W-:-:S04]  /*ebf0*/  LOP3.LUT R4, R2, 0x1, RZ, 0x3c, !PT ;  /* 0x0000000102047812 */ /* 0x000fc800078e3cff */
[----:B------:R-:W-:-:S04]  /*ec00*/  SHF.L.U32 R4, R4, 0x1f, RZ ;  /* 0x0000001f04047819 */ /* 0x000fc800000006ff */
[----:B------:R-:W0:Y:S02]  /*ec10*/  SYNCS.PHASECHK.TRANS64.TRYWAIT P2, [R13+URZ+0x33470], R4 ;  /* 0x033470040d0075a7 */ /* 0x000e24000804017f */
[----:B0-----:R-:W-:Y:S05]  /*ec20*/  @!P2 BRA `(.L_x_344) ;  /* 0x0000002000dca947 */ /* 0x001fea0003800000 */
.L_x_394:
[----:B------:R-:W-:Y:S05]  /*ec30*/  BSYNC B0 ;  /* 0x0000000000007941 */ /* 0x000fea0003800000 */
.L_x_343:
[----:B------:R-:W-:Y:S05]  /*ec40*/  @!P0 BRA `(.L_x_345) ;  /* 0x0000000000048947 */ /* 0x000fea0003800000 */
[----:B------:R-:W-:Y:S01]  /*ec50*/  BPT.TRAP 0x1 ;  /* 0x000000040000795c */ /* 0x000fe20000300000 */
.L_x_345:
[----:B------:R-:W-:Y:S01]  /*ec60*/  SHF.L.U32 R2, R2, 0x1f, RZ ;  /* 0x0000001f02027819 */ /* 0x000fe200000006ff */
[----:B------:R-:W-:-:S03]  /*ec70*/  IMAD R10, R8, 0x7800, RZ ;  /* 0x00007800080a7824 */ /* 0x000fc600078e02ff */
[----:B------:R-:W1:Y:S02]  /*ec80*/  SYNCS.PHASECHK.TRANS64.TRYWAIT P2, [R13+URZ+0x33460], R2 ;  /* 0x033460020d0075a7 */ /* 0x000e64000804017f */
[----:B-1----:R-:W-:Y:S05]  /*ec90*/  @!P2 BRA `(.L_x_346) ;  /* 0x0000002000d4a947 */ /* 0x002fea0003800000 */
.L_x_395:
[----:B0-----:R-:W1:Y:S04]  /*eca0*/  LDL R4, [R1+0x14] ;  /* 0x0000140001047983 */ /* 0x001e680000100800 */
[----:B------:R-:W2:Y:S01]  /*ecb0*/  LDL R11, [R1+0x10] ;  /* 0x00001000010b7983 */ /* 0x000ea20000100800 */
[----:B------:R-:W-:Y:S05]  /*ecc0*/  WARPSYNC.ALL ;  /* 0x0000000000007948 */ /* 0x000fea0003800000 */
[----:B-1----:R-:W-:-:S02]  /*ecd0*/  LOP3.LUT R2, R10, R4, RZ, 0xfc, !PT ;  /* 0x000000040a027212 */ /* 0x002fc400078efcff */
[----:B--2---:R-:W-:-:S03]  /*ece0*/  LOP3.LUT R12, R10, R11, RZ, 0xfc, !PT ;  /* 0x0000000b0a0c7212 */ /* 0x004fc600078efcff */
[----:B------:R-:W0:Y:S02]  /*ecf0*/  LDSM.16.MT88.4 R4, [R2+UR41+0xf200] ;  /* 0x00f200290204783b */ /* 0x000e240008004200 */
[----:B------:R-:W-:Y:S01]  /*ed00*/  VIADD R12, R12, UR41 ;  /* 0x000000290c0c7c36 */ /* 0x000fe20008000000 */
[C-C-:B0-----:R-:W-:Y:S02]  /*ed10*/  PRMT R8, R4.reuse, 0x6420, R5.reuse ;  /* 0x0000642004087816 */ /* 0x141fe40000000005 */
[----:B------:R-:W-:Y:S02]  /*ed20*/  PRMT R9, R4, 0x7531, R5 ;  /* 0x0000753104097816 */ /* 0x000fe40000000005 */
[C-C-:B------:R-:W-:Y:S02]  /*ed30*/  PRMT R10, R6.reuse, 0x6420, R7.reuse ;  /* 0x00006420060a7816 */ /* 0x140fe40000000007 */
[----:B------:R-:W-:-:S05]  /*ed40*/  PRMT R11, R6, 0x7531, R7 ;  /* 0x00007531060b7816 */ /* 0x000fca0000000007 */
[----:B------:R-:W-:Y:S04]  /*ed50*/  STSM.16.M88.4 [R12+0x200], R8 ;  /* 0x000200080c007844 */ /* 0x000fe80000000200 */
[----:B------:R-:W0:Y:S02]  /*ed60*/  LDSM.16.MT88.4 R4, [R2+UR41+0x11a00] ;  /* 0x011a00290204783b */ /* 0x000e240008004200 */
[C-C-:B0-----:R-:W-:Y:S02]  /*ed70*/  PRMT R8, R4.reuse, 0x6420, R5.reuse ;  /* 0x0000642004087816 */ /* 0x141fe40000000005 */
[----:B------:R-:W-:Y:S02]  /*ed80*/  PRMT R9, R4, 0x7531, R5 ;  /* 0x0000753104097816 */ /* 0x000fe40000000005 */
[----:B------:R-:W-:-:S02]  /*ed90*/  PRMT R10, R6, 0x6420, R7 ;  /* 0x00006420060a7816 */ /* 0x000fc40000000007 */
        /* <DEDUP_REMOVED lines=85> */
[----:B-1----:R-:W1:Y:S01]  /*f2f0*/  FENCE.VIEW.ASYNC.S ;  /* 0x00000000000073c6 */ /* 0x002e620000000000 */
[----:B------:R-:W-:Y:S05]  /*f300*/  @!P0 BRA `(.L_x_347) ;  /* 0x0000000000048947 */ /* 0x000fea0003800000 */
[----:B------:R-:W-:Y:S01]  /*f310*/  BPT.TRAP 0x1 ;  /* 0x000000040000795c */ /* 0x000fe20000300000 */
.L_x_347:
[----:B-1----:R-:W-:Y:S01]  /*f320*/  SYNCS.ARRIVE.TRANS64.A1T0 RZ, [R13+URZ+0x33450], RZ ;  /* 0x033450ff0dff79a7 */ /* 0x002fe2000810003f */
[----:B------:R-:W-:Y:S01]  /*f330*/  BAR.SYNC.DEFER_BLOCKING 0x2, 0x80 ;  /* 0x0082000000007b1d */ /* 0x000fe20000010000 */
[----:B------:R-:W-:Y:S01]  /*f340*/  ISETP.GT.AND P0, PT, R3, RZ, PT ;  /* 0x000000ff0300720c */ /* 0x000fe20003f04270 */
[----:B------:R-:W-:Y:S02]  /*f350*/  @!P1 VIADD R2, R13, 0x33480 ;  /* 0x000334800d029836 */ /* 0x000fe40000000000 */
[----:B------:R-:W-:Y:S02]  /*f360*/  VIADD R3, R3, 0xffffffff ;  /* 0xffffffff03037836 */ /* 0x000fe40000000000 */
[----:B0-----:R-:W-:Y:S01]  /*f370*/  IMAD.MOV.U32 R8, RZ, RZ, R17 ;  /* 0x000000ffff087224 */ /* 0x001fe200078e0011 */
[----:B------:R-:W-:-:S04]  /*f380*/  @!P1 PRMT R2, RZ, 0x654, R2 ;  /* 0x00000654ff029816 */ /* 0x000fc80000000002 */
[----:B------:R0:W-:Y:S02]  /*f390*/  @!P1 SYNCS.ARRIVE.TRANS64.RED.A1T0 RZ, [R2+URZ], RZ ;  /* 0x000000ff02ff99a7 */ /* 0x0001e4000810043f */
[----:B0-----:R-:W-:Y:S01]  /*f3a0*/  IMAD.MOV.U32 R2, RZ, RZ, R18 ;  /* 0x000000ffff027224 */ /* 0x001fe200078e0012 */
[----:B------:R-:W-:Y:S06]  /*f3b0*/  @P0 BRA `(.L_x_348) ;  /* 0xffffffec00480947 */ /* 0x000fec000383ffff */
.L_x_324:
[----:B------:R-:W-:Y:S04]  /*f3c0*/  BSSY B0, `(.L_x_349) ;  /* 0x000000f000007945 */ /* 0x000fe80003800000 */
[----:B------:R-:W-:Y:S05]  /*f3d0*/  @P1 BRA `(.L_x_350) ;  /* 0x0000000000341947 */ /* 0x000fea0003800000 */
[----:B------:R-:W1:Y:S01]  /*f3e0*/  S2R R5, SR_LANEID ;  /* 0x0000000000057919 */ /* 0x000e620000000000 */
[----:B------:R-:W-:Y:S01]  /*f3f0*/  VOTEU.ANY UR4, UPT, PT ;  /* 0x0000000000047886 */ /* 0x000fe200038e0100 */
[----:B0-----:R-:W0:Y:S01]  /*f400*/  LDC.64 R2, c[0x0][0xc38] ;  /* 0x00030e00ff027b82 */ /* 0x001e220000000a00 */
[----:B------:R-:W1:Y:S02]  /*f410*/  FLO.U32 R0, UR4 ;  /* 0x0000000400007d00 */ /* 0x000e6400080e0000 */
[----:B-1----:R-:W-:-:S06]  /*f420*/  ISETP.EQ.U32.AND P0, PT, R0, R5, PT ;  /* 0x000000050000720c */ /* 0x002fcc0003f02070 */
[----:B------:R-:W0:Y:S07]  /*f430*/  POPC R5, UR4 ;  /* 0x0000000400057d09 */ /* 0x000e2e0008000000 */
[----:B0-----:R-:W2:Y:S01]  /*f440*/  @P0 ATOMG.E.ADD.STRONG.GPU PT, R3, desc[UR48][R2.64], R5 ;  /* 0x00000005020309a8 */ /* 0x001ea200081ee1f0 */
[----:B------:R-:W0:Y:S02]  /*f450*/  S2R R4, SR_LTMASK ;  /* 0x0000000000047919 */ /* 0x000e240000003900 */
[----:B0-----:R-:W-:-:S04]  /*f460*/  LOP3.LUT R4, R4, UR4, RZ, 0xc0, !PT ;  /* 0x0000000404047c12 */ /* 0x001fc8000f8ec0ff */
[----:B------:R-:W0:Y:S01]  /*f470*/  POPC R7, R4 ;  /* 0x0000000400077309 */ /* 0x000e220000000000 */
[----:B--2---:R-:W0:Y:S02]  /*f480*/  SHFL.IDX PT, R0, R3, R0, 0x1f ;  /* 0x00001f0003007589 */ /* 0x004e2400000e0000 */
[----:B0-----:R-:W-:-:S05]  /*f490*/  IADD3 R0, R0, UR50, R7 ;  /* 0x0000003200007c10 */ /* 0x001fca000fffe007 */
[----:B------:R1:W-:Y:S02]  /*f4a0*/  STL [R1], R0 ;  /* 0x0000000001007387 */ /* 0x0003e40000100800 */
.L_x_350:
[----:B------:R-:W-:Y:S05]  /*f4b0*/  BSYNC B0 ;  /* 0x0000000000007941 */ /* 0x000fea0003800000 */
.L_x_349:
[----:B------:R-:W-:-:S06]  /*f4c0*/  UISETP.NE.AND UP0, UPT, UR42, 0x3, UPT ;  /* 0x000000032a00788c */ /* 0x000fcc000bf05270 */
[----:B------:R-:W-:-:S13]  /*f4d0*/  PLOP3.LUT P0, PT, PT, PT, UP0, 0x80, 0x0 ;  /* 0x000000000000781c */ /* 0x000fda0003f0f008 */
[----:B------:R-:W-:Y:S05]  /*f4e0*/  @!P0 BRA `(.L_x_351) ;  /* 0x0000000000048947 */ /* 0x000fea0003800000 */
[----:B------:R-:W-:Y:S01]  /*f4f0*/  BPT.TRAP 0x1 ;  /* 0x000000040000795c */ /* 0x000fe20000300000 */
.L_x_351:
[----:B-1----:R-:W-:Y:S01]  /*f500*/  LOP3.LUT R0, R18, 0x1, RZ, 0x3c, !PT ;  /* 0x0000000112007812 */ /* 0x002fe200078e3cff */
[----:B0-----:R-:W-:Y:S01]  /*f510*/  IMAD.U32 R2, RZ, RZ, UR51 ;  /* 0x00000033ff027e24 */ /* 0x001fe2000f8e00ff */
[----:B------:R-:W-:Y:S01]  /*f520*/  LEA R3, R17, UR41, 0x3 ;  /* 0x0000002911037c11 */ /* 0x000fe2000f8e18ff */
[----:B------:R-:W-:Y:S01]  /*f530*/  BSSY B0, `(.L_x_352) ;  /* 0x0000005000007945 */ /* 0x000fe20003800000 */
[----:B------:R-:W-:Y:S02]  /*f540*/  SHF.L.U32 R0, R0, 0x1f, RZ ;  /* 0x0000001f00007819 */ /* 0x000fe400000006ff */
[----:B------:R-:W-:Y:S02]  /*f550*/  ISETP.NE.AND P2, PT, R2, 0x3, PT ;  /* 0x000000030200780c */ /* 0x000fe40003f45270 */
[----:B------:R-:W0:Y:S02]  /*f560*/  SYNCS.PHASECHK.TRANS64.TRYWAIT P0, [R3+URZ+0x33470], R0 ;  /* 0x03347000030075a7 */ /* 0x000e24000800017f */
[----:B0-----:R-:W-:Y:S09]  /*f570*/  @!P0 BRA `(.L_x_353) ;  /* 0x0000001800b08947 */ /* 0x001ff20003800000 */
.L_x_396:
[----:B------:R-:W-:Y:S05]  /*f580*/  BSYNC B0 ;  /* 0x0000000000007941 */ /* 0x000fea0003800000 */
.L_x_352:
[----:B------:R-:W-:Y:S05]  /*f590*/  @!P2 BRA `(.L_x_354) ;  /* 0x000000000004a947 */ /* 0x000fea0003800000 */
[----:B------:R-:W-:Y:S01]  /*f5a0*/  BPT.TRAP 0x1 ;  /* 0x000000040000795c */ /* 0x000fe20000300000 */
.L_x_354:
[----:B0-----:R-:W-:-:S04]  /*f5b0*/  SHF.L.U32 R0, R18, 0x1f, RZ ;  /* 0x0000001f12007819 */ /* 0x001fc800000006ff */
[----:B------:R-:W0:Y:S02]  /*f5c0*/  SYNCS.PHASECHK.TRANS64.TRYWAIT P0, [R3+URZ+0x33460], R0 ;  /* 0x03346000030075a7 */ /* 0x000e24000800017f */
[----:B0-----:R-:W-:Y:S05]  /*f5d0*/  @!P0 BRA `(.L_x_355) ;  /* 0x0000001800ac8947 */ /* 0x001fea0003800000 */
.L_x_397:
[----:B------:R-:W0:Y:S04]  /*f5e0*/  LDL R4, [R1+0x14] ;  /* 0x0000140001047983 */ /* 0x000e280000100800 */
[----:B------:R-:W2:Y:S01]  /*f5f0*/  LDL R10, [R1+0x10] ;  /* 0x00001000010a7983 */ /* 0x000ea20000100800 */
[----:B------:R-:W-:Y:S01]  /*f600*/  IMAD R2, R17, 0x7800, RZ ;  /* 0x0000780011027824 */ /* 0x000fe200078e02ff */
[----:B------:R-:W-:Y:S05]  /*f610*/  WARPSYNC.ALL ;  /* 0x0000000000007948 */ /* 0x000fea0003800000 */
[----:B0-----:R-:W-:-:S02]  /*f620*/  LOP3.LUT R0, R2, R4, RZ, 0xfc, !PT ;  /* 0x0000000402007212 */ /* 0x001fc400078efcff */
        /* <DEDUP_REMOVED lines=100> */
.L_x_356:
[----:B-1----:R1:W-:Y:S01]  /*fc70*/  SYNCS.ARRIVE.TRANS64.A1T0 RZ, [R3+URZ+0x33450], RZ ;  /* 0x033450ff03ff79a7 */ /* 0x0023e2000810003f */
[----:B------:R-:W-:Y:S02]  /*fc80*/  @!P1 VIADD R0, R3, 0x33480 ;  /* 0x0003348003009836 */ /* 0x000fe40000000000 */
[----:B------:R-:W-:-:S03]  /*fc90*/  VIADD R17, R17, 0x1 ;  /* 0x0000000111117836 */ /* 0x000fc60000000000 */
[----:B------:R-:W-:Y:S01]  /*fca0*/  @!P1 PRMT R0, RZ, 0x654, R0 ;  /* 0x00000654ff009816 */ /* 0x000fe20000000000 */
[----:B------:R-:W-:Y:S01]  /*fcb0*/  BAR.SYNC.DEFER_BLOCKING 0x2, 0x80 ;  /* 0x0082000000007b1d */ /* 0x000fe20000010000 */
[----:B------:R-:W-:-:S04]  /*fcc0*/  ISETP.NE.AND P0, PT, R17, 0x2, PT ;  /* 0x000000021100780c */ /* 0x000fc80003f05270 */
[----:B-1----:R-:W-:Y:S02]  /*fcd0*/  SEL R3, RZ, 0x1, P0 ;  /* 0x00000001ff037807 */ /* 0x002fe40000000000 */
[----:B------:R-:W-:Y:S02]  /*fce0*/  SEL R17, R17, RZ, P0 ;  /* 0x000000ff11117207 */ /* 0x000fe40000000000 */
[----:B------:R-:W-:Y:S01]  /*fcf0*/  LOP3.LUT R18, R18, R3, RZ, 0x3c, !PT ;  /* 0x0000000312127212 */ /* 0x000fe200078e3cff */
[----:B------:R1:W-:Y:S06]  /*fd00*/  @!P1 SYNCS.ARRIVE.TRANS64.RED.A1T0 RZ, [R0+URZ], RZ ;  /* 0x000000ff00ff99a7 */ /* 0x0003ec000810043f */
.L_x_308:
[----:B------:R-:W-:Y:S05]  /*fd10*/  BSYNC B6 ;  /* 0x0000000000067941 */ /* 0x000fea0003800000 */
.L_x_306:
[----:B-12---:R-:W2:Y:S02]  /*fd20*/  LDL R0, [R1+0x18] ;  /* 0x0000180001007983 */ /* 0x006ea40000100800 */
[----:B--2---:R-:W-:-:S13]  /*fd30*/  LOP3.LUT P0, RZ, R0, 0x2, RZ, 0xc0, !PT ;  /* 0x0000000200ff7812 */ /* 0x004fda000780c0ff */
[----:B------:R-:W-:Y:S05]  /*fd40*/  @!P0 BRA `(.L_x_357) ;  /* 0x0000000000308947 */ /* 0x000fea0003800000 */
[----:B------:R-:W1:Y:S08]  /*fd50*/  S2UR UR5, SR_CgaCtaId ;  /* 0x00000000000579c3 */ /* 0x000e700000008800 */
[----:B------:R-:W-:Y:S06]  /*fd60*/  BAR.SYNC.DEFER_BLOCKING 0x5, 0x180 ;  /* 0x0146000000007b1d */ /* 0x000fec0000010000 */
[----:B------:R-:W-:-:S02]  /*fd70*/  UMOV UR4, 0x400 ;  /* 0x0000040000047882 */ /* 0x000fc40000000000 */
[----:B-1----:R-:W-:-:S09]  /*fd80*/  ULEA UR4, UR5, UR4, 0x18 ;  /* 0x0000000405047291 */ /* 0x002fd2000f8ec03f */
[----:B------:R-:W1:Y:S04]  /*fd90*/  LDS.128 R4, [UR4+0x334d0] ;  /* 0x0334d004ff047984 */ /* 0x000e680008000c00 */
[----:B-1----:R1:W-:Y:S01]  /*fda0*/  STL.64 [R1], R4 ;  /* 0x0000000401007387 */ /* 0x0023e20000100a00 */
[----:B0-----:R-:W-:Y:S02]  /*fdb0*/  IMAD.MOV.U32 R2, RZ, RZ, R7 ;  /* 0x000000ffff027224 */ /* 0x001fe400078e0007 */
[----:B------:R-:W-:-:S03]  /*fdc0*/  IMAD.MOV.U32 R0, RZ, RZ, R6 ;  /* 0x000000ffff007224 */ /* 0x000fc600078e0006 */
[----:B------:R-:W-:Y:S02]  /*fdd0*/  R2UR UR52, R2 ;  /* 0x00000000023472ca */ /* 0x000fe400000e0000 */
[----:B------:R-:W-:Y:S01]  /*fde0*/  R2UR UR38, R0 ;  /* 0x00000000002672ca */ /* 0x000fe200000e0000 */
[----:B------:R-:W-:Y:S06]  /*fdf0*/  BAR.ARV 0x4, 0x180 ;  /* 0x0106000000007b1d */ /* 0x000fec0000002000 */
[----:B------:R-:W-:Y:S08]  /*fe00*/  BRA `(.L_x_358) ;  /* 0x00000008003c7947 */ /* 0x000ff00003800000 */
.L_x_357:
[----:B0-----:R-:W0:Y:S01]  /*fe10*/  S2R R2, SR_TID.X ;  /* 0x0000000000027919 */ /* 0x001e220000002100 */
[----:B------:R-:W-:Y:S01]  /*fe20*/  ULDC UR4, c[0x0][0xc14] ;  /* 0x0003050000047ab9 */ /* 0x000fe20000000800 */
[----:B------:R-:W2:Y:S01]  /*fe30*/  LDL.LU R0, [R1] ;  /* 0x0000000001007983 */ /* 0x000ea20000300800 */
[----:B------:R-:W-:Y:S01]  /*fe40*/  IMAD.MOV.U32 R4, RZ, RZ, RZ ;  /* 0x000000ffff047224 */ /* 0x000fe200078e00ff */
[----:B0-----:R-:W-:-:S04]  /*fe50*/  LOP3.LUT R9, R2, 0x1f, RZ, 0xc0, !PT ;  /* 0x0000001f02097812 */ /* 0x001fc800078ec0ff */
[C---:B------:R-:W-:Y:S01]  /*fe60*/  ISETP.NE.AND P0, PT, R9.reuse, 0x1f, PT ;  /* 0x0000001f0900780c */ /* 0x040fe20003f05270 */
[----:B------:R-:W-:-:S05]  /*fe70*/  VIADD R5, R9, UR52 ;  /* 0x0000003409057c36 */ /* 0x000fca0008000000 */
[----:B------:R-:W-:Y:S01]  /*fe80*/  ISETP.GE.OR P1, PT, R5, UR4, !P0 ;  /* 0x0000000405007c0c */ /* 0x000fe2000c726670 */
[----:B------:R-:W-:-:S12]  /*fe90*/  ULDC UR4, c[0x0][0xc14] ;  /* 0x0003050000047ab9 */ /* 0x000fd80000000800 */
[----:B------:R-:W0:Y:S02]  /*fea0*/  @!P1 LDC.64 R2, c[0x0][0xc58] ;  /* 0x00031600ff029b82 */ /* 0x000e240000000a00 */
[----:B0-----:R-:W-:-:S05]  /*feb0*/  @!P1 IMAD.WIDE R2, R5, 0x4, R2 ;  /* 0x0000000405029825 */ /* 0x001fca00078e0202 */
[----:B------:R-:W3:Y:S01]  /*fec0*/  @!P1 LDG.E R4, desc[UR48][R2.64] ;  /* 0x0000003002049981 */ /* 0x000ee2000c1e1900 */
[C---:B------:R-:W-:Y:S02]  /*fed0*/  ISETP.NE.AND P1, PT, R9.reuse, RZ, PT ;  /* 0x000000ff0900720c */ /* 0x040fe40003f25270 */
[C---:B------:R-:W-:Y:S02]  /*fee0*/  ISETP.GE.U32.AND P2, PT, R9.reuse, 0x2, PT ;  /* 0x000000020900780c */ /* 0x040fe40003f46070 */
[C---:B------:R-:W-:Y:S02]  /*fef0*/  ISETP.GE.U32.AND P3, PT, R9.reuse, 0x4, PT ;  /* 0x000000040900780c */ /* 0x040fe40003f66070 */
[C---:B------:R-:W-:Y:S02]  /*ff00*/  ISETP.GE.U32.AND P4, PT, R9.reuse, 0x8, PT ;  /* 0x000000080900780c */ /* 0x040fe40003f86070 */
[----:B------:R-:W-:Y:S01]  /*ff10*/  ISETP.GE.U32.AND P5, PT, R9, 0x10, PT ;  /* 0x000000100900780c */ /* 0x000fe20003fa6070 */
[----:B--2---:R-:W-:-:S02]  /*ff20*/  IMAD.MOV.U32 R8, RZ, RZ, R0 ;  /* 0x000000ffff087224 */ /* 0x004fc400078e0000 */
[----:B---3--:R-:W0:Y:S02]  /*ff30*/  SHFL.UP PT, R0, R4, 0x1, RZ ;  /* 0x0420000004007989 */ /* 0x008e2400000e00ff */
        /* <DEDUP_REMOVED lines=11> */
[----:B------:R-:W0:Y:S04]  /*fff0*/  SHFL.UP PT, R2, R7, 0x10, RZ ;  /* 0x0600000007027989 */ /* 0x000e2800000e00ff */
[----:B------:R-:W-:Y:S01]  /*10000*/  SHFL.IDX PT, R9, R8, 0x1, 0x1f ;  /* 0x00201f0008097f89 */ /* 0x000fe200000e0000 */
[----:B0-----:R-:W-:-:S05]  /*10010*/  SEL R2, R2, RZ, P5 ;  /* 0x000000ff02027207 */ /* 0x001fca0002800000 */
[----:B------:R-:W-:Y:S02]  /*10020*/  IMAD.IADD R3, R7, 0x1, R2 ;  /* 0x0000000107037824 */ /* 0x000fe400078e0202 */
[----:B------:R-:W0:Y:S03]  /*10030*/  LDC R2, c[0x0][0xc10] ;  /* 0x00030400ff027b82 */ /* 0x000e260000000800 */
[----:B------:R-:W0:Y:S04]  /*10040*/  SHFL.IDX PT, R5, R3, 0x1f, 0x1f ;  /* 0x03e01f0003057f89 */ /* 0x000e2800000e0000 */
[----:B------:R-:W1:Y:S01]  /*10050*/  SHFL.IDX PT, R0, R8, RZ, 0x1f ;  /* 0x00001fff08007589 */ /* 0x000e6200000e0000 */
[----:B0-----:R-:W-:-:S04]  /*10060*/  IMAD R6, R5, R2, RZ ;  /* 0x0000000205067224 */ /* 0x001fc800078e02ff */
[----:B------:R-:W-:-:S05]  /*10070*/  IMAD.IADD R5, R9, 0x1, R6 ;  /* 0x0000000109057824 */ /* 0x000fca00078e0206 */
[----:B-1----:R-:W-:-:S13]  /*10080*/  ISETP.GT.AND P6, PT, R5, R0, PT ;  /* 0x000000000500720c */ /* 0x002fda0003fc4270 */
[----:B------:R-:W-:Y:S05]  /*10090*/  @P6 BRA `(.L_x_359) ;  /* 0x0000000000906947 */ /* 0x000fea0003800000 */
.L_x_363:
[----:B------:R-:W-:-:S04]  /*100a0*/  UIADD3 UR52, UR52, 0x1f, URZ ;  /* 0x0000001f34347890 */ /* 0x000fc8000fffe03f */
[----:B------:R-:W-:-:S06]  /*100b0*/  UISETP.GE.AND UP0, UPT, UR52, UR4, UPT ;  /* 0x000000043400728c */ /* 0x000fcc000bf06270 */
[----:B------:R-:W-:-:S13]  /*100c0*/  PLOP3.LUT P6, PT, PT, PT, UP0, 0x40, 0x0 ;  /* 0x000000000000781c */ /* 0x000fda0003fce808 */
[----:B------:R-:W-:Y:S05]  /*100d0*/  @!P6 BRA `(.L_x_360) ;  /* 0x00000004003ce947 */ /* 0x000fea0003800000 */
[----:B------:R-:W0:Y:S01]  /*100e0*/  S2R R2, SR_TID.X ;  /* 0x0000000000027919 */ /* 0x000e220000002100 */
[----:B------:R-:W-:Y:S01]  /*100f0*/  BSSY B0, `(.L_x_361) ;  /* 0x0000009000007945 */ /* 0x000fe20003800000 */
[----:B------:R-:W-:Y:S01]  /*10100*/  IMAD.MOV.U32 R4, RZ, RZ, RZ ;  /* 0x000000ffff047224 */ /* 0x000fe200078e00ff */
[----:B0-----:R-:W-:-:S05]  /*10110*/  LOP3.LUT R2, R2, 0x1f, RZ, 0xc0, !PT ;  /* 0x0000001f02027812 */ /* 0x001fca00078ec0ff */
[----:B------:R-:W-:-:S05]  /*10120*/  VIADD R7, R2, UR52 ;  /* 0x0000003402077c36 */ /* 0x000fca0008000000 */
[----:B------:R-:W-:-:S13]  /*10130*/  ISETP.GE.OR P6, PT, R7, UR4, !P0 ;  /* 0x0000000407007c0c */ /* 0x000fda000c7c6670 */
[----:B------:R-:W-:Y:S05]  /*10140*/  @P6 BRA `(.L_x_362) ;  /* 0x00000000000c6947 */ /* 0x000fea0003800000 */
[----:B------:R-:W0:Y:S02]  /*10150*/  LDC.64 R2, c[0x0][0xc58] ;  /* 0x00031600ff027b82 */ /* 0x000e240000000a00 */
[----:B0-----:R-:W-:-:S05]  /*10160*/  IMAD.WIDE R2, R7, 0x4, R2 ;  /* 0x0000000407027825 */ /* 0x001fca00078e0202 */
[----:B------:R0:W5:Y:S02]  /*10170*/  LDG.E R4, desc[UR48][R2.64] ;  /* 0x0000003002047981 */ /* 0x000164000c1e1900 */
.L_x_362:
[----:B------:R-:W-:Y:S05]  /*10180*/  BSYNC B0 ;  /* 0x0000000000007941 */ /* 0x000fea0003800000 */
.L_x_361:
        /* <DEDUP_REMOVED lines=13> */
[----:B0-----:R-:W-:Y:S02]  /*10260*/  SEL R9, R2, RZ, P5 ;  /* 0x000000ff02097207 */ /* 0x001fe40002800000 */
[----:B------:R-:W0:Y:S03]  /*10270*/  LDC R2, c[0x0][0xc10] ;  /* 0x00030400ff027b82 */ /* 0x000e260000000800 */
[----:B------:R-:W-:-:S05]  /*10280*/  IMAD.IADD R3, R8, 0x1, R9 ;  /* 0x0000000108037824 */ /* 0x000fca00078e0209 */
[----:B------:R-:W0:Y:S02]  /*10290*/  SHFL.IDX PT, R9, R3, 0x1f, 0x1f ;  /* 0x03e01f0003097f89 */ /* 0x000e2400000e0000 */
[----:B0-----:R-:W-:-:S04]  /*102a0*/  IMAD R6, R9, R2, RZ ;  /* 0x0000000209067224 */ /* 0x001fc800078e02ff */
[----:B------:R-:W-:-:S05]  /*102b0*/  IMAD.IADD R5, R6, 0x1, R5 ;  /* 0x0000000106057824 */ /* 0x000fca00078e0205 */
[----:B------:R-:W-:-:S13]  /*102c0*/  ISETP.GT.AND P6, PT, R5, R0, PT ;  /* 0x000000000500720c */ /* 0x000fda0003fc4270 */
[----:B------:R-:W-:Y:S05]  /*102d0*/  @!P6 BRA `(.L_x_363) ;  /* 0xfffffffc0070e947 */ /* 0x000fea000383ffff */
.L_x_359:
[----:B------:R-:W-:Y:S02]  /*102e0*/  IMAD.IADD R7, R5, 0x1, -R6 ;  /* 0x0000000105077824 */ /* 0x000fe400078e0a06 */
[----:B------:R-:W-:Y:S02]  /*102f0*/  IMAD.MOV.U32 R6, RZ, RZ, RZ ;  /* 0x000000ffff067224 */ /* 0x000fe400078e00ff */
        /* <DEDUP_REMOVED lines=14> */
[----:B------:R-:W-:-:S06]  /*103e0*/  IMAD.U32 R6, RZ, RZ, UR5 ;  /* 0x00000005ff067e24 */ /* 0x000fcc000f8e00ff */
[----:B------:R1:W2:Y:S02]  /*103f0*/  SHFL.IDX PT, R6, R3, R6, 0x1f ;  /* 0x00001f0603067589 */ /* 0x0002a400000e0000 */
.L_x_364:
[----:B--2---:R-:W-:Y:S01]  /*10400*/  IMAD R7, R6, R2, R7 ;  /* 0x0000000206077224 */ /* 0x004fe200078e0207 */
[----:B------:R-:W-:Y:S01]  /*10410*/  UIADD3 UR52, UR4, UR52, URZ ;  /* 0x0000003404347290 */ /* 0x000fe2000fffe03f */
[--C-:B0-----:R-:W-:Y:S02]  /*10420*/  IMAD.MOV R6, RZ, RZ, -R9.reuse ;  /* 0x000000ffff067224 */ /* 0x101fe400078e0a09 */
[----:B------:R-:W-:Y:S01]  /*10430*/  IMAD.MOV.U32 R2, RZ, RZ, RZ ;  /* 0x000000ffff027224 */ /* 0x000fe200078e00ff */
[----:B------:R0:W-:Y:S01]  /*10440*/  STL [R1], R7 ;  /* 0x0000000701007387 */ /* 0x0001e20000100800 */
[----:B------:R-:W-:Y:S02]  /*10450*/  IMAD R6, R6, R5, RZ ;  /* 0x0000000506067224 */ /* 0x000fe400078e02ff */
[----:B-1----:R-:W-:Y:S02]  /*10460*/  IMAD.MOV.U32 R3, RZ, RZ, R9 ;  /* 0x000000ffff037224 */ /* 0x002fe400078e0009 */
[----:B------:R-:W-:Y:S01]  /*10470*/  IMAD.HI.U32 R9, R9, R6, R2 ;  /* 0x0000000609097227 */ /* 0x000fe200078e0002 */
[----:B------:R-:W-:-:S03]  /*10480*/  IABS R2, R4 ;  /* 0x0000000400027213 */ /* 0x000fc60000000000 */
[----:B------:R-:W-:Y:S02]  /*10490*/  IMAD.IADD R3, R0, 0x1, -R7 ;  /* 0x0000000100037824 */ /* 0x000fe400078e0a07 */
[----:B------:R-:W-:-:S03]  /*104a0*/  IMAD.MOV R2, RZ, RZ, -R2 ;  /* 0x000000ffff027224 */ /* 0x000fc600078e0a02 */
[----:B------:R-:W-:-:S05]  /*104b0*/  IABS R0, R3 ;  /* 0x0000000300007213 */ /* 0x000fca0000000000 */
[----:B------:R-:W-:-:S04]  /*104c0*/  IMAD.HI.U32 R9, R9, R0, RZ ;  /* 0x0000000009097227 */ /* 0x000fc800078e00ff */
[----:B------:R-:W-:-:S05]  /*104d0*/  IMAD R0, R9, R2, R0 ;  /* 0x0000000209007224 */ /* 0x000fca00078e0200 */
[----:B------:R-:W-:-:S13]  /*104e0*/  ISETP.GT.U32.AND P1, PT, R5, R0, PT ;  /* 0x000000000500720c */ /* 0x000fda0003f24070 */
[----:B------:R-:W-:Y:S02]  /*104f0*/  @!P1 IMAD.IADD R0, R0, 0x1, -R5 ;  /* 0x0000000100009824 */ /* 0x000fe400078e0a05 */
[----:B------:R-:W-:Y:S01]  /*10500*/  @!P1 VIADD R9, R9, 0x1 ;  /* 0x0000000109099836 */ /* 0x000fe20000000000 */
[----:B------:R-:W-:Y:S02]  /*10510*/  ISETP.NE.AND P1, PT, R4, RZ, PT ;  /* 0x000000ff0400720c */ /* 0x000fe40003f25270 */
[----:B------:R-:W-:Y:S02]  /*10520*/  ISETP.GE.U32.AND P0, PT, R0, R5, PT ;  /* 0x000000050000720c */ /* 0x000fe40003f06070 */
[----:B------:R-:W-:-:S04]  /*10530*/  LOP3.LUT R0, R3, R4, RZ, 0x3c, !PT ;  /* 0x0000000403007212 */ /* 0x000fc800078e3cff */
[----:B------:R-:W-:-:S07]  /*10540*/  ISETP.GE.AND P2, PT, R0, RZ, PT ;  /* 0x000000ff0000720c */ /* 0x000fce0003f46270 */
[----:B------:R-:W-:-:S06]  /*10550*/  @P0 VIADD R9, R9, 0x1 ;  /* 0x0000000109090836 */ /* 0x000fcc0000000000 */
[----:B------:R-:W-:Y:S01]  /*10560*/  @!P2 IMAD.MOV R9, RZ, RZ, -R9 ;  /* 0x000000ffff09a224 */ /* 0x000fe200078e0a09 */
[----:B------:R-:W-:-:S04]  /*10570*/  @!P1 LOP3.LUT R9, RZ, R4, RZ, 0x33, !PT ;  /* 0x00000004ff099212 */ /* 0x000fc800078e33ff */
[----:B------:R-:W-:Y:S01]  /*10580*/  R2UR UR38, R9 ;  /* 0x00000000092672ca */ /* 0x000fe200000e0000 */
[----:B------:R-:W-:-:S04]  /*10590*/  IMAD.MOV R9, RZ, RZ, -R9 ;  /* 0x000000ffff097224 */ /* 0x000fc800078e0a09 */
[----:B------:R-:W-:-:S05]  /*105a0*/  IMAD R0, R4, R9, R3 ;  /* 0x0000000904007224 */ /* 0x000fca00078e0203 */
[----:B------:R0:W-:Y:S01]  /*105b0*/  STL [R1+0x4], R0 ;  /* 0x0000040001007387 */ /* 0x0001e20000100800 */
[----:B------:R-:W-:Y:S05]  /*105c0*/  BRA `(.L_x_365) ;  /* 0x0000000000107947 */ /* 0x000fea0003800000 */
.L_x_360:
[----:B------:R1:W-:Y:S01]  /*105d0*/  STL [R1], R0 ;  /* 0x0000000001007387 */ /* 0x0003e20000100800 */
[----:B------:R-:W-:Y:S01]  /*105e0*/  ULDC UR52, c[0x0][0xc14] ;  /* 0x0003050000347ab9 */ /* 0x000fe20000000800 */
[----:B------:R-:W-:Y:S02]  /*105f0*/  UMOV UR38, URZ ;  /* 0x0000003f00267c82 */ /* 0x000fe40008000000 */
[----:B------:R1:W-:Y:S03]  /*10600*/  STL [R1+0x4], RZ ;  /* 0x000004ff01007387 */ /* 0x0003e60000100800 */
.L_x_365:
[----:B------:R-:W2:Y:S04]  /*10610*/  LDL R3, [R1] ;  /* 0x0000000001037983 */ /* 0x000ea80000100800 */
[----:B------:R-:W3:Y:S01]  /*10620*/  LDL R2, [R1+0x4] ;  /* 0x0000040001027983 */ /* 0x000ee20000100800 */
[----:B------:R-:W-:Y:S02]  /*10630*/  IMAD.U32 R6, RZ, RZ, UR38 ;  /* 0x00000026ff067e24 */ /* 0x000fe4000f8e00ff */
[----:B0-----:R-:W-:Y:S01]  /*10640*/  IMAD.U32 R7, RZ, RZ, UR52 ;  /* 0x00000034ff077e24 */ /* 0x001fe2000f8e00ff */
[----:B-1----:R-:W0:Y:S02]  /*10650*/  S2R R0, SR_TID.X ;  /* 0x0000000000007919 */ /* 0x002e240000002100 */
[----:B0-----:R-:W-:Y:S01]  /*10660*/  LOP3.LUT R0, R0, 0x1f, RZ, 0xc0, !PT ;  /* 0x0000001f00007812 */ /* 0x001fe200078ec0ff */
[----:B------:R-:W-:Y:S03]  /*10670*/  BAR.SYNC.DEFER_BLOCKING 0x4, 0x180 ;  /* 0x0106000000007b1d */ /* 0x000fe60000010000 */
[----:B------:R-:W-:-:S13]  /*10680*/  ISETP.NE.AND P0, PT, R0, RZ, PT ;  /* 0x000000ff0000720c */ /* 0x000fda0003f05270 */
[----:B------:R-:W-:Y:S01]  /*10690*/  @!P0 MOV R0, 0x400 ;  /* 0x0000040000008802 */ /* 0x000fe20000000f00 */
[----:B--2---:R-:W-:Y:S02]  /*106a0*/  IMAD.MOV.U32 R4, RZ, RZ, R3 ;  /* 0x000000ffff047224 */ /* 0x004fe400078e0003 */
[----:B------:R-:W0:Y:S01]  /*106b0*/  @!P0 S2R R3, SR_CgaCtaId ;  /* 0x0000000000038919 */ /* 0x000e220000008800 */
[----:B---3--:R-:W-:Y:S01]  /*106c0*/  IMAD.MOV.U32 R5, RZ, RZ, R2 ;  /* 0x000000ffff057224 */ /* 0x008fe200078e0002 */
[----:B0-----:R-:W-:-:S05]  /*106d0*/  @!P0 LEA R0, R3, R0, 0x18 ;  /* 0x0000000003008211 */ /* 0x001fca00078ec0ff */
[----:B------:R0:W-:Y:S01]  /*106e0*/  @!P0 STS.128 [R0+0x334d0], R4 ;  /* 0x0334d00400008388 */ /* 0x0001e20000000c00 */
[----:B------:R-:W-:Y:S06]  /*106f0*/  BAR.ARV 0x5, 0x180 ;  /* 0x0146000000007b1d */ /* 0x000fec0000002000 */
.L_x_358:
[----:B------:R-:W-:Y:S02]  /*10700*/  ULDC UR4, c[0x0][0xc14] ;  /* 0x0003050000047ab9 */ /* 0x000fe40000000800 */
[----:B------:R-:W-:-:S06]  /*10710*/  UISETP.GE.AND UP0, UPT, UR52, UR4, UPT ;  /* 0x000000043400728c */ /* 0x000fcc000bf06270 */
[----:B------:R-:W-:-:S13]  /*10720*/  PLOP3.LUT P0, PT, PT, PT, UP0, 0x80, 0x0 ;  /* 0x000000000000781c */ /* 0x000fda0003f0f008 */
[----:B------:R-:W-:Y:S05]  /*10730*/  @!P0 BRA `(.L_x_366) ;  /* 0xffffffc000688947 */ /* 0x000fea000383ffff */
.L_x_304:
[----:B0-2---:R-:W2:Y:S01]  /*10740*/  LDL.LU R0, [R1+0x1c] ;  /* 0x00001c0001007983 */ /* 0x005ea20000300800 */
[----:B------:R-:W-:Y:S01]  /*10750*/  BSSY B0, `(.L_x_367) ;  /* 0x000000b000007945 */ /* 0x000fe20003800000 */
[----:B-1----:R-:W0:Y:S01]  /*10760*/  S2R R5, SR_CgaCtaId ;  /* 0x0000000000057919 */ /* 0x002e220000008800 */
[----:B--2---:R-:W-:-:S05]  /*10770*/  VIADD R0, R0, 0x1 ;  /* 0x0000000100007836 */ /* 0x004fca0000000000 */
[----:B------:R-:W-:-:S04]  /*10780*/  LEA.HI R2, R0, R0, RZ, 0x1 ;  /* 0x0000000000027211 */ /* 0x000fc800078f08ff */
[----:B------:R-:W-:-:S05]  /*10790*/  LOP3.LUT R3, R2, 0xfffffffe, RZ, 0xc0, !PT ;  /* 0xfffffffe02037812 */ /* 0x000fca00078ec0ff */
[----:B------:R-:W-:Y:S01]  /*107a0*/  IMAD.IADD R3, R0, 0x1, -R3 ;  /* 0x0000000100037824 */ /* 0x000fe200078e0a03 */
[----:B------:R-:W-:-:S04]  /*107b0*/  MOV R0, 0x400 ;  /* 0x0000040000007802 */ /* 0x000fc80000000f00 */
[----:B0-----:R-:W-:Y:S02]  /*107c0*/  LEA R0, R5, R0, 0x18 ;  /* 0x0000000005007211 */ /* 0x001fe400078ec0ff */
[----:B------:R-:W-:-:S04]  /*107d0*/  SHF.L.U32 R3, R3, 0x1f, RZ ;  /* 0x0000001f03037819 */ /* 0x000fc800000006ff */
[----:B------:R-:W0:Y:S02]  /*107e0*/  SYNCS.PHASECHK.TRANS64.TRYWAIT P0, [R0+URZ+0x33420], R3 ;  /* 0x03342003000075a7 */ /* 0x000e24000800017f */
[----:B0-----:R-:W-:Y:S05]  /*107f0*/  @!P0 BRA `(.L_x_368) ;  /* 0x0000000800388947 */ /* 0x001fea0003800000 */
.L_x_398:
[----:B------:R-:W-:Y:S05]  /*10800*/  BSYNC B0 ;  /* 0x0000000000007941 */ /* 0x000fea0003800000 */
.L_x_367:
[----:B------:R-:W-:-:S03]  /*10810*/  UMOV UR4, 0xffffffff ;  /* 0xffffffff00047882 */ /* 0x000fc60000000000 */
[----:B------:R-:W-:Y:S05]  /*10820*/  BRA.DIV UR4, `(.L_x_369) ;  /* 0x0000000a04407947 */ /* 0x000fea000b800000 */
[----:B------:R-:W1:Y:S02]  /*10830*/  S2R R2, SR_TID.X ;  /* 0x0000000000027919 */ /* 0x000e640000002100 */
[----:B-1----:R-:W-:-:S04]  /*10840*/  SHF.R.U32.HI R2, RZ, 0x5, R2 ;  /* 0x00000005ff027819 */ /* 0x002fc80000011602 */
[----:B------:R-:W-:-:S05]  /*10850*/  LOP3.LUT R2, R2, 0x3, RZ, 0xc0, !PT ;  /* 0x0000000302027812 */ /* 0x000fca00078ec0ff */
[----:B------:R1:W2:Y:S02]  /*10860*/  SHFL.IDX PT, R14, R2, RZ, 0x1f ;  /* 0x00001fff020e7589 */ /* 0x0002a400000e0000 */
.L_x_401:
[----:B--2---:R-:W-:Y:S01]  /*10870*/  ISETP.NE.AND P0, PT, R14, RZ, PT ;  /* 0x000000ff0e00720c */ /* 0x004fe20003f05270 */
[----:B------:R-:W-:-:S12]  /*10880*/  BSSY B0, `(.L_x_370) ;  /* 0x000002b000007945 */ /* 0x000fd80003800000 */
[----:B------:R-:W-:Y:S05]  /*10890*/  @P0 BRA `(.L_x_371) ;  /* 0x0000000000a40947 */ /* 0x000fea0003800000 */
[----:B------:R-:W-:-:S03]  /*108a0*/  UMOV UR4, 0xffffffff ;  /* 0xffffffff00047882 */ /* 0x000fc60000000000 */
[----:B------:R-:W-:Y:S05]  /*108b0*/  BRA.DIV UR4, `(.L_x_372) ;  /* 0x0000000a04507947 */ /* 0x000fea000b800000 */
[----:B------:R-:W-:-:S13]  /*108c0*/  ELECT P6, URZ, PT ;  /* 0x00000000003f782f */ /* 0x000fda00038c0000 */
.L_x_404:
[----:B------:R-:W-:Y:S05]  /*108d0*/  @!P6 BRA `(.L_x_371) ;  /* 0x000000000094e947 */ /* 0x000fea0003800000 */
[----:B------:R-:W-:-:S06]  /*108e0*/  ULOP3.LUT UR4, UR40, 0x2, URZ, 0xfc, !UPT ;  /* 0x0000000228047892 */ /* 0x000fcc000f8efc3f */
[----:B-1----:R-:W-:-:S05]  /*108f0*/  IMAD.U32 R2, RZ, RZ, UR4 ;  /* 0x00000004ff027e24 */ /* 0x002fca000f8e00ff */
[----:B------:R-:W-:-:S13]  /*10900*/  ISETP.NE.AND P0, PT, R2, 0x3, PT ;  /* 0x000000030200780c */ /* 0x000fda0003f05270 */
[----:B------:R-:W-:Y:S05]  /*10910*/  @!P0 BRA `(.L_x_373) ;  /* 0x0000000000048947 */ /* 0x000fea0003800000 */
[----:B------:R-:W-:Y:S01]  /*10920*/  BPT.TRAP 0x1 ;  /* 0x000000040000795c */ /* 0x000fe20000300000 */
.L_x_373:
[----:B------:R-:W-:Y:S01]  /*10930*/  VIADD R2, R0, 0x33440 ;  /* 0x0003344000027836 */ /* 0x000fe20000000000 */
[----:B------:R-:W-:Y:S01]  /*10940*/  SHF.L.U32 R4, R18, 0x1f, RZ ;  /* 0x0000001f12047819 */ /* 0x000fe200000006ff */
[C---:B0-----:R-:W-:Y:S02]  /*10950*/  VIADD R3, R17.reuse, 0x1 ;  /* 0x0000000111037836 */ /* 0x041fe40000000000 */
[----:B------:R-:W-:-:S03]  /*10960*/  IMAD R7, R17, 0x8, R2 ;  /* 0x0000000811077824 */ /* 0x000fc600078e0202 */
[C---:B------:R-:W-:Y:S01]  /*10970*/  ISETP.NE.AND P2, PT, R3.reuse, 0x2, PT ;  /* 0x000000020300780c */ /* 0x040fe20003f45270 */
[----:B------:R-:W0:Y:S03]  /*10980*/  SYNCS.PHASECHK.TRANS64.TRYWAIT P1, [R7+URZ], R4 ;  /* 0x00000004070075a7 */ /* 0x000e26000802017f */
[----:B------:R-:W-:Y:S02]  /*10990*/  SEL R5, RZ, 0x1, P2 ;  /* 0x00000001ff057807 */ /* 0x000fe40001000000 */
[----:B------:R-:W-:Y:S02]  /*109a0*/  SEL R3, R3, RZ, P2 ;  /* 0x000000ff03037207 */ /* 0x000fe40001000000 */
[----:B------:R-:W-:-:S03]  /*109b0*/  LOP3.LUT R5, R18, R5, RZ, 0x3c, !PT ;  /* 0x0000000512057212 */ /* 0x000fc600078e3cff */
[----:B------:R-:W-:Y:S01]  /*109c0*/  IMAD R9, R3, 0x8, R2 ;  /* 0x0000000803097824 */ /* 0x000fe200078e0202 */
[----:B------:R-:W-:Y:S01]  /*109d0*/  SHF.L.U32 R2, R5, 0x1f, RZ ;  /* 0x0000001f05027819 */ /* 0x000fe200000006ff */
[----:B0-----:R-:W-:Y:S06]  /*109e0*/  @!P1 BRA `(.L_x_374) ;  /* 0x0000000800249947 */ /* 0x001fec0003800000 */
.L_x_405:
[----:B------:R-:W1:Y:S02]  /*109f0*/  SYNCS.PHASECHK.TRANS64.TRYWAIT P1, [R9+URZ], R2 ;  /* 0x00000002090075a7 */ /* 0x000e64000802017f */
[----:B-1----:R-:W-:Y:S05]  /*10a00*/  @!P1 BRA `(.L_x_375) ;  /* 0x0000000800309947 */ /* 0x002fea0003800000 */
.L_x_406:
[----:B------:R-:W-:Y:S05]  /*10a10*/  @!P0 BRA `(.L_x_376) ;  /* 0x0000000000048947 */ /* 0x000fea0003800000 */
[----:B------:R-:W-:Y:S01]  /*10a20*/  BPT.TRAP 0x1 ;  /* 0x000000040000795c */ /* 0x000fe20000300000 */
.L_x_376:
[----:B------:R-:W-:-:S04]  /*10a30*/  IMAD R17, R17, 0x8, R0 ;  /* 0x0000000811117824 */ /* 0x000fc800078e0200 */
[----:B------:R-:W2:Y:S02]  /*10a40*/  SYNCS.PHASECHK.TRANS64.TRYWAIT P1, [R17+URZ+0x33460], R4 ;  /* 0x03346004110075a7 */ /* 0x000ea4000802017f */
[----:B--2---:R-:W-:Y:S05]  /*10a50*/  @!P1 BRA `(.L_x_377) ;  /* 0x0000000800309947 */ /* 0x004fea0003800000 */
.L_x_407:
[----:B------:R-:W-:Y:S05]  /*10a60*/  @!P0 BRA `(.L_x_378) ;  /* 0x0000000000048947 */ /* 0x000fea0003800000 */
[----:B------:R-:W-:Y:S01]  /*10a70*/  BPT.TRAP 0x1 ;  /* 0x000000040000795c */ /* 0x000fe20000300000 */
.L_x_378:
[----:B------:R-:W-:-:S04]  /*10a80*/  IMAD R3, R3, 0x8, R0 ;  /* 0x0000000803037824 */ /* 0x000fc800078e0200 */
[----:B------:R-:W3:Y:S02]  /*10a90*/  SYNCS.PHASECHK.TRANS64.TRYWAIT P1, [R3+URZ+0x33460], R2 ;  /* 0x03346002030075a7 */ /* 0x000ee4000802017f */
[----:B---3--:R-:W-:Y:S05]  /*10aa0*/  @!P1 BRA `(.L_x_379) ;  /* 0x0000000800309947 */ /* 0x008fea0003800000 */
.L_x_408:
[----:B------:R-:W-:Y:S05]  /*10ab0*/  @!P0 BRA `(.L_x_380) ;  /* 0x0000000000048947 */ /* 0x000fea0003800000 */
[----:B------:R-:W-:Y:S01]  /*10ac0*/  BPT.TRAP 0x1 ;  /* 0x000000040000795c */ /* 0x000fe20000300000 */
.L_x_380:
[----:B------:R-:W4:Y:S02]  /*10ad0*/  SYNCS.PHASECHK.TRANS64.TRYWAIT P0, [R17+URZ+0x33480], R4 ;  /* 0x03348004110075a7 */ /* 0x000f24000800017f */
[----:B----4-:R-:W-:Y:S05]  /*10ae0*/  @!P0 BRA `(.L_x_381) ;  /* 0x0000000800348947 */ /* 0x010fea0003800000 */
.L_x_382:
[----:B------:R0:W0:Y:S02]  /*10af0*/  SYNCS.PHASECHK.TRANS64.TRYWAIT P0, [R3+URZ+0x33480], R2 ;  /* 0x03348002030075a7 */ /* 0x000024000800017f */
[----:B0-----:R-:W-:Y:S05]  /*10b00*/  @!P0 NANOSLEEP.SYNCS 0x989680 ;  /* 0x009896800000895d */ /* 0x001fea0003900000 */
[----:B------:R-:W0:Y:S02]  /*10b10*/  @!P0 SYNCS.PHASECHK.TRANS64 P0, [R3+URZ+0x33480], R2 ;  /* 0x03348002030085a7 */ /* 0x000e24000800007f */
[----:B0-----:R-:W-:Y:S05]  /*10b20*/  @!P0 BRA `(.L_x_382) ;  /* 0xfffffffc00f08947 */ /* 0x001fea000383ffff */
.L_x_371:
[----:B------:R-:W-:Y:S05]  /*10b30*/  BSYNC B0 ;  /* 0x0000000000007941 */ /* 0x000fea0003800000 */
.L_x_370:
[----:B------:R-:W-:Y:S05]  /*10b40*/  EXIT ;  /* 0x000000000000794d */ /* 0x000fea0003800000 */
.L_x_254:
[----:B0-----:R0:W1:Y:S02]  /*10b50*/  SYNCS.PHASECHK.TRANS64.TRYWAIT P1, [R0+URZ+0x33400], R3 ;  /* 0x03340003000075a7 */ /* 0x001064000802017f */
[----:B-1----:R-:W-:Y:S05]  /*10b60*/  @!P1 NANOSLEEP.SYNCS 0x989680 ;  /* 0x009896800000995d */ /* 0x002fea0003900000 */
[----:B------:R-:W1:Y:S02]  /*10b70*/  @!P1 SYNCS.PHASECHK.TRANS64 P1, [R0+URZ+0x33400], R3 ;  /* 0x03340003000095a7 */ /* 0x000e64000802007f */
[----:B-1----:R-:W-:Y:S05]  /*10b80*/  @!P1 BRA `(.L_x_254) ;  /* 0xfffffffc00f09947 */ /* 0x002fea000383ffff */
[----:B------:R-:W-:Y:S05]  /*10b90*/  BRA `(.L_x_383) ;  /* 0xffffff0c00d47947 */ /* 0x000fea000383ffff */
.L_x_258:
[----:B-1----:R1:W2:Y:S02]  /*10ba0*/  SYNCS.PHASECHK.TRANS64.TRYWAIT P1, [R4+URZ+0x33430], R3 ;  /* 0x03343003040075a7 */ /* 0x0022a4000802017f */
[----:B--2---:R-:W-:Y:S05]  /*10bb0*/  @!P1 NANOSLEEP.SYNCS 0x989680 ;  /* 0x009896800000995d */ /* 0x004fea0003900000 */
[----:B------:R-:W2:Y:S02]  /*10bc0*/  @!P1 SYNCS.PHASECHK.TRANS64 P1, [R4+URZ+0x33430], R3 ;  /* 0x03343003040095a7 */ /* 0x000ea4000802007f */
[----:B--2---:R-:W-:Y:S05]  /*10bd0*/  @!P1 BRA `(.L_x_258) ;  /* 0xfffffffc00f09947 */ /* 0x004fea000383ffff */
[----:B------:R-:W-:Y:S05]  /*10be0*/  BRA `(.L_x_257) ;  /* 0xffffff0c00fc7947 */ /* 0x000fea000383ffff */
.L_x_263:
[----:B-1----:R-:W-:-:S04]  /*10bf0*/  IMAD.U32 R3, RZ, RZ, UR6 ;  /* 0x00000006ff037e24 */ /* 0x002fc8000f8e00ff */
[----:B------:R1:W2:Y:S03]  /*10c00*/  SYNCS.PHASECHK.TRANS64.TRYWAIT P1, [R3+URZ+0x33430], R0 ;  /* 0x03343000030075a7 */ /* 0x0002a6000802017f */
[----:B--2---:R-:W-:Y:S05]  /*10c10*/  @!P1 NANOSLEEP.SYNCS 0x989680 ;  /* 0x009896800000995d */ /* 0x004fea0003900000 */
[----:B------:R-:W2:Y:S02]  /*10c20*/  @!P1 SYNCS.PHASECHK.TRANS64 P1, [R3+URZ+0x33430], R0 ;  /* 0x03343000030095a7 */ /* 0x000ea4000802007f */
[----:B--2---:R-:W-:Y:S05]  /*10c30*/  @!P1 BRA `(.L_x_263) ;  /* 0xfffffffc00ec9947 */ /* 0x004fea000383ffff */
[----:B------:R-:W-:Y:S05]  /*10c40*/  BRA `(.L_x_260) ;  /* 0xffffff44009c7947 */ /* 0x000fea000383ffff */
.L_x_267:
[----:B-1----:R-:W-:-:S04]  /*10c50*/  IMAD.U32 R3, RZ, RZ, UR6 ;  /* 0x00000006ff037e24 */ /* 0x002fc8000f8e00ff */
[----:B------:R1:W2:Y:S03]  /*10c60*/  SYNCS.PHASECHK.TRANS64.TRYWAIT P1, [R3+URZ+0x33450], R0 ;  /* 0x03345000030075a7 */ /* 0x0002a6000802017f */
[----:B--2---:R-:W-:Y:S05]  /*10c70*/  @!P1 NANOSLEEP.SYNCS 0x989680 ;  /* 0x009896800000995d */ /* 0x004fea0003900000 */
[----:B------:R-:W2:Y:S02]  /*10c80*/  @!P1 SYNCS.PHASECHK.TRANS64 P1, [R3+URZ+0x33450], R0 ;  /* 0x03345000030095a7 */ /* 0x000ea4000802007f */
[----:B--2---:R-:W-:Y:S05]  /*10c90*/  @!P1 BRA `(.L_x_267) ;  /* 0xfffffffc00ec9947 */ /* 0x004fea000383ffff */
[----:B------:R-:W-:Y:S05]  /*10ca0*/  BRA `(.L_x_264) ;  /* 0xffffff5000a87947 */ /* 0x000fea000383ffff */
.L_x_273:
[----:B-1----:R1:W2:Y:S02]  /*10cb0*/  SYNCS.PHASECHK.TRANS64.TRYWAIT P1, [R14+URZ+0x33450], R7 ;  /* 0x033450070e0075a7 */ /* 0x0022a4000802017f */
[----:B--2---:R-:W-:Y:S05]  /*10cc0*/  @!P1 NANOSLEEP.SYNCS 0x989680 ;  /* 0x009896800000995d */ /* 0x004fea0003900000 */
[----:B------:R-:W2:Y:S02]  /*10cd0*/  @!P1 SYNCS.PHASECHK.TRANS64 P1, [R14+URZ+0x33450], R7 ;  /* 0x033450070e0095a7 */ /* 0x000ea4000802007f */
[----:B--2---:R-:W-:Y:S05]  /*10ce0*/  @!P1 BRA `(.L_x_273) ;  /* 0xfffffffc00f09947 */ /* 0x004fea000383ffff */
[----:B------:R-:W-:Y:S05]  /*10cf0*/  BRA `(.L_x_272) ;  /* 0xffffff7400307947 */ /* 0x000fea000383ffff */
.L_x_313:
[----:B------:R-:W-:Y:S02]  /*10d00*/  IMAD.MOV.U32 R13, RZ, RZ, R4 ;  /* 0x000000ffff0d7224 */ /* 0x000fe400078e0004 */
[----:B------:R-:W-:Y:S02]  /*10d10*/  IMAD.MOV.U32 R12, RZ, RZ, RZ ;  /* 0x000000ffff0c7224 */ /* 0x000fe400078e00ff */
[----:B------:R-:W-:Y:S02]  /*10d20*/  IMAD.MOV.U32 R11, RZ, RZ, 0x1f ;  /* 0x0000001fff0b7424 */ /* 0x000fe400078e00ff */
[----:B------:R-:W-:-:S07]  /*10d30*/  IMAD.MOV.U32 R15, RZ, RZ, -0x1 ;  /* 0xffffffffff0f7424 */ /* 0x000fce00078e00ff */
[----:B------:R-:W-:Y:S05]  /*10d40*/  WARPSYNC.COLLECTIVE R15, `(.L_x_384) ;  /* 0x000000000f087348 */ /* 0x000fea0003c00000 */
[----:B------:R0:W1:Y:S02]  /*10d50*/  SHFL.IDX P6, R14, R13, R12, R11 ;  /* 0x0000000c0d0e7389 */ /* 0x00006400000c000b */
[----:B01----:R-:W-:Y:S01]  /*10d60*/  ENDCOLLECTIVE ;  /* 0x000000000000791b */ /* 0x003fe20003800000 */
.L_x_384:
[----:B------:R-:W-:Y:S05]  /*10d70*/  BRA `(.L_x_385) ;  /* 0xffffffc800787947 */ /* 0x000fea000383ffff */
.L_x_315:
[----:B------:R-:W-:Y:S01]  /*10d80*/  BSSY B0, `(.L_x_386) ;  /* 0x0000006000007945 */ /* 0x000fe20003800000 */
[----:B------:R-:W-:-:S07]  /*10d90*/  IMAD.MOV.U32 R15, RZ, RZ, -0x1 ;  /* 0xffffffffff0f7424 */ /* 0x000fce00078e00ff */
[----:B0-----:R-:W-:Y:S05]  /*10da0*/  WARPSYNC.COLLECTIVE R15, `(.L_x_387) ;  /* 0x000000000f0c7348 */ /* 0x001fea0003c00000 */
[----:B------:R-:W-:Y:S02]  /*10db0*/  ELECT P6, UR62, PT ;  /* 0x00000000003e782f */ /* 0x000fe400038c0000 */
[----:B------:R-:W-:Y:S01]  /*10dc0*/  MOV R14, UR62 ;  /* 0x0000003e000e7c02 */ /* 0x000fe20008000f00 */
[----:B0-----:R-:W-:Y:S10]  /*10dd0*/  ENDCOLLECTIVE ;  /* 0x000000000000791b */ /* 0x001ff40003800000 */
.L_x_387:
[----:B------:R-:W-:Y:S05]  /*10de0*/  BSYNC B0 ;  /* 0x0000000000007941 */ /* 0x000fea0003800000 */
.L_x_386:
[----:B------:R-:W-:Y:S05]  /*10df0*/  BRA `(.L_x_388) ;  /* 0xffffffc800787947 */ /* 0x000fea000383ffff */
.L_x_318:
[----:B0-----:R0:W1:Y:S02]  /*10e00*/  SYNCS.PHASECHK.TRANS64.TRYWAIT P2, [R4+URZ+0x33480], R3 ;  /* 0x03348003040075a7 */ /* 0x001064000804017f */
[----:B-1----:R-:W-:Y:S05]  /*10e10*/  @!P2 NANOSLEEP.SYNCS 0x989680 ;  /* 0x009896800000a95d */ /* 0x002fea0003900000 */
[----:B------:R-:W1:Y:S02]  /*10e20*/  @!P2 SYNCS.PHASECHK.TRANS64 P2, [R4+URZ+0x33480], R3 ;  /* 0x033480030400a5a7 */ /* 0x000e64000804007f */
[----:B-1----:R-:W-:Y:S05]  /*10e30*/  @!P2 BRA `(.L_x_318) ;  /* 0xfffffffc00f0a947 */ /* 0x002fea000383ffff */
[----:B------:R-:W-:Y:S05]  /*10e40*/  BRA `(.L_x_389) ;  /* 0xffffffc800cc7947 */ /* 0x000fea000383ffff */
.L_x_320:
[----:B-1----:R1:W2:Y:S02]  /*10e50*/  SYNCS.PHASECHK.TRANS64.TRYWAIT P2, [R4+URZ+0x33440], R3 ;  /* 0x03344003040075a7 */ /* 0x0022a4000804017f */
[----:B--2---:R-:W-:Y:S05]  /*10e60*/  @!P2 NANOSLEEP.SYNCS 0x989680 ;  /* 0x009896800000a95d */ /* 0x004fea0003900000 */
[----:B------:R-:W2:Y:S02]  /*10e70*/  @!P2 SYNCS.PHASECHK.TRANS64 P2, [R4+URZ+0x33440], R3 ;  /* 0x033440030400a5a7 */ /* 0x000ea4000804007f */
[----:B--2---:R-:W-:Y:S05]  /*10e80*/  @!P2 BRA `(.L_x_320) ;  /* 0xfffffffc00f0a947 */ /* 0x004fea000383ffff */
[----:B------:R-:W-:Y:S05]  /*10e90*/  BRA `(.L_x_390) ;  /* 0xffffffcc004c7947 */ /* 0x000fea000383ffff */
.L_x_323:
[----:B0-----:R-:W-:-:S04]  /*10ea0*/  IMAD.U32 R3, RZ, RZ, UR41 ;  /* 0x00000029ff037e24 */ /* 0x001fc8000f8e00ff */
[----:B------:R0:W1:Y:S03]  /*10eb0*/  SYNCS.PHASECHK.TRANS64.TRYWAIT P0, [R3+URZ+0x33420], R2 ;  /* 0x03342002030075a7 */ /* 0x000066000800017f */
[----:B-1----:R-:W-:Y:S05]  /*10ec0*/  @!P0 NANOSLEEP.SYNCS 0x989680 ;  /* 0x009896800000895d */ /* 0x002fea0003900000 */
[----:B------:R-:W1:Y:S02]  /*10ed0*/  @!P0 SYNCS.PHASECHK.TRANS64 P0, [R3+URZ+0x33420], R2 ;  /* 0x03342002030085a7 */ /* 0x000e64000800007f */
[----:B-1----:R-:W-:Y:S05]  /*10ee0*/  @!P0 BRA `(.L_x_323) ;  /* 0xfffffffc00ec8947 */ /* 0x002fea000383ffff */
[----:B------:R-:W-:Y:S05]  /*10ef0*/  BRA `(.L_x_391) ;  /* 0xffffffd000587947 */ /* 0x000fea000383ffff */
.L_x_329:
[----:B0-----:R0:W1:Y:S02]  /*10f00*/  SYNCS.PHASECHK.TRANS64.TRYWAIT P0, [R6+URZ+0x33480], R5 ;  /* 0x03348005060075a7 */ /* 0x001064000800017f */
[----:B-1----:R-:W-:Y:S05]  /*10f10*/  @!P0 NANOSLEEP.SYNCS 0x989680 ;  /* 0x009896800000895d */ /* 0x002fea0003900000 */
[----:B------:R-:W1:Y:S02]  /*10f20*/  @!P0 SYNCS.PHASECHK.TRANS64 P0, [R6+URZ+0x33480], R5 ;  /* 0x03348005060085a7 */ /* 0x000e64000800007f */
[----:B-1----:R-:W-:Y:S05]  /*10f30*/  @!P0 BRA `(.L_x_329) ;  /* 0xfffffffc00f08947 */ /* 0x002fea000383ffff */
[----:B------:R-:W-:Y:S05]  /*10f40*/  BRA `(.L_x_392) ;  /* 0xffffffd000fc7947 */ /* 0x000fea000383ffff */
.L_x_336:
[----:B-1----:R1:W2:Y:S02]  /*10f50*/  SYNCS.PHASECHK.TRANS64.TRYWAIT P0, [R6+URZ+0x33440], R5 ;  /* 0x03344005060075a7 */ /* 0x0022a4000800017f */
[----:B--2---:R-:W-:Y:S05]  /*10f60*/  @!P0 NANOSLEEP.SYNCS 0x989680 ;  /* 0x009896800000895d */ /* 0x004fea0003900000 */
[----:B------:R-:W2:Y:S02]  /*10f70*/  @!P0 SYNCS.PHASECHK.TRANS64 P0, [R6+URZ+0x33440], R5 ;  /* 0x03344005060085a7 */ /* 0x000ea4000800007f */
[----:B--2---:R-:W-:Y:S05]  /*10f80*/  @!P0 BRA `(.L_x_336) ;  /* 0xfffffffc00f08947 */ /* 0x004fea000383ffff */
[----:B------:R-:W-:Y:S05]  /*10f90*/  BRA `(.L_x_393) ;  /* 0xffffffd400fc7947 */ /* 0x000fea000383ffff */
.L_x_344:
[----:B0-----:R0:W1:Y:S02]  /*10fa0*/  SYNCS.PHASECHK.TRANS64.TRYWAIT P2, [R13+URZ+0x33470], R4 ;  /* 0x033470040d0075a7 */ /* 0x001064000804017f */
[----:B-1----:R-:W-:Y:S05]  /*10fb0*/  @!P2 NANOSLEEP.SYNCS 0x989680 ;  /* 0x009896800000a95d */ /* 0x002fea0003900000 */
[----:B------:R-:W1:Y:S02]  /*10fc0*/  @!P2 SYNCS.PHASECHK.TRANS64 P2, [R13+URZ+0x33470], R4 ;  /* 0x033470040d00a5a7 */ /* 0x000e64000804007f */
[----:B-1----:R-:W-:Y:S05]  /*10fd0*/  @!P2 BRA `(.L_x_344) ;  /* 0xfffffffc00f0a947 */ /* 0x002fea000383ffff */
[----:B------:R-:W-:Y:S05]  /*10fe0*/  BRA `(.L_x_394) ;  /* 0xffffffdc00107947 */ /* 0x000fea000383ffff */
.L_x_346:
[----:B-1----:R1:W2:Y:S02]  /*10ff0*/  SYNCS.PHASECHK.TRANS64.TRYWAIT P2, [R13+URZ+0x33460], R2 ;  /* 0x033460020d0075a7 */ /* 0x0022a4000804017f */
[----:B--2---:R-:W-:Y:S05]  /*11000*/  @!P2 NANOSLEEP.SYNCS 0x989680 ;  /* 0x009896800000a95d */ /* 0x004fea0003900000 */
[----:B------:R-:W2:Y:S02]  /*11010*/  @!P2 SYNCS.PHASECHK.TRANS64 P2, [R13+URZ+0x33460], R2 ;  /* 0x033460020d00a5a7 */ /* 0x000ea4000804007f */
[----:B--2---:R-:W-:Y:S05]  /*11020*/  @!P2 BRA `(.L_x_346) ;  /* 0xfffffffc00f0a947 */ /* 0x004fea000383ffff */
[----:B------:R-:W-:Y:S05]  /*11030*/  BRA `(.L_x_395) ;  /* 0xffffffdc00187947 */ /* 0x000fea000383ffff */
.L_x_353:
[----:B0-----:R0:W1:Y:S02]  /*11040*/  SYNCS.PHASECHK.TRANS64.TRYWAIT P0, [R3+URZ+0x33470], R0 ;  /* 0x03347000030075a7 */ /* 0x001064000800017f */
[----:B-1----:R-:W-:Y:S05]  /*11050*/  @!P0 NANOSLEEP.SYNCS 0x989680 ;  /* 0x009896800000895d */ /* 0x002fea0003900000 */
[----:B------:R-:W1:Y:S02]  /*11060*/  @!P0 SYNCS.PHASECHK.TRANS64 P0, [R3+URZ+0x33470], R0 ;  /* 0x03347000030085a7 */ /* 0x000e64000800007f */
[----:B-1----:R-:W-:Y:S05]  /*11070*/  @!P0 BRA `(.L_x_353) ;  /* 0xfffffffc00f08947 */ /* 0x002fea000383ffff */
[----:B------:R-:W-:Y:S05]  /*11080*/  BRA `(.L_x_396) ;  /* 0xffffffe4003c7947 */ /* 0x000fea000383ffff */
.L_x_355:
[----:B0-----:R0:W1:Y:S02]  /*11090*/  SYNCS.PHASECHK.TRANS64.TRYWAIT P0, [R3+URZ+0x33460], R0 ;  /* 0x03346000030075a7 */ /* 0x001064000800017f */
[----:B-1----:R-:W-:Y:S05]  /*110a0*/  @!P0 NANOSLEEP.SYNCS 0x989680 ;  /* 0x009896800000895d */ /* 0x002fea0003900000 */
[----:B------:R-:W1:Y:S02]  /*110b0*/  @!P0 SYNCS.PHASECHK.TRANS64 P0, [R3+URZ+0x33460], R0 ;  /* 0x03346000030085a7 */ /* 0x000e64000800007f */
[----:B-1----:R-:W-:Y:S05]  /*110c0*/  @!P0 BRA `(.L_x_355) ;  /* 0xfffffffc00f08947 */ /* 0x002fea000383ffff */
[----:B------:R-:W-:Y:S05]  /*110d0*/  BRA `(.L_x_397) ;  /* 0xffffffe400407947 */ /* 0x000fea000383ffff */
.L_x_368:
[----:B0-----:R0:W1:Y:S02]  /*110e0*/  SYNCS.PHASECHK.TRANS64.TRYWAIT P0, [R0+URZ+0x33420], R3 ;  /* 0x03342003000075a7 */ /* 0x001064000800017f */
[----:B-1----:R-:W-:Y:S05]  /*110f0*/  @!P0 NANOSLEEP.SYNCS 0x989680 ;  /* 0x009896800000895d */ /* 0x002fea0003900000 */
[----:B------:R-:W1:Y:S02]  /*11100*/  @!P0 SYNCS.PHASECHK.TRANS64 P0, [R0+URZ+0x33420], R3 ;  /* 0x03342003000085a7 */ /* 0x000e64000800007f */
[----:B-1----:R-:W-:Y:S05]  /*11110*/  @!P0 BRA `(.L_x_368) ;  /* 0xfffffffc00f08947 */ /* 0x002fea000383ffff */
[----:B------:R-:W-:Y:S05]  /*11120*/  BRA `(.L_x_398) ;  /* 0xfffffff400b47947 */ /* 0x000fea000383ffff */
.L_x_369:
[----:B------:R-:W1:Y:S01]  /*11130*/  S2R R2, SR_TID.X ;  /* 0x0000000000027919 */ /* 0x000e620000002100 */
[----:B------:R-:W-:Y:S01]  /*11140*/  BSSY B0, `(.L_x_399) ;  /* 0x000000a000007945 */ /* 0x000fe20003800000 */
[----:B------:R-:W-:Y:S02]  /*11150*/  IMAD.MOV.U32 R12, RZ, RZ, RZ ;  /* 0x000000ffff0c7224 */ /* 0x000fe400078e00ff */
[----:B------:R-:W-:Y:S02]  /*11160*/  IMAD.MOV.U32 R11, RZ, RZ, 0x1f ;  /* 0x0000001fff0b7424 */ /* 0x000fe400078e00ff */
[----:B------:R-:W-:Y:S01]  /*11170*/  IMAD.MOV.U32 R15, RZ, RZ, -0x1 ;  /* 0xffffffffff0f7424 */ /* 0x000fe200078e00ff */
[----:B-1----:R-:W-:-:S04]  /*11180*/  SHF.R.U32.HI R2, RZ, 0x5, R2 ;  /* 0x00000005ff027819 */ /* 0x002fc80000011602 */
[----:B------:R-:W-:-:S05]  /*11190*/  LOP3.LUT R2, R2, 0x3, RZ, 0xc0, !PT ;  /* 0x0000000302027812 */ /* 0x000fca00078ec0ff */
[----:B------:R-:W-:-:S07]  /*111a0*/  IMAD.MOV.U32 R13, RZ, RZ, R2 ;  /* 0x000000ffff0d7224 */ /* 0x000fce00078e0002 */
[----:B0-----:R-:W-:Y:S05]  /*111b0*/  WARPSYNC.COLLECTIVE R15, `(.L_x_400) ;  /* 0x000000000f087348 */ /* 0x001fea0003c00000 */
[----:B------:R1:W2:Y:S02]  /*111c0*/  SHFL.IDX P6, R14, R13, R12, R11 ;  /* 0x0000000c0d0e7389 */ /* 0x0002a400000c000b */
[----:B012---:R-:W-:Y:S01]  /*111d0*/  ENDCOLLECTIVE ;  /* 0x000000000000791b */ /* 0x007fe20003800000 */
.L_x_400:
[----:B------:R-:W-:Y:S05]  /*111e0*/  BSYNC B0 ;  /* 0x0000000000007941 */ /* 0x000fea0003800000 */
.L_x_399:
[----:B------:R-:W-:Y:S05]  /*111f0*/  BRA `(.L_x_401) ;  /* 0xfffffff4009c7947 */ /* 0x000fea000383ffff */
.L_x_372:
[----:B------:R-:W-:Y:S01]  /*11200*/  BSSY B1, `(.L_x_402) ;  /* 0x0000006000017945 */ /* 0x000fe20003800000 */
[----:B------:R-:W-:-:S07]  /*11210*/  IMAD.MOV.U32 R15, RZ, RZ, -0x1 ;  /* 0xffffffffff0f7424 */ /* 0x000fce00078e00ff */
[----:B01----:R-:W-:Y:S05]  /*11220*/  WARPSYNC.COLLECTIVE R15, `(.L_x_403) ;  /* 0x000000000f0c7348 */ /* 0x003fea0003c00000 */
[----:B------:R-:W-:Y:S02]  /*11230*/  ELECT P6, UR62, PT ;  /* 0x00000000003e782f */ /* 0x000fe400038c0000 */
[----:B------:R-:W-:Y:S01]  /*11240*/  MOV R14, UR62 ;  /* 0x0000003e000e7c02 */ /* 0x000fe20008000f00 */
[----:B01----:R-:W-:Y:S10]  /*11250*/  ENDCOLLECTIVE ;  /* 0x000000000000791b */ /* 0x003ff40003800000 */
.L_x_403:
[----:B------:R-:W-:Y:S05]  /*11260*/  BSYNC B1 ;  /* 0x0000000000017941 */ /* 0x000fea0003800000 */
.L_x_402:
[----:B------:R-:W-:Y:S05]  /*11270*/  BRA `(.L_x_404) ;  /* 0xfffffff400947947 */ /* 0x000fea000383ffff */
.L_x_374:
[----:B0-----:R0:W1:Y:S02]  /*11280*/  SYNCS.PHASECHK.TRANS64.TRYWAIT P1, [R7+URZ], R4 ;  /* 0x00000004070075a7 */ /* 0x001064000802017f */
[----:B-1----:R-:W-:Y:S05]  /*11290*/  @!P1 NANOSLEEP.SYNCS 0x989680 ;  /* 0x009896800000995d */ /* 0x002fea0003900000 */
[----:B------:R-:W1:Y:S02]  /*112a0*/  @!P1 SYNCS.PHASECHK.TRANS64 P1, [R7+URZ], R4 ;  /* 0x00000004070095a7 */ /* 0x000e64000802007f */
[----:B-1----:R-:W-:Y:S05]  /*112b0*/  @!P1 BRA `(.L_x_374) ;  /* 0xfffffffc00f09947 */ /* 0x002fea000383ffff */
[----:B------:R-:W-:Y:S05]  /*112c0*/  BRA `(.L_x_405) ;  /* 0xfffffff400c87947 */ /* 0x000fea000383ffff */
.L_x_375:
[----:B-1----:R1:W2:Y:S02]  /*112d0*/  SYNCS.PHASECHK.TRANS64.TRYWAIT P1, [R9+URZ], R2 ;  /* 0x00000002090075a7 */ /* 0x0022a4000802017f */
[----:B--2---:R-:W-:Y:S05]  /*112e0*/  @!P1 NANOSLEEP.SYNCS 0x989680 ;  /* 0x009896800000995d */ /* 0x004fea0003900000 */
[----:B------:R-:W2:Y:S02]  /*112f0*/  @!P1 SYNCS.PHASECHK.TRANS64 P1, [R9+URZ], R2 ;  /* 0x00000002090095a7 */ /* 0x000ea4000802007f */
[----:B--2---:R-:W-:Y:S05]  /*11300*/  @!P1 BRA `(.L_x_375) ;  /* 0xfffffffc00f09947 */ /* 0x004fea000383ffff */
[----:B------:R-:W-:Y:S05]  /*11310*/  BRA `(.L_x_406) ;  /* 0xfffffff400bc7947 */ /* 0x000fea000383ffff */
.L_x_377:
[----:B--2---:R2:W3:Y:S02]  /*11320*/  SYNCS.PHASECHK.TRANS64.TRYWAIT P1, [R17+URZ+0x33460], R4 ;  /* 0x03346004110075a7 */ /* 0x0044e4000802017f */
[----:B---3--:R-:W-:Y:S05]  /*11330*/  @!P1 NANOSLEEP.SYNCS 0x989680 ;  /* 0x009896800000995d */ /* 0x008fea0003900000 */
[----:B------:R-:W3:Y:S02]  /*11340*/  @!P1 SYNCS.PHASECHK.TRANS64 P1, [R17+URZ+0x33460], R4 ;  /* 0x03346004110095a7 */ /* 0x000ee4000802007f */
[----:B---3--:R-:W-:Y:S05]  /*11350*/  @!P1 BRA `(.L_x_377) ;  /* 0xfffffffc00f09947 */ /* 0x008fea000383ffff */
[----:B------:R-:W-:Y:S05]  /*11360*/  BRA `(.L_x_407) ;  /* 0xfffffff400bc7947 */ /* 0x000fea000383ffff */
.L_x_379:
[----:B---3--:R3:W4:Y:S02]  /*11370*/  SYNCS.PHASECHK.TRANS64.TRYWAIT P1, [R3+URZ+0x33460], R2 ;  /* 0x03346002030075a7 */ /* 0x008724000802017f */
[----:B----4-:R-:W-:Y:S05]  /*11380*/  @!P1 NANOSLEEP.SYNCS 0x989680 ;  /* 0x009896800000995d */ /* 0x010fea0003900000 */
[----:B------:R-:W4:Y:S02]  /*11390*/  @!P1 SYNCS.PHASECHK.TRANS64 P1, [R3+URZ+0x33460], R2 ;  /* 0x03346002030095a7 */ /* 0x000f24000802007f */
[----:B----4-:R-:W-:Y:S05]  /*113a0*/  @!P1 BRA `(.L_x_379) ;  /* 0xfffffffc00f09947 */ /* 0x010fea000383ffff */
[----:B------:R-:W-:Y:S05]  /*113b0*/  BRA `(.L_x_408) ;  /* 0xfffffff400bc7947 */ /* 0x000fea000383ffff */
.L_x_381:
[----:B----4-:R4:W0:Y:S02]  /*113c0*/  SYNCS.PHASECHK.TRANS64.TRYWAIT P0, [R17+URZ+0x33480], R4 ;  /* 0x03348004110075a7 */ /* 0x010824000800017f */
[----:B0-----:R-:W-:Y:S05]  /*113d0*/  @!P0 NANOSLEEP.SYNCS 0x989680 ;  /* 0x009896800000895d */ /* 0x001fea0003900000 */
[----:B------:R-:W0:Y:S02]  /*113e0*/  @!P0 SYNCS.PHASECHK.TRANS64 P0, [R17+URZ+0x33480], R4 ;  /* 0x03348004110085a7 */ /* 0x000e24000800007f */
[----:B0-----:R-:W-:Y:S05]  /*113f0*/  @!P0 BRA `(.L_x_381) ;  /* 0xfffffffc00f08947 */ /* 0x001fea000383ffff */
[----:B------:R-:W-:Y:S05]  /*11400*/  BRA `(.L_x_382) ;  /* 0xfffffff400b87947 */ /* 0x000fea000383ffff */
.L_x_409:
        /* <DEDUP_REMOVED lines=15> */
.L_x_2699:


//--------------------- .text._ZN7cutlass13device_kernelIN5flash11enable_sm90INS1_16FlashAttnFwdSm90INS1_25CollectiveMainloopFwdSm90ILi2EN4cute5tupleIJNS5_1CILi1EEES8_S8_EEENS6_IJNS7_ILi128EEENS7_ILi160EEENS7_ILi192EEEEEELi192ENS_12float_e4m3_tEfNS_4arch4Sm90ELb0ELb0ELb0ELb1ELb0ELb1ELb0ELb1ELb1ELb0ELb0ELb0EEENS1_21CollectiveEpilogueFwdINS6_IJSA_SC_SB_EEES9_NS_10bfloat16_tESG_Li256ELb1ELb0ELb0ELb1EEENS1_36VarlenDynamicPersistentTileSchedulerILi128ELi160ELi256ELi128ELb0ELb0ELb1ELb0ELb1ELb1EEEEEEEEEvNT_6ParamsE --------------------------
	.section	.text._ZN7cutlass13device_kernelIN5flash11enable_sm90INS1_16FlashAttnFwdSm90INS1_25CollectiveMainloopFwdSm90ILi2EN4cute5tupleIJNS5_1CILi1EEES8_S8_EEENS6_IJNS7_ILi128EEENS7_ILi160EEENS7_ILi192EEEEEELi192ENS_12float_e4m3_tEfNS_4arch4Sm90ELb0ELb0ELb0ELb1ELb0ELb1ELb0ELb1ELb1ELb0ELb0ELb0EEENS1_21CollectiveEpilogueFwdINS6_IJSA_SC_SB_EEES9_NS_10bfloat16_tESG_Li256ELb1ELb0ELb0ELb1EEENS1_36VarlenDynamicPersistentTileSchedulerILi128ELi160ELi256ELi128ELb0ELb0ELb1ELb0ELb1ELb1EEEEEEEEEvNT_6ParamsE,"ax",@progbits
	.align	128
.text._ZN7cutlass13device_kernelIN5flash11enable_sm90INS1_16FlashAttnFwdSm90INS1_25CollectiveMainloopFwdSm90ILi2EN4cute5tupleIJNS5_1CILi1EEES8_S8_EEENS6_IJNS7_ILi128EEENS7_ILi160EEENS7_ILi192EEEEEELi192ENS_12float_e4m3_tEfNS_4arch4Sm90ELb0ELb0ELb0ELb1ELb0ELb1ELb0ELb1ELb1ELb0ELb0ELb0EEENS1_21CollectiveEpilogueFwdINS6_IJSA_SC_SB_EEES9_NS_10bfloat16_tESG_Li256ELb1ELb0ELb0ELb1EEENS1_36VarlenDynamicPersistentTileSchedulerILi128ELi160ELi256ELi128ELb0ELb0ELb1ELb0ELb1ELb1EEEEEEEEEvNT_6ParamsE:
        .type           _ZN7cutlass13device_kernelIN5flash11enable_sm90INS1_16FlashAttnFwdSm90INS1_25CollectiveMainloopFwdSm90ILi2EN4cute5tupleIJNS5_1CILi1EEES8_S8_EEENS6_IJNS7_ILi128EEENS7_ILi160EEENS7_ILi192EEEEEELi192ENS_12float_e4m3_tEfNS_4arch4Sm90ELb0ELb0ELb0ELb1ELb0ELb1ELb0ELb1ELb1ELb0ELb0ELb0EEENS1_21CollectiveEpilogueFwdINS6_IJSA_SC_SB_EEES9_NS_10bfloat16_tESG_Li256ELb1ELb0ELb0ELb1EEENS1_36VarlenDynamicPersistentTileSchedulerILi128ELi160ELi256ELi128ELb0ELb0ELb1ELb0ELb1ELb1EEEEEEEEEvNT_6ParamsE,@function
        .size           _ZN7cutlass13device_kernelIN5flash11enable_sm90INS1_16FlashAttnFwdSm90INS1_25CollectiveMainloopFwdSm90ILi2EN4cute5tupleIJNS5_1CILi1EEES8_S8_EEENS6_IJNS7_ILi128EEENS7_ILi160EEENS7_ILi192EEEEEELi192ENS_12float_e4m3_tEfNS_4arch4Sm90ELb0ELb0ELb0ELb1ELb0ELb1ELb0ELb1ELb1ELb0ELb0ELb0EEENS1_21CollectiveEpilogueFwdINS6_IJSA_SC_SB_EEES9_NS_10bfloat16_tESG_Li256ELb1ELb0ELb0ELb1EEENS1_36VarlenDynamicPersistentTileSchedulerILi128ELi160ELi256ELi128ELb0ELb0ELb1ELb0ELb1ELb1EEEEEEEEEvNT_6ParamsE,(.L_x_2700 - _ZN7cutlass13device_kernelIN5flash11enable_sm90INS1_16FlashAttnFwdSm90INS1_25CollectiveMainloopFwdSm90ILi2EN4cute5tupleIJNS5_1CILi1EEES8_S8_EEENS6_IJNS7_ILi128EEENS7_ILi160EEENS7_ILi192EEEEEELi192ENS_12float_e4m3_tEfNS_4arch4Sm90ELb0ELb0ELb0ELb1ELb0ELb1ELb0ELb1ELb1ELb0ELb0ELb0EEENS1_21CollectiveEpilogueFwdINS6_IJSA_SC_SB_EEES9_NS_10bfloat16_tESG_Li256ELb1ELb0ELb0ELb1EEENS1_36VarlenDynamicPersistentTileSchedulerILi128ELi160ELi256ELi128ELb0ELb0ELb1ELb0ELb1ELb1EEEEEEEEEvNT_6ParamsE)
        .other          _ZN7cutlass13device_kernelIN5flash11enable_sm90INS1_16FlashAttnFwdSm90INS1_25CollectiveMainloopFwdSm90ILi2EN4cute5tupleIJNS5_1CILi1EEES8_S8_EEENS6_IJNS7_ILi128EEENS7_ILi160EEENS7_ILi192EEEEEELi192ENS_12float_e4m3_tEfNS_4arch4Sm90ELb0ELb0ELb0ELb1ELb0ELb1ELb0ELb1ELb1ELb0ELb0ELb0EEENS1_21CollectiveEpilogueFwdINS6_IJSA_SC_SB_EEES9_NS_10bfloat16_tESG_Li256ELb1ELb0ELb0ELb1EEENS1_36VarlenDynamicPersistentTileSchedulerILi128ELi160ELi256ELi128ELb0ELb0ELb1ELb0ELb1ELb1EEEEEEEEEvNT_6ParamsE,@"STO_CUDA_ENTRY STV_DEFAULT"
_ZN7cutlass13device_kernelIN5flash11enable_sm90INS1_16FlashAttnFwdSm90INS1_25CollectiveMainloopFwdSm90ILi2EN4cute5tupleIJNS5_1CILi1EEES8_S8_EEENS6_IJNS7_ILi128EEENS7_ILi160EEENS7_ILi192EEEEEELi192ENS_12float_e4m3_tEfNS_4arch4Sm90ELb0ELb0ELb0ELb1ELb0ELb1ELb0ELb1ELb1ELb0ELb0ELb0EEENS1_21CollectiveEpilogueFwdINS6_IJSA_SC_SB_EEES9_NS_10bfloat16_tESG_Li256ELb1ELb0ELb0ELb1EEENS1_36VarlenDynamicPersistentTileSchedulerILi128ELi160ELi256ELi128ELb0ELb0ELb1ELb0ELb1ELb1EEEEEEEEEvNT_6ParamsE:
        /* <DEDUP_REMOVED lines=14> */
[----:B------:R-:W-:Y:S02]  /*00e0*/  UIADD3 UR12, UP3, UR4, 0x570, URZ ;  /* 0x00000570040c7890 */ /* 0x000fe4000ff7e03f */
[----:B------:R-:W-:-:S02]  /*00f0*/  UIADD3 UR4, UP4, UR4, 0x670, URZ ;  /* 0x0000067004047890 */ /* 0x000fc4000ff9e03f */
[----:B------:R-:W-:Y:S02]  /*0100*/  UIADD3.X UR7, URZ, UR5, URZ, UP0, !UPT ;  /* 0x000000053f077290 */ /* 0x000fe400087fe43f */
[----:B------:R-:W-:Y:S02]  /*0110*/  UIADD3.X UR9, URZ, UR5, URZ, UP1, !UPT ;  /* 0x000000053f097290 */ /* 0x000fe40008ffe43f */
[----:B------:R-:W-:Y:S02]  /*0120*/  UIADD3.X UR11, URZ, UR5, URZ, UP2, !UPT ;  /* 0x000000053f0b7290 */ /* 0x000fe400097fe43f */
[----:B------:R-:W-:Y:S02]  /*0130*/  UIADD3.X UR13, URZ, UR5, URZ, UP3, !UPT ;  /* 0x000000053f0d7290 */ /* 0x000fe40009ffe43f */
[----:B------:R-:W-:Y:S01]  /*0140*/  UIADD3.X UR5, URZ, UR5, URZ, UP4, !UPT ;  /* 0x000000053f057290 */ /* 0x000fe2000a7fe43f */
[----:B------:R0:W-:Y:S02]  /*0150*/  UTMACCTL.PF [UR6] ;  /* 0x00000000060079b9 */ /* 0x0001e40008040000 */
[----:B------:R0:W-:Y:S02]  /*0160*/  UTMACCTL.PF [UR8] ;  /* 0x00000000080079b9 */ /* 0x0001e40008040000 */
[----:B------:R0:W-:Y:S02]  /*0170*/  UTMACCTL.PF [UR10] ;  /* 0x000000000a0079b9 */ /* 0x0001e40008040000 */
[----:B------:R0:W-:Y:S02]  /*0180*/  UTMACCTL.PF [UR12] ;  /* 0x000000000c0079b9 */ /* 0x0001e40008040000 */
[----:B------:R0:W-:Y:S02]  /*0190*/  UTMACCTL.PF [UR4] ;  /* 0x00000000040079b9 */ /* 0x0001e40008040000 */
[----:B0-----:R-:W-:Y:S01]  /*01a0*/  NOP ;  /* 0x0000000000007918 */ /* 0x001fe20000000000 */
.L_x_411:
[----:B------:R-:W-:Y:S05]  /*01b0*/  BSYNC B0 ;  /* 0x0000000000007941 */ /* 0x000fea0003800000 */
.L_x_410:
        /* <DEDUP_REMOVED lines=41> */
.L_x_412:
        /* <DEDUP_REMOVED lines=22> */
.L_x_413:
        /* <DEDUP_REMOVED lines=18> */
.L_x_414:
        /* <DEDUP_REMOVED lines=22> */
.L_x_415:
        /* <DEDUP_REMOVED lines=22> */
.L_x_416:
[----:B------:R-:W-:Y:S01]  /*0990*/  PLOP3.LUT P0, PT, PT, PT, UP0, 0x80, 0x0 ;  /* 0x000000000000781c */ /* 0x000fe20003f0f008 */
[----:B------:R-:W-:Y:S01]  /*09a0*/  UMOV UR36, 0x1 ;  /* 0x0000000100247882 */ /* 0x000fe20000000000 */
[----:B------:R-:W-:Y:S01]  /*09b0*/  NOP ;  /* 0x0000000000007918 */ /* 0x000fe20000000000 */
[----:B------:R-:W-:Y:S01]  /*09c0*/  USEL UR36, UR36, 0x2, !UP0 ;  /* 0x0000000224247887 */ /* 0x000fe2000c000000 */
[----:B------:R-:W-:Y:S01]  /*09d0*/  BSSY B8, `(.L_x_417) ;  /* 0x00027a2000087945 */ /* 0x000fe20003800000 */
[----:B------:R-:W-:Y:S01]  /*09e0*/  ULDC.64 UR54, c[0x0][0x208] ;  /* 0x0000820000367ab9 */ /* 0x000fe20000000a00 */
[----:B012-4-:R-:W-:Y:S07]  /*09f0*/  BAR.SYNC.DEFER_BLOCKING 0x0 ;  /* 0x0000000000007b1d */ /* 0x017fee0000010000 */
[----:B------:R-:W-:Y:S05]  /*0a00*/  @!P0 BRA `(.L_x_418) ;  /* 0x0000021000148947 */ /* 0x000fea0003800000 */
.L_x_419:
[----:B------:R-:W-:-:S08]  /*0a10*/  NOP ;  /* 0x0000000000007918 */ /* 0x000fd00000000000 */
[----:B------:R-:W0:Y:S02]  /*0a20*/  USETMAXREG.TRY_ALLOC.CTAPOOL UP0, 0xf0 ;  /* 0x000000f0000079c8 */ /* 0x000e240008000600 */
[----:B0-----:R-:W-:-:S13]  /*0a30*/  PLOP3.LUT P0, PT, PT, PT, UP0, 0x80, 0x0 ;  /* 0x000000000000781c */ /* 0x001fda0003f0f008 */
[----:B------:R-:W-:Y:S05]  /*0a40*/  @!P0 BRA `(.L_x_419) ;  /* 0xfffffffc00f08947 */ /* 0x000fea000383ffff */
[----:B------:R-:W2:Y:S01]  /*0a50*/  LDL.LU R0, [R1] ;  /* 0x0000000001007983 */ /* 0x000ea20000300800 */
[----:B------:R-:W0:Y:S01]  /*0a60*/  S2R R2, SR_TID.X ;  /* 0x0000000000027919 */ /* 0x000e220000002100 */
[----:B------:R-:W1:Y:S01]  /*0a70*/  S2UR UR42, SR_CgaCtaId ;  /* 0x00000000002a79c3 */ /* 0x000e620000008800 */
[----:B------:R-:W-:Y:S01]  /*0a80*/  UMOV UR4, 0x400 ;  /* 0x0000040000047882 */ /* 0x000fe20000000000 */
[----:B0-----:R-:W-:-:S06]  /*0a90*/  SHF.R.U32.HI R2, RZ, 0x7, R2 ;  /* 0x00000007ff027819 */ /* 0x001fcc0000011602 */
[----:B------:R-:W-:Y:S06]  /*0aa0*/  BAR.ARV 0x8, 0x120 ;  /* 0x0204800000007b1d */ /* 0x000fec0000002000 */
[----:B------:R-:W-:-:S13]  /*0ab0*/  ISETP.NE.AND P0, PT, R2, 0x1, PT ;  /* 0x000000010200780c */ /* 0x000fda0003f05270 */
[----:B------:R-:W-:Y:S08]  /*0ac0*/  @!P0 BAR.ARV 0x9, 0x100 ;  /* 0x0244000000008b1d */ /* 0x000ff00000002000 */
[----:B------:R-:W-:Y:S01]  /*0ad0*/  BAR.SYNC.DEFER_BLOCKING 0x5, 0x180 ;  /* 0x0146000000007b1d */ /* 0x000fe20000010000 */
[----:B-1----:R-:W-:-:S06]  /*0ae0*/  ULEA UR4, UR42, UR4, 0x18 ;  /* 0x000000042a047291 */ /* 0x002fcc000f8ec03f */
[----:B------:R-:W-:Y:S01]  /*0af0*/  IMAD.U32 R18, RZ, RZ, UR4 ;  /* 0x00000004ff127e24 */ /* 0x000fe2000f8e00ff */
[----:B------:R-:W-:-:S04]  /*0b00*/  ULDC UR4, c[0x0][0xc14] ;  /* 0x0003050000047ab9 */ /* 0x000fc80000000800 */
[----:B------:R-:W0:Y:S01]  /*0b10*/  LDS.128 R124, [R18+0x334d0] ;  /* 0x0334d000127c7984 */ /* 0x000e220000000c00 */
[----:B------:R-:W-:Y:S06]  /*0b20*/  BAR.ARV 0x4, 0x180 ;  /* 0x0106000000007b1d */ /* 0x000fec0000002000 */
[----:B--2---:R-:W-:-:S04]  /*0b30*/  LOP3.LUT R0, R0, 0xffffffef, RZ, 0xc0, !PT ;  /* 0xffffffef00007812 */ /* 0x004fc800078ec0ff */
[----:B------:R-:W-:-:S05]  /*0b40*/  @P0 LOP3.LUT R0, R0, 0x10, RZ, 0xfc, !PT ;  /* 0x0000001000000812 */ /* 0x000fca00078efcff */
[----:B------:R1:W-:Y:S01]  /*0b50*/  STL [R1], R0 ;  /* 0x0000000001007387 */ /* 0x0003e20000100800 */
[----:B0-----:R-:W-:-:S13]  /*0b60*/  ISETP.GE.AND P0, PT, R127, UR4, PT ;  /* 0x000000047f007c0c */ /* 0x001fda000bf06270 */
[----:B-1----:R-:W-:Y:S05]  /*0b70*/  @P0 BRA `(.L_x_420) ;  /* 0x00000278001c0947 */ /* 0x002fea0003800000 */
[----:B------:R-:W0:Y:S01]  /*0b80*/  S2R R0, SR_TID.X ;  /* 0x0000000000007919 */ /* 0x000e220000002100 */
[----:B------:R-:W-:Y:S01]  /*0b90*/  IMAD.MOV.U32 R13, RZ, RZ, -0x2 ;  /* 0xfffffffeff0d7424 */ /* 0x000fe200078e00ff */
[----:B------:R-:W-:Y:S01]  /*0ba0*/  R2UR UR52, R18 ;  /* 0x00000000123472ca */ /* 0x000fe200000e0000 */
[----:B------:R-:W-:Y:S01]  /*0bb0*/  IMAD.MOV.U32 R223, RZ, RZ, RZ ;  /* 0x000000ffffdf7224 */ /* 0x000fe200078e00ff */
[----:B------:R-:W-:Y:S01]  /*0bc0*/  ULOP3.LUT UR53, UR36, 0x1, URZ, 0xfc, !UPT ;  /* 0x0000000124357892 */ /* 0x000fe2000f8efc3f */
[----:B------:R-:W-:Y:S01]  /*0bd0*/  IMAD.MOV.U32 R19, RZ, RZ, RZ ;  /* 0x000000ffff137224 */ /* 0x000fe200078e00ff */
[----:B------:R-:W-:Y:S01]  /*0be0*/  UMOV UR43, URZ ;  /* 0x0000003f002b7c82 */ /* 0x000fe20008000000 */
[----:B------:R-:W-:Y:S02]  /*0bf0*/  IMAD.MOV.U32 R227, RZ, RZ, RZ ;  /* 0x000000ffffe37224 */ /* 0x000fe400078e00ff */
[----:B------:R-:W-:-:S06]  /*0c00*/  IMAD.MOV.U32 R148, RZ, RZ, RZ ;  /* 0x000000ffff947224 */ /* 0x000fcc00078e00ff */
[----:B------:R-:W-:Y:S01]  /*0c10*/  UIADD3 UR52, UR52, 0x1e200, URZ ;  /* 0x0001e20034347890 */ /* 0x000fe2000fffe03f */
[----:B0-----:R-:W-:-:S05]  /*0c20*/  VIADD R14, R0, 0xffffff80 ;  /* 0xffffff80000e7836 */ /* 0x001fca0000000000 */
[----:B------:R-:W-:Y:S02]  /*0c30*/  SHF.R.S32.HI R0, RZ, 0x1f, R14 ;  /* 0x0000001fff007819 */ /* 0x000fe4000001140e */
[-C--:B------:R-:W-:Y:S02]  /*0c40*/  LEA.HI R3, R14, R14.reuse, RZ, 0x1 ;  /* 0x0000000e0e037211 */ /* 0x080fe400078f08ff */
[CC--:B------:R-:W-:Y:S02]  /*0c50*/  LEA.HI R2, R0.reuse, R14.reuse, RZ, 0x5 ;  /* 0x0000000e00027211 */ /* 0x0c0fe400078f28ff */
[----:B------:R-:W-:Y:S02]  /*0c60*/  LEA.HI R6, R0, R14, RZ, 0x4 ;  /* 0x0000000e00067211 */ /* 0x000fe400078f20ff */
[----:B------:R-:W-:Y:S01]  /*0c70*/  SHF.R.S32.HI R220, RZ, 0x1, R3 ;  /* 0x00000001ffdc7819 */ /* 0x000fe20000011403 */
[----:B------:R-:W-:Y:S01]  /*0c80*/  IMAD.SHL.U32 R4, R2, 0x20, RZ ;  /* 0x0000002002047824 */ /* 0x000fe200078e00ff */
[----:B------:R-:W-:-:S02]  /*0c90*/  LOP3.LUT R2, R6, 0x3fffff0, RZ, 0xc0, !PT ;  /* 0x03fffff006027812 */ /* 0x000fc400078ec0ff */
[----:B------:R-:W-:Y:S01]  /*0ca0*/  LEA.HI R5, R3, R220, RZ, 0x1 ;  /* 0x000000dc03057211 */ /* 0x000fe200078f08ff */
[----:B------:R-:W-:Y:S01]  /*0cb0*/  VIADD R11, R220, 0x80 ;  /* 0x00000080dc0b7836 */ /* 0x000fe20000000000 */
[----:B------:R-:W-:Y:S01]  /*0cc0*/  LOP3.LUT R7, R4, 0xfffffc00, RZ, 0xc0, !PT ;  /* 0xfffffc0004077812 */ /* 0x000fe200078ec0ff */
[----:B------:R-:W-:Y:S01]  /*0cd0*/  IMAD.IADD R2, R14, 0x1, -R2 ;  /* 0x000000010e027824 */ /* 0x000fe200078e0a02 */
[-C--:B------:R-:W-:Y:S02]  /*0ce0*/  LEA.HI R4, R0, R14.reuse, RZ, 0x2 ;  /* 0x0000000e00047211 */ /* 0x080fe400078f10ff */
[----:B------:R-:W-:Y:S02]  /*0cf0*/  LOP3.LUT R5, R5, 0x3fffffe, RZ, 0xc0, !PT ;  /* 0x03fffffe05057812 */ /* 0x000fe400078ec0ff */
[----:B------:R-:W-:Y:S02]  /*0d00*/  LEA R9, R2, R7, 0x6 ;  /* 0x0000000702097211 */ /* 0x000fe400078e30ff */
[----:B------:R-:W-:Y:S01]  /*0d10*/  SHF.R.S32.HI R7, RZ, 0x4, R6 ;  /* 0x00000004ff077819 */ /* 0x000fe20000011406 */
[----:B------:R-:W-:Y:S01]  /*0d20*/  IMAD.IADD R5, R220, 0x1, -R5 ;  /* 0x00000001dc057824 */ /* 0x000fe200078e0a05 */
[----:B------:R-:W-:-:S02]  /*0d30*/  LEA.HI R2, R0, R14, RZ, 0x7 ;  /* 0x0000000e00027211 */ /* 0x000fc400078f38ff */
[----:B------:R-:W-:Y:S01]  /*0d40*/  LEA.HI R6, R6, R7, RZ, 0x1 ;  /* 0x0000000706067211 */ /* 0x000fe200078f08ff */
[----:B------:R-:W-:Y:S01]  /*0d50*/  IMAD R226, R7, 0x8, R5 ;  /* 0x0000000807e27824 */ /* 0x000fe200078e0205 */
[--C-:B------:R-:W-:Y:S02]  /*0d60*/  SHF.R.S32.HI R235, RZ, 0x2, R4.reuse ;  /* 0x00000002ffeb7819 */ /* 0x100fe40000011404 */
[----:B------:R-:W-:Y:S01]  /*0d70*/  LOP3.LUT R8, R2, 0xffffff80, RZ, 0xc0, !PT ;  /* 0xffffff8002087812 */ /* 0x000fe200078ec0ff */
[----:B------:R-:W-:Y:S01]  /*0d80*/  IMAD.SHL.U32 R226, R226, 0x40, RZ ;  /* 0x00000040e2e27824 */ /* 0x000fe200078e00ff */
[----:B------:R-:W-:Y:S02]  /*0d90*/  SHF.R.S32.HI R4, RZ, 0x1f, R4 ;  /* 0x0000001fff047819 */ /* 0x000fe40000011404 */
[----:B------:R-:W-:Y:S01]  /*0da0*/  LOP3.LUT R6, R6, 0x1ffffffe, RZ, 0xc0, !PT ;  /* 0x1ffffffe06067812 */ /* 0x000fe200078ec0ff */
[----:B------:R-:W-:Y:S01]  /*0db0*/  IMAD.IADD R15, R14, 0x1, -R8 ;  /* 0x000000010e0f7824 */ /* 0x000fe200078e0a08 */
[----:B------:R-:W-:-:S02]  /*0dc0*/  LEA.HI R4, R4, R235, RZ, 0x2 ;  /* 0x000000eb04047211 */ /* 0x000fc400078f10ff */
[-C--:B------:R-:W-:Y:S01]  /*0dd0*/  LEA.HI R10, R11, R11.reuse, RZ, 0x1 ;  /* 0x0000000b0b0a7211 */ /* 0x080fe200078f08ff */
[----:B------:R-:W-:Y:S01]  /*0de0*/  IMAD.IADD R6, R7, 0x1, -R6 ;  /* 0x0000000107067824 */ /* 0x000fe200078e0a06 */
[----:B------:R-:W-:Y:S02]  /*0df0*/  SHF.R.S32.HI R8, RZ, 0x1f, R11 ;  /* 0x0000001fff087819 */ /* 0x000fe4000001140b */
[----:B------:R-:W-:Y:S01]  /*0e00*/  LOP3.LUT R4, R4, 0xfffffffc, RZ, 0xc0, !PT ;  /* 0xfffffffc04047812 */ /* 0x000fe200078ec0ff */
[----:B------:R-:W-:Y:S01]  /*0e10*/  IMAD R6, R6, 0x8, R9 ;  /* 0x0000000806067824 */ /* 0x000fe200078e0209 */
[----:B------:R-:W-:Y:S02]  /*0e20*/  LOP3.LUT R7, R10, 0x3fffffe, RZ, 0xc0, !PT ;  /* 0x03fffffe0a077812 */ /* 0x000fe400078ec0ff */
[----:B------:R-:W-:Y:S02]  /*0e30*/  SHF.R.S32.HI R5, RZ, 0x1f, R15 ;  /* 0x0000001fff057819 */ /* 0x000fe4000001140f */
[----:B------:R-:W-:Y:S01]  /*0e40*/  LEA.HI R8, R8, R11, RZ, 0x3 ;  /* 0x0000000b08087211 */ /* 0x000fe200078f18ff */
[----:B------:R-:W-:Y:S01]  /*0e50*/  IMAD.IADD R229, R11, 0x1, -R7 ;  /* 0x000000010be57824 */ /* 0x000fe200078e0a07 */
[----:B------:R-:W-:Y:S01]  /*0e60*/  IADD3 R235, R235, -R4, RZ ;  /* 0x80000004ebeb7210 */ /* 0x000fe20007ffe0ff */
[----:B------:R0:W-:Y:S01]  /*0e70*/  STL [R1+0x48], R6 ;  /* 0x0000480601007387 */ /* 0x0001e20000100800 */
[----:B------:R-:W-:Y:S01]  /*0e80*/  LEA.HI R4, R5, R15, RZ, 0x2 ;  /* 0x0000000f05047211 */ /* 0x000fe200078f10ff */
[----:B------:R-:W-:Y:S01]  /*0e90*/  IMAD.SHL.U32 R11, R8, 0x40, RZ ;  /* 0x00000040080b7824 */ /* 0x000fe200078e00ff */
[----:B------:R-:W-:Y:S01]  /*0ea0*/  LOP3.LUT R3, R3, 0xfffffffe, RZ, 0xc0, !PT ;  /* 0xfffffffe03037812 */ /* 0x000fe200078ec0ff */
[----:B------:R-:W-:Y:S01]  /*0eb0*/  IMAD.SHL.U32 R224, R235, 0x80, RZ ;  /* 0x00000080ebe07824 */ /* 0x000fe200078e00ff */
[----:B------:R-:W-:-:S02]  /*0ec0*/  LOP3.LUT R8, R4, 0x7ffffffc, RZ, 0xc0, !PT ;  /* 0x7ffffffc04087812 */ /* 0x000fc400078ec0ff */
[--C-:B------:R-:W-:Y:S02]  /*0ed0*/  SHF.R.S32.HI R7, RZ, 0x2, R4.reuse ;  /* 0x00000002ff077819 */ /* 0x100fe40000011404 */
[----:B------:R-:W-:Y:S01]  /*0ee0*/  SHF.R.S32.HI R4, RZ, 0x1f, R4 ;  /* 0x0000001fff047819 */ /* 0x000fe20000011404 */
[----:B------:R-:W-:Y:S01]  /*0ef0*/  IMAD.IADD R8, R15, 0x1, -R8 ;  /* 0x000000010f087824 */ /* 0x000fe200078e0a08 */
[----:B------:R-:W-:Y:S02]  /*0f00*/  LOP3.LUT R12, R11, 0xfffffe00, RZ, 0xc0, !PT ;  /* 0xfffffe000b0c7812 */ /* 0x000fe400078ec0ff */
[----:B------:R-:W-:Y:S01]  /*0f10*/  LEA.HI R4, R4, R7, RZ, 0x3 ;  /* 0x0000000704047211 */ /* 0x000fe200078f18ff */
[----:B0-----:R-:W-:Y:S01]  /*0f20*/  IMAD R6, R8, R13, 0xa0 ;  /* 0x000000a008067424 */ /* 0x001fe200078e020d */
[----:B------:R-:W-:Y:S01]  /*0f30*/  LEA R229, R229, R12, 0x6 ;  /* 0x0000000ce5e57211 */ /* 0x000fe200078e30ff */
[----:B------:R-:W-:Y:S01]  /*0f40*/  IMAD.IADD R12, R14, 0x1, -R3 ;  /* 0x000000010e0c7824 */ /* 0x000fe200078e0a03 */
[----:B------:R-:W-:-:S02]  /*0f50*/  LOP3.LUT R4, R4, 0xfffffff8, RZ, 0xc0, !PT ;  /* 0xfffffff804047812 */ /* 0x000fc400078ec0ff */
[----:B------:R-:W-:Y:S01]  /*0f60*/  SHF.R.S32.HI R9, RZ, 0x7, R2 ;  /* 0x00000007ff097819 */ /* 0x000fe20000011402 */
[----:B------:R-:W-:Y:S01]  /*0f70*/  IMAD.SHL.U32 R22, R12, 0x10, RZ ;  /* 0x000000100c167824 */ /* 0x000fe200078e00ff */
[----:B------:R-:W-:Y:S01]  /*0f80*/  LEA.HI R5, R5, R15, RZ, 0x5 ;  /* 0x0000000f05057211 */ /* 0x000fe200078f28ff */
[----:B------:R-:W-:Y:S01]  /*0f90*/  IMAD.IADD R4, R7, 0x1, -R4 ;  /* 0x0000000107047824 */ /* 0x000fe200078e0a04 */
[----:B------:R-:W-:Y:S01]  /*0fa0*/  LEA.HI R2, R2, R9, RZ, 0x1 ;  /* 0x0000000902027211 */ /* 0x000fe200078f08ff */
[C---:B------:R-:W-:Y:S01]  /*0fb0*/  VIADD R221, R22.reuse, 0x20 ;  /* 0x0000002016dd7836 */ /* 0x040fe20000000000 */
[----:B------:R-:W-:Y:S01]  /*0fc0*/  SHF.R.S32.HI R5, RZ, 0x5, R5 ;  /* 0x00000005ff057819 */ /* 0x000fe20000011405 */
[----:B------:R-:W-:Y:S01]  /*0fd0*/  VIADD R222, R22, 0x40 ;  /* 0x0000004016de7836 */ /* 0x000fe20000000000 */
[----:B------:R-:W-:Y:S01]  /*0fe0*/  LOP3.LUT R2, R2, 0x3fffffe, RZ, 0xc0, !PT ;  /* 0x03fffffe02027812 */ /* 0x000fe200078ec0ff */
[----:B------:R0:W-:Y:S01]  /*0ff0*/  STL [R1+0x40], R6 ;  /* 0x0000400601007387 */ /* 0x0001e20000100800 */
[----:B------:R-:W-:-:S02]  /*1000*/  LEA R5, R5, R4, 0x4 ;  /* 0x0000000405057211 */ /* 0x000fc400078e20ff */
[----:B------:R-:W-:Y:S01]  /*1010*/  SHF.R.S32.HI R4, RZ, 0x1f, R221 ;  /* 0x0000001fff047819 */ /* 0x000fe200000114dd */
[----:B------:R-:W-:Y:S01]  /*1020*/  IMAD.IADD R2, R9, 0x1, -R2 ;  /* 0x0000000109027824 */ /* 0x000fe200078e0a02 */
[----:B------:R-:W-:Y:S02]  /*1030*/  SHF.R.S32.HI R3, RZ, 0x1f, R222 ;  /* 0x0000001fff037819 */ /* 0x000fe400000114de */
[CC--:B------:R-:W-:Y:S02]  /*1040*/  LEA.HI R7, R4.reuse, R221.reuse, RZ, 0x4 ;  /* 0x000000dd04077211 */ /* 0x0c0fe400078f20ff */
[----:B------:R-:W-:Y:S02]  /*1050*/  LEA.HI R4, R4, R221, RZ, 0x6 ;  /* 0x000000dd04047211 */ /* 0x000fe400078f30ff */
[----:B------:R-:W-:Y:S02]  /*1060*/  LOP3.LUT R224, R224, 0x180, RZ, 0xc0, !PT ;  /* 0x00000180e0e07812 */ /* 0x000fe400078ec0ff */
[----:B------:R-:W-:-:S02]  /*1070*/  LEA R2, R2, R5, 0x6 ;  /* 0x0000000502027211 */ /* 0x000fc400078e30ff */
[CC--:B------:R-:W-:Y:S02]  /*1080*/  LEA.HI R11, R3.reuse, R222.reuse, RZ, 0x4 ;  /* 0x000000de030b7211 */ /* 0x0c0fe400078f20ff */
[----:B0-----:R-:W-:Y:S01]  /*1090*/  LEA.HI R6, R3, R222, RZ, 0x6 ;  /* 0x000000de03067211 */ /* 0x001fe200078f30ff */
[----:B------:R-:W-:Y:S01]  /*10a0*/  IMAD.SHL.U32 R3, R4, 0x80, RZ ;  /* 0x0000008004037824 */ /* 0x000fe200078e00ff */
[----:B------:R-:W-:Y:S01]  /*10b0*/  LEA.HI R0, R0, R14, RZ, 0x3 ;  /* 0x0000000e00007211 */ /* 0x000fe200078f18ff */
[----:B------:R0:W-:Y:S01]  /*10c0*/  STL [R1+0x44], R2 ;  /* 0x0000440201007387 */ /* 0x0001e20000100800 */
[----:B------:R-:W-:Y:S01]  /*10d0*/  LOP3.LUT R4, R224, 0x30, R7, 0xf8, !PT ;  /* 0x00000030e0047812 */ /* 0x000fe200078ef807 */
[----:B------:R-:W-:Y:S01]  /*10e0*/  IMAD.SHL.U32 R8, R6, 0x80, RZ ;  /* 0x0000008006087824 */ /* 0x000fe200078e00ff */
[----:B------:R-:W-:Y:S02]  /*10f0*/  SHF.R.U32.HI R225, RZ, 0x3, R224 ;  /* 0x00000003ffe17819 */ /* 0x000fe400000116e0 */
[----:B------:R-:W-:-:S02]  /*1100*/  LOP3.LUT R3, R3, 0xffffe000, RZ, 0xc0, !PT ;  /* 0xffffe00003037812 */ /* 0x000fc400078ec0ff */
[----:B------:R-:W-:Y:S02]  /*1110*/  LOP3.LUT R4, R4, R225, RZ, 0x3c, !PT ;  /* 0x000000e104047212 */ /* 0x000fe400078e3cff */
[----:B------:R-:W-:Y:S02]  /*1120*/  LOP3.LUT R6, R224, 0x30, R11, 0xf8, !PT ;  /* 0x00000030e0067812 */ /* 0x000fe400078ef80b */
[----:B0-----:R-:W-:Y:S02]  /*1130*/  LOP3.LUT R2, R0, 0x1ffffff8, RZ, 0xc0, !PT ;  /* 0x1ffffff800027812 */ /* 0x001fe400078ec0ff */
[----:B------:R-:W-:Y:S02]  /*1140*/  SHF.R.S32.HI R232, RZ, 0x3, R0 ;  /* 0x00000003ffe87819 */ /* 0x000fe40000011400 */
[----:B------:R-:W-:Y:S01]  /*1150*/  LOP3.LUT R0, R224, 0x10, R22, 0xf8, !PT ;  /* 0x00000010e0007812 */ /* 0x000fe200078ef816 */
[----:B------:R-:W-:Y:S01]  /*1160*/  IMAD.IADD R2, R14, 0x1, -R2 ;  /* 0x000000010e027824 */ /* 0x000fe200078e0a02 */
[----:B------:R-:W-:-:S02]  /*1170*/  IADD3 R9, R4, R226, R3 ;  /* 0x000000e204097210 */ /* 0x000fc40007ffe003 */
[----:B------:R-:W-:Y:S01]  /*1180*/  LOP3.LUT R4, R224, 0x30, R22, 0xf8, !PT ;  /* 0x00000030e0047812 */ /* 0x000fe200078ef816 */
[----:B------:R-:W-:Y:S01]  /*1190*/  IMAD.SHL.U32 R230, R2, 0x8, RZ ;  /* 0x0000000802e67824 */ /* 0x000fe200078e00ff */
[----:B------:R-:W-:Y:S02]  /*11a0*/  LOP3.LUT R13, R8, 0xffffe000, RZ, 0xc0, !PT ;  /* 0xffffe000080d7812 */ /* 0x000fe400078ec0ff */
[-C--:B------:R-:W-:Y:S02]  /*11b0*/  LOP3.LUT R6, R6, R225.reuse, RZ, 0x3c, !PT ;  /* 0x000000e106067212 */ /* 0x080fe400078e3cff */
[-C--:B------:R-:W-:Y:S02]  /*11c0*/  LOP3.LUT R3, R0, R225.reuse, RZ, 0x3c, !PT ;  /* 0x000000e100037212 */ /* 0x080fe400078e3cff */
[----:B------:R-:W-:Y:S02]  /*11d0*/  SHF.R.S32.HI R2, RZ, 0x4, R7 ;  /* 0x00000004ff027819 */ /* 0x000fe40000011407 */
[----:B------:R-:W-:Y:S01]  /*11e0*/  LOP3.LUT R5, R4, R225, RZ, 0x3c, !PT ;  /* 0x000000e104057212 */ /* 0x000fe200078e3cff */
[----:B------:R-:W-:Y:S01]  /*11f0*/  IMAD.IADD R234, R226, 0x1, R3 ;  /* 0x00000001e2ea7824 */ /* 0x000fe200078e0203 */
[----:B------:R-:W-:Y:S01]  /*1200*/  SHF.R.S32.HI R0, RZ, 0x4, R11 ;  /* 0x00000004ff007819 */ /* 0x000fe2000001140b */
[----:B------:R0:W-:Y:S01]  /*1210*/  STL [R1+0x3c], R2 ;  /* 0x00003c0201007387 */ /* 0x0001e20000100800 */
[----:B------:R-:W-:-:S02]  /*1220*/  IADD3 R13, R6, R226, R13 ;  /* 0x000000e2060d7210 */ /* 0x000fc40007ffe00d */
[----:B------:R-:W-:Y:S01]  /*1230*/  IADD3 R3, R18, R226, R5 ;  /* 0x000000e212037210 */ /* 0x000fe20007ffe005 */
[----:B------:R1:W-:Y:S01]  /*1240*/  STL [R1+0x38], R0 ;  /* 0x0000380001007387 */ /* 0x0003e20000100800 */
[----:B------:R-:W-:Y:S02]  /*1250*/  SHF.R.S32.HI R10, RZ, 0x1, R10 ;  /* 0x00000001ff0a7819 */ /* 0x000fe4000001140a */
[----:B------:R-:W-:Y:S01]  /*1260*/  SHF.L.U32 R16, R12, 0x3, RZ ;  /* 0x000000030c107819 */ /* 0x000fe200000006ff */
[----:B------:R2:W-:Y:S01]  /*1270*/  STL [R1+0x30], R3 ;  /* 0x0000300301007387 */ /* 0x0005e20000100800 */
[----:B0-----:R-:W-:Y:S02]  /*1280*/  IMAD.IADD R2, R18, 0x1, R9 ;  /* 0x0000000112027824 */ /* 0x001fe400078e0209 */
[----:B------:R-:W-:Y:S02]  /*1290*/  IMAD.SHL.U32 R10, R10, 0x80, RZ ;  /* 0x000000800a0a7824 */ /* 0x000fe400078e00ff */
[----:B-1----:R-:W-:Y:S01]  /*12a0*/  IMAD.IADD R0, R18, 0x1, R13 ;  /* 0x0000000112007824 */ /* 0x002fe200078e020d */
[----:B------:R2:W-:Y:S02]  /*12b0*/  STL [R1+0x2c], R2 ;  /* 0x00002c0201007387 */ /* 0x0005e40000100800 */
[----:B------:R-:W-:-:S02]  /*12c0*/  LOP3.LUT R228, R10, 0x180, RZ, 0xc0, !PT ;  /* 0x000001800ae47812 */ /* 0x000fc400078ec0ff */
[----:B------:R2:W-:Y:S05]  /*12d0*/  STL [R1+0x28], R0 ;  /* 0x0000280001007387 */ /* 0x0005ea0000100800 */
.L_x_613:
[----:B0-----:R-:W0:Y:S02]  /*12e0*/  LDC.64 R236, c[0x0][0xc60] ;  /* 0x00031800ffec7b82 */ /* 0x001e240000000a00 */
[----:B0-----:R-:W-:-:S06]  /*12f0*/  IMAD.WIDE R236, R127, 0x4, R236 ;  /* 0x000000047fec7825 */ /* 0x001fcc00078e02ec */
[----:B--2---:R-:W2:Y:S01]  /*1300*/  LDG.E R236, desc[UR54][R236.64] ;  /* 0x00000036ecec7981 */ /* 0x004ea2000c1e1900 */
[----:B------:R-:W-:Y:S05]  /*1310*/  YIELD ;  /* 0x0000000000007946 */ /* 0x000fea0003800000 */
[----:B------:R-:W-:Y:S01]  /*1320*/  ULDC.64 UR4, c[0x0][0xa28] ;  /* 0x00028a0000047ab9 */ /* 0x000fe20000000a00 */
[----:B------:R-:W-:Y:S01]  /*1330*/  ULDC.64 UR8, c[0x0][0xa18] ;  /* 0x0002860000087ab9 */ /* 0x000fe20000000a00 */
[----:B------:R-:W-:Y:S01]  /*1340*/  ISETP.NE.U32.AND P1, PT, RZ, UR4, PT ;  /* 0x00000004ff007c0c */ /* 0x000fe2000bf25070 */
[----:B------:R-:W-:Y:S01]  /*1350*/  ULDC.64 UR6, c[0x0][0xa08] ;  /* 0x0002820000067ab9 */ /* 0x000fe20000000a00 */
[----:B---345:R-:W-:Y:S01]  /*1360*/  IMAD.MOV.U32 R9, RZ, RZ, RZ ;  /* 0x000000ffff097224 */ /* 0x038fe200078e00ff */
[----:B------:R-:W-:Y:S01]  /*1370*/  ISETP.NE.U32.AND P0, PT, RZ, UR6, PT ;  /* 0x00000006ff007c0c */ /* 0x000fe2000bf05070 */
[----:B------:R-:W-:Y:S01]  /*1380*/  IMAD.MOV.U32 R27, RZ, RZ, RZ ;  /* 0x000000ffff1b7224 */ /* 0x000fe200078e00ff */
[----:B------:R-:W-:-:S02]  /*1390*/  ISETP.NE.AND.EX P1, PT, RZ, UR5, PT, P1 ;  /* 0x00000005ff007c0c */ /* 0x000fc4000bf25310 */
[----:B------:R-:W-:Y:S02]  /*13a0*/  ISETP.NE.AND.EX P0, PT, RZ, UR7, PT, P0 ;  /* 0x00000007ff007c0c */ /* 0x000fe4000bf05300 */
[----:B--2---:R-:W-:-:S09]  /*13b0*/  SHF.R.S32.HI R0, RZ, 0x1f, R236 ;  /* 0x0000001fff007819 */ /* 0x004fd200000114ec */
[C---:B------:R-:W-:Y:S02]  /*13c0*/  @P1 LEA R2, P2, R236.reuse, UR4, 0x2 ;  /* 0x00000004ec021c11 */ /* 0x040fe4000f8410ff */
[C---:B------:R-:W-:Y:S01]  /*13d0*/  SHF.L.U32 R29, R236.reuse, 0x2, RZ ;  /* 0x00000002ec1d7819 */ /* 0x040fe200000006ff */
[----:B------:R0:W-:Y:S01]  /*13e0*/  STL [R1+0x10], R0 ;  /* 0x0000100001007387 */ /* 0x0001e20000100800 */
[C-C-:B------:R-:W-:Y:S02]  /*13f0*/  @P1 LEA.HI.X R3, R236.reuse, UR5, R0.reuse, 0x2, P2 ;  /* 0x00000005ec031c11 */ /* 0x140fe400090f1400 */
[----:B------:R-:W-:Y:S01]  /*1400*/  ISETP.NE.U32.AND P2, PT, RZ, UR8, PT ;  /* 0x00000008ff007c0c */ /* 0x000fe2000bf45070 */
[----:B------:R-:W-:Y:S01]  /*1410*/  ULDC UR4, c[0x0][0x288] ;  /* 0x0000a20000047ab9 */ /* 0x000fe20000000800 */
[----:B------:R-:W-:Y:S01]  /*1420*/  SHF.L.U64.HI R28, R236, 0x2, R0 ;  /* 0x00000002ec1c7819 */ /* 0x000fe20000010200 */
[----:B------:R1:W5:Y:S01]  /*1430*/  @P1 LDG.E R9, desc[UR54][R2.64] ;  /* 0x0000003602091981 */ /* 0x000362000c1e1900 */
[----:B------:R-:W-:-:S02]  /*1440*/  ISETP.NE.AND.EX P2, PT, RZ, UR9, PT, P2 ;  /* 0x00000009ff007c0c */ /* 0x000fc4000bf45320 */
[----:B------:R-:W-:Y:S01]  /*1450*/  IADD3 R6, P3, R29, UR6, RZ ;  /* 0x000000061d067c10 */ /* 0x000fe2000ff7e0ff */
[----:B------:R-:W-:Y:S01]  /*1460*/  IMAD.U32 R150, RZ, RZ, UR4 ;  /* 0x00000004ff967e24 */ /* 0x000fe2000f8e00ff */
[----:B------:R-:W-:Y:S01]  /*1470*/  ULDC.64 UR4, c[0x0][0x3f8] ;  /* 0x0000fe0000047ab9 */ /* 0x000fe20000000a00 */
[----:B------:R0:W-:Y:S01]  /*1480*/  STL [R1+0x8], R29 ;  /* 0x0000081d01007387 */ /* 0x0001e20000100800 */
[----:B------:R-:W-:-:S07]  /*1490*/  IADD3.X R7, R28, UR7, RZ, P3, !PT ;  /* 0x000000071c077c10 */ /* 0x000fce0009ffe4ff */
[----:B------:R-:W-:Y:S01]  /*14a0*/  @P2 IADD3 R4, P1, R29, UR8, RZ ;  /* 0x000000081d042c10 */ /* 0x000fe2000ff3e0ff */
[----:B------:R0:W5:Y:S03]  /*14b0*/  @P0 LDG.E R27, desc[UR54][R6.64] ;  /* 0x00000036061b0981 */ /* 0x000166000c1e1900 */
[----:B------:R-:W-:Y:S01]  /*14c0*/  @P2 IADD3.X R5, R28, UR9, RZ, P1, !PT ;  /* 0x000000091c052c10 */ /* 0x000fe20008ffe4ff */
[----:B------:R-:W-:Y:S01]  /*14d0*/  UISETP.NE.U32.AND UP0, UPT, UR4, URZ, UPT ;  /* 0x0000003f0400728c */ /* 0x000fe2000bf05070 */
[----:B------:R0:W-:Y:S02]  /*14e0*/  STL [R1+0xc], R28 ;  /* 0x00000c1c01007387 */ /* 0x0001e40000100800 */
[----:B------:R-:W-:Y:S02]  /*14f0*/  ULDC UR4, c[0x0][0x404] ;  /* 0x0001010000047ab9 */ /* 0x000fe40000000800 */
[----:B------:R0:W5:Y:S01]  /*1500*/  @P2 LDG.E R150, desc[UR54][R4.64] ;  /* 0x0000003604962981 */ /* 0x000162000c1e1900 */
[----:B------:R-:W-:-:S03]  /*1510*/  UISETP.NE.AND.EX UP0, UPT, UR5, URZ, UPT, UP0 ;  /* 0x0000003f0500728c */ /* 0x000fc6000bf05300 */
[----:B------:R-:W-:Y:S01]  /*1520*/  ULDC UR5, c[0x0][0x2e0] ;  /* 0x0000b80000057ab9 */ /* 0x000fe20000000800 */
[----:B------:R-:W-:-:S04]  /*1530*/  USEL UR4, UR4, 0x1, UP0 ;  /* 0x0000000104047887 */ /* 0x000fc80008000000 */
[----:B------:R-:W-:-:S03]  /*1540*/  UIMAD UR4, UR4, UR5, URZ ;  /* 0x00000005040472a4 */ /* 0x000fc6000f8e023f */
[----:B------:R-:W-:Y:S02]  /*1550*/  ULDC UR5, c[0x0][0x338] ;  /* 0x0000ce0000057ab9 */ /* 0x000fe40000000800 */
[----:B-1----:R-:W-:Y:S01]  /*1560*/  IMAD.U32 R2, RZ, RZ, UR5 ;  /* 0x00000005ff027e24 */ /* 0x002fe2000f8e00ff */
[----:B------:R-:W-:Y:S01]  /*1570*/  MOV R26, UR4 ;  /* 0x00000004001a7c02 */ /* 0x000fe20008000f00 */
[----:B------:R-:W-:Y:S01]  /*1580*/  IMAD.MOV.U32 R25, RZ, RZ, R236 ;  /* 0x000000ffff197224 */ /* 0x000fe200078e00ec */
[----:B0-----:R-:W-:Y:S06]  /*1590*/  @P2 BRA `(.L_x_421) ;  /* 0x0000000000242947 */ /* 0x001fec0003800000 */
[----:B------:R-:W-:Y:S02]  /*15a0*/  ULDC.64 UR4, c[0x0][0xa00] ;  /* 0x0002800000047ab9 */ /* 0x000fe40000000a00 */
[----:B------:R-:W-:-:S04]  /*15b0*/  ISETP.NE.U32.AND P1, PT, RZ, UR4, PT ;  /* 0x00000004ff007c0c */ /* 0x000fc8000bf25070 */
[----:B------:R-:W-:-:S13]  /*15c0*/  ISETP.NE.AND.EX P1, PT, RZ, UR5, PT, P1 ;  /* 0x00000005ff007c0c */ /* 0x000fda000bf25310 */
[----:B------:R-:W-:Y:S05]  /*15d0*/  @!P1 BRA `(.L_x_421) ;  /* 0x0000000000149947 */ /* 0x000fea0003800000 */
[----:B------:R-:W0:Y:S02]  /*15e0*/  LDC.64 R4, c[0x0][0xa00] ;  /* 0x00028000ff047b82 */ /* 0x000e240000000a00 */
[----:B0-----:R-:W-:-:S05]  /*15f0*/  IMAD.WIDE R4, R25, 0x4, R4 ;  /* 0x0000000419047825 */ /* 0x001fca00078e0204 */
[----:B-----5:R-:W2:Y:S04]  /*1600*/  LDG.E R150, desc[UR54][R4.64] ;  /* 0x0000003604967981 */ /* 0x020ea8000c1e1900 */
[----:B------:R-:W2:Y:S02]  /*1610*/  LDG.E R3, desc[UR54][R4.64+0x4] ;  /* 0x0000043604037981 */ /* 0x000ea4000c1e1900 */
[----:B--2---:R-:W-:-:S07]  /*1620*/  IMAD.IADD R150, R3, 0x1, -R150 ;  /* 0x0000000103967824 */ /* 0x004fce00078e0a96 */
.L_x_421:
[----:B------:R-:W-:Y:S01]  /*1630*/  ULDC.64 UR4, c[0x0][0xa20] ;  /* 0x0002880000047ab9 */ /* 0x000fe20000000a00 */
[----:B------:R0:W-:Y:S01]  /*1640*/  STL [R1+0x18], R125 ;  /* 0x0000187d01007387 */ /* 0x0001e20000100800 */
[----:B------:R-:W-:Y:S01]  /*1650*/  ISETP.NE.U32.AND P1, PT, RZ, UR4, PT ;  /* 0x00000004ff007c0c */ /* 0x000fe2000bf25070 */
[----:B------:R-:W-:-:S03]  /*1660*/  IMAD.MOV.U32 R237, RZ, RZ, R126 ;  /* 0x000000ffffed7224 */ /* 0x000fc600078e007e */
[----:B------:R-:W-:-:S13]  /*1670*/  ISETP.NE.AND.EX P1, PT, RZ, UR5, PT, P1 ;  /* 0x00000005ff007c0c */ /* 0x000fda000bf25310 */
[----:B0-----:R-:W-:Y:S05]  /*1680*/  @!P1 BRA `(.L_x_422) ;  /* 0x0000000000109947 */ /* 0x001fea0003800000 */
[----:B------:R-:W-:-:S04]  /*1690*/  IADD3 R4, P0, R29, UR4, RZ ;  /* 0x000000041d047c10 */ /* 0x000fc8000ff1e0ff */
[----:B------:R-:W-:-:S05]  /*16a0*/  IADD3.X R5, R28, UR5, RZ, P0, !PT ;  /* 0x000000051c057c10 */ /* 0x000fca00087fe4ff */
[----:B------:R0:W5:Y:S01]  /*16b0*/  LDG.E R26, desc[UR54][R4.64] ;  /* 0x00000036041a7981 */ /* 0x000162000c1e1900 */
[----:B------:R-:W-:Y:S05]  /*16c0*/  BRA `(.L_x_423) ;  /* 0x0000000000107947 */ /* 0x000fea0003800000 */
.L_x_422:
[----:B------:R-:W-:Y:S05]  /*16d0*/  @!P0 BRA `(.L_x_423) ;  /* 0x00000000000c8947 */ /* 0x000fea0003800000 */
[----:B------:R-:W2:Y:S04]  /*16e0*/  LDG.E R3, desc[UR54][R6.64] ;  /* 0x0000003606037981 */ /* 0x000ea8000c1e1900 */
[----:B------:R-:W2:Y:S02]  /*16f0*/  LDG.E R26, desc[UR54][R6.64+0x4] ;  /* 0x00000436061a7981 */ /* 0x000ea4000c1e1900 */
[----:B--2---:R-:W-:-:S07]  /*1700*/  IMAD.IADD R26, R26, 0x1, -R3 ;  /* 0x000000011a1a7824 */ /* 0x004fce00078e0a03 */
.L_x_423:
[----:B------:R-:W-:Y:S02]  /*1710*/  ULDC.64 UR4, c[0x0][0xa10] ;  /* 0x0002840000047ab9 */ /* 0x000fe40000000a00 */
[----:B------:R-:W-:-:S04]  /*1720*/  ISETP.NE.U32.AND P0, PT, RZ, UR4, PT ;  /* 0x00000004ff007c0c */ /* 0x000fc8000bf05070 */
[----:B------:R-:W-:Y:S01]  /*1730*/  ISETP.NE.AND.EX P0, PT, RZ, UR5, PT, P0 ;  /* 0x00000005ff007c0c */ /* 0x000fe2000bf05300 */
[----:B-----5:R-:W-:Y:S01]  /*1740*/  IMAD.IADD R9, R26, 0x1, -R9 ;  /* 0x000000011a097824 */ /* 0x020fe200078e0a09 */
[----:B------:R-:W-:-:S11]  /*1750*/  ULDC.64 UR4, c[0x0][0xa30] ;  /* 0x00028c0000047ab9 */ /* 0x000fd60000000a00 */
[----:B0-----:R-:W0:Y:S02]  /*1760*/  @P0 LDC.64 R4, c[0x0][0xa10] ;  /* 0x00028400ff040b82 */ /* 0x001e240000000a00 */
[----:B0-----:R-:W-:-:S05]  /*1770*/  @P0 IMAD.WIDE R4, R25, 0x4, R4 ;  /* 0x0000000419040825 */ /* 0x001fca00078e0204 */
[----:B------:R-:W2:Y:S04]  /*1780*/  @P0 LDG.E R0, desc[UR54][R4.64] ;  /* 0x0000003604000981 */ /* 0x000ea8000c1e1900 */
[----:B------:R0:W2:Y:S01]  /*1790*/  @P0 LDG.E R3, desc[UR54][R4.64+0x4] ;  /* 0x0000043604030981 */ /* 0x0000a2000c1e1900 */
[----:B------:R-:W-:Y:S01]  /*17a0*/  ISETP.NE.U32.AND P1, PT, RZ, UR4, PT ;  /* 0x00000004ff007c0c */ /* 0x000fe2000bf25070 */
[----:B------:R-:W-:-:S03]  /*17b0*/  IMAD.MOV.U32 R123, RZ, RZ, R26 ;  /* 0x000000ffff7b7224 */ /* 0x000fc600078e001a */
[----:B------:R-:W-:Y:S01]  /*17c0*/  ISETP.NE.AND.EX P1, PT, RZ, UR5, PT, P1 ;  /* 0x00000005ff007c0c */ /* 0x000fe2000bf25310 */
[----:B0-----:R-:W-:-:S05]  /*17d0*/  IMAD.MOV R4, RZ, RZ, -R9 ;  /* 0x000000ffff047224 */ /* 0x001fca00078e0a09 */
[----:B------:R-:W-:-:S07]  /*17e0*/  VIMNMX R4, RZ, R4, !PT ;  /* 0x00000004ff047248 */ /* 0x000fce0007fe0100 */
[----:B------:R-:W-:-:S04]  /*17f0*/  @P1 IADD3 R6, P2, R29, UR4, RZ ;  /* 0x000000041d061c10 */ /* 0x000fc8000ff5e0ff */
[----:B------:R-:W-:-:S05]  /*1800*/  @P1 IADD3.X R7, R28, UR5, RZ, P2, !PT ;  /* 0x000000051c071c10 */ /* 0x000fca00097fe4ff */
[----:B------:R0:W5:Y:S01]  /*1810*/  @P1 LDG.E R123, desc[UR54][R6.64] ;  /* 0x00000036067b1981 */ /* 0x000162000c1e1900 */
[----:B--2---:R-:W-:-:S05]  /*1820*/  @P0 IADD3 R2, -R0, R3, RZ ;  /* 0x0000000300020210 */ /* 0x004fca0007ffe1ff */
[----:B------:R-:W-:-:S04]  /*1830*/  IMAD.IADD R149, R9, 0x1, R2 ;  /* 0x0000000109957824 */ /* 0x000fc800078e0202 */
[----:B------:R-:W-:-:S04]  /*1840*/  VIADD R0, R149, 0x9f ;  /* 0x0000009f95007836 */ /* 0x000fc80000000000 */
[----:B------:R-:W-:-:S05]  /*1850*/  IMAD.HI R0, R0, 0x66666667, RZ ;  /* 0x6666666700007827 */ /* 0x000fca00078e02ff */
[----:B------:R-:W-:-:S04]  /*1860*/  SHF.R.U32.HI R157, RZ, 0x1f, R0 ;  /* 0x0000001fff9d7819 */ /* 0x000fc80000011600 */
[----:B------:R-:W-:-:S05]  /*1870*/  LEA.HI.SX32 R157, R0, R157, 0x1a ;  /* 0x0000009d009d7211 */ /* 0x000fca00078fd2ff */
[----:B------:R-:W-:-:S05]  /*1880*/  IMAD R3, R157, 0xa0, -R9 ;  /* 0x000000a09d037824 */ /* 0x000fca00078e0a09 */
[----:B------:R-:W-:-:S04]  /*1890*/  VIMNMX R3, R3, R2, PT ;  /* 0x0000000203037248 */ /* 0x000fc80003fe0100 */
[----:B------:R-:W-:Y:S01]  /*18a0*/  ISETP.GT.AND P0, PT, R3, R4, PT ;  /* 0x000000040300720c */ /* 0x000fe20003f04270 */
[----:B------:R-:W-:-:S05]  /*18b0*/  IMAD.WIDE.U32 R4, R4, -0x33333333, RZ ;  /* 0xcccccccd04047825 */ /* 0x000fca00078e00ff */
[----:B------:R-:W-:-:S05]  /*18c0*/  SHF.R.U32.HI R122, RZ, 0x7, R5 ;  /* 0x00000007ff7a7819 */ /* 0x000fca0000011605 */
[----:B------:R-:W-:Y:S02]  /*18d0*/  IMAD.MOV.U32 R24, RZ, RZ, R122 ;  /* 0x000000ffff187224 */ /* 0x000fe400078e007a */
[----:B------:R-:W-:-:S04]  /*18e0*/  @P0 VIADD R0, R3, 0x9f ;  /* 0x0000009f03000836 */ /* 0x000fc80000000000 */
[----:B------:R-:W-:-:S05]  /*18f0*/  @P0 IMAD.HI R0, R0, 0x66666667, RZ ;  /* 0x6666666700000827 */ /* 0x000fca00078e02ff */
[----:B------:R-:W-:-:S04]  /*1900*/  @P0 SHF.R.U32.HI R3, RZ, 0x1f, R0 ;  /* 0x0000001fff030819 */ /* 0x000fc80000011600 */
[----:B------:R-:W-:Y:S02]  /*1910*/  @P0 LEA.HI.SX32 R24, R0, R3, 0x1a ;  /* 0x0000000300180211 */ /* 0x000fe400078fd2ff */
[----:B------:R-:W-:Y:S02]  /*1920*/  PLOP3.LUT P0, PT, PT, PT, PT, 0x80, 0x0 ;  /* 0x000000000000781c */ /* 0x000fe40003f0f070 */
[----:B------:R-:W-:-:S13]  /*1930*/  ISETP.GT.AND P1, PT, R24, R122, PT ;  /* 0x0000007a1800720c */ /* 0x000fda0003f24270 */
[----:B0-----:R-:W-:Y:S05]  /*1940*/  @!P1 BRA `(.L_x_424) ;  /* 0x000000e000709947 */ /* 0x001fea0003800000 */
[----:B------:R-:W-:Y:S01]  /*1950*/  IADD3 R0, R18, 0x24200, RZ ;  /* 0x0002420012007810 */ /* 0x000fe20007ffe0ff */
[----:B------:R-:W-:Y:S03]  /*1960*/  BSSY B6, `(.L_x_425) ;  /* 0x0000013000067945 */ /* 0x000fe60003800000 */
[----:B------:R-:W-:-:S13]  /*1970*/  LOP3.LUT P0, RZ, R0, 0x1bf, RZ, 0xc0, !PT ;  /* 0x000001bf00ff7812 */ /* 0x000fda000780c0ff */
[----:B------:R-:W-:Y:S05]  /*1980*/  @!P0 BRA `(.L_x_426) ;  /* 0x0000000000408947 */ /* 0x000fea0003800000 */
[----:B------:R-:W-:Y:S01]  /*1990*/  MOV R0, 0x0 ;  /* 0x0000000000007802 */ /* 0x000fe20000000f00 */
[----:B------:R-:W-:Y:S01]  /*19a0*/  ULDC.64 UR4, c[0x4][0x98] ;  /* 0x0100260000047ab9 */ /* 0x000fe20000000a00 */
[----:B------:R-:W-:Y:S01]  /*19b0*/  ULDC.64 UR6, c[0x4][0x20] ;  /* 0x0100080000067ab9 */ /* 0x000fe20000000a00 */
[----:B------:R-:W-:Y:S01]  /*19c0*/  IMAD.U32 R4, RZ, RZ, UR4 ;  /* 0x00000004ff047e24 */ /* 0x000fe2000f8e00ff */
[----:B------:R0:W1:Y:S01]  /*19d0*/  LDC.64 R14, c[0x4][R0] ;  /* 0x01000000000e7b82 */ /* 0x0000620000000a00 */
[----:B------:R-:W-:Y:S01]  /*19e0*/  IMAD.U32 R5, RZ, RZ, UR5 ;  /* 0x00000005ff057e24 */ /* 0x000fe2000f8e00ff */
[----:B------:R-:W-:Y:S01]  /*19f0*/  ULDC.64 UR4, c[0x4][0xa0] ;  /* 0x0100280000047ab9 */ /* 0x000fe20000000a00 */
[----:B------:R-:W-:Y:S01]  /*1a00*/  IMAD.U32 R10, RZ, RZ, UR6 ;  /* 0x00000006ff0a7e24 */ /* 0x000fe2000f8e00ff */
[----:B------:R-:W-:Y:S01]  /*1a10*/  MOV R11, UR7 ;  /* 0x00000007000b7c02 */ /* 0x000fe20008000f00 */
[----:B------:R-:W-:Y:S02]  /*1a20*/  IMAD.U32 R6, RZ, RZ, UR4 ;  /* 0x00000004ff067e24 */ /* 0x000fe4000f8e00ff */
[----:B------:R-:W-:-:S02]  /*1a30*/  IMAD.U32 R7, RZ, RZ, UR5 ;  /* 0x00000005ff077e24 */ /* 0x000fc4000f8e00ff */
[----:B------:R-:W-:Y:S02]  /*1a40*/  IMAD.MOV.U32 R8, RZ, RZ, 0x70 ;  /* 0x00000070ff087424 */ /* 0x000fe400078e00ff */
[----:B------:R-:W-:Y:S02]  /*1a50*/  IMAD.MOV.U32 R12, RZ, RZ, 0x1 ;  /* 0x00000001ff0c7424 */ /* 0x000fe400078e00ff */
[----:B0-----:R-:W-:-:S07]  /*1a60*/  IMAD.MOV.U32 R13, RZ, RZ, RZ ;  /* 0x000000ffff0d7224 */ /* 0x001fce00078e00ff */
[----:B------:R-:W-:-:S07]  /*1a70*/  LEPC R20, `(.L_x_426) ;  /* 0x000000001014794e */ /* 0x000fce0000000000 */
[----:B-1---5:R-:W-:Y:S05]  /*1a80*/  CALL.ABS.NOINC R14 ;  /* 0x000000000e007343 */ /* 0x022fea0003c00000 */
.L_x_426:
[----:B------:R-:W-:Y:S05]  /*1a90*/  BSYNC B6 ;  /* 0x0000000000067941 */ /* 0x000fea0003800000 */
.L_x_425:
[----:B------:R-:W-:Y:S01]  /*1aa0*/  VIADD R0, R18, 0xf200 ;  /* 0x0000f20012007836 */ /* 0x000fe20000000000 */
[----:B------:R-:W-:Y:S04]  /*1ab0*/  BSSY B6, `(.L_x_427) ;  /* 0x0000013000067945 */ /* 0x000fe80003800000 */
[----:B------:R-:W-:-:S13]  /*1ac0*/  LOP3.LUT P0, RZ, R0, 0x1bf, RZ, 0xc0, !PT ;  /* 0x000001bf00ff7812 */ /* 0x000fda000780c0ff */
[----:B------:R-:W-:Y:S05]  /*1ad0*/  @!P0 BRA `(.L_x_428) ;  /* 0x0000000000408947 */ /* 0x000fea0003800000 */
[----:B------:R-:W-:Y:S01]  /*1ae0*/  MOV R0, 0x0 ;  /* 0x0000000000007802 */ /* 0x000fe20000000f00 */
[----:B------:R-:W-:Y:S01]  /*1af0*/  ULDC.64 UR4, c[0x4][0x98] ;  /* 0x0100260000047ab9 */ /* 0x000fe20000000a00 */
[----:B------:R-:W-:Y:S01]  /*1b00*/  ULDC.64 UR6, c[0x4][0x20] ;  /* 0x0100080000067ab9 */ /* 0x000fe20000000a00 */
[----:B------:R-:W-:Y:S01]  /*1b10*/  IMAD.U32 R4, RZ, RZ, UR4 ;  /* 0x00000004ff047e24 */ /* 0x000fe2000f8e00ff */
[----:B------:R0:W1:Y:S01]  /*1b20*/  LDC.64 R14, c[0x4][R0] ;  /* 0x01000000000e7b82 */ /* 0x0000620000000a00 */
[----:B------:R-:W-:Y:S01]  /*1b30*/  MOV R5, UR5 ;  /* 0x0000000500057c02 */ /* 0x000fe20008000f00 */
[----:B------:R-:W-:Y:S01]  /*1b40*/  ULDC.64 UR4, c[0x4][0xa0] ;  /* 0x0100280000047ab9 */ /* 0x000fe20000000a00 */
[----:B------:R-:W-:Y:S01]  /*1b50*/  IMAD.U32 R10, RZ, RZ, UR6 ;  /* 0x00000006ff0a7e24 */ /* 0x000fe2000f8e00ff */
[----:B------:R-:W-:Y:S01]  /*1b60*/  MOV R12, 0x1 ;  /* 0x00000001000c7802 */ /* 0x000fe20000000f00 */
[----:B------:R-:W-:Y:S02]  /*1b70*/  IMAD.U32 R6, RZ, RZ, UR4 ;  /* 0x00000004ff067e24 */ /* 0x000fe4000f8e00ff */
[----:B------:R-:W-:-:S02]  /*1b80*/  IMAD.U32 R7, RZ, RZ, UR5 ;  /* 0x00000005ff077e24 */ /* 0x000fc4000f8e00ff */
[----:B------:R-:W-:Y:S02]  /*1b90*/  IMAD.U32 R11, RZ, RZ, UR7 ;  /* 0x00000007ff0b7e24 */ /* 0x000fe4000f8e00ff */
[----:B------:R-:W-:Y:S02]  /*1ba0*/  IMAD.MOV.U32 R8, RZ, RZ, 0x70 ;  /* 0x00000070ff087424 */ /* 0x000fe400078e00ff */
[----:B0-----:R-:W-:-:S07]  /*1bb0*/  IMAD.MOV.U32 R13, RZ, RZ, RZ ;  /* 0x000000ffff0d7224 */ /* 0x001fce00078e00ff */
[----:B------:R-:W-:-:S07]  /*1bc0*/  LEPC R20, `(.L_x_428) ;  /* 0x000000001014794e */ /* 0x000fce0000000000 */
[----:B-1---5:R-:W-:Y:S05]  /*1bd0*/  CALL.ABS.NOINC R14 ;  /* 0x000000000e007343 */ /* 0x022fea0003c00000 */
.L_x_428:
[----:B------:R-:W-:Y:S05]  /*1be0*/  BSYNC B6 ;  /* 0x0000000000067941 */ /* 0x000fea0003800000 */
.L_x_427:
[----:B------:R-:W-:Y:S01]  /*1bf0*/  ULDC.64 UR4, c[0x0][0x9f8] ;  /* 0x00027e0000047ab9 */ /* 0x000fe20000000a00 */
[----:B------:R-:W0:Y:S01]  /*1c00*/  LDC R0, c[0x0][0x428] ;  /* 0x00010a00ff007b82 */ /* 0x000e220000000800 */
[----:B------:R-:W-:-:S07]  /*1c10*/  ISETP.NE.U32.AND P0, PT, RZ, UR4, PT ;  /* 0x00000004ff007c0c */ /* 0x000fce000bf05070 */
[----:B------:R-:W1:Y:S01]  /*1c20*/  LDC.64 R116, c[0x0][0x2f0] ;  /* 0x0000bc00ff747b82 */ /* 0x000e620000000a00 */
[----:B------:R-:W-:Y:S01]  /*1c30*/  ISETP.NE.AND.EX P0, PT, RZ, UR5, PT, P0 ;  /* 0x00000005ff007c0c */ /* 0x000fe2000bf05300 */
[----:B------:R-:W2:Y:S01]  /*1c40*/  S2R R20, SR_TID.X ;  /* 0x0000000000147919 */ /* 0x000ea20000002100 */
[----:B------:R-:W-:Y:S01]  /*1c50*/  IMAD.IADD R103, R27, 0x1, R26 ;  /* 0x000000011b677824 */ /* 0x000fe200078e021a */
[----:B------:R-:W-:Y:S01]  /*1c60*/  ULDC.64 UR6, c[0x0][0xa08] ;  /* 0x0002820000067ab9 */ /* 0x000fe20000000a00 */
[----:B------:R-:W-:-:S03]  /*1c70*/  SHF.R.S32.HI R23, RZ, 0x1f, R22 ;  /* 0x0000001fff177819 */ /* 0x000fc60000011416 */
[----:B------:R-:W3:Y:S06]  /*1c80*/  LDC.64 R110, c[0x0][0x3d8] ;  /* 0x0000f600ff6e7b82 */ /* 0x000eec0000000a00 */
[----:B------:R-:W-:Y:S02]  /*1c90*/  @P0 IADD3 R4, P1, R29, UR4, RZ ;  /* 0x000000041d040c10 */ /* 0x000fe4000ff3e0ff */
[----:B------:R-:W-:Y:S01]  /*1ca0*/  SHF.R.S32.HI R146, RZ, 0x1f, R220 ;  /* 0x0000001fff927819 */ /* 0x000fe200000114dc */
[----:B------:R-:W4:Y:S01]  /*1cb0*/  LDC.64 R104, c[0x0][0x3e8] ;  /* 0x0000fa00ff687b82 */ /* 0x000f220000000a00 */
[----:B------:R-:W-:Y:S01]  /*1cc0*/  @P0 IADD3.X R5, R28, UR5, RZ, P1, !PT ;  /* 0x000000051c050c10 */ /* 0x000fe20008ffe4ff */
[----:B------:R-:W-:Y:S01]  /*1cd0*/  ULDC.64 UR4, c[0x0][0x2f8] ;  /* 0x0000be0000047ab9 */ /* 0x000fe20000000a00 */
[----:B------:R-:W3:Y:S04]  /*1ce0*/  LDL.LU R28, [R1] ;  /* 0x00000000011c7983 */ /* 0x000ee80000300800 */
[----:B------:R2:W3:Y:S01]  /*1cf0*/  @P0 LDG.E R25, desc[UR54][R4.64] ;  /* 0x0000003604190981 */ /* 0x0004e2000c1e1900 */
[----:B0-----:R-:W-:Y:S01]  /*1d00*/  ISETP.NE.AND P0, PT, R0, 0x1, PT ;  /* 0x000000010000780c */ /* 0x001fe20003f05270 */
[----:B------:R-:W0:Y:S01]  /*1d10*/  LDC R101, c[0x0][0x3d4] ;  /* 0x0000f500ff657b82 */ /* 0x000e220000000800 */
[----:B------:R-:W-:-:S05]  /*1d20*/  SHF.R.S32.HI R37, RZ, 0x1f, R103 ;  /* 0x0000001fff257819 */ /* 0x000fca0000011467 */
[-C--:B-1----:R-:W-:Y:S02]  /*1d30*/  IMAD R6, R37, R116.reuse, RZ ;  /* 0x0000007425067224 */ /* 0x082fe400078e02ff */
[----:B--2---:R-:W-:Y:S01]  /*1d40*/  IMAD.WIDE.U32 R4, R103, R116, RZ ;  /* 0x0000007467047225 */ /* 0x004fe200078e00ff */
[----:B------:R-:W-:-:S03]  /*1d50*/  SHF.R.U32.HI R20, RZ, 0x7, R20 ;  /* 0x00000007ff147819 */ /* 0x000fc60000011614 */
[----:B------:R-:W1:Y:S08]  /*1d60*/  @P0 LDC R3, c[0x0][0x42c] ;  /* 0x00010b00ff030b82 */ /* 0x000e700000000800 */
[----:B------:R-:W2:Y:S01]  /*1d70*/  @P0 LDC R7, c[0x0][0x430] ;  /* 0x00010c00ff070b82 */ /* 0x000ea20000000800 */
[----:B-1----:R-:W-:-:S04]  /*1d80*/  @P0 IMAD.HI.U32 R0, R126, R3, RZ ;  /* 0x000000037e000227 */ /* 0x002fc800078e00ff */
[----:B------:R-:W-:Y:S01]  /*1d90*/  IMAD.MOV.U32 R3, RZ, RZ, R126 ;  /* 0x000000ffff037224 */ /* 0x000fe200078e007e */
[----:B--2---:R-:W-:Y:S01]  /*1da0*/  @P0 SHF.R.U32.HI R3, RZ, R7, R0 ;  /* 0x00000007ff030219 */ /* 0x004fe20000011600 */
[----:B------:R-:W-:Y:S01]  /*1db0*/  IMAD R7, R103, R117, R6 ;  /* 0x0000007567077224 */ /* 0x000fe200078e0206 */
[----:B------:R-:W-:Y:S02]  /*1dc0*/  ISETP.NE.U32.AND P0, PT, RZ, UR6, PT ;  /* 0x00000006ff007c0c */ /* 0x000fe4000bf05070 */
[----:B------:R-:W-:Y:S01]  /*1dd0*/  SHF.R.S32.HI R6, RZ, 0x1f, R3 ;  /* 0x0000001fff067819 */ /* 0x000fe20000011403 */
[----:B------:R-:W-:Y:S01]  /*1de0*/  IMAD.IADD R5, R5, 0x1, R7 ;  /* 0x0000000105057824 */ /* 0x000fe200078e0207 */
[----:B------:R-:W-:-:S03]  /*1df0*/  ISETP.NE.AND.EX P0, PT, RZ, UR7, PT, P0 ;  /* 0x00000007ff007c0c */ /* 0x000fc6000bf05300 */
[----:B------:R-:W-:Y:S01]  /*1e00*/  IMAD R0, R6, UR4, RZ ;  /* 0x0000000406007c24 */ /* 0x000fe2000f8e02ff */
[----:B------:R-:W-:Y:S01]  /*1e10*/  ISETP.NE.AND P6, PT, R20, 0x1, PT ;  /* 0x000000011400780c */ /* 0x000fe20003fc5270 */
[----:B------:R-:W-:-:S04]  /*1e20*/  IMAD.WIDE.U32 R4, R3, UR4, R4 ;  /* 0x0000000403047c25 */ /* 0x000fc8000f8e0004 */
[----:B------:R-:W-:Y:S01]  /*1e30*/  IMAD R7, R3, UR5, R0 ;  /* 0x0000000503077c24 */ /* 0x000fe2000f8e0200 */
[----:B------:R-:W-:-:S03]  /*1e40*/  ULDC.64 UR4, c[0x0][0x300] ;  /* 0x0000c00000047ab9 */ /* 0x000fc60000000a00 */
[----:B------:R-:W-:Y:S01]  /*1e50*/  IMAD.IADD R5, R5, 0x1, R7 ;  /* 0x0000000105057824 */ /* 0x000fe200078e0207 */
[----:B------:R-:W-:Y:S01]  /*1e60*/  SHF.R.S32.HI R17, RZ, 0x1f, R16 ;  /* 0x0000001fff117819 */ /* 0x000fe20000011410 */
[----:B----4-:R-:W-:-:S04]  /*1e70*/  IMAD.WIDE.U32 R106, R220, R104, R22 ;  /* 0x00000068dc6a7225 */ /* 0x010fc800078e0016 */
[----:B------:R-:W-:Y:S01]  /*1e80*/  IMAD.WIDE.U32 R108, R220, R104, R16 ;  /* 0x00000068dc6c7225 */ /* 0x000fe200078e0010 */
[----:B0-----:R-:W-:-:S03]  /*1e90*/  ISETP.GE.AND P3, PT, R222, R101, PT ;  /* 0x00000065de00720c */ /* 0x001fc60003f66270 */
[----:B---3--:R-:W-:-:S04]  /*1ea0*/  IMAD.WIDE.U32 R114, R220, R110, R16 ;  /* 0x0000006edc727225 */ /* 0x008fc800078e0010 */
[----:B------:R-:W-:Y:S01]  /*1eb0*/  IMAD.WIDE.U32 R112, R220, R110, R22 ;  /* 0x0000006edc707225 */ /* 0x000fe200078e0016 */
[----:B------:R-:W-:-:S03]  /*1ec0*/  SHF.L.U64.HI R131, R116, 0x7, R117 ;  /* 0x0000000774837819 */ /* 0x000fc60000010275 */
[----:B------:R-:W-:Y:S02]  /*1ed0*/  IMAD.SHL.U32 R132, R116, 0x80, RZ ;  /* 0x0000008074847824 */ /* 0x000fe400078e00ff */
[----:B------:R-:W-:Y:S02]  /*1ee0*/  VIADD R26, R220, 0x80 ;  /* 0x00000080dc1a7836 */ /* 0x000fe40000000000 */
[----:B------:R-:W-:Y:S02]  /*1ef0*/  IMAD R15, R105, 0xa0, RZ ;  /* 0x000000a0690f7824 */ /* 0x000fe400078e02ff */
[----:B------:R-:W-:Y:S01]  /*1f00*/  IMAD R127, R111, 0xa0, RZ ;  /* 0x000000a06f7f7824 */ /* 0x000fe200078e02ff */
[----:B------:R-:W-:Y:S02]  /*1f10*/  SHF.R.S32.HI R147, RZ, 0x1f, R26 ;  /* 0x0000001fff937819 */ /* 0x000fe4000001141a */
[----:B------:R-:W-:Y:S02]  /*1f20*/  IADD3 R151, R20, 0x8, RZ ;  /* 0x0000000814977810 */ /* 0x000fe40007ffe0ff */
[----:B------:R-:W-:-:S02]  /*1f30*/  SHF.R.S32.HI R0, RZ, 0x1f, R25 ;  /* 0x0000001fff007819 */ /* 0x000fc40000011419 */
[----:B------:R-:W-:Y:S02]  /*1f40*/  SEL R13, R25, RZ, !P0 ;  /* 0x000000ff190d7207 */ /* 0x000fe40004000000 */
[----:B------:R-:W-:-:S05]  /*1f50*/  SEL R10, R0, RZ, !P0 ;  /* 0x000000ff000a7207 */ /* 0x000fca0004000000 */
[----:B------:R-:W-:Y:S02]  /*1f60*/  IMAD R0, R10, UR4, RZ ;  /* 0x000000040a007c24 */ /* 0x000fe4000f8e02ff */
[----:B------:R-:W-:-:S04]  /*1f70*/  IMAD.WIDE.U32 R120, R13, UR4, R4 ;  /* 0x000000040d787c25 */ /* 0x000fc8000f8e0004 */
[----:B------:R-:W-:Y:S01]  /*1f80*/  IMAD R9, R13, UR5, R0 ;  /* 0x000000050d097c24 */ /* 0x000fe2000f8e0200 */
[----:B------:R-:W-:Y:S05]  /*1f90*/  @!P6 WARPSYNC.ALL ;  /* 0x000000000000e948 */ /* 0x000fea0003800000 */
[----:B------:R-:W-:Y:S01]  /*1fa0*/  ULDC.64 UR4, c[0x0][0x320] ;  /* 0x0000c80000047ab9 */ /* 0x000fe20000000a00 */
[----:B------:R-:W-:Y:S01]  /*1fb0*/  IMAD R0, R146, R116, RZ ;  /* 0x0000007492007224 */ /* 0x000fe200078e02ff */
[----:B------:R-:W-:Y:S01]  /*1fc0*/  ULDC.64 UR6, c[0x0][0x328] ;  /* 0x0000ca0000067ab9 */ /* 0x000fe20000000a00 */
[----:B------:R-:W-:Y:S02]  /*1fd0*/  IMAD R4, R6, UR4, RZ ;  /* 0x0000000406047c24 */ /* 0x000fe4000f8e02ff */
[----:B------:R-:W-:Y:S01]  /*1fe0*/  IMAD.WIDE.U32 R6, R3, UR4, R22 ;  /* 0x0000000403067c25 */ /* 0x000fe2000f8e0016 */
[----:B------:R-:W-:-:S03]  /*1ff0*/  ULDC UR4, c[0x0][0x2e4] ;  /* 0x0000b90000047ab9 */ /* 0x000fc60000000800 */
[----:B------:R-:W-:Y:S02]  /*2000*/  IMAD R119, R3, UR5, R4 ;  /* 0x0000000503777c24 */ /* 0x000fe4000f8e0204 */
[----:B------:R-:W-:Y:S01]  /*2010*/  IMAD.WIDE.U32 R4, R220, R116, R22 ;  /* 0x00000074dc047225 */ /* 0x000fe200078e0016 */
[----:B------:R-:W-:Y:S01]  /*2020*/  @!P6 BAR.SYNC.DEFER_BLOCKING 0x9, 0x100 ;  /* 0x024400000000eb1d */ /* 0x000fe20000010000 */
[----:B------:R-:W-:Y:S02]  /*2030*/  ISETP.GE.AND P1, PT, R221, UR4, PT ;  /* 0x00000004dd007c0c */ /* 0x000fe4000bf26270 */
[----:B------:R-:W-:Y:S01]  /*2040*/  IADD3 R3, P2, R120, R4, RZ ;  /* 0x0000000478037210 */ /* 0x000fe20007f5e0ff */
[----:B------:R-:W-:Y:S01]  /*2050*/  IMAD R11, R220, R117, R0 ;  /* 0x00000075dc0b7224 */ /* 0x000fe200078e0200 */
[----:B------:R-:W-:Y:S02]  /*2060*/  SEL R4, RZ, 0xffffffff, P1 ;  /* 0xffffffffff047807 */ /* 0x000fe40000800000 */
[----:B------:R-:W-:-:S02]  /*2070*/  IADD3 R0, R121, R9, RZ ;  /* 0x0000000979007210 */ /* 0x000fc40007ffe0ff */
[----:B------:R-:W-:Y:S01]  /*2080*/  ISETP.GE.AND P0, PT, R22, UR4, PT ;  /* 0x0000000416007c0c */ /* 0x000fe2000bf06270 */
[----:B------:R-:W-:Y:S02]  /*2090*/  IMAD.IADD R119, R7, 0x1, R119 ;  /* 0x0000000107777824 */ /* 0x000fe400078e0277 */
[----:B------:R-:W-:Y:S01]  /*20a0*/  IMAD.SHL.U32 R8, R4, 0x2, RZ ;  /* 0x0000000204087824 */ /* 0x000fe200078e00ff */
[----:B------:R-:W-:Y:S02]  /*20b0*/  SEL R7, RZ, 0x1, P0 ;  /* 0x00000001ff077807 */ /* 0x000fe40000000000 */
[----:B------:R-:W-:Y:S01]  /*20c0*/  IADD3.X R4, R0, R5, R11, P2, !PT ;  /* 0x0000000500047210 */ /* 0x000fe200017fe40b */
[----:B------:R-:W-:Y:S01]  /*20d0*/  VIADD R5, R22, 0x60 ;  /* 0x0000006016057836 */ /* 0x000fe20000000000 */
[----:B------:R-:W-:Y:S01]  /*20e0*/  LOP3.LUT R7, R8, 0x2, R7, 0xe2, !PT ;  /* 0x0000000208077812 */ /* 0x000fe200078ee207 */
[----:B------:R-:W-:Y:S01]  /*20f0*/  IMAD.MOV.U32 R118, RZ, RZ, R6 ;  /* 0x000000ffff767224 */ /* 0x000fe200078e0006 */
[----:B------:R-:W-:Y:S01]  /*2100*/  ISETP.GE.AND P0, PT, R222, UR4, PT ;  /* 0x00000004de007c0c */ /* 0x000fe2000bf06270 */
[----:B------:R-:W-:Y:S01]  /*2110*/  IMAD R8, R146, R110, RZ ;  /* 0x0000006e92087224 */ /* 0x000fe200078e02ff */
[----:B------:R-:W-:Y:S01]  /*2120*/  ISETP.GE.AND P1, PT, R5, UR4, PT ;  /* 0x0000000405007c0c */ /* 0x000fe2000bf26270 */
[----:B------:R-:W-:-:S02]  /*2130*/  VIADD R6, R22, 0x80 ;  /* 0x0000008016067836 */ /* 0x000fc40000000000 */
[----:B------:R-:W-:Y:S01]  /*2140*/  IMAD R11, R220, R111, R8 ;  /* 0x0000006fdc0b7224 */ /* 0x000fe200078e0208 */
[----:B------:R-:W-:Y:S02]  /*2150*/  SEL R8, RZ, 0x4, P0 ;  /* 0x00000004ff087807 */ /* 0x000fe40000000000 */
[----:B------:R-:W-:Y:S02]  /*2160*/  SEL R9, RZ, 0x8, P1 ;  /* 0x00000008ff097807 */ /* 0x000fe40000800000 */
[----:B------:R-:W-:Y:S02]  /*2170*/  ISETP.GE.AND P0, PT, R6, UR4, PT ;  /* 0x0000000406007c0c */ /* 0x000fe4000bf06270 */
[----:B------:R-:W-:Y:S02]  /*2180*/  LOP3.LUT R7, R9, R7, R8, 0xfe, !PT ;  /* 0x0000000709077212 */ /* 0x000fe400078efe08 */
[----:B------:R-:W-:Y:S01]  /*2190*/  SEL R8, RZ, 0x10, P0 ;  /* 0x00000010ff087807 */ /* 0x000fe20000000000 */
[----:B------:R-:W-:Y:S01]  /*21a0*/  IMAD R9, R10, UR6, RZ ;  /* 0x000000060a097c24 */ /* 0x000fe2000f8e02ff */
[----:B------:R-:W-:-:S02]  /*21b0*/  ISETP.GE.AND P0, PT, R22, R101, PT ;  /* 0x000000651600720c */ /* 0x000fc40003f06270 */
[----:B------:R-:W-:Y:S01]  /*21c0*/  LOP3.LUT R35, R7, R8, RZ, 0xfc, !PT ;  /* 0x0000000807237212 */ /* 0x000fe200078efcff */
[----:B------:R-:W-:Y:S01]  /*21d0*/  IMAD R7, R146, R104, RZ ;  /* 0x0000006892077224 */ /* 0x000fe200078e02ff */
[----:B------:R-:W-:Y:S01]  /*21e0*/  ISETP.GE.AND P1, PT, R221, R101, PT ;  /* 0x00000065dd00720c */ /* 0x000fe20003f26270 */
[----:B------:R-:W-:Y:S02]  /*21f0*/  IMAD R33, R13, UR7, R9 ;  /* 0x000000070d217c24 */ /* 0x000fe4000f8e0209 */
[----:B------:R-:W-:Y:S01]  /*2200*/  IMAD R9, R220, R105, R7 ;  /* 0x00000069dc097224 */ /* 0x000fe200078e0207 */
[C---:B------:R-:W-:Y:S02]  /*2210*/  SEL R7, R101.reuse, RZ, P0 ;  /* 0x000000ff65077207 */ /* 0x040fe40000000000 */
[----:B------:R-:W-:Y:S01]  /*2220*/  SEL R8, R101, RZ, P1 ;  /* 0x000000ff65087207 */ /* 0x000fe20000800000 */
[----:B------:R-:W-:Y:S02]  /*2230*/  IMAD.IADD R109, R109, 0x1, R9 ;  /* 0x000000016d6d7824 */ /* 0x000fe400078e0209 */
[----:B------:R-:W-:-:S02]  /*2240*/  IMAD.IADD R107, R9, 0x1, R107 ;  /* 0x00000001096b7824 */ /* 0x000fc400078e026b */
[----:B------:R-:W-:Y:S02]  /*2250*/  IMAD.IADD R7, R22, 0x1, R7 ;  /* 0x0000000116077824 */ /* 0x000fe400078e0207 */
[----:B------:R-:W-:Y:S01]  /*2260*/  IMAD.IADD R9, R221, 0x1, R8 ;  /* 0x00000001dd097824 */ /* 0x000fe200078e0208 */
[----:B------:R-:W-:Y:S01]  /*2270*/  IADD3 R115, R115, R11, RZ ;  /* 0x0000000b73737210 */ /* 0x000fe20007ffe0ff */
[----:B------:R-:W-:Y:S01]  /*2280*/  IMAD.IADD R113, R11, 0x1, R113 ;  /* 0x000000010b717824 */ /* 0x000fe200078e0271 */
[----:B------:R-:W-:Y:S02]  /*2290*/  SEL R11, R101, RZ, P3 ;  /* 0x000000ff650b7207 */ /* 0x000fe40001800000 */
[----:B------:R-:W-:Y:S02]  /*22a0*/  SHF.R.S32.HI R8, RZ, 0x1f, R7 ;  /* 0x0000001fff087819 */ /* 0x000fe40000011407 */
[----:B------:R-:W-:Y:S01]  /*22b0*/  SHF.R.S32.HI R10, RZ, 0x1f, R9 ;  /* 0x0000001fff0a7819 */ /* 0x000fe20000011409 */
[----:B------:R-:W-:Y:S01]  /*22c0*/  IMAD.WIDE.U32 R118, R13, UR6, R118 ;  /* 0x000000060d767c25 */ /* 0x000fe2000f8e0076 */
[----:B------:R-:W-:-:S02]  /*22d0*/  IADD3 R13, R222, R11, RZ ;  /* 0x0000000bde0d7210 */ /* 0x000fc40007ffe0ff */
[CC--:B------:R-:W-:Y:S02]  /*22e0*/  LEA.HI R25, R8.reuse, R7.reuse, RZ, 0x4 ;  /* 0x0000000708197211 */ /* 0x0c0fe400078f20ff */
[----:B------:R-:W-:Y:S02]  /*22f0*/  LEA.HI R8, R8, R7, RZ, 0x6 ;  /* 0x0000000708087211 */ /* 0x000fe400078f30ff */
[CC--:B------:R-:W-:Y:S02]  /*2300*/  LEA.HI R27, R10.reuse, R9.reuse, RZ, 0x4 ;  /* 0x000000090a1b7211 */ /* 0x0c0fe400078f20ff */
[----:B------:R-:W-:Y:S02]  /*2310*/  LEA.HI R10, R10, R9, RZ, 0x6 ;  /* 0x000000090a0a7211 */ /* 0x000fe400078f30ff */
[----:B------:R-:W-:Y:S02]  /*2320*/  SHF.R.S32.HI R14, RZ, 0x1f, R13 ;  /* 0x0000001fff0e7819 */ /* 0x000fe4000001140d */
[----:B------:R-:W-:-:S02]  /*2330*/  SHF.R.U32.HI R7, RZ, 0x3, R228 ;  /* 0x00000003ff077819 */ /* 0x000fc400000116e4 */
[----:B------:R-:W-:Y:S02]  /*2340*/  SHF.R.S32.HI R9, RZ, 0x6, R8 ;  /* 0x00000006ff097819 */ /* 0x000fe40000011408 */
[----:B------:R-:W-:Y:S02]  /*2350*/  LOP3.LUT R12, R228, 0x30, R25, 0xf8, !PT ;  /* 0x00000030e40c7812 */ /* 0x000fe400078ef819 */
[----:B------:R-:W-:Y:S02]  /*2360*/  SHF.R.S32.HI R11, RZ, 0x6, R10 ;  /* 0x00000006ff0b7819 */ /* 0x000fe4000001140a */
[----:B------:R-:W-:Y:S02]  /*2370*/  LOP3.LUT R10, R224, 0x30, R27, 0xf8, !PT ;  /* 0x00000030e00a7812 */ /* 0x000fe400078ef81b */
[----:B------:R-:W-:Y:S01]  /*2380*/  LEA.HI R29, R14, R13, RZ, 0x4 ;  /* 0x0000000d0e1d7211 */ /* 0x000fe200078f20ff */
[C---:B------:R-:W-:Y:S01]  /*2390*/  IMAD R145, R9.reuse, 0x2800, R226 ;  /* 0x0000280009917824 */ /* 0x040fe200078e02e2 */
[----:B------:R-:W-:Y:S01]  /*23a0*/  LOP3.LUT R12, R12, R7, RZ, 0x3c, !PT ;  /* 0x000000070c0c7212 */ /* 0x000fe200078e3cff */
[----:B------:R-:W-:Y:S01]  /*23b0*/  IMAD R137, R9, 0x2800, R229 ;  /* 0x0000280009897824 */ /* 0x000fe200078e02e5 */
[----:B------:R-:W-:-:S02]  /*23c0*/  LEA.HI R13, R14, R13, RZ, 0x6 ;  /* 0x0000000d0e0d7211 */ /* 0x000fc400078f30ff */
[-C--:B------:R-:W-:Y:S02]  /*23d0*/  LOP3.LUT R9, R10, R225.reuse, RZ, 0x3c, !PT ;  /* 0x000000e10a097212 */ /* 0x080fe400078e3cff */
[----:B------:R-:W-:Y:S02]  /*23e0*/  LOP3.LUT R8, R224, 0x30, R25, 0xf8, !PT ;  /* 0x00000030e0087812 */ /* 0x000fe400078ef819 */
[----:B------:R-:W-:Y:S01]  /*23f0*/  LOP3.LUT R10, R228, 0x30, R27, 0xf8, !PT ;  /* 0x00000030e40a7812 */ /* 0x000fe200078ef81b */
[----:B------:R-:W-:Y:S01]  /*2400*/  IMAD.IADD R137, R137, 0x1, R12 ;  /* 0x0000000189897824 */ /* 0x000fe200078e020c */
[----:B------:R-:W-:Y:S02]  /*2410*/  LOP3.LUT R28, R28, 0xfffffffe, RZ, 0xc0, !PT ;  /* 0xfffffffe1c1c7812 */ /* 0x000fe400078ec0ff */
[----:B------:R-:W-:Y:S01]  /*2420*/  SHF.R.S32.HI R13, RZ, 0x6, R13 ;  /* 0x00000006ff0d7819 */ /* 0x000fe2000001140d */
[C---:B------:R-:W-:Y:S01]  /*2430*/  IMAD R144, R11.reuse, 0x2800, R226 ;  /* 0x000028000b907824 */ /* 0x040fe200078e02e2 */
[----:B------:R-:W-:Y:S01]  /*2440*/  LOP3.LUT R12, R228, 0x30, R29, 0xf8, !PT ;  /* 0x00000030e40c7812 */ /* 0x000fe200078ef81d */
[----:B------:R-:W-:Y:S01]  /*2450*/  IMAD R134, R11, 0x2800, R229 ;  /* 0x000028000b867824 */ /* 0x000fe200078e02e5 */
[----:B------:R-:W-:-:S02]  /*2460*/  LOP3.LUT R8, R8, R225, RZ, 0x3c, !PT ;  /* 0x000000e108087212 */ /* 0x000fc400078e3cff */
[-C--:B------:R-:W-:Y:S01]  /*2470*/  LOP3.LUT R11, R10, R7.reuse, RZ, 0x3c, !PT ;  /* 0x000000070a0b7212 */ /* 0x080fe200078e3cff */
[----:B------:R-:W-:Y:S01]  /*2480*/  IMAD R133, R13, 0x2800, R229 ;  /* 0x000028000d857824 */ /* 0x000fe200078e02e5 */
[----:B------:R-:W-:Y:S02]  /*2490*/  @P3 LOP3.LUT R28, R28, 0x1, RZ, 0xfc, !PT ;  /* 0x000000011c1c3812 */ /* 0x000fe400078efcff */
[----:B------:R-:W-:Y:S02]  /*24a0*/  LOP3.LUT P3, RZ, R235, 0x2, RZ, 0xc0, !PT ;  /* 0x00000002ebff7812 */ /* 0x000fe4000786c0ff */
[----:B------:R-:W-:Y:S01]  /*24b0*/  LOP3.LUT R12, R12, R7, RZ, 0x3c, !PT ;  /* 0x000000070c0c7212 */ /* 0x000fe200078e3cff */
[----:B------:R-:W-:Y:S01]  /*24c0*/  IMAD.IADD R145, R145, 0x1, R8 ;  /* 0x0000000191917824 */ /* 0x000fe200078e0208 */
[----:B------:R-:W-:Y:S01]  /*24d0*/  LOP3.LUT R8, R224, 0x30, R29, 0xf8, !PT ;  /* 0x00000030e0087812 */ /* 0x000fe200078ef81d */
[----:B------:R-:W-:Y:S01]  /*24e0*/  IMAD.IADD R134, R134, 0x1, R11 ;  /* 0x0000000186867824 */ /* 0x000fe200078e020b */
[----:B-----5:R-:W-:-:S02]  /*24f0*/  SHF.R.S32.HI R11, RZ, 0x1f, R123 ;  /* 0x0000001fff0b7819 */ /* 0x020fc4000001147b */
[----:B------:R-:W-:Y:S01]  /*2500*/  IADD3 R133, R133, R12, RZ ;  /* 0x0000000c85857210 */ /* 0x000fe20007ffe0ff */
[----:B------:R-:W-:Y:S01]  /*2510*/  VIADD R12, R22, 0xa0 ;  /* 0x000000a0160c7836 */ /* 0x000fe20000000000 */
[----:B------:R-:W-:Y:S01]  /*2520*/  IADD3 R102, P2, R220, R103, RZ ;  /* 0x00000067dc667210 */ /* 0x000fe20007f5e0ff */
[----:B------:R-:W-:Y:S01]  /*2530*/  IMAD.IADD R144, R144, 0x1, R9 ;  /* 0x0000000190907824 */ /* 0x000fe200078e0209 */
[----:B------:R-:W-:Y:S01]  /*2540*/  LOP3.LUT R9, R8, R225, RZ, 0x3c, !PT ;  /* 0x000000e108097212 */ /* 0x000fe200078e3cff */
[----:B------:R-:W-:Y:S01]  /*2550*/  IMAD R8, R11, R110, RZ ;  /* 0x0000006e0b087224 */ /* 0x000fe200078e02ff */
[----:B------:R-:W-:Y:S01]  /*2560*/  LOP3.LUT R28, R28, 0xfffffffb, RZ, 0xc0, !PT ;  /* 0xfffffffb1c1c7812 */ /* 0x000fe200078ec0ff */
[----:B------:R-:W-:Y:S01]  /*2570*/  IMAD.X R103, R37, 0x1, R146, P2 ;  /* 0x0000000125677824 */ /* 0x000fe200010e0692 */
[----:B------:R-:W-:Y:S01]  /*2580*/  ISETP.GE.AND P2, PT, R12, UR4, PT ;  /* 0x000000040c007c0c */ /* 0x000fe2000bf46270 */
[----:B------:R-:W-:Y:S01]  /*2590*/  IMAD R136, R13, 0x2800, R226 ;  /* 0x000028000d887824 */ /* 0x000fe200078e02e2 */
[----:B------:R-:W-:Y:S01]  /*25a0*/  @P3 LOP3.LUT R28, R28, 0x4, RZ, 0xfc, !PT ;  /* 0x000000041c1c3812 */ /* 0x000fe200078efcff */
[----:B------:R-:W-:-:S02]  /*25b0*/  IMAD R13, R117, 0xa0, RZ ;  /* 0x000000a0750d7824 */ /* 0x000fc400078e02ff */
[----:B------:R-:W-:Y:S02]  /*25c0*/  IMAD R10, R11, R104, RZ ;  /* 0x000000680b0a7224 */ /* 0x000fe400078e02ff */
[----:B------:R-:W-:Y:S01]  /*25d0*/  IMAD.WIDE.U32 R116, R116, 0xa0, RZ ;  /* 0x000000a074747825 */ /* 0x000fe200078e00ff */
[----:B------:R-:W-:-:S03]  /*25e0*/  SEL R32, RZ, 0x20, P2 ;  /* 0x00000020ff207807 */ /* 0x000fc60001000000 */
[C---:B------:R-:W-:Y:S02]  /*25f0*/  IMAD R21, R123.reuse, R111, R8 ;  /* 0x0000006f7b157224 */ /* 0x040fe400078e0208 */
[----:B------:R-:W-:-:S04]  /*2600*/  IMAD.WIDE.U32 R114, R123, R110, R114 ;  /* 0x0000006e7b727225 */ /* 0x000fc800078e0072 */
[C---:B------:R-:W-:Y:S01]  /*2610*/  IMAD.WIDE.U32 R112, R123.reuse, R110, R112 ;  /* 0x0000006e7b707225 */ /* 0x040fe200078e0070 */
[----:B------:R0:W-:Y:S03]  /*2620*/  STL [R1], R28 ;  /* 0x0000001c01007387 */ /* 0x0001e60000100800 */
[C---:B------:R-:W-:Y:S01]  /*2630*/  IMAD R31, R123.reuse, R105, R10 ;  /* 0x000000697b1f7224 */ /* 0x040fe200078e020a */
[C---:B------:R-:W-:Y:S01]  /*2640*/  SHF.L.U64.HI R10, R104.reuse, 0x7, R105 ;  /* 0x00000007680a7819 */ /* 0x040fe20000010269 */
[----:B------:R-:W-:Y:S02]  /*2650*/  IMAD.SHL.U32 R11, R104, 0x80, RZ ;  /* 0x00000080680b7824 */ /* 0x000fe400078e00ff */
[----:B------:R-:W-:Y:S01]  /*2660*/  IMAD.WIDE.U32 R108, R123, R104, R108 ;  /* 0x000000687b6c7225 */ /* 0x000fe200078e006c */
[----:B------:R-:W-:-:S03]  /*2670*/  SHF.L.U64.HI R8, R110, 0x7, R111 ;  /* 0x000000076e087819 */ /* 0x000fc6000001026f */
[----:B------:R-:W-:Y:S01]  /*2680*/  IMAD.WIDE.U32 R106, R123, R104, R106 ;  /* 0x000000687b6a7225 */ /* 0x000fe200078e006a */
[----:B------:R-:W-:-:S03]  /*2690*/  SHF.R.S32.HI R26, RZ, 0x4, R27 ;  /* 0x00000004ff1a7819 */ /* 0x000fc6000001141b */
[----:B------:R-:W-:Y:S01]  /*26a0*/  IMAD.IADD R124, R117, 0x1, R13 ;  /* 0x00000001757c7824 */ /* 0x000fe200078e020d */
[----:B------:R-:W-:Y:S01]  /*26b0*/  IADD3 R13, R115, R21, RZ ;  /* 0x00000015730d7210 */ /* 0x000fe20007ffe0ff */
[----:B------:R-:W-:Y:S01]  /*26c0*/  IMAD.IADD R136, R136, 0x1, R9 ;  /* 0x0000000188887824 */ /* 0x000fe200078e0209 */
[----:B0-----:R-:W-:Y:S01]  /*26d0*/  SHF.R.S32.HI R28, RZ, 0x4, R29 ;  /* 0x00000004ff1c7819 */ /* 0x001fe2000001141d */
[----:B------:R-:W-:Y:S01]  /*26e0*/  IMAD.WIDE.U32 R104, R104, 0xa0, RZ ;  /* 0x000000a068687825 */ /* 0x000fe200078e00ff */
[----:B------:R-:W-:-:S03]  /*26f0*/  LOP3.LUT R39, R35, R32, RZ, 0xfc, !PT ;  /* 0x0000002023277212 */ /* 0x000fc600078efcff */
[----:B------:R-:W-:Y:S01]  /*2700*/  IMAD.IADD R14, R21, 0x1, R113 ;  /* 0x00000001150e7824 */ /* 0x000fe200078e0271 */
[----:B------:R-:W-:Y:S01]  /*2710*/  SHF.R.S32.HI R21, RZ, 0x4, R25 ;  /* 0x00000004ff157819 */ /* 0x000fe20000011419 */
[C---:B------:R-:W-:Y:S01]  /*2720*/  IMAD.SHL.U32 R9, R110.reuse, 0x80, RZ ;  /* 0x000000806e097824 */ /* 0x040fe200078e00ff */
[----:B------:R-:W-:Y:S01]  /*2730*/  LOP3.LUT R25, R25, 0xfffffff0, RZ, 0xc0, !PT ;  /* 0xfffffff019197812 */ /* 0x000fe200078ec0ff */
[----:B------:R-:W-:Y:S01]  /*2740*/  IMAD.WIDE.U32 R110, R110, 0xa0, RZ ;  /* 0x000000a06e6e7825 */ /* 0x000fe200078e00ff */
[----:B------:R-:W-:Y:S02]  /*2750*/  LOP3.LUT R27, R27, 0xfffffff0, RZ, 0xc0, !PT ;  /* 0xfffffff01b1b7812 */ /* 0x000fe400078ec0ff */
[----:B------:R-:W-:Y:S01]  /*2760*/  LOP3.LUT R29, R29, 0xfffffff0, RZ, 0xc0, !PT ;  /* 0xfffffff01d1d7812 */ /* 0x000fe200078ec0ff */
[----:B------:R-:W-:Y:S01]  /*2770*/  IMAD.IADD R130, R105, 0x1, R15 ;  /* 0x0000000169827824 */ /* 0x000fe200078e020f */
[----:B------:R-:W-:Y:S01]  /*2780*/  LOP3.LUT R34, R35, 0x1, RZ, 0xc0, !PT ;  /* 0x0000000123227812 */ /* 0x000fe200078ec0ff */
[----:B------:R-:W-:Y:S01]  /*2790*/  IMAD.IADD R15, R109, 0x1, R31 ;  /* 0x000000016d0f7824 */ /* 0x000fe200078e021f */
[----:B------:R-:W-:Y:S01]  /*27a0*/  LOP3.LUT R35, R39, 0x2, RZ, 0xc0, !PT ;  /* 0x0000000227237812 */ /* 0x000fe200078ec0ff */
[----:B------:R-:W-:Y:S01]  /*27b0*/  IMAD.IADD R20, R31, 0x1, R107 ;  /* 0x000000011f147824 */ /* 0x000fe200078e026b */
[----:B------:R-:W-:Y:S01]  /*27c0*/  LOP3.LUT R36, R39, 0x4, RZ, 0xc0, !PT ;  /* 0x0000000427247812 */ /* 0x000fe200078ec0ff */
[----:B------:R-:W-:Y:S01]  /*27d0*/  IMAD.SHL.U32 R101, R101, 0x2, RZ ;  /* 0x0000000265657824 */ /* 0x000fe200078e00ff */
[----:B------:R-:W-:Y:S01]  /*27e0*/  LOP3.LUT R37, R39, 0x8, RZ, 0xc0, !PT ;  /* 0x0000000827257812 */ /* 0x000fe200078ec0ff */
[----:B------:R-:W-:Y:S01]  /*27f0*/  IMAD.IADD R127, R111, 0x1, R127 ;  /* 0x000000016f7f7824 */ /* 0x000fe200078e027f */
[----:B------:R-:W-:Y:S01]  /*2800*/  LOP3.LUT R38, R39, 0x10, RZ, 0xc0, !PT ;  /* 0x0000001027267812 */ /* 0x000fe200078ec0ff */
[----:B------:R-:W-:Y:S01]  /*2810*/  IMAD.IADD R33, R119, 0x1, R33 ;  /* 0x0000000177217824 */ /* 0x000fe200078e0221 */
[----:B------:R-:W-:-:S02]  /*2820*/  SHF.R.S32.HI R30, RZ, 0x1f, R25 ;  /* 0x0000001fff1e7819 */ /* 0x000fc40000011419 */
[----:B------:R-:W-:Y:S02]  /*2830*/  SHF.R.S32.HI R31, RZ, 0x1f, R27 ;  /* 0x0000001fff1f7819 */ /* 0x000fe4000001141b */
[----:B------:R-:W-:Y:S02]  /*2840*/  SHF.R.S32.HI R32, RZ, 0x1f, R29 ;  /* 0x0000001fff207819 */ /* 0x000fe4000001141d */
[----:B------:R-:W-:-:S07]  /*2850*/  LOP3.LUT R39, R39, 0x20, RZ, 0xc0, !PT ;  /* 0x0000002027277812 */ /* 0x000fce00078ec0ff */
.L_x_528:
[----:B------:R-:W2:Y:S01]  /*2860*/  LDL.LU R40, [R1] ;  /* 0x0000000001287983 */ /* 0x000ea20000300800 */
[----:B0-----:R-:W0:Y:S01]  /*2870*/  LDC.64 R128, c[0x0][0x2d8] ;  /* 0x0000b600ff807b82 */ /* 0x001e220000000a00 */
[----:B------:R-:W-:Y:S01]  /*2880*/  VIADD R47, R24, 0xffffffff ;  /* 0xffffffff182f7836 */ /* 0x000fe20000000000 */
[----:B------:R-:W-:Y:S01]  /*2890*/  LOP3.LUT P4, RZ, R235, 0x2, RZ, 0xc0, !PT ;  /* 0x00000002ebff7812 */ /* 0x000fe2000788c0ff */
[----:B------:R-:W-:Y:S05]  /*28a0*/  YIELD ;  /* 0x0000000000007946 */ /* 0x000fea0003800000 */
[----:B------:R-:W-:Y:S01]  /*28b0*/  SHF.R.S32.HI R42, RZ, 0x1f, R47 ;  /* 0x0000001fff2a7819 */ /* 0x000fe2000001142f */
[-C--:B------:R-:W-:Y:S01]  /*28c0*/  IMAD R41, R124, R47.reuse, RZ ;  /* 0x0000002f7c297224 */ /* 0x080fe200078e02ff */
[----:B------:R-:W1:Y:S01]  /*28d0*/  LDC R135, c[0x0][0x3d4] ;  /* 0x0000f500ff877b82 */ /* 0x000e620000000800 */
[----:B------:R-:W-:Y:S01]  /*28e0*/  IMAD.WIDE.U32 R140, R116, R47, RZ ;  /* 0x0000002f748c7225 */ /* 0x000fe200078e00ff */
[----:B------:R-:W-:Y:S03]  /*28f0*/  BSSY B0, `(.L_x_429) ;  /* 0x0000cb3000007945 */ /* 0x000fe60003800000 */
[----:B------:R-:W-:Y:S01]  /*2900*/  IMAD R41, R42, R116, R41 ;  /* 0x000000742a297224 */ /* 0x000fe200078e0229 */
[----:B------:R-:W-:-:S04]  /*2910*/  IADD3 R49, P2, P3, R3, R140, R132 ;  /* 0x0000008c03317210 */ /* 0x000fc80007b5e084 */
[----:B------:R-:W-:Y:S01]  /*2920*/  IADD3 R143, R141, R41, RZ ;  /* 0x000000298d8f7210 */ /* 0x000fe20007ffe0ff */
[----:B------:R-:W-:-:S03]  /*2930*/  IMAD R41, R19, 0x7800, R234 ;  /* 0x0000780013297824 */ /* 0x000fc600078e02ea */
[----:B------:R-:W-:Y:S01]  /*2940*/  IADD3.X R24, R4, R143, R131, P2, P3 ;  /* 0x0000008f04187210 */ /* 0x000fe200017e6483 */
[C---:B------:R-:W-:Y:S01]  /*2950*/  VIADD R43, R41.reuse, 0x20 ;  /* 0x00000020292b7836 */ /* 0x040fe20000000000 */
[----:B0-----:R-:W-:Y:S01]  /*2960*/  IADD3 R50, P2, P3, R140, R128, R3 ;  /* 0x000000808c327210 */ /* 0x001fe20007b5e003 */
[----:B------:R-:W-:-:S03]  /*2970*/  @P4 VIADD R43, R41, 0xffffffe0 ;  /* 0xffffffe0292b4836 */ /* 0x000fc60000000000 */
[----:B------:R-:W-:Y:S02]  /*2980*/  IADD3.X R51, R143, R129, R4, P2, P3 ;  /* 0x000000818f337210 */ /* 0x000fe400017e6404 */
[----:B------:R-:W-:Y:S02]  /*2990*/  IADD3 R48, P2, R49, R128, RZ ;  /* 0x0000008031307210 */ /* 0x000fe40007f5e0ff */
[----:B------:R-:W-:-:S03]  /*29a0*/  ISETP.GT.AND P3, PT, R47, R122, PT ;  /* 0x0000007a2f00720c */ /* 0x000fc60003f64270 */
[----:B------:R-:W-:Y:S01]  /*29b0*/  IMAD.X R49, R24, 0x1, R129, P2 ;  /* 0x0000000118317824 */ /* 0x000fe200010e0681 */
[----:B-1----:R-:W-:Y:S01]  /*29c0*/  ISETP.GE.AND P2, PT, R135, 0x1, PT ;  /* 0x000000018700780c */ /* 0x002fe20003f46270 */
[----:B------:R-:W-:Y:S01]  /*29d0*/  IMAD.MOV.U32 R24, RZ, RZ, R47 ;  /* 0x000000ffff187224 */ /* 0x000fe200078e002f */
[----:B--2---:R-:W-:-:S07]  /*29e0*/  LOP3.LUT R40, R40, 0xfffffffd, RZ, 0xc0, !PT ;  /* 0xfffffffd28287812 */ /* 0x004fce00078ec0ff */
[----:B------:R-:W-:-:S05]  /*29f0*/  @P3 LOP3.LUT R40, R40, 0x2, RZ, 0xfc, !PT ;  /* 0x0000000228283812 */ /* 0x000fca00078efcff */
[----:B------:R0:W-:Y:S02]  /*2a00*/  STL [R1], R40 ;  /* 0x0000002801007387 */ /* 0x0001e40000100800 */
[C---:B0-----:R-:W-:Y:S01]  /*2a10*/  IMAD.IADD R40, R18.reuse, 0x1, R41 ;  /* 0x0000000112287824 */ /* 0x041fe200078e0229 */
[----:B------:R-:W-:Y:S01]  /*2a20*/  IADD3 R41, R18, R43, RZ ;  /* 0x0000002b12297210 */ /* 0x000fe20007ffe0ff */
[----:B------:R-:W-:Y:S06]  /*2a30*/  @!P2 BRA `(.L_x_430) ;  /* 0x000000c4009ca947 */ /* 0x000fec0003800000 */
[----:B------:R-:W-:Y:S01]  /*2a40*/  ULDC.U8 UR4, c[0x0][0x3f0] ;  /* 0x0000fc0000047ab9 */ /* 0x000fe20000000000 */
[-C--:B------:R-:W-:Y:S01]  /*2a50*/  IMAD R43, R127, R47.reuse, RZ ;  /* 0x0000002f7f2b7224 */ /* 0x080fe200078e02ff */
[----:B------:R-:W-:Y:S01]  /*2a60*/  ISETP.NE.AND P2, PT, RZ, UR4, PT ;  /* 0x00000004ff007c0c */ /* 0x000fe2000bf45270 */
[-C--:B------:R-:W-:Y:S02]  /*2a70*/  IMAD R45, R130, R47.reuse, RZ ;  /* 0x0000002f822d7224 */ /* 0x080fe400078e02ff */
[C---:B------:R-:W-:Y:S02]  /*2a80*/  IMAD R43, R42.reuse, R110, R43 ;  /* 0x0000006e2a2b7224 */ /* 0x040fe400078e022b */
[----:B------:R-:W-:Y:S02]  /*2a90*/  IMAD R45, R42, R104, R45 ;  /* 0x000000682a2d7224 */ /* 0x000fe400078e022d */
[----:B------:R-:W-:Y:S02]  /*2aa0*/  IMAD R42, R24, -0xa0, R2 ;  /* 0xffffff60182a7824 */ /* 0x000fe400078e0202 */
[----:B------:R-:W-:-:S03]  /*2ab0*/  IMAD.WIDE.U32 R94, R110, R47, RZ ;  /* 0x0000002f6e5e7225 */ /* 0x000fc600078e00ff */
[----:B------:R-:W-:Y:S01]  /*2ac0*/  VIMNMX R42, R42, 0xa0, PT ;  /* 0x000000a02a2a7848 */ /* 0x000fe20003fe0100 */
[----:B------:R-:W-:-:S04]  /*2ad0*/  IMAD.WIDE.U32 R92, R104, R47, RZ ;  /* 0x0000002f685c7225 */ /* 0x000fc800078e00ff */
[----:B------:R-:W-:Y:S02]  /*2ae0*/  IMAD.IADD R43, R95, 0x1, R43 ;  /* 0x000000015f2b7824 */ /* 0x000fe400078e022b */
[----:B------:R-:W-:Y:S01]  /*2af0*/  IMAD.IADD R100, R93, 0x1, R45 ;  /* 0x000000015d647824 */ /* 0x000fe200078e022d */
[----:B------:R-:W-:Y:S06]  /*2b00*/  @!P2 BRA `(.L_x_431) ;  /* 0x0000005c00e4a947 */ /* 0x000fec0003800000 */
[----:B------:R-:W-:Y:S01]  /*2b10*/  ISETP.GE.AND P3, PT, R220, R42, PT ;  /* 0x0000002adc00720c */ /* 0x000fe20003f66270 */
[----:B------:R-:W-:Y:S01]  /*2b20*/  BSSY B1, `(.L_x_432) ;  /* 0x0000043000017945 */ /* 0x000fe20003800000 */
        /* <DEDUP_REMOVED lines=23> */
[----:B------:R-:W-:Y:S01]  /*2ca0*/  CS2R R138, SRZ ;  /* 0x00000000008a7805 */ /* 0x000fe2000001ff00 */
[----:B------:R-:W-:Y:S06]  /*2cb0*/  @P3 BRA `(.L_x_433) ;  /* 0x0000000000a43947 */ /* 0x000fec0003800000 */
[----:B------:R-:W-:Y:S01]  /*2cc0*/  ULDC.64 UR4, c[0x0][0x3c8] ;  /* 0x0000f20000047ab9 */ /* 0x000fe20000000a00 */
[----:B------:R-:W-:Y:S02]  /*2cd0*/  CS2R R128, SRZ ;  /* 0x0000000000807805 */ /* 0x000fe4000001ff00 */
[----:B------:R-:W-:Y:S02]  /*2ce0*/  IADD3 R44, P2, P4, R114, UR4, R94 ;  /* 0x00000004722c7c10 */ /* 0x000fe4000fc5e05e */
[----:B------:R-:W-:Y:S02]  /*2cf0*/  CS2R R138, SRZ ;  /* 0x00000000008a7805 */ /* 0x000fe4000001ff00 */
[----:B------:R-:W-:Y:S01]  /*2d00*/  IADD3.X R45, R13, UR5, R43, P2, P4 ;  /* 0x000000050d2d7c10 */ /* 0x000fe200097e842b */
[----:B------:R-:W-:Y:S02]  /*2d10*/  ULDC.64 UR4, c[0x0][0x3e0] ;  /* 0x0000f80000047ab9 */ /* 0x000fe40000000a00 */
[----:B------:R-:W-:-:S04]  /*2d20*/  IADD3 R46, P2, P4, R108, UR4, R92 ;  /* 0x000000046c2e7c10 */ /* 0x000fc8000fc5e05c */
[----:B------:R-:W-:Y:S02]  /*2d30*/  IADD3.X R47, R15, UR5, R100, P2, P4 ;  /* 0x000000050f2f7c10 */ /* 0x000fe400097e8464 */
[C---:B------:R-:W-:Y:S01]  /*2d40*/  ISETP.GE.AND P2, PT, R16.reuse, R135, PT ;  /* 0x000000871000720c */ /* 0x040fe20003f46270 */
[----:B------:R-:W-:Y:S01]  /*2d50*/  VIADD R76, R16, 0x10 ;  /* 0x00000010104c7836 */ /* 0x000fe20000000000 */
[----:B------:R-:W-:Y:S02]  /*2d60*/  CS2R R96, SRZ ;  /* 0x0000000000607805 */ /* 0x000fe4000001ff00 */
[----:B------:R-:W-:-:S09]  /*2d70*/  CS2R R98, SRZ ;  /* 0x0000000000627805 */ /* 0x000fd2000001ff00 */
[----:B------:R0:W5:Y:S04]  /*2d80*/  @!P2 LDG.E.64 R128, desc[UR54][R44.64] ;  /* 0x000000362c80a981 */ /* 0x000168000c1e1b00 */
[----:B------:R0:W5:Y:S01]  /*2d90*/  @!P2 LDG.E.64 R138, desc[UR54][R46.64] ;  /* 0x000000362e8aa981 */ /* 0x000162000c1e1b00 */
[----:B------:R-:W-:Y:S01]  /*2da0*/  ISETP.GE.AND P2, PT, R76, R135, PT ;  /* 0x000000874c00720c */ /* 0x000fe20003f46270 */
        /* <DEDUP_REMOVED lines=11> */
[----:B------:R-:W-:Y:S02]  /*2e60*/  ISETP.GE.AND P2, PT, R76, R135, PT ;  /* 0x000000874c00720c */ /* 0x000fe40003f46270 */
[----:B------:R-:W-:Y:S02]  /*2e70*/  IADD3 R76, R16, 0x40, RZ ;  /* 0x00000040104c7810 */ /* 0x000fe40007ffe0ff */
[----:B------:R-:W-:Y:S02]  /*2e80*/  CS2R R80, SRZ ;  /* 0x0000000000507805 */ /* 0x000fe4000001ff00 */
[----:B------:R-:W-:-:S07]  /*2e90*/  CS2R R82, SRZ ;  /* 0x0000000000527805 */ /* 0x000fce000001ff00 */
        /* <DEDUP_REMOVED lines=8> */
[----:B------:R-:W-:-:S13]  /*2f20*/  ISETP.GE.AND P2, PT, R140, R135, PT ;  /* 0x000000878c00720c */ /* 0x000fda0003f46270 */
[----:B------:R0:W5:Y:S04]  /*2f30*/  @!P2 LDG.E.64 R76, desc[UR54][R44.64+0x50] ;  /* 0x000050362c4ca981 */ /* 0x000168000c1e1b00 */
[----:B------:R0:W5:Y:S02]  /*2f40*/  @!P2 LDG.E.64 R78, desc[UR54][R46.64+0x50] ;  /* 0x000050362e4ea981 */ /* 0x000164000c1e1b00 */
.L_x_433:
[----:B------:R-:W-:Y:S05]  /*2f50*/  BSYNC B1 ;  /* 0x0000000000017941 */ /* 0x000fea0003800000 */
.L_x_432:
[----:B0-----:R-:W-:Y:S01]  /*2f60*/  VIADD R44, R220, 0x80 ;  /* 0x00000080dc2c7836 */ /* 0x001fe20000000000 */
[----:B------:R-:W-:Y:S01]  /*2f70*/  BSSY B1, `(.L_x_434) ;  /* 0x0000032000017945 */ /* 0x000fe20003800000 */
[----:B-----5:R-:W-:Y:S02]  /*2f80*/  IMAD.MOV.U32 R152, RZ, RZ, R76 ;  /* 0x000000ffff987224 */ /* 0x020fe400078e004c */
[----:B------:R-:W-:Y:S01]  /*2f90*/  IMAD.MOV.U32 R155, RZ, RZ, R80 ;  /* 0x000000ffff9b7224 */ /* 0x000fe200078e0050 */
[----:B------:R-:W-:-:S13]  /*2fa0*/  ISETP.GE.AND P4, PT, R44, R42, PT ;  /* 0x0000002a2c00720c */ /* 0x000fda0003f86270 */
[----:B------:R-:W-:Y:S05]  /*2fb0*/  @P4 BRA `(.L_x_435) ;  /* 0x0000000000b44947 */ /* 0x000fea0003800000 */
[----:B------:R-:W-:Y:S01]  /*2fc0*/  IADD3 R44, P2, P5, R114, R94, R9 ;  /* 0x0000005e722c7210 */ /* 0x000fe20007d5e009 */
[----:B------:R-:W-:Y:S01]  /*2fd0*/  ULDC.64 UR4, c[0x0][0x3c8] ;  /* 0x0000f20000047ab9 */ /* 0x000fe20000000a00 */
[----:B------:R-:W-:Y:S02]  /*2fe0*/  CS2R R72, SRZ ;  /* 0x0000000000487805 */ /* 0x000fe4000001ff00 */
[----:B------:R-:W-:Y:S02]  /*2ff0*/  CS2R R74, SRZ ;  /* 0x00000000004a7805 */ /* 0x000fe4000001ff00 */
[----:B------:R-:W-:Y:S02]  /*3000*/  IADD3.X R43, R13, R43, R8, P2, P5 ;  /* 0x0000002b0d2b7210 */ /* 0x000fe400017ea408 */
[----:B------:R-:W-:-:S04]  /*3010*/  IADD3 R46, P2, P5, R108, R92, R11 ;  /* 0x0000005c6c2e7210 */ /* 0x000fc80007d5e00b */
[----:B------:R-:W-:Y:S02]  /*3020*/  IADD3.X R100, R15, R100, R10, P2, P5 ;  /* 0x000000640f647210 */ /* 0x000fe400017ea40a */
[----:B------:R-:W-:-:S04]  /*3030*/  IADD3 R44, P2, R44, UR4, RZ ;  /* 0x000000042c2c7c10 */ /* 0x000fc8000ff5e0ff */
[----:B------:R-:W-:Y:S01]  /*3040*/  IADD3.X R45, R43, UR5, RZ, P2, !PT ;  /* 0x000000052b2d7c10 */ /* 0x000fe200097fe4ff */
[----:B------:R-:W-:Y:S02]  /*3050*/  ULDC.64 UR4, c[0x0][0x3e0] ;  /* 0x0000f80000047ab9 */ /* 0x000fe40000000a00 */
[----:B------:R-:W-:-:S04]  /*3060*/  IADD3 R46, P2, R46, UR4, RZ ;  /* 0x000000042e2e7c10 */ /* 0x000fc8000ff5e0ff */
[----:B------:R-:W-:Y:S02]  /*3070*/  IADD3.X R47, R100, UR5, RZ, P2, !PT ;  /* 0x00000005642f7c10 */ /* 0x000fe400097fe4ff */
[C---:B------:R-:W-:Y:S01]  /*3080*/  ISETP.GE.AND P2, PT, R16.reuse, R135, PT ;  /* 0x000000871000720c */ /* 0x040fe20003f46270 */
        /* <DEDUP_REMOVED lines=32> */
.L_x_435:
[----:B------:R-:W-:Y:S05]  /*3290*/  BSYNC B1 ;  /* 0x0000000000017941 */ /* 0x000fea0003800000 */
.L_x_434:
[----:B------:R-:W-:Y:S01]  /*32a0*/  UISETP.NE.AND UP0, UPT, UR53, 0x3, UPT ;  /* 0x000000033500788c */ /* 0x000fe2000bf05270 */
[----:B------:R-:W-:Y:S01]  /*32b0*/  IMAD.MOV.U32 R161, RZ, RZ, R84 ;  /* 0x000000ffffa17224 */ /* 0x000fe200078e0054 */
[----:B------:R-:W-:Y:S01]  /*32c0*/  MOV R165, R96 ;  /* 0x0000006000a57202 */ /* 0x000fe20000000f00 */
[----:B------:R-:W-:Y:S01]  /*32d0*/  IMAD.MOV.U32 R163, RZ, RZ, R88 ;  /* 0x000000ffffa37224 */ /* 0x000fe200078e0058 */
[----:B------:R-:W-:Y:S01]  /*32e0*/  MOV R166, R98 ;  /* 0x0000006200a67202 */ /* 0x000fe20000000f00 */
[----:B------:R-:W-:Y:S01]  /*32f0*/  IMAD.MOV.U32 R167, RZ, RZ, R128 ;  /* 0x000000ffffa77224 */ /* 0x000fe200078e0080 */
[----:B------:R-:W-:Y:S01]  /*3300*/  PLOP3.LUT P2, PT, PT, PT, UP0, 0x80, 0x0 ;  /* 0x000000000000781c */ /* 0x000fe20003f4f008 */
[----:B------:R-:W-:Y:S01]  /*3310*/  IMAD.MOV.U32 R159, RZ, RZ, R78 ;  /* 0x000000ffff9f7224 */ /* 0x000fe200078e004e */
[----:B-----5:R-:W-:Y:S01]  /*3320*/  MOV R153, R68 ;  /* 0x0000004400997202 */ /* 0x020fe20000000f00 */
[----:B------:R-:W-:Y:S01]  /*3330*/  IMAD.MOV.U32 R160, RZ, RZ, R82 ;  /* 0x000000ffffa07224 */ /* 0x000fe200078e0052 */
[----:B------:R-:W-:Y:S01]  /*3340*/  MOV R154, R70 ;  /* 0x00000046009a7202 */ /* 0x000fe20000000f00 */
[----:B------:R-:W-:-:S02]  /*3350*/  IMAD.MOV.U32 R162, RZ, RZ, R86 ;  /* 0x000000ffffa27224 */ /* 0x000fc400078e0056 */
[----:B------:R-:W-:Y:S02]  /*3360*/  IMAD.MOV.U32 R164, RZ, RZ, R90 ;  /* 0x000000ffffa47224 */ /* 0x000fe400078e005a */
[----:B------:R-:W-:Y:S02]  /*3370*/  IMAD.MOV.U32 R168, RZ, RZ, R138 ;  /* 0x000000ffffa87224 */ /* 0x000fe400078e008a */
[----:B------:R-:W-:Y:S02]  /*3380*/  IMAD.MOV.U32 R92, RZ, RZ, R52 ;  /* 0x000000ffff5c7224 */ /* 0x000fe400078e0034 */
[----:B------:R-:W-:Y:S02]  /*3390*/  IMAD.MOV.U32 R94, RZ, RZ, R56 ;  /* 0x000000ffff5e7224 */ /* 0x000fe400078e0038 */
[----:B------:R-:W-:Y:S02]  /*33a0*/  IMAD.MOV.U32 R140, RZ, RZ, R60 ;  /* 0x000000ffff8c7224 */ /* 0x000fe400078e003c */
[----:B------:R-:W-:-:S02]  /*33b0*/  IMAD.MOV.U32 R142, RZ, RZ, R64 ;  /* 0x000000ffff8e7224 */ /* 0x000fc400078e0040 */
[----:B------:R-:W-:Y:S02]  /*33c0*/  IMAD.MOV.U32 R156, RZ, RZ, R72 ;  /* 0x000000ffff9c7224 */ /* 0x000fe400078e0048 */
[----:B------:R-:W-:Y:S02]  /*33d0*/  IMAD.MOV.U32 R93, RZ, RZ, R54 ;  /* 0x000000ffff5d7224 */ /* 0x000fe400078e0036 */
[----:B------:R-:W-:Y:S02]  /*33e0*/  IMAD.MOV.U32 R95, RZ, RZ, R58 ;  /* 0x000000ffff5f7224 */ /* 0x000fe400078e003a */
[----:B------:R-:W-:Y:S02]  /*33f0*/  IMAD.MOV.U32 R141, RZ, RZ, R62 ;  /* 0x000000ffff8d7224 */ /* 0x000fe400078e003e */
[----:B------:R-:W-:Y:S02]  /*3400*/  IMAD.MOV.U32 R143, RZ, RZ, R66 ;  /* 0x000000ffff8f7224 */ /* 0x000fe400078e0042 */
[----:B------:R-:W-:Y:S01]  /*3410*/  IMAD.MOV.U32 R158, RZ, RZ, R74 ;  /* 0x000000ffff9e7224 */ /* 0x000fe200078e004a */
[----:B------:R-:W-:Y:S06]  /*3420*/  @!P2 BRA `(.L_x_436) ;  /* 0x000000000004a947 */ /* 0x000fec0003800000 */
[----:B------:R-:W-:Y:S01]  /*3430*/  BPT.TRAP 0x1 ;  /* 0x000000040000795c */ /* 0x000fe20000300000 */
.L_x_436:
[----:B------:R-:W-:Y:S01]  /*3440*/  IMAD R43, R19, 0x8, R18 ;  /* 0x00000008132b7824 */ /* 0x000fe200078e0212 */
[----:B------:R-:W-:Y:S01]  /*3450*/  SHF.L.U32 R100, R223, 0x1f, RZ ;  /* 0x0000001fdf647819 */ /* 0x000fe200000006ff */
[----:B------:R-:W-:Y:S03]  /*3460*/  BSSY B1, `(.L_x_437) ;  /* 0x0000003000017945 */ /* 0x000fe60003800000 */
[----:B------:R-:W1:Y:S02]  /*3470*/  SYNCS.PHASECHK.TRANS64.TRYWAIT P5, [R43+URZ+0x33490], R100 ;  /* 0x033490642b0075a7 */ /* 0x000e6400080a017f */
[----:B-1----:R-:W-:Y:S05]  /*3480*/  @!P5 BRA `(.L_x_438) ;  /* 0x0000024c00e0d947 */ /* 0x002fea0003800000 */
.L_x_747:
[----:B------:R-:W-:Y:S05]  /*3490*/  BSYNC B1 ;  /* 0x0000000000017941 */ /* 0x000fea0003800000 */
.L_x_437:
[----:B------:R-:W-:Y:S04]  /*34a0*/  BSSY B1, `(.L_x_439) ;  /* 0x00002ac000017945 */ /* 0x000fe80003800000 */
[----:B------:R-:W-:Y:S05]  /*34b0*/  @P3 BRA `(.L_x_440) ;  /* 0x0000002800a83947 */ /* 0x000fea0003800000 */
[----:B------:R-:W-:Y:S01]  /*34c0*/  ISETP.NE.AND P3, PT, R34, RZ, PT ;  /* 0x000000ff2200720c */ /* 0x000fe20003f65270 */
[----:B------:R-:W-:-:S12]  /*34d0*/  BSSY B2, `(.L_x_441) ;  /* 0x000006f000027945 */ /* 0x000fd80003800000 */
[----:B------:R-:W-:Y:S05]  /*34e0*/  @!P3 BRA `(.L_x_442) ;  /* 0x0000000400b4b947 */ /* 0x000fea0003800000 */
[----:B0-----:R0:W2:Y:S01]  /*34f0*/  LDS.128 R44, [R40+0x24200] ;  /* 0x02420000282c7984 */ /* 0x0010a20000000c00 */
[----:B------:R-:W-:Y:S01]  /*3500*/  ISETP.GE.AND P3, PT, R16, R135, PT ;  /* 0x000000871000720c */ /* 0x000fe20003f66270 */
[----:B------:R-:W-:-:S12]  /*3510*/  BSSY B3, `(.L_x_443) ;  /* 0x0000069000037945 */ /* 0x000fd80003800000 */
[----:B0-----:R-:W-:Y:S05]  /*3520*/  @P3 BRA `(.L_x_444) ;  /* 0x00000004009c3947 */ /* 0x001fea0003800000 */
[----:B------:R-:W-:Y:S02]  /*3530*/  SHF.R.U32.HI R128, RZ, 0x8, R129 ;  /* 0x00000008ff807819 */ /* 0x000fe40000011681 */
[--C-:B------:R-:W-:Y:S02]  /*3540*/  SHF.R.U32.HI R138, RZ, 0x8, R139.reuse ;  /* 0x00000008ff8a7819 */ /* 0x100fe4000001168b */
[----:B------:R-:W-:Y:S01]  /*3550*/  SHF.R.U32.HI R169, RZ, 0x10, R139 ;  /* 0x00000010ffa97819 */ /* 0x000fe2000001168b */
[----:B------:R-:W-:Y:S01]  /*3560*/  IMAD.SHL.U32 R128, R128, 0x100, RZ ;  /* 0x0000010080807824 */ /* 0x000fe200078e00ff */
[----:B------:R-:W-:Y:S01]  /*3570*/  LOP3.LUT R170, R139, 0xff0000ff, RZ, 0xc0, !PT ;  /* 0xff0000ff8baa7812 */ /* 0x000fe200078ec0ff */
[----:B------:R-:W-:Y:S01]  /*3580*/  IMAD.SHL.U32 R139, R138, 0x100, RZ ;  /* 0x000001008a8b7824 */ /* 0x000fe200078e00ff */
[----:B------:R-:W-:Y:S01]  /*3590*/  SHF.R.U32.HI R171, RZ, 0x10, R129 ;  /* 0x00000010ffab7819 */ /* 0x000fe20000011681 */
[----:B--2---:R-:W-:Y:S01]  /*35a0*/  IMAD.MOV.U32 R138, RZ, RZ, R44 ;  /* 0x000000ffff8a7224 */ /* 0x004fe200078e002c */
[----:B------:R-:W-:-:S02]  /*35b0*/  LOP3.LUT R129, R129, 0xff0000ff, RZ, 0xc0, !PT ;  /* 0xff0000ff81817812 */ /* 0x000fc400078ec0ff */
[----:B------:R-:W-:Y:S01]  /*35c0*/  LOP3.LUT R170, R170, 0xff00, R139, 0xf8, !PT ;  /* 0x0000ff00aaaa7812 */ /* 0x000fe200078ef88b */
[----:B------:R-:W-:Y:S01]  /*35d0*/  IMAD.U32 R139, R169, 0x10000, RZ ;  /* 0x00010000a98b7824 */ /* 0x000fe200078e00ff */
[----:B------:R-:W-:Y:S02]  /*35e0*/  LOP3.LUT R129, R129, 0xff00, R128, 0xf8, !PT ;  /* 0x0000ff0081817812 */ /* 0x000fe400078ef880 */
[----:B------:R-:W-:Y:S02]  /*35f0*/  SHF.L.U32 R128, R171, 0x10, RZ ;  /* 0x00000010ab807819 */ /* 0x000fe400000006ff */
[----:B------:R-:W-:Y:S02]  /*3600*/  F2FP.F16.E4M3.UNPACK_B R44, R45 ;  /* 0x0000002dff2c723e */ /* 0x000fe400020006ff */
[----:B------:R-:W-:Y:S02]  /*3610*/  F2FP.F16.E4M3.UNPACK_B R169, R168.H1 ;  /* 0x000000a8ffa9723e */ /* 0x000fe400030006ff */
[----:B------:R-:W-:-:S02]  /*3620*/  LOP3.LUT R128, R129, 0xff0000, R128, 0xf8, !PT ;  /* 0x00ff000081807812 */ /* 0x000fc400078ef880 */
[----:B------:R-:W-:Y:S01]  /*3630*/  LOP3.LUT R129, R170, 0xff0000, R139, 0xf8, !PT ;  /* 0x00ff0000aa817812 */ /* 0x000fe200078ef88b */
[--C-:B------:R-:W-:Y:S01]  /*3640*/  HADD2.F32 R139, -RZ, R44.reuse.H1_H1 ;  /* 0x3000002cff8b7230 */ /* 0x100fe20000004100 */
[----:B------:R-:W-:Y:S01]  /*3650*/  F2FP.F16.E4M3.UNPACK_B R171, R167.H1 ;  /* 0x000000a7ffab723e */ /* 0x000fe200030006ff */
[--C-:B------:R-:W-:Y:S01]  /*3660*/  HADD2.F32 R173, -RZ, R169.reuse.H0_H0 ;  /* 0x200000a9ffad7230 */ /* 0x100fe20000004100 */
[----:B------:R-:W-:Y:S01]  /*3670*/  F2FP.F16.E4M3.UNPACK_B R45, R45.H1 ;  /* 0x0000002dff2d723e */ /* 0x000fe200030006ff */
[----:B------:R-:W-:Y:S01]  /*3680*/  HADD2.F32 R44, -RZ, R44.H0_H0 ;  /* 0x2000002cff2c7230 */ /* 0x000fe20000004100 */
[----:B------:R-:W-:Y:S01]  /*3690*/  F2FP.F16.E4M3.UNPACK_B R168, R168 ;  /* 0x000000a8ffa8723e */ /* 0x000fe200020006ff */
[----:B------:R-:W-:Y:S02]  /*36a0*/  HADD2.F32 R174, -RZ, R169.H1_H1 ;  /* 0x300000a9ffae7230 */ /* 0x000fe40000004100 */
[----:B------:R-:W-:Y:S01]  /*36b0*/  FMUL.FTZ R175, R139, R173 ;  /* 0x000000ad8baf7220 */ /* 0x000fe20000410000 */
[----:B------:R-:W-:-:S02]  /*36c0*/  HADD2.F32 R172, -RZ, R171.H0_H0 ;  /* 0x200000abffac7230 */ /* 0x000fc40000004100 */
[----:B------:R-:W-:Y:S01]  /*36d0*/  FMUL.FTZ R176, R44, R173 ;  /* 0x000000ad2cb07220 */ /* 0x000fe20000410000 */
[--C-:B------:R-:W-:Y:S01]  /*36e0*/  HADD2.F32 R170, -RZ, R45.reuse.H1_H1 ;  /* 0x3000002dffaa7230 */ /* 0x100fe20000004100 */
[----:B------:R-:W-:Y:S01]  /*36f0*/  F2FP.F16.E4M3.UNPACK_B R177, R129.H1 ;  /* 0x00000081ffb1723e */ /* 0x000fe200030006ff */
[----:B------:R-:W-:Y:S02]  /*3700*/  HADD2.F32 R169, -RZ, R45.H0_H0 ;  /* 0x2000002dffa97230 */ /* 0x000fe40000004100 */
[----:B------:R-:W-:Y:S01]  /*3710*/  FFMA.FTZ R45, R139, R172, R176 ;  /* 0x000000ac8b2d7223 */ /* 0x000fe200000100b0 */
[----:B------:R-:W-:Y:S02]  /*3720*/  HADD2.F32 R171, -RZ, R171.H1_H1 ;  /* 0x300000abffab7230 */ /* 0x000fe40000004100 */
[----:B------:R-:W-:Y:S01]  /*3730*/  FMUL.FTZ R178, R170, R174 ;  /* 0x000000aeaab27220 */ /* 0x000fe20000410000 */
[----:B------:R-:W-:Y:S01]  /*3740*/  F2FP.F16.E4M3.UNPACK_B R139, R138.H1 ;  /* 0x0000008aff8b723e */ /* 0x000fe200030006ff */
[C---:B------:R-:W-:Y:S01]  /*3750*/  FMUL.FTZ R173, R169.reuse, R174 ;  /* 0x000000aea9ad7220 */ /* 0x040fe20000410000 */
[----:B------:R-:W-:Y:S01]  /*3760*/  FFMA.FTZ R44, R44, R172, -R175 ;  /* 0x000000ac2c2c7223 */ /* 0x000fe200000108af */
[----:B------:R-:W-:Y:S01]  /*3770*/  F2FP.F16.E4M3.UNPACK_B R138, R138 ;  /* 0x0000008aff8a723e */ /* 0x000fe200020006ff */
[-C--:B------:R-:W-:Y:S01]  /*3780*/  FFMA.FTZ R178, R169, R171.reuse, -R178 ;  /* 0x000000aba9b27223 */ /* 0x080fe200000108b2 */
[----:B------:R-:W-:Y:S01]  /*3790*/  FFMA.FTZ R175, R170, R171, R173 ;  /* 0x000000abaaaf7223 */ /* 0x000fe200000100ad */
[--C-:B------:R-:W-:Y:S01]  /*37a0*/  HADD2.F32 R171, -RZ, R168.reuse.H1_H1 ;  /* 0x300000a8ffab7230 */ /* 0x100fe20000004100 */
[----:B------:R-:W-:Y:S01]  /*37b0*/  F2FP.F16.E4M3.UNPACK_B R170, R167 ;  /* 0x000000a7ffaa723e */ /* 0x000fe200020006ff */
[----:B------:R-:W-:-:S02]  /*37c0*/  HADD2.F32 R172, -RZ, R168.H0_H0 ;  /* 0x200000a8ffac7230 */ /* 0x000fc40000004100 */
[--C-:B------:R-:W-:Y:S02]  /*37d0*/  HADD2.F32 R168, -RZ, R139.reuse.H0_H0 ;  /* 0x2000008bffa87230 */ /* 0x100fe40000004100 */
[----:B------:R-:W-:Y:S02]  /*37e0*/  HADD2.F32 R169, -RZ, R139.H1_H1 ;  /* 0x3000008bffa97230 */ /* 0x000fe40000004100 */
[--C-:B------:R-:W-:Y:S02]  /*37f0*/  HADD2.F32 R167, -RZ, R138.reuse.H1_H1 ;  /* 0x3000008affa77230 */ /* 0x100fe40000004100 */
[-C--:B------:R-:W-:Y:S01]  /*3800*/  FMUL.FTZ R176, R168, R171.reuse ;  /* 0x000000aba8b07220 */ /* 0x080fe20000410000 */
[----:B------:R-:W-:Y:S02]  /*3810*/  HADD2.F32 R139, -RZ, R138.H0_H0 ;  /* 0x2000008aff8b7230 */ /* 0x000fe40000004100 */
[----:B------:R-:W-:Y:S01]  /*3820*/  FMUL.FTZ R173, R169, R171 ;  /* 0x000000aba9ad7220 */ /* 0x000fe20000410000 */
[----:B------:R-:W-:-:S02]  /*3830*/  HADD2.F32 R138, -RZ, R170.H1_H1 ;  /* 0x300000aaff8a7230 */ /* 0x000fc40000004100 */
[-C--:B------:R-:W-:Y:S01]  /*3840*/  FMUL.FTZ R174, R167, R172.reuse ;  /* 0x000000aca7ae7220 */ /* 0x080fe20000410000 */
[----:B------:R-:W-:Y:S02]  /*3850*/  HADD2.F32 R170, -RZ, R170.H0_H0 ;  /* 0x200000aaffaa7230 */ /* 0x000fe40000004100 */
[----:B------:R-:W-:Y:S01]  /*3860*/  FMUL.FTZ R172, R139, R172 ;  /* 0x000000ac8bac7220 */ /* 0x000fe20000410000 */
[-C--:B------:R-:W-:Y:S01]  /*3870*/  FFMA.FTZ R168, R168, R138.reuse, -R173 ;  /* 0x0000008aa8a87223 */ /* 0x080fe200000108ad */
[----:B------:R-:W-:Y:S01]  /*3880*/  FFMA.FTZ R169, R169, R138, R176 ;  /* 0x0000008aa9a97223 */ /* 0x000fe200000100b0 */
[-C--:B------:R-:W-:Y:S01]  /*3890*/  FFMA.FTZ R138, R139, R170.reuse, -R174 ;  /* 0x000000aa8b8a7223 */ /* 0x080fe200000108ae */
[----:B------:R-:W-:Y:S01]  /*38a0*/  FFMA.FTZ R139, R167, R170, R172 ;  /* 0x000000aaa78b7223 */ /* 0x000fe200000100ac */
[----:B------:R-:W-:Y:S01]  /*38b0*/  F2FP.F16.E4M3.UNPACK_B R170, R47.H1 ;  /* 0x0000002fffaa723e */ /* 0x000fe200030006ff */
[----:B------:R-:W-:Y:S01]  /*38c0*/  HADD2.F32 R174, -RZ, R177.H1_H1 ;  /* 0x300000b1ffae7230 */ /* 0x000fe20000004100 */
[----:B------:R-:W-:-:S02]  /*38d0*/  F2FP.SATFINITE.E4M3.F32.PACK_AB_MERGE_C R168, R169, R168, RZ ;  /* 0x000000a8a9a8723e */ /* 0x000fc400048070ff */
[----:B------:R-:W-:Y:S01]  /*38e0*/  F2FP.F16.E4M3.UNPACK_B R169, R46.H1 ;  /* 0x0000002effa9723e */ /* 0x000fe200030006ff */
[--C-:B------:R-:W-:Y:S01]  /*38f0*/  HADD2.F32 R171, -RZ, R170.reuse.H0_H0 ;  /* 0x200000aaffab7230 */ /* 0x100fe20000004100 */
[----:B------:R-:W-:Y:S01]  /*3900*/  F2FP.F16.E4M3.UNPACK_B R176, R129 ;  /* 0x00000081ffb0723e */ /* 0x000fe200020006ff */
[----:B------:R-:W-:Y:S01]  /*3910*/  HADD2.F32 R170, -RZ, R170.H1_H1 ;  /* 0x300000aaffaa7230 */ /* 0x000fe20000004100 */
[----:B------:R-:W-:Y:S01]  /*3920*/  F2FP.SATFINITE.E4M3.F32.PACK_AB_MERGE_C R167, R175, R178, RZ ;  /* 0x000000b2afa7723e */ /* 0x000fe200048070ff */
[--C-:B------:R-:W-:Y:S01]  /*3930*/  HADD2.F32 R129, -RZ, R169.reuse.H1_H1 ;  /* 0x300000a9ff817230 */ /* 0x100fe20000004100 */
[-C--:B------:R-:W-:Y:S01]  /*3940*/  F2FP.F16.E4M3.UNPACK_B R173, R128.reuse.H1 ;  /* 0x00000080ffad723e */ /* 0x080fe200030006ff */
[----:B------:R-:W-:Y:S01]  /*3950*/  HADD2.F32 R178, -RZ, R176.H1_H1 ;  /* 0x300000b0ffb27230 */ /* 0x000fe20000004100 */
[----:B------:R-:W-:Y:S01]  /*3960*/  F2FP.F16.E4M3.UNPACK_B R172, R128 ;  /* 0x00000080ffac723e */ /* 0x000fe200020006ff */
[----:B------:R-:W-:Y:S02]  /*3970*/  HADD2.F32 R169, -RZ, R169.H0_H0 ;  /* 0x200000a9ffa97230 */ /* 0x000fe40000004100 */
[----:B------:R-:W-:Y:S01]  /*3980*/  FMUL.FTZ R128, R170, R174 ;  /* 0x000000aeaa807220 */ /* 0x000fe20000410000 */
[----:B------:R-:W-:-:S02]  /*3990*/  HADD2.F32 R175, -RZ, R173.H1_H1 ;  /* 0x300000adffaf7230 */ /* 0x000fc40000004100 */
[----:B------:R-:W-:Y:S01]  /*39a0*/  FMUL.FTZ R179, R171, R174 ;  /* 0x000000aeabb37220 */ /* 0x000fe20000410000 */
[----:B------:R-:W-:Y:S02]  /*39b0*/  HADD2.F32 R174, -RZ, R172.H1_H1 ;  /* 0x300000acffae7230 */ /* 0x000fe40000004100 */
[-C--:B------:R-:W-:Y:S01]  /*39c0*/  FMUL.FTZ R180, R129, R178.reuse ;  /* 0x000000b281b47220 */ /* 0x080fe20000410000 */
[----:B------:R-:W-:Y:S01]  /*39d0*/  F2FP.F16.E4M3.UNPACK_B R47, R47 ;  /* 0x0000002fff2f723e */ /* 0x000fe200020006ff */
[----:B------:R-:W-:Y:S01]  /*39e0*/  FMUL.FTZ R178, R169, R178 ;  /* 0x000000b2a9b27220 */ /* 0x000fe20000410000 */
[----:B------:R-:W-:Y:S01]  /*39f0*/  F2FP.F16.E4M3.UNPACK_B R46, R46 ;  /* 0x0000002eff2e723e */ /* 0x000fe200020006ff */
[-C--:B------:R-:W-:Y:S01]  /*3a00*/  FFMA.FTZ R128, R171, R175.reuse, -R128 ;  /* 0x000000afab807223 */ /* 0x080fe20000010880 */
[----:B------:R-:W-:Y:S01]  /*3a10*/  FFMA.FTZ R179, R170, R175, R179 ;  /* 0x000000afaab37223 */ /* 0x000fe200000100b3 */
[-C--:B------:R-:W-:Y:S01]  /*3a20*/  FFMA.FTZ R180, R169, R174.reuse, -R180 ;  /* 0x000000aea9b47223 */ /* 0x080fe200000108b4 */
[----:B------:R-:W-:Y:S01]  /*3a30*/  FFMA.FTZ R175, R129, R174, R178 ;  /* 0x000000ae81af7223 */ /* 0x000fe200000100b2 */
[--C-:B------:R-:W-:Y:S01]  /*3a40*/  HADD2.F32 R129, -RZ, R47.reuse.H0_H0 ;  /* 0x2000002fff817230 */ /* 0x100fe20000004100 */
[----:B------:R-:W-:Y:S01]  /*3a50*/  F2FP.SATFINITE.E4M3.F32.PACK_AB_MERGE_C R45, R45, R44, R167 ;  /* 0x0000002c2d2d723e */ /* 0x000fe200048070a7 */
[----:B------:R-:W-:Y:S01]  /*3a60*/  HADD2.F32 R169, -RZ, R47.H1_H1 ;  /* 0x3000002fffa97230 */ /* 0x000fe20000004100 */
[----:B------:R-:W-:Y:S01]  /*3a70*/  F2FP.SATFINITE.E4M3.F32.PACK_AB_MERGE_C R128, R179, R128, RZ ;  /* 0x00000080b380723e */ /* 0x000fe200048070ff */
[----:B------:R-:W-:Y:S01]  /*3a80*/  HADD2.F32 R174, -RZ, R177.H0_H0 ;  /* 0x200000b1ffae7230 */ /* 0x000fe20000004100 */
[----:B------:R-:W-:Y:S01]  /*3a90*/  F2FP.SATFINITE.E4M3.F32.PACK_AB_MERGE_C R175, R175, R180, RZ ;  /* 0x000000b4afaf723e */ /* 0x000fe200048070ff */
[--C-:B------:R-:W-:Y:S01]  /*3aa0*/  HADD2.F32 R47, -RZ, R46.reuse.H0_H0 ;  /* 0x2000002eff2f7230 */ /* 0x100fe20000004100 */
[----:B------:R-:W-:Y:S01]  /*3ab0*/  F2FP.SATFINITE.E4M3.F32.PACK_AB_MERGE_C R44, R139, R138, R168 ;  /* 0x0000008a8b2c723e */ /* 0x000fe200048070a8 */
[----:B------:R-:W-:-:S02]  /*3ac0*/  HADD2.F32 R46, -RZ, R46.H1_H1 ;  /* 0x3000002eff2e7230 */ /* 0x000fc40000004100 */
[-C--:B------:R-:W-:Y:S01]  /*3ad0*/  FMUL.FTZ R178, R169, R174.reuse ;  /* 0x000000aea9b27220 */ /* 0x080fe20000410000 */
[----:B------:R-:W-:Y:S02]  /*3ae0*/  HADD2.F32 R176, -RZ, R176.H0_H0 ;  /* 0x200000b0ffb07230 */ /* 0x000fe40000004100 */
[----:B------:R-:W-:Y:S01]  /*3af0*/  FMUL.FTZ R182, R129, R174 ;  /* 0x000000ae81b67220 */ /* 0x000fe20000410000 */
[----:B------:R-:W-:Y:S02]  /*3b00*/  HADD2.F32 R170, -RZ, R173.H0_H0 ;  /* 0x200000adffaa7230 */ /* 0x000fe40000004100 */
[----:B------:R-:W-:Y:S02]  /*3b10*/  HADD2.F32 R172, -RZ, R172.H0_H0 ;  /* 0x200000acffac7230 */ /* 0x000fe40000004100 */
[CC--:B------:R-:W-:Y:S01]  /*3b20*/  FMUL.FTZ R174, R46.reuse, R176.reuse ;  /* 0x000000b02eae7220 */ /* 0x0c0fe20000410000 */
[----:B------:R-:W-:Y:S01]  /*3b30*/  FMUL.FTZ R171, R47, R176 ;  /* 0x000000b02fab7220 */ /* 0x000fe20000410000 */
[-C--:B------:R-:W-:Y:S01]  /*3b40*/  FFMA.FTZ R178, R129, R170.reuse, -R178 ;  /* 0x000000aa81b27223 */ /* 0x080fe200000108b2 */
[----:B------:R-:W-:Y:S01]  /*3b50*/  FFMA.FTZ R169, R169, R170, R182 ;  /* 0x000000aaa9a97223 */ /* 0x000fe200000100b6 */
[-C--:B------:R-:W-:Y:S01]  /*3b60*/  FFMA.FTZ R174, R47, R172.reuse, -R174 ;  /* 0x000000ac2fae7223 */ /* 0x080fe200000108ae */
[----:B------:R-:W-:-:S03]  /*3b70*/  FFMA.FTZ R171, R46, R172, R171 ;  /* 0x000000ac2eab7223 */ /* 0x000fc600000100ab */
[----:B------:R-:W-:Y:S02]  /*3b80*/  F2FP.SATFINITE.E4M3.F32.PACK_AB_MERGE_C R47, R169, R178, R128 ;  /* 0x000000b2a92f723e */ /* 0x000fe40004807080 */
[----:B------:R-:W-:-:S07]  /*3b90*/  F2FP.SATFINITE.E4M3.F32.PACK_AB_MERGE_C R46, R171, R174, R175 ;  /* 0x000000aeab2e723e */ /* 0x000fce00048070af */
.L_x_444:
[----:B------:R-:W-:Y:S05]  /*3ba0*/  BSYNC B3 ;  /* 0x0000000000037941 */ /* 0x000fea0003800000 */
.L_x_443:
[----:B--2---:R2:W-:Y:S02]  /*3bb0*/  STG.E.128 desc[UR54][R50.64], R44 ;  /* 0x0000002c32007986 */ /* 0x0045e4000c101d36 */
.L_x_442:
[----:B------:R-:W-:Y:S05]  /*3bc0*/  BSYNC B2 ;  /* 0x0000000000027941 */ /* 0x000fea0003800000 */
.L_x_441:
[----:B------:R-:W-:Y:S01]  /*3bd0*/  ISETP.NE.AND P3, PT, R35, RZ, PT ;  /* 0x000000ff2300720c */ /* 0x000fe20003f65270 */
[----:B------:R-:W-:-:S12]  /*3be0*/  BSSY B2, `(.L_x_445) ;  /* 0x0000071000027945 */ /* 0x000fd80003800000 */
[----:B------:R-:W-:Y:S05]  /*3bf0*/  @!P3 BRA `(.L_x_446) ;  /* 0x0000000400bcb947 */ /* 0x000fea0003800000 */
[----:B0-2---:R0:W2:Y:S01]  /*3c00*/  LDS.128 R44, [R41+0x24200] ;  /* 0x02420000292c7984 */ /* 0x0050a20000000c00 */
[----:B------:R-:W-:Y:S01]  /*3c10*/  VIADD R128, R16, 0x10 ;  /* 0x0000001010807836 */ /* 0x000fe20000000000 */
[----:B------:R-:W-:Y:S04]  /*3c20*/  BSSY B3, `(.L_x_447) ;  /* 0x000006b000037945 */ /* 0x000fe80003800000 */
[----:B------:R-:W-:-:S13]  /*3c30*/  ISETP.GE.AND P3, PT, R128, R135, PT ;  /* 0x000000878000720c */ /* 0x000fda0003f66270 */
[----:B0-----:R-:W-:Y:S05]  /*3c40*/  @P3 BRA `(.L_x_448) ;  /* 0x0000000400a03947 */ /* 0x001fea0003800000 */
[----:B------:R-:W-:Y:S02]  /*3c50*/  SHF.R.U32.HI R98, RZ, 0x8, R97 ;  /* 0x00000008ff627819 */ /* 0x000fe40000011661 */
[--C-:B------:R-:W-:Y:S02]  /*3c60*/  SHF.R.U32.HI R129, RZ, 0x8, R99.reuse ;  /* 0x00000008ff817819 */ /* 0x100fe40000011663 */
[----:B------:R-:W-:Y:S02]  /*3c70*/  LOP3.LUT R128, R99, 0xff0000ff, RZ, 0xc0, !PT ;  /* 0xff0000ff63807812 */ /* 0x000fe400078ec0ff */
[----:B------:R-:W-:Y:S01]  /*3c80*/  SHF.R.U32.HI R138, RZ, 0x10, R99 ;  /* 0x00000010ff8a7819 */ /* 0x000fe20000011663 */
[----:B------:R-:W-:Y:S01]  /*3c90*/  IMAD.SHL.U32 R99, R98, 0x100, RZ ;  /* 0x0000010062637824 */ /* 0x000fe200078e00ff */
[----:B------:R-:W-:Y:S01]  /*3ca0*/  LOP3.LUT R96, R97, 0xff0000ff, RZ, 0xc0, !PT ;  /* 0xff0000ff61607812 */ /* 0x000fe200078ec0ff */
[----:B------:R-:W-:Y:S01]  /*3cb0*/  IMAD.SHL.U32 R129, R129, 0x100, RZ ;  /* 0x0000010081817824 */ /* 0x000fe200078e00ff */
[----:B------:R-:W-:Y:S01]  /*3cc0*/  SHF.R.U32.HI R139, RZ, 0x10, R97 ;  /* 0x00000010ff8b7819 */ /* 0x000fe20000011661 */
[----:B--2---:R-:W-:Y:S01]  /*3cd0*/  IMAD.MOV.U32 R97, RZ, RZ, R45 ;  /* 0x000000ffff617224 */ /* 0x004fe200078e002d */
[----:B------:R-:W-:Y:S01]  /*3ce0*/  LOP3.LUT R45, R96, 0xff00, R99, 0xf8, !PT ;  /* 0x0000ff00602d7812 */ /* 0x000fe200078ef863 */
[----:B------:R-:W-:Y:S01]  /*3cf0*/  IMAD.U32 R138, R138, 0x10000, RZ ;  /* 0x000100008a8a7824 */ /* 0x000fe200078e00ff */
[----:B------:R-:W-:Y:S01]  /*3d00*/  MOV R98, R44 ;  /* 0x0000002c00627202 */ /* 0x000fe20000000f00 */
[----:B------:R-:W-:Y:S01]  /*3d10*/  IMAD.U32 R96, R139, 0x10000, RZ ;  /* 0x000100008b607824 */ /* 0x000fe200078e00ff */
[----:B------:R-:W-:-:S02]  /*3d20*/  LOP3.LUT R129, R128, 0xff00, R129, 0xf8, !PT ;  /* 0x0000ff0080817812 */ /* 0x000fc400078ef881 */
[----:B------:R-:W-:Y:S02]  /*3d30*/  F2FP.F16.E4M3.UNPACK_B R44, R97 ;  /* 0x00000061ff2c723e */ /* 0x000fe400020006ff */
[----:B------:R-:W-:Y:S02]  /*3d40*/  F2FP.F16.E4M3.UNPACK_B R128, R166.H1 ;  /* 0x000000a6ff80723e */ /* 0x000fe400030006ff */
[----:B------:R-:W-:Y:S01]  /*3d50*/  LOP3.LUT R45, R45, 0xff0000, R96, 0xf8, !PT ;  /* 0x00ff00002d2d7812 */ /* 0x000fe200078ef860 */
[----:B------:R-:W-:Y:S01]  /*3d60*/  HADD2.F32 R99, -RZ, R44.H1_H1 ;  /* 0x3000002cff637230 */ /* 0x000fe20000004100 */
[----:B------:R-:W-:Y:S01]  /*3d70*/  LOP3.LUT R96, R129, 0xff0000, R138, 0xf8, !PT ;  /* 0x00ff000081607812 */ /* 0x000fe200078ef88a */
[----:B------:R-:W-:Y:S01]  /*3d80*/  HADD2.F32 R167, -RZ, R128.H0_H0 ;  /* 0x20000080ffa77230 */ /* 0x000fe20000004100 */
[----:B------:R-:W-:Y:S01]  /*3d90*/  F2FP.F16.E4M3.UNPACK_B R138, R165.H1 ;  /* 0x000000a5ff8a723e */ /* 0x000fe200030006ff */
[----:B------:R-:W-:Y:S01]  /*3da0*/  HADD2.F32 R44, -RZ, R44.H0_H0 ;  /* 0x2000002cff2c7230 */ /* 0x000fe20000004100 */
[----:B------:R-:W-:Y:S01]  /*3db0*/  F2FP.F16.E4M3.UNPACK_B R97, R97.H1 ;  /* 0x00000061ff61723e */ /* 0x000fe200030006ff */
[----:B------:R-:W-:-:S02]  /*3dc0*/  HADD2.F32 R168, -RZ, R128.H1_H1 ;  /* 0x30000080ffa87230 */ /* 0x000fc40000004100 */
[CC--:B------:R-:W-:Y:S01]  /*3dd0*/  FMUL.FTZ R169, R99.reuse, R167.reuse ;  /* 0x000000a763a97220 */ /* 0x0c0fe20000410000 */
[--C-:B------:R-:W-:Y:S02]  /*3de0*/  HADD2.F32 R139, -RZ, R138.reuse.H0_H0 ;  /* 0x2000008aff8b7230 */ /* 0x100fe40000004100 */
[----:B------:R-:W-:Y:S01]  /*3df0*/  FMUL.FTZ R170, R44, R167 ;  /* 0x000000a72caa7220 */ /* 0x000fe20000410000 */
[--C-:B------:R-:W-:Y:S01]  /*3e00*/  HADD2.F32 R129, -RZ, R97.reuse.H1_H1 ;  /* 0x30000061ff817230 */ /* 0x100fe20000004100 */
[----:B------:R-:W-:Y:S01]  /*3e10*/  F2FP.F16.E4M3.UNPACK_B R166, R166 ;  /* 0x000000a6ffa6723e */ /* 0x000fe200020006ff */
[----:B------:R-:W-:Y:S02]  /*3e20*/  HADD2.F32 R128, -RZ, R97.H0_H0 ;  /* 0x20000061ff807230 */ /* 0x000fe40000004100 */
[-C--:B------:R-:W-:Y:S01]  /*3e30*/  FFMA.FTZ R97, R99, R139.reuse, R170 ;  /* 0x0000008b63617223 */ /* 0x080fe200000100aa */
[----:B------:R-:W-:Y:S02]  /*3e40*/  HADD2.F32 R138, -RZ, R138.H1_H1 ;  /* 0x3000008aff8a7230 */ /* 0x000fe40000004100 */
[C---:B------:R-:W-:Y:S01]  /*3e50*/  FMUL.FTZ R167, R129.reuse, R168 ;  /* 0x000000a881a77220 */ /* 0x040fe20000410000 */
[----:B------:R-:W-:Y:S01]  /*3e60*/  F2FP.F16.E4M3.UNPACK_B R99, R98.H1 ;  /* 0x00000062ff63723e */ /* 0x000fe200030006ff */
[----:B------:R-:W-:Y:S01]  /*3e70*/  FMUL.FTZ R168, R128, R168 ;  /* 0x000000a880a87220 */ /* 0x000fe20000410000 */
[----:B------:R-:W-:Y:S01]  /*3e80*/  F2FP.F16.E4M3.UNPACK_B R98, R98 ;  /* 0x00000062ff62723e */ /* 0x000fe200020006ff */
[----:B------:R-:W-:Y:S01]  /*3e90*/  FFMA.FTZ R44, R44, R139, -R169 ;  /* 0x0000008b2c2c7223 */ /* 0x000fe200000108a9 */
[-C--:B------:R-:W-:Y:S01]  /*3ea0*/  FFMA.FTZ R169, R128, R138.reuse, -R167 ;  /* 0x0000008a80a97223 */ /* 0x080fe200000108a7 */
[----:B------:R-:W-:Y:S01]  /*3eb0*/  FFMA.FTZ R172, R129, R138, R168 ;  /* 0x0000008a81ac7223 */ /* 0x000fe200000100a8 */
[----:B------:R-:W-:Y:S01]  /*3ec0*/  F2FP.F16.E4M3.UNPACK_B R165, R165 ;  /* 0x000000a5ffa5723e */ /* 0x000fe200020006ff */
[----:B------:R-:W-:-:S02]  /*3ed0*/  HADD2.F32 R139, -RZ, R166.H1_H1 ;  /* 0x300000a6ff8b7230 */ /* 0x000fc40000004100 */
[--C-:B------:R-:W-:Y:S02]  /*3ee0*/  HADD2.F32 R129, -RZ, R99.reuse.H0_H0 ;  /* 0x20000063ff817230 */ /* 0x100fe40000004100 */
[----:B------:R-:W-:Y:S02]  /*3ef0*/  HADD2.F32 R138, -RZ, R99.H1_H1 ;  /* 0x30000063ff8a7230 */ /* 0x000fe40000004100 */
[----:B------:R-:W-:Y:S02]  /*3f00*/  HADD2.F32 R166, -RZ, R166.H0_H0 ;  /* 0x200000a6ffa67230 */ /* 0x000fe40000004100 */
[-C--:B------:R-:W-:Y:S01]  /*3f10*/  FMUL.FTZ R167, R129, R139.reuse ;  /* 0x0000008b81a77220 */ /* 0x080fe20000410000 */
[--C-:B------:R-:W-:Y:S02]  /*3f20*/  HADD2.F32 R128, -RZ, R98.reuse.H1_H1 ;  /* 0x30000062ff807230 */ /* 0x100fe40000004100 */
[----:B------:R-:W-:Y:S01]  /*3f30*/  FMUL.FTZ R170, R138, R139 ;  /* 0x0000008b8aaa7220 */ /* 0x000fe20000410000 */
[----:B------:R-:W-:-:S02]  /*3f40*/  HADD2.F32 R99, -RZ, R98.H0_H0 ;  /* 0x20000062ff637230 */ /* 0x000fc40000004100 */
[--C-:B------:R-:W-:Y:S02]  /*3f50*/  HADD2.F32 R98, -RZ, R165.reuse.H1_H1 ;  /* 0x300000a5ff627230 */ /* 0x100fe40000004100 */
[-C--:B------:R-:W-:Y:S01]  /*3f60*/  FMUL.FTZ R168, R128, R166.reuse ;  /* 0x000000a680a87220 */ /* 0x080fe20000410000 */
[----:B------:R-:W-:Y:S02]  /*3f70*/  HADD2.F32 R165, -RZ, R165.H0_H0 ;  /* 0x200000a5ffa57230 */ /* 0x000fe40000004100 */
[----:B------:R-:W-:Y:S01]  /*3f80*/  FMUL.FTZ R139, R99, R166 ;  /* 0x000000a6638b7220 */ /* 0x000fe20000410000 */
[----:B------:R-:W-:Y:S01]  /*3f90*/  F2FP.F16.E4M3.UNPACK_B R166, R45 ;  /* 0x0000002dffa6723e */ /* 0x000fe200020006ff */
[-C--:B------:R-:W-:Y:S01]  /*3fa0*/  FFMA.FTZ R129, R129, R98.reuse, -R170 ;  /* 0x0000006281817223 */ /* 0x080fe200000108aa */
[----:B------:R-:W-:Y:S01]  /*3fb0*/  FFMA.FTZ R138, R138, R98, R167 ;  /* 0x000000628a8a7223 */ /* 0x000fe200000100a7 */
[-C--:B------:R-:W-:Y:S01]  /*3fc0*/  FFMA.FTZ R98, R99, R165.reuse, -R168 ;  /* 0x000000a563627223 */ /* 0x080fe200000108a8 */
[----:B------:R-:W-:Y:S01]  /*3fd0*/  FFMA.FTZ R99, R128, R165, R139 ;  /* 0x000000a580637223 */ /* 0x000fe2000001008b */
[----:B------:R-:W-:-:S02]  /*3fe0*/  F2FP.F16.E4M3.UNPACK_B R139, R47.H1 ;  /* 0x0000002fff8b723e */ /* 0x000fc400030006ff */
[----:B------:R-:W-:Y:S02]  /*3ff0*/  F2FP.F16.E4M3.UNPACK_B R170, R96.H1 ;  /* 0x00000060ffaa723e */ /* 0x000fe400030006ff */
[----:B------:R-:W-:Y:S01]  /*4000*/  F2FP.SATFINITE.E4M3.F32.PACK_AB_MERGE_C R128, R172, R169, RZ ;  /* 0x000000a9ac80723e */ /* 0x000fe200048070ff */
[--C-:B------:R-:W-:Y:S01]  /*4010*/  HADD2.F32 R165, -RZ, R139.reuse.H0_H0 ;  /* 0x2000008bffa57230 */ /* 0x100fe20000004100 */
[----:B------:R-:W-:Y:S01]  /*4020*/  F2FP.SATFINITE.E4M3.F32.PACK_AB_MERGE_C R129, R138, R129, RZ ;  /* 0x000000818a81723e */ /* 0x000fe200048070ff */
[----:B------:R-:W-:Y:S01]  /*4030*/  HADD2.F32 R139, -RZ, R139.H1_H1 ;  /* 0x3000008bff8b7230 */ /* 0x000fe20000004100 */
[----:B------:R-:W-:Y:S01]  /*4040*/  F2FP.F16.E4M3.UNPACK_B R167, R45.H1 ;  /* 0x0000002dffa7723e */ /* 0x000fe200030006ff */
[----:B------:R-:W-:Y:S01]  /*4050*/  HADD2.F32 R172, -RZ, R170.H1_H1 ;  /* 0x300000aaffac7230 */ /* 0x000fe20000004100 */
[----:B------:R-:W-:Y:S01]  /*4060*/  F2FP.F16.E4M3.UNPACK_B R138, R46.H1 ;  /* 0x0000002eff8a723e */ /* 0x000fe200030006ff */
[----:B------:R-:W-:Y:S01]  /*4070*/  HADD2.F32 R45, -RZ, R166.H1_H1 ;  /* 0x300000a6ff2d7230 */ /* 0x000fe20000004100 */
[----:B------:R-:W-:Y:S01]  /*4080*/  F2FP.F16.E4M3.UNPACK_B R169, R96 ;  /* 0x00000060ffa9723e */ /* 0x000fe200020006ff */
[----:B------:R-:W-:-:S02]  /*4090*/  HADD2.F32 R168, -RZ, R167.H1_H1 ;  /* 0x300000a7ffa87230 */ /* 0x000fc40000004100 */
[-C--:B------:R-:W-:Y:S01]  /*40a0*/  FMUL.FTZ R174, R139, R172.reuse ;  /* 0x000000ac8bae7220 */ /* 0x080fe20000410000 */
[--C-:B------:R-:W-:Y:S02]  /*40b0*/  HADD2.F32 R96, -RZ, R138.reuse.H1_H1 ;  /* 0x3000008aff607230 */ /* 0x100fe40000004100 */
[C---:B------:R-:W-:Y:S01]  /*40c0*/  FMUL.FTZ R172, R165.reuse, R172 ;  /* 0x000000aca5ac7220 */ /* 0x040fe20000410000 */
[----:B------:R-:W-:Y:S02]  /*40d0*/  HADD2.F32 R171, -RZ, R169.H1_H1 ;  /* 0x300000a9ffab7230 */ /* 0x000fe40000004100 */
[-C--:B------:R-:W-:Y:S01]  /*40e0*/  FFMA.FTZ R174, R165, R168.reuse, -R174 ;  /* 0x000000a8a5ae7223 */ /* 0x080fe200000108ae */
[----:B------:R-:W-:Y:S01]  /*40f0*/  HADD2.F32 R138, -RZ, R138.H0_H0 ;  /* 0x2000008aff8a7230 */ /* 0x000fe20000004100 */
[----:B------:R-:W-:Y:S01]  /*4100*/  F2FP.F16.E4M3.UNPACK_B R47, R47 ;  /* 0x0000002fff2f723e */ /* 0x000fe200020006ff */
[----:B------:R-:W-:Y:S01]  /*4110*/  FFMA.FTZ R173, R139, R168, R172 ;  /* 0x000000a88bad7223 */ /* 0x000fe200000100ac */
[-C--:B------:R-:W-:Y:S01]  /*4120*/  FMUL.FTZ R165, R96, R171.reuse ;  /* 0x000000ab60a57220 */ /* 0x080fe20000410000 */
[----:B------:R-:W-:Y:S01]  /*4130*/  F2FP.F16.E4M3.UNPACK_B R46, R46 ;  /* 0x0000002eff2e723e */ /* 0x000fe200020006ff */
[----:B------:R-:W-:Y:S01]  /*4140*/  FMUL.FTZ R171, R138, R171 ;  /* 0x000000ab8aab7220 */ /* 0x000fe20000410000 */
[----:B------:R-:W-:-:S02]  /*4150*/  HADD2.F32 R170, -RZ, R170.H0_H0 ;  /* 0x200000aaffaa7230 */ /* 0x000fc40000004100 */
[-C--:B------:R-:W-:Y:S01]  /*4160*/  FFMA.FTZ R165, R138, R45.reuse, -R165 ;  /* 0x0000002d8aa57223 */ /* 0x080fe200000108a5 */
[----:B------:R-:W-:Y:S02]  /*4170*/  HADD2.F32 R169, -RZ, R169.H0_H0 ;  /* 0x200000a9ffa97230 */ /* 0x000fe40000004100 */
[----:B------:R-:W-:Y:S01]  /*4180*/  FFMA.FTZ R168, R96, R45, R171 ;  /* 0x0000002d60a87223 */ /* 0x000fe200000100ab */
[--C-:B------:R-:W-:Y:S01]  /*4190*/  HADD2.F32 R96, -RZ, R47.reuse.H0_H0 ;  /* 0x2000002fff607230 */ /* 0x100fe20000004100 */
[----:B------:R-:W-:Y:S01]  /*41a0*/  F2FP.SATFINITE.E4M3.F32.PACK_AB_MERGE_C R173, R173, R174, RZ ;  /* 0x000000aeadad723e */ /* 0x000fe200048070ff */
[--C-:B------:R-:W-:Y:S02]  /*41b0*/  HADD2.F32 R45, -RZ, R46.reuse.H0_H0 ;  /* 0x2000002eff2d7230 */ /* 0x100fe40000004100 */
[----:B------:R-:W-:Y:S01]  /*41c0*/  HADD2.F32 R47, -RZ, R47.H1_H1 ;  /* 0x3000002fff2f7230 */ /* 0x000fe20000004100 */
[----:B------:R-:W-:Y:S01]  /*41d0*/  F2FP.SATFINITE.E4M3.F32.PACK_AB_MERGE_C R165, R168, R165, RZ ;  /* 0x000000a5a8a5723e */ /* 0x000fe200048070ff */
[----:B------:R-:W-:-:S02]  /*41e0*/  HADD2.F32 R46, -RZ, R46.H1_H1 ;  /* 0x3000002eff2e7230 */ /* 0x000fc40000004100 */
[----:B------:R-:W-:Y:S02]  /*41f0*/  HADD2.F32 R167, -RZ, R167.H0_H0 ;  /* 0x200000a7ffa77230 */ /* 0x000fe40000004100 */
[-C--:B------:R-:W-:Y:S01]  /*4200*/  FMUL.FTZ R139, R47, R170.reuse ;  /* 0x000000aa2f8b7220 */ /* 0x080fe20000410000 */
[----:B------:R-:W-:Y:S02]  /*4210*/  HADD2.F32 R166, -RZ, R166.H0_H0 ;  /* 0x200000a6ffa67230 */ /* 0x000fe40000004100 */
[-C--:B------:R-:W-:Y:S01]  /*4220*/  FMUL.FTZ R138, R46, R169.reuse ;  /* 0x000000a92e8a7220 */ /* 0x080fe20000410000 */
[C---:B------:R-:W-:Y:S01]  /*4230*/  FMUL.FTZ R170, R96.reuse, R170 ;  /* 0x000000aa60aa7220 */ /* 0x040fe20000410000 */
[C---:B------:R-:W-:Y:S01]  /*4240*/  FMUL.FTZ R169, R45.reuse, R169 ;  /* 0x000000a92da97220 */ /* 0x040fe20000410000 */
[-C--:B------:R-:W-:Y:S01]  /*4250*/  FFMA.FTZ R139, R96, R167.reuse, -R139 ;  /* 0x000000a7608b7223 */ /* 0x080fe2000001088b */
[-C--:B------:R-:W-:Y:S01]  /*4260*/  FFMA.FTZ R138, R45, R166.reuse, -R138 ;  /* 0x000000a62d8a7223 */ /* 0x080fe2000001088a */
[----:B------:R-:W-:Y:S01]  /*4270*/  FFMA.FTZ R170, R47, R167, R170 ;  /* 0x000000a72faa7223 */ /* 0x000fe200000100aa */
[----:B------:R-:W-:Y:S01]  /*4280*/  FFMA.FTZ R169, R46, R166, R169 ;  /* 0x000000a62ea97223 */ /* 0x000fe200000100a9 */
[----:B------:R-:W-:-:S02]  /*4290*/  F2FP.SATFINITE.E4M3.F32.PACK_AB_MERGE_C R45, R97, R44, R128 ;  /* 0x0000002c612d723e */ /* 0x000fc40004807080 */
[----:B------:R-:W-:Y:S02]  /*42a0*/  F2FP.SATFINITE.E4M3.F32.PACK_AB_MERGE_C R44, R99, R98, R129 ;  /* 0x00000062632c723e */ /* 0x000fe40004807081 */
[----:B------:R-:W-:Y:S02]  /*42b0*/  F2FP.SATFINITE.E4M3.F32.PACK_AB_MERGE_C R46, R169, R138, R165 ;  /* 0x0000008aa92e723e */ /* 0x000fe400048070a5 */
[----:B------:R-:W-:-:S07]  /*42c0*/  F2FP.SATFINITE.E4M3.F32.PACK_AB_MERGE_C R47, R170, R139, R173 ;  /* 0x0000008baa2f723e */ /* 0x000fce00048070ad */
.L_x_448:
[----:B------:R-:W-:Y:S05]  /*42d0*/  BSYNC B3 ;  /* 0x0000000000037941 */ /* 0x000fea0003800000 */
.L_x_447:
[----:B--2---:R3:W-:Y:S02]  /*42e0*/  STG.E.128 desc[UR54][R50.64+0x20], R44 ;  /* 0x0000202c32007986 */ /* 0x0047e4000c101d36 */
.L_x_446:
[----:B------:R-:W-:Y:S05]  /*42f0*/  BSYNC B2 ;  /* 0x0000000000027941 */ /* 0x000fea0003800000 */
.L_x_445:
[----:B------:R-:W-:Y:S01]  /*4300*/  ISETP.NE.AND P3, PT, R36, RZ, PT ;  /* 0x000000ff2400720c */ /* 0x000fe20003f65270 */
[----:B------:R-:W-:-:S12]  /*4310*/  BSSY B2, `(.L_x_449) ;  /* 0x0000070000027945 */ /* 0x000fd80003800000 */
[----:B------:R-:W-:Y:S05]  /*4320*/  @!P3 BRA `(.L_x_450) ;  /* 0x0000000400b8b947 */ /* 0x000fea0003800000 */
[----:B0-23--:R0:W2:Y:S01]  /*4330*/  LDS.128 R44, [R40+0x26a00] ;  /* 0x026a0000282c7984 */ /* 0x00d0a20000000c00 */
[----:B------:R-:W-:Y:S01]  /*4340*/  VIADD R96, R16, 0x20 ;  /* 0x0000002010607836 */ /* 0x000fe20000000000 */
[----:B------:R-:W-:Y:S04]  /*4350*/  BSSY B3, `(.L_x_451) ;  /* 0x000006a000037945 */ /* 0x000fe80003800000 */
[----:B------:R-:W-:-:S13]  /*4360*/  ISETP.GE.AND P3, PT, R96, R135, PT ;  /* 0x000000876000720c */ /* 0x000fda0003f66270 */
[----:B0-----:R-:W-:Y:S05]  /*4370*/  @P3 BRA `(.L_x_452) ;  /* 0x00000004009c3947 */ /* 0x001fea0003800000 */
[----:B------:R-:W-:Y:S02]  /*4380*/  SHF.R.U32.HI R88, RZ, 0x8, R89 ;  /* 0x00000008ff587819 */ /* 0x000fe40000011659 */
[----:B------:R-:W-:Y:S02]  /*4390*/  SHF.R.U32.HI R90, RZ, 0x8, R91 ;  /* 0x00000008ff5a7819 */ /* 0x000fe4000001165b */
[----:B------:R-:W-:Y:S01]  /*43a0*/  SHF.R.U32.HI R99, RZ, 0x10, R89 ;  /* 0x00000010ff637819 */ /* 0x000fe20000011659 */
[----:B------:R-:W-:Y:S01]  /*43b0*/  IMAD.SHL.U32 R88, R88, 0x100, RZ ;  /* 0x0000010058587824 */ /* 0x000fe200078e00ff */
[----:B------:R-:W-:Y:S02]  /*43c0*/  SHF.R.U32.HI R97, RZ, 0x10, R91 ;  /* 0x00000010ff617819 */ /* 0x000fe4000001165b */
[----:B------:R-:W-:Y:S01]  /*43d0*/  LOP3.LUT R96, R91, 0xff0000ff, RZ, 0xc0, !PT ;  /* 0xff0000ff5b607812 */ /* 0x000fe200078ec0ff */
[----:B------:R-:W-:Y:S01]  /*43e0*/  IMAD.SHL.U32 R91, R90, 0x100, RZ ;  /* 0x000001005a5b7824 */ /* 0x000fe200078e00ff */
[----:B------:R-:W-:-:S02]  /*43f0*/  LOP3.LUT R89, R89, 0xff0000ff, RZ, 0xc0, !PT ;  /* 0xff0000ff59597812 */ /* 0x000fc400078ec0ff */
[----:B--2---:R-:W-:Y:S02]  /*4400*/  MOV R90, R44 ;  /* 0x0000002c005a7202 */ /* 0x004fe40000000f00 */
[----:B------:R-:W-:Y:S01]  /*4410*/  LOP3.LUT R89, R89, 0xff00, R88, 0xf8, !PT ;  /* 0x0000ff0059597812 */ /* 0x000fe200078ef858 */
[----:B------:R-:W-:Y:S01]  /*4420*/  IMAD.U32 R88, R99, 0x10000, RZ ;  /* 0x0001000063587824 */ /* 0x000fe200078e00ff */
[----:B------:R-:W-:Y:S01]  /*4430*/  LOP3.LUT R98, R96, 0xff00, R91, 0xf8, !PT ;  /* 0x0000ff0060627812 */ /* 0x000fe200078ef85b */
[----:B------:R-:W-:Y:S01]  /*4440*/  IMAD.U32 R91, R97, 0x10000, RZ ;  /* 0x00010000615b7824 */ /* 0x000fe200078e00ff */
[----:B------:R-:W-:Y:S02]  /*4450*/  F2FP.F16.E4M3.UNPACK_B R96, R164.H1 ;  /* 0x000000a4ff60723e */ /* 0x000fe400030006ff */
[----:B------:R-:W-:Y:S02]  /*4460*/  F2FP.F16.E4M3.UNPACK_B R44, R45 ;  /* 0x0000002dff2c723e */ /* 0x000fe400020006ff */
[----:B------:R-:W-:Y:S01]  /*4470*/  LOP3.LUT R88, R89, 0xff0000, R88, 0xf8, !PT ;  /* 0x00ff000059587812 */ /* 0x000fe200078ef858 */
[----:B------:R-:W-:Y:S01]  /*4480*/  HADD2.F32 R128, -RZ, R96.H0_H0 ;  /* 0x20000060ff807230 */ /* 0x000fe20000004100 */
[----:B------:R-:W-:Y:S01]  /*4490*/  LOP3.LUT R89, R98, 0xff0000, R91, 0xf8, !PT ;  /* 0x00ff000062597812 */ /* 0x000fe200078ef85b */
[--C-:B------:R-:W-:Y:S01]  /*44a0*/  HADD2.F32 R91, -RZ, R44.reuse.H1_H1 ;  /* 0x3000002cff5b7230 */ /* 0x100fe20000004100 */
[----:B------:R-:W-:Y:S01]  /*44b0*/  F2FP.F16.E4M3.UNPACK_B R98, R163.H1 ;  /* 0x000000a3ff62723e */ /* 0x000fe200030006ff */
[----:B------:R-:W-:Y:S01]  /*44c0*/  HADD2.F32 R44, -RZ, R44.H0_H0 ;  /* 0x2000002cff2c7230 */ /* 0x000fe20000004100 */
[----:B------:R-:W-:Y:S01]  /*44d0*/  F2FP.F16.E4M3.UNPACK_B R45, R45.H1 ;  /* 0x0000002dff2d723e */ /* 0x000fe200030006ff */
[----:B------:R-:W-:-:S02]  /*44e0*/  HADD2.F32 R129, -RZ, R96.H1_H1 ;  /* 0x30000060ff817230 */ /* 0x000fc40000004100 */
[CC--:B------:R-:W-:Y:S01]  /*44f0*/  FMUL.FTZ R139, R91.reuse, R128.reuse ;  /* 0x000000805b8b7220 */ /* 0x0c0fe20000410000 */
[--C-:B------:R-:W-:Y:S02]  /*4500*/  HADD2.F32 R99, -RZ, R98.reuse.H0_H0 ;  /* 0x20000062ff637230 */ /* 0x100fe40000004100 */
[C---:B------:R-:W-:Y:S01]  /*4510*/  FMUL.FTZ R128, R44.reuse, R128 ;  /* 0x000000802c807220 */ /* 0x040fe20000410000 */
[--C-:B------:R-:W-:Y:S01]  /*4520*/  HADD2.F32 R97, -RZ, R45.reuse.H1_H1 ;  /* 0x3000002dff617230 */ /* 0x100fe20000004100 */
[----:B------:R-:W-:Y:S01]  /*4530*/  F2FP.F16.E4M3.UNPACK_B R164, R164 ;  /* 0x000000a4ffa4723e */ /* 0x000fe200020006ff */
[----:B------:R-:W-:Y:S02]  /*4540*/  HADD2.F32 R96, -RZ, R45.H0_H0 ;  /* 0x2000002dff607230 */ /* 0x000fe40000004100 */
[-C--:B------:R-:W-:Y:S01]  /*4550*/  FFMA.FTZ R44, R44, R99.reuse, -R139 ;  /* 0x000000632c2c7223 */ /* 0x080fe2000001088b */
[----:B------:R-:W-:Y:S02]  /*4560*/  HADD2.F32 R98, -RZ, R98.H1_H1 ;  /* 0x30000062ff627230 */ /* 0x000fe40000004100 */
[----:B------:R-:W-:Y:S01]  /*4570*/  FFMA.FTZ R45, R91, R99, R128 ;  /* 0x000000635b2d7223 */ /* 0x000fe20000010080 */
[CC--:B------:R-:W-:Y:S01]  /*4580*/  FMUL.FTZ R139, R97.reuse, R129.reuse ;  /* 0x00000081618b7220 */ /* 0x0c0fe20000410000 */
[C---:B------:R-:W-:Y:S01]  /*4590*/  FMUL.FTZ R138, R96.reuse, R129 ;  /* 0x00000081608a7220 */ /* 0x040fe20000410000 */
[-C--:B------:R-:W-:Y:S01]  /*45a0*/  F2FP.F16.E4M3.UNPACK_B R91, R90.reuse.H1 ;  /* 0x0000005aff5b723e */ /* 0x080fe200030006ff */
[----:B------:R-:W-:Y:S01]  /*45b0*/  HADD2.F32 R99, -RZ, R164.H1_H1 ;  /* 0x300000a4ff637230 */ /* 0x000fe20000004100 */
[----:B------:R-:W-:Y:S01]  /*45c0*/  F2FP.F16.E4M3.UNPACK_B R90, R90 ;  /* 0x0000005aff5a723e */ /* 0x000fe200020006ff */
[-C--:B------:R-:W-:Y:S01]  /*45d0*/  FFMA.FTZ R139, R96, R98.reuse, -R139 ;  /* 0x00000062608b7223 */ /* 0x080fe2000001088b */
[----:B------:R-:W-:Y:S01]  /*45e0*/  FFMA.FTZ R166, R97, R98, R138 ;  /* 0x0000006261a67223 */ /* 0x000fe2000001008a */
[----:B------:R-:W-:Y:S01]  /*45f0*/  F2FP.F16.E4M3.UNPACK_B R163, R163 ;  /* 0x000000a3ffa3723e */ /* 0x000fe200020006ff */
[----:B------:R-:W-:-:S02]  /*4600*/  HADD2.F32 R97, -RZ, R91.H0_H0 ;  /* 0x2000005bff617230 */ /* 0x000fc40000004100 */
[----:B------:R-:W-:Y:S02]  /*4610*/  HADD2.F32 R98, -RZ, R91.H1_H1 ;  /* 0x3000005bff627230 */ /* 0x000fe40000004100 */
[----:B------:R-:W-:Y:S02]  /*4620*/  HADD2.F32 R164, -RZ, R164.H0_H0 ;  /* 0x200000a4ffa47230 */ /* 0x000fe40000004100 */
[-C--:B------:R-:W-:Y:S01]  /*4630*/  FMUL.FTZ R129, R97, R99.reuse ;  /* 0x0000006361817220 */ /* 0x080fe20000410000 */
[--C-:B------:R-:W-:Y:S02]  /*4640*/  HADD2.F32 R96, -RZ, R90.reuse.H1_H1 ;  /* 0x3000005aff607230 */ /* 0x100fe40000004100 */
[----:B------:R-:W-:Y:S01]  /*4650*/  FMUL.FTZ R138, R98, R99 ;  /* 0x00000063628a7220 */ /* 0x000fe20000410000 */
[----:B------:R-:W-:Y:S02]  /*4660*/  HADD2.F32 R91, -RZ, R90.H0_H0 ;  /* 0x2000005aff5b7230 */ /* 0x000fe40000004100 */
        /* <DEDUP_REMOVED lines=8> */
[----:B------:R-:W-:Y:S02]  /*46f0*/  F2FP.F16.E4M3.UNPACK_B R98, R47.H1 ;  /* 0x0000002fff62723e */ /* 0x000fe400030006ff */
[----:B------:R-:W-:-:S02]  /*4700*/  F2FP.F16.E4M3.UNPACK_B R163, R89.H1 ;  /* 0x00000059ffa3723e */ /* 0x000fc400030006ff */
[----:B------:R-:W-:Y:S01]  /*4710*/  F2FP.SATFINITE.E4M3.F32.PACK_AB_MERGE_C R169, R129, R138, RZ ;  /* 0x0000008a81a9723e */ /* 0x000fe200048070ff */
[--C-:B------:R-:W-:Y:S01]  /*4720*/  HADD2.F32 R99, -RZ, R98.reuse.H0_H0 ;  /* 0x20000062ff637230 */ /* 0x100fe20000004100 */
[----:B------:R-:W-:Y:S01]  /*4730*/  F2FP.F16.E4M3.UNPACK_B R129, R88.H1 ;  /* 0x00000058ff81723e */ /* 0x000fe200030006ff */
[----:B------:R-:W-:Y:S01]  /*4740*/  HADD2.F32 R98, -RZ, R98.H1_H1 ;  /* 0x30000062ff627230 */ /* 0x000fe20000004100 */
[----:B------:R-:W-:Y:S01]  /*4750*/  F2FP.SATFINITE.E4M3.F32.PACK_AB_MERGE_C R96, R166, R139, RZ ;  /* 0x0000008ba660723e */ /* 0x000fe200048070ff */
[----:B------:R-:W-:Y:S01]  /*4760*/  HADD2.F32 R165, -RZ, R163.H1_H1 ;  /* 0x300000a3ffa57230 */ /* 0x000fe20000004100 */
[----:B------:R-:W-:Y:S01]  /*4770*/  F2FP.F16.E4M3.UNPACK_B R97, R46.H1 ;  /* 0x0000002eff61723e */ /* 0x000fe200030006ff */
[----:B------:R-:W-:Y:S01]  /*4780*/  HADD2.F32 R138, -RZ, R129.H1_H1 ;  /* 0x30000081ff8a7230 */ /* 0x000fe20000004100 */
[----:B------:R-:W-:Y:S01]  /*4790*/  F2FP.F16.E4M3.UNPACK_B R139, R89 ;  /* 0x00000059ff8b723e */ /* 0x000fe200020006ff */
[----:B------:R-:W-:Y:S01]  /*47a0*/  HADD2.F32 R163, -RZ, R163.H0_H0 ;  /* 0x200000a3ffa37230 */ /* 0x000fe20000004100 */
[----:B------:R-:W-:Y:S01]  /*47b0*/  F2FP.F16.E4M3.UNPACK_B R128, R88 ;  /* 0x00000058ff80723e */ /* 0x000fe200020006ff */
[----:B------:R-:W-:Y:S01]  /*47c0*/  FMUL.FTZ R88, R98, R165 ;  /* 0x000000a562587220 */ /* 0x000fe20000410000 */
[----:B------:R-:W-:-:S02]  /*47d0*/  HADD2.F32 R89, -RZ, R97.H1_H1 ;  /* 0x30000061ff597230 */ /* 0x000fc40000004100 */
[C---:B------:R-:W-:Y:S01]  /*47e0*/  FMUL.FTZ R167, R99.reuse, R165 ;  /* 0x000000a563a77220 */ /* 0x040fe20000410000 */
[----:B------:R-:W-:Y:S02]  /*47f0*/  HADD2.F32 R164, -RZ, R139.H1_H1 ;  /* 0x3000008bffa47230 */ /* 0x000fe40000004100 */
[----:B------:R-:W-:Y:S01]  /*4800*/  FFMA.FTZ R165, R99, R138, -R88 ;  /* 0x0000008a63a57223 */ /* 0x000fe20000010858 */
[----:B------:R-:W-:Y:S01]  /*4810*/  HADD2.F32 R97, -RZ, R97.H0_H0 ;  /* 0x20000061ff617230 */ /* 0x000fe20000004100 */
[----:B------:R-:W-:Y:S01]  /*4820*/  F2FP.F16.E4M3.UNPACK_B R47, R47 ;  /* 0x0000002fff2f723e */ /* 0x000fe200020006ff */
[----:B------:R-:W-:Y:S02]  /*4830*/  HADD2.F32 R88, -RZ, R128.H1_H1 ;  /* 0x30000080ff587230 */ /* 0x000fe40000004100 */
[----:B------:R-:W-:Y:S01]  /*4840*/  FMUL.FTZ R166, R89, R164 ;  /* 0x000000a459a67220 */ /* 0x000fe20000410000 */
[----:B------:R-:W-:Y:S01]  /*4850*/  F2FP.F16.E4M3.UNPACK_B R46, R46 ;  /* 0x0000002eff2e723e */ /* 0x000fe200020006ff */
[----:B------:R-:W-:Y:S01]  /*4860*/  FMUL.FTZ R164, R97, R164 ;  /* 0x000000a461a47220 */ /* 0x000fe20000410000 */
[----:B------:R-:W-:-:S02]  /*4870*/  HADD2.F32 R139, -RZ, R139.H0_H0 ;  /* 0x2000008bff8b7230 */ /* 0x000fc40000004100 */
[----:B------:R-:W-:Y:S01]  /*4880*/  FFMA.FTZ R166, R97, R88, -R166 ;  /* 0x0000005861a67223 */ /* 0x000fe200000108a6 */
[----:B------:R-:W-:Y:S01]  /*4890*/  FFMA.FTZ R168, R98, R138, R167 ;  /* 0x0000008a62a87223 */ /* 0x000fe200000100a7 */
[----:B------:R-:W-:Y:S01]  /*48a0*/  FFMA.FTZ R97, R89, R88, R164 ;  /* 0x0000005859617223 */ /* 0x000fe200000100a4 */
[--C-:B------:R-:W-:Y:S01]  /*48b0*/  HADD2.F32 R88, -RZ, R47.reuse.H0_H0 ;  /* 0x2000002fff587230 */ /* 0x100fe20000004100 */
[----:B------:R-:W-:Y:S01]  /*48c0*/  F2FP.SATFINITE.E4M3.F32.PACK_AB_MERGE_C R45, R45, R44, R96 ;  /* 0x0000002c2d2d723e */ /* 0x000fe20004807060 */
[----:B------:R-:W-:Y:S01]  /*48d0*/  HADD2.F32 R89, -RZ, R47.H1_H1 ;  /* 0x3000002fff597230 */ /* 0x000fe20000004100 */
[----:B------:R-:W-:Y:S01]  /*48e0*/  F2FP.SATFINITE.E4M3.F32.PACK_AB_MERGE_C R165, R168, R165, RZ ;  /* 0x000000a5a8a5723e */ /* 0x000fe200048070ff */
[--C-:B------:R-:W-:Y:S02]  /*48f0*/  HADD2.F32 R47, -RZ, R46.reuse.H0_H0 ;  /* 0x2000002eff2f7230 */ /* 0x100fe40000004100 */
[----:B------:R-:W-:Y:S01]  /*4900*/  FMUL.FTZ R138, R88, R163 ;  /* 0x000000a3588a7220 */ /* 0x000fe20000410000 */
[----:B------:R-:W-:-:S02]  /*4910*/  HADD2.F32 R46, -RZ, R46.H1_H1 ;  /* 0x3000002eff2e7230 */ /* 0x000fc40000004100 */
[----:B------:R-:W-:Y:S01]  /*4920*/  FMUL.FTZ R99, R89, R163 ;  /* 0x000000a359637220 */ /* 0x000fe20000410000 */
[----:B------:R-:W-:Y:S01]  /*4930*/  HADD2.F32 R129, -RZ, R129.H0_H0 ;  /* 0x20000081ff817230 */ /* 0x000fe20000004100 */
[----:B------:R-:W-:Y:S01]  /*4940*/  F2FP.SATFINITE.E4M3.F32.PACK_AB_MERGE_C R97, R97, R166, RZ ;  /* 0x000000a66161723e */ /* 0x000fe200048070ff */
[----:B------:R-:W-:Y:S02]  /*4950*/  HADD2.F32 R128, -RZ, R128.H0_H0 ;  /* 0x20000080ff807230 */ /* 0x000fe40000004100 */
[-C--:B------:R-:W-:Y:S01]  /*4960*/  FMUL.FTZ R98, R46, R139.reuse ;  /* 0x0000008b2e627220 */ /* 0x080fe20000410000 */
[----:B------:R-:W-:Y:S01]  /*4970*/  FMUL.FTZ R139, R47, R139 ;  /* 0x0000008b2f8b7220 */ /* 0x000fe20000410000 */
[-C--:B------:R-:W-:Y:S01]  /*4980*/  FFMA.FTZ R99, R88, R129.reuse, -R99 ;  /* 0x0000008158637223 */ /* 0x080fe20000010863 */
[----:B------:R-:W-:Y:S01]  /*4990*/  FFMA.FTZ R138, R89, R129, R138 ;  /* 0x00000081598a7223 */ /* 0x000fe2000001008a */
[-C--:B------:R-:W-:Y:S01]  /*49a0*/  FFMA.FTZ R98, R47, R128.reuse, -R98 ;  /* 0x000000802f627223 */ /* 0x080fe20000010862 */
[----:B------:R-:W-:Y:S01]  /*49b0*/  FFMA.FTZ R139, R46, R128, R139 ;  /* 0x000000802e8b7223 */ /* 0x000fe2000001008b */
[----:B------:R-:W-:-:S02]  /*49c0*/  F2FP.SATFINITE.E4M3.F32.PACK_AB_MERGE_C R44, R91, R90, R169 ;  /* 0x0000005a5b2c723e */ /* 0x000fc400048070a9 */
[----:B------:R-:W-:Y:S02]  /*49d0*/  F2FP.SATFINITE.E4M3.F32.PACK_AB_MERGE_C R47, R138, R99, R165 ;  /* 0x000000638a2f723e */ /* 0x000fe400048070a5 */
[----:B------:R-:W-:-:S07]  /*49e0*/  F2FP.SATFINITE.E4M3.F32.PACK_AB_MERGE_C R46, R139, R98, R97 ;  /* 0x000000628b2e723e */ /* 0x000fce0004807061 */
.L_x_452:
[----:B------:R-:W-:Y:S05]  /*49f0*/  BSYNC B3 ;  /* 0x0000000000037941 */ /* 0x000fea0003800000 */
.L_x_451:
[----:B--2---:R4:W-:Y:S02]  /*4a00*/  STG.E.128 desc[UR54][R50.64+0x40], R44 ;  /* 0x0000402c32007986 */ /* 0x0049e4000c101d36 */
.L_x_450:
[----:B------:R-:W-:Y:S05]  /*4a10*/  BSYNC B2 ;  /* 0x0000000000027941 */ /* 0x000fea0003800000 */
.L_x_449:
[----:B------:R-:W-:Y:S01]  /*4a20*/  ISETP.NE.AND P3, PT, R37, RZ, PT ;  /* 0x000000ff2500720c */ /* 0x000fe20003f65270 */
[----:B------:R-:W-:-:S12]  /*4a30*/  BSSY B2, `(.L_x_453) ;  /* 0x0000070000027945 */ /* 0x000fd80003800000 */
[----:B------:R-:W-:Y:S05]  /*4a40*/  @!P3 BRA `(.L_x_454) ;  /* 0x0000000400b8b947 */ /* 0x000fea0003800000 */
[----:B0-234-:R0:W2:Y:S01]  /*4a50*/  LDS.128 R44, [R41+0x26a00] ;  /* 0x026a0000292c7984 */ /* 0x01d0a20000000c00 */
[----:B------:R-:W-:Y:S01]  /*4a60*/  VIADD R88, R16, 0x30 ;  /* 0x0000003010587836 */ /* 0x000fe20000000000 */
[----:B------:R-:W-:Y:S04]  /*4a70*/  BSSY B3, `(.L_x_455) ;  /* 0x000006a000037945 */ /* 0x000fe80003800000 */
[----:B------:R-:W-:-:S13]  /*4a80*/  ISETP.GE.AND P3, PT, R88, R135, PT ;  /* 0x000000875800720c */ /* 0x000fda0003f66270 */
[----:B0-----:R-:W-:Y:S05]  /*4a90*/  @P3 BRA `(.L_x_456) ;  /* 0x00000004009c3947 */ /* 0x001fea0003800000 */
[----:B------:R-:W-:Y:S02]  /*4aa0*/  SHF.R.U32.HI R89, RZ, 0x8, R87 ;  /* 0x00000008ff597819 */ /* 0x000fe40000011657 */
[----:B------:R-:W-:Y:S02]  /*4ab0*/  SHF.R.U32.HI R91, RZ, 0x8, R85 ;  /* 0x00000008ff5b7819 */ /* 0x000fe40000011655 */
[----:B------:R-:W-:Y:S01]  /*4ac0*/  LOP3.LUT R86, R87, 0xff0000ff, RZ, 0xc0, !PT ;  /* 0xff0000ff57567812 */ /* 0x000fe200078ec0ff */
[----:B------:R-:W-:Y:S01]  /*4ad0*/  IMAD.SHL.U32 R89, R89, 0x100, RZ ;  /* 0x0000010059597824 */ /* 0x000fe200078e00ff */
[----:B------:R-:W-:Y:S01]  /*4ae0*/  SHF.R.U32.HI R88, RZ, 0x10, R87 ;  /* 0x00000010ff587819 */ /* 0x000fe20000011657 */
[----:B------:R-:W-:Y:S01]  /*4af0*/  IMAD.SHL.U32 R87, R91, 0x100, RZ ;  /* 0x000001005b577824 */ /* 0x000fe200078e00ff */
[----:B------:R-:W-:Y:S02]  /*4b00*/  LOP3.LUT R84, R85, 0xff0000ff, RZ, 0xc0, !PT ;  /* 0xff0000ff55547812 */ /* 0x000fe400078ec0ff */
[----:B------:R-:W-:-:S02]  /*4b10*/  SHF.R.U32.HI R90, RZ, 0x10, R85 ;  /* 0x00000010ff5a7819 */ /* 0x000fc40000011655 */
[----:B------:R-:W-:Y:S01]  /*4b20*/  LOP3.LUT R86, R86, 0xff00, R89, 0xf8, !PT ;  /* 0x0000ff0056567812 */ /* 0x000fe200078ef859 */
[----:B------:R-:W-:Y:S01]  /*4b30*/  IMAD.U32 R89, R88, 0x10000, RZ ;  /* 0x0001000058597824 */ /* 0x000fe200078e00ff */
[----:B--2---:R-:W-:Y:S02]  /*4b40*/  MOV R85, R44 ;  /* 0x0000002c00557202 */ /* 0x004fe40000000f00 */
[----:B------:R-:W-:Y:S02]  /*4b50*/  F2FP.F16.E4M3.UNPACK_B R44, R45 ;  /* 0x0000002dff2c723e */ /* 0x000fe400020006ff */
[----:B------:R-:W-:Y:S02]  /*4b60*/  F2FP.F16.E4M3.UNPACK_B R88, R162.H1 ;  /* 0x000000a2ff58723e */ /* 0x000fe400030006ff */
[----:B------:R-:W-:Y:S01]  /*4b70*/  LOP3.LUT R84, R84, 0xff00, R87, 0xf8, !PT ;  /* 0x0000ff0054547812 */ /* 0x000fe200078ef857 */
[----:B------:R-:W-:Y:S01]  /*4b80*/  IMAD.U32 R87, R90, 0x10000, RZ ;  /* 0x000100005a577824 */ /* 0x000fe200078e00ff */
[----:B------:R-:W-:Y:S01]  /*4b90*/  LOP3.LUT R96, R86, 0xff0000, R89, 0xf8, !PT ;  /* 0x00ff000056607812 */ /* 0x000fe200078ef859 */
[----:B------:R-:W-:Y:S01]  /*4ba0*/  HADD2.F32 R86, -RZ, R44.H1_H1 ;  /* 0x3000002cff567230 */ /* 0x000fe20000004100 */
[----:B------:R-:W-:Y:S01]  /*4bb0*/  F2FP.F16.E4M3.UNPACK_B R89, R161.H1 ;  /* 0x000000a1ff59723e */ /* 0x000fe200030006ff */
[----:B------:R-:W-:Y:S01]  /*4bc0*/  HADD2.F32 R97, -RZ, R88.H0_H0 ;  /* 0x20000058ff617230 */ /* 0x000fe20000004100 */
[----:B------:R-:W-:Y:S01]  /*4bd0*/  F2FP.F16.E4M3.UNPACK_B R45, R45.H1 ;  /* 0x0000002dff2d723e */ /* 0x000fe200030006ff */
[----:B------:R-:W-:Y:S01]  /*4be0*/  HADD2.F32 R44, -RZ, R44.H0_H0 ;  /* 0x2000002cff2c7230 */ /* 0x000fe20000004100 */
[----:B------:R-:W-:Y:S01]  /*4bf0*/  LOP3.LUT R84, R84, 0xff0000, R87, 0xf8, !PT ;  /* 0x00ff000054547812 */ /* 0x000fe200078ef857 */
[----:B------:R-:W-:-:S02]  /*4c00*/  HADD2.F32 R90, -RZ, R88.H1_H1 ;  /* 0x30000058ff5a7230 */ /* 0x000fc40000004100 */
[----:B------:R-:W-:Y:S01]  /*4c10*/  FMUL.FTZ R99, R86, R97 ;  /* 0x0000006156637220 */ /* 0x000fe20000410000 */
[----:B------:R-:W-:Y:S01]  /*4c20*/  HADD2.F32 R91, -RZ, R89.H0_H0 ;  /* 0x20000059ff5b7230 */ /* 0x000fe20000004100 */
[----:B------:R-:W-:Y:S01]  /*4c30*/  F2FP.F16.E4M3.UNPACK_B R162, R162 ;  /* 0x000000a2ffa2723e */ /* 0x000fe200020006ff */
[--C-:B------:R-:W-:Y:S01]  /*4c40*/  HADD2.F32 R88, -RZ, R45.reuse.H1_H1 ;  /* 0x3000002dff587230 */ /* 0x100fe20000004100 */
[----:B------:R-:W-:Y:S01]  /*4c50*/  F2FP.F16.E4M3.UNPACK_B R161, R161 ;  /* 0x000000a1ffa1723e */ /* 0x000fe200020006ff */
[----:B------:R-:W-:Y:S02]  /*4c60*/  HADD2.F32 R87, -RZ, R45.H0_H0 ;  /* 0x2000002dff577230 */ /* 0x000fe40000004100 */
[----:B------:R-:W-:Y:S01]  /*4c70*/  FMUL.FTZ R45, R44, R97 ;  /* 0x000000612c2d7220 */ /* 0x000fe20000410000 */
[----:B------:R-:W-:Y:S02]  /*4c80*/  HADD2.F32 R89, -RZ, R89.H1_H1 ;  /* 0x30000059ff597230 */ /* 0x000fe40000004100 */
[-C--:B------:R-:W-:Y:S01]  /*4c90*/  FMUL.FTZ R98, R88, R90.reuse ;  /* 0x0000005a58627220 */ /* 0x080fe20000410000 */
[-C--:B------:R-:W-:Y:S01]  /*4ca0*/  FFMA.FTZ R44, R44, R91.reuse, -R99 ;  /* 0x0000005b2c2c7223 */ /* 0x080fe20000010863 */
[----:B------:R-:W-:Y:S01]  /*4cb0*/  FFMA.FTZ R45, R86, R91, R45 ;  /* 0x0000005b562d7223 */ /* 0x000fe2000001002d */
[C---:B------:R-:W-:Y:S01]  /*4cc0*/  FMUL.FTZ R97, R87.reuse, R90 ;  /* 0x0000005a57617220 */ /* 0x040fe20000410000 */
[----:B------:R-:W-:Y:S01]  /*4cd0*/  F2FP.F16.E4M3.UNPACK_B R86, R85.H1 ;  /* 0x00000055ff56723e */ /* 0x000fe200030006ff */
[----:B------:R-:W-:Y:S01]  /*4ce0*/  FFMA.FTZ R98, R87, R89, -R98 ;  /* 0x0000005957627223 */ /* 0x000fe20000010862 */
[----:B------:R-:W-:Y:S01]  /*4cf0*/  F2FP.F16.E4M3.UNPACK_B R85, R85 ;  /* 0x00000055ff55723e */ /* 0x000fe200020006ff */
[----:B------:R-:W-:Y:S01]  /*4d00*/  FFMA.FTZ R99, R88, R89, R97 ;  /* 0x0000005958637223 */ /* 0x000fe20000010061 */
[----:B------:R-:W-:-:S02]  /*4d10*/  HADD2.F32 R90, -RZ, R162.H1_H1 ;  /* 0x300000a2ff5a7230 */ /* 0x000fc40000004100 */
[----:B------:R-:W-:Y:S02]  /*4d20*/  HADD2.F32 R89, -RZ, R86.H1_H1 ;  /* 0x30000056ff597230 */ /* 0x000fe40000004100 */
[----:B------:R-:W-:Y:S02]  /*4d30*/  HADD2.F32 R162, -RZ, R162.H0_H0 ;  /* 0x200000a2ffa27230 */ /* 0x000fe40000004100 */
[----:B------:R-:W-:Y:S02]  /*4d40*/  HADD2.F32 R88, -RZ, R86.H0_H0 ;  /* 0x20000056ff587230 */ /* 0x000fe40000004100 */
[-C--:B------:R-:W-:Y:S01]  /*4d50*/  FMUL.FTZ R97, R89, R90.reuse ;  /* 0x0000005a59617220 */ /* 0x080fe20000410000 */
[--C-:B------:R-:W-:Y:S02]  /*4d60*/  HADD2.F32 R87, -RZ, R85.reuse.H1_H1 ;  /* 0x30000055ff577230 */ /* 0x100fe40000004100 */
        /* <DEDUP_REMOVED lines=10> */
[----:B------:R-:W-:Y:S02]  /*4e10*/  F2FP.SATFINITE.E4M3.F32.PACK_AB_MERGE_C R161, R99, R98, RZ ;  /* 0x0000006263a1723e */ /* 0x000fe400048070ff */
[----:B------:R-:W-:-:S02]  /*4e20*/  F2FP.F16.E4M3.UNPACK_B R87, R47.H1 ;  /* 0x0000002fff57723e */ /* 0x000fc400030006ff */
[----:B------:R-:W-:Y:S02]  /*4e30*/  F2FP.F16.E4M3.UNPACK_B R98, R96.H1 ;  /* 0x00000060ff62723e */ /* 0x000fe400030006ff */
[----:B------:R-:W-:Y:S01]  /*4e40*/  F2FP.SATFINITE.E4M3.F32.PACK_AB_MERGE_C R139, R90, R97, RZ ;  /* 0x000000615a8b723e */ /* 0x000fe200048070ff */
[--C-:B------:R-:W-:Y:S01]  /*4e50*/  HADD2.F32 R89, -RZ, R87.reuse.H1_H1 ;  /* 0x30000057ff597230 */ /* 0x100fe20000004100 */
[----:B------:R-:W-:Y:S01]  /*4e60*/  F2FP.F16.E4M3.UNPACK_B R86, R46.H1 ;  /* 0x0000002eff56723e */ /* 0x000fe200030006ff */
[----:B------:R-:W-:Y:S01]  /*4e70*/  HADD2.F32 R128, -RZ, R98.H1_H1 ;  /* 0x30000062ff807230 */ /* 0x000fe20000004100 */
[----:B------:R-:W-:Y:S01]  /*4e80*/  F2FP.F16.E4M3.UNPACK_B R91, R84.H1 ;  /* 0x00000054ff5b723e */ /* 0x000fe200030006ff */
[----:B------:R-:W-:Y:S01]  /*4e90*/  HADD2.F32 R88, -RZ, R87.H0_H0 ;  /* 0x20000057ff587230 */ /* 0x000fe20000004100 */
[----:B------:R-:W-:Y:S01]  /*4ea0*/  F2FP.F16.E4M3.UNPACK_B R97, R96 ;  /* 0x00000060ff61723e */ /* 0x000fe200020006ff */
[----:B------:R-:W-:Y:S01]  /*4eb0*/  HADD2.F32 R87, -RZ, R86.H1_H1 ;  /* 0x30000056ff577230 */ /* 0x000fe20000004100 */
[----:B------:R-:W-:Y:S01]  /*4ec0*/  F2FP.F16.E4M3.UNPACK_B R90, R84 ;  /* 0x00000054ff5a723e */ /* 0x000fe200020006ff */
[----:B------:R-:W-:-:S02]  /*4ed0*/  HADD2.F32 R96, -RZ, R91.H1_H1 ;  /* 0x3000005bff607230 */ /* 0x000fc40000004100 */
[-C--:B------:R-:W-:Y:S01]  /*4ee0*/  FMUL.FTZ R129, R89, R128.reuse ;  /* 0x0000008059817220 */ /* 0x080fe20000410000 */
[----:B------:R-:W-:Y:S02]  /*4ef0*/  HADD2.F32 R99, -RZ, R97.H1_H1 ;  /* 0x30000061ff637230 */ /* 0x000fe40000004100 */
[C---:B------:R-:W-:Y:S01]  /*4f00*/  FMUL.FTZ R138, R88.reuse, R128 ;  /* 0x00000080588a7220 */ /* 0x040fe20000410000 */
[----:B------:R-:W-:Y:S02]  /*4f10*/  HADD2.F32 R86, -RZ, R86.H0_H0 ;  /* 0x20000056ff567230 */ /* 0x000fe40000004100 */
[----:B------:R-:W-:Y:S01]  /*4f20*/  FFMA.FTZ R128, R88, R96, -R129 ;  /* 0x0000006058807223 */ /* 0x000fe20000010881 */
[----:B------:R-:W-:Y:S02]  /*4f30*/  HADD2.F32 R84, -RZ, R90.H1_H1 ;  /* 0x3000005aff547230 */ /* 0x000fe40000004100 */
[----:B------:R-:W-:Y:S01]  /*4f40*/  FMUL.FTZ R129, R87, R99 ;  /* 0x0000006357817220 */ /* 0x000fe20000410000 */
[----:B------:R-:W-:Y:S01]  /*4f50*/  F2FP.F16.E4M3.UNPACK_B R47, R47 ;  /* 0x0000002fff2f723e */ /* 0x000fe200020006ff */
[C---:B------:R-:W-:Y:S01]  /*4f60*/  FMUL.FTZ R88, R86.reuse, R99 ;  /* 0x0000006356587220 */ /* 0x040fe20000410000 */
[----:B------:R-:W-:Y:S01]  /*4f70*/  F2FP.F16.E4M3.UNPACK_B R46, R46 ;  /* 0x0000002eff2e723e */ /* 0x000fe200020006ff */
        /* <DEDUP_REMOVED lines=9> */
[----:B------:R-:W-:Y:S01]  /*5010*/  HADD2.F32 R87, -RZ, R98.H0_H0 ;  /* 0x20000062ff577230 */ /* 0x000fe20000004100 */
[----:B------:R-:W-:Y:S01]  /*5020*/  F2FP.SATFINITE.E4M3.F32.PACK_AB_MERGE_C R44, R162, R85, R139 ;  /* 0x00000055a22c723e */ /* 0x000fe2000480708b */
[----:B------:R-:W-:-:S02]  /*5030*/  HADD2.F32 R46, -RZ, R46.H1_H1 ;  /* 0x3000002eff2e7230 */ /* 0x000fc40000004100 */
[----:B------:R-:W-:Y:S02]  /*5040*/  HADD2.F32 R97, -RZ, R97.H0_H0 ;  /* 0x20000061ff617230 */ /* 0x000fe40000004100 */
[-C--:B------:R-:W-:Y:S01]  /*5050*/  FMUL.FTZ R89, R86, R87.reuse ;  /* 0x0000005756597220 */ /* 0x080fe20000410000 */
[----:B------:R-:W-:Y:S02]  /*5060*/  HADD2.F32 R91, -RZ, R91.H0_H0 ;  /* 0x2000005bff5b7230 */ /* 0x000fe40000004100 */
[----:B------:R-:W-:Y:S01]  /*5070*/  FMUL.FTZ R87, R84, R87 ;  /* 0x0000005754577220 */ /* 0x000fe20000410000 */
[----:B------:R-:W-:Y:S02]  /*5080*/  HADD2.F32 R90, -RZ, R90.H0_H0 ;  /* 0x2000005aff5a7230 */ /* 0x000fe40000004100 */
[-C--:B------:R-:W-:Y:S01]  /*5090*/  FMUL.FTZ R88, R46, R97.reuse ;  /* 0x000000612e587220 */ /* 0x080fe20000410000 */
[C---:B------:R-:W-:Y:S01]  /*50a0*/  FMUL.FTZ R97, R47.reuse, R97 ;  /* 0x000000612f617220 */ /* 0x040fe20000410000 */
[-C--:B------:R-:W-:Y:S01]  /*50b0*/  FFMA.FTZ R89, R84, R91.reuse, -R89 ;  /* 0x0000005b54597223 */ /* 0x080fe20000010859 */
[----:B------:R-:W-:Y:S01]  /*50c0*/  FFMA.FTZ R86, R86, R91, R87 ;  /* 0x0000005b56567223 */ /* 0x000fe20000010057 */
[-C--:B------:R-:W-:Y:S01]  /*50d0*/  FFMA.FTZ R88, R47, R90.reuse, -R88 ;  /* 0x0000005a2f587223 */ /* 0x080fe20000010858 */
[----:B------:R-:W-:-:S03]  /*50e0*/  FFMA.FTZ R97, R46, R90, R97 ;  /* 0x0000005a2e617223 */ /* 0x000fc60000010061 */
[----:B------:R-:W-:Y:S02]  /*50f0*/  F2FP.SATFINITE.E4M3.F32.PACK_AB_MERGE_C R47, R86, R89, R99 ;  /* 0x00000059562f723e */ /* 0x000fe40004807063 */
[----:B------:R-:W-:-:S07]  /*5100*/  F2FP.SATFINITE.E4M3.F32.PACK_AB_MERGE_C R46, R97, R88, R96 ;  /* 0x00000058612e723e */ /* 0x000fce0004807060 */
.L_x_456:
[----:B------:R-:W-:Y:S05]  /*5110*/  BSYNC B3 ;  /* 0x0000000000037941 */ /* 0x000fea0003800000 */
.L_x_455:
[----:B--2---:R0:W-:Y:S02]  /*5120*/  STG.E.128 desc[UR54][R50.64+0x60], R44 ;  /* 0x0000602c32007986 */ /* 0x0041e4000c101d36 */
.L_x_454:
[----:B------:R-:W-:Y:S05]  /*5130*/  BSYNC B2 ;  /* 0x0000000000027941 */ /* 0x000fea0003800000 */
.L_x_453:
        /* <DEDUP_REMOVED lines=10> */
[----:B------:R-:W-:Y:S02]  /*51e0*/  SHF.R.U32.HI R87, RZ, 0x10, R81 ;  /* 0x00000010ff577819 */ /* 0x000fe40000011651 */
[----:B------:R-:W-:Y:S01]  /*51f0*/  LOP3.LUT R82, R81, 0xff0000ff, RZ, 0xc0, !PT ;  /* 0xff0000ff51527812 */ /* 0x000fe200078ec0ff */
[----:B------:R-:W-:Y:S01]  /*5200*/  IMAD.SHL.U32 R81, R85, 0x100, RZ ;  /* 0x0000010055517824 */ /* 0x000fe200078e00ff */
[----:B------:R-:W-:Y:S02]  /*5210*/  SHF.R.U32.HI R86, RZ, 0x10, R83 ;  /* 0x00000010ff567819 */ /* 0x000fe40000011653 */
[----:B------:R-:W-:Y:S01]  /*5220*/  LOP3.LUT R84, R83, 0xff0000ff, RZ, 0xc0, !PT ;  /* 0xff0000ff53547812 */ /* 0x000fe200078ec0ff */
[----:B------:R-:W-:Y:S01]  /*5230*/  IMAD.SHL.U32 R83, R80, 0x100, RZ ;  /* 0x0000010050537824 */ /* 0x000fe200078e00ff */
[----:B------:R-:W-:Y:S01]  /*5240*/  LOP3.LUT R82, R82, 0xff00, R81, 0xf8, !PT ;  /* 0x0000ff0052527812 */ /* 0x000fe200078ef851 */
[----:B------:R-:W-:Y:S01]  /*5250*/  IMAD.U32 R81, R87, 0x10000, RZ ;  /* 0x0001000057517824 */ /* 0x000fe200078e00ff */
[----:B--2---:R-:W-:-:S02]  /*5260*/  MOV R80, R44 ;  /* 0x0000002c00507202 */ /* 0x004fc40000000f00 */
[----:B------:R-:W-:Y:S01]  /*5270*/  LOP3.LUT R85, R84, 0xff00, R83, 0xf8, !PT ;  /* 0x0000ff0054557812 */ /* 0x000fe200078ef853 */
[----:B------:R-:W-:Y:S01]  /*5280*/  IMAD.U32 R84, R86, 0x10000, RZ ;  /* 0x0001000056547824 */ /* 0x000fe200078e00ff */
[----:B------:R-:W-:Y:S02]  /*5290*/  F2FP.F16.E4M3.UNPACK_B R44, R45 ;  /* 0x0000002dff2c723e */ /* 0x000fe400020006ff */
[----:B------:R-:W-:Y:S02]  /*52a0*/  F2FP.F16.E4M3.UNPACK_B R83, R160.H1 ;  /* 0x000000a0ff53723e */ /* 0x000fe400030006ff */
[----:B------:R-:W-:Y:S01]  /*52b0*/  LOP3.LUT R86, R82, 0xff0000, R81, 0xf8, !PT ;  /* 0x00ff000052567812 */ /* 0x000fe200078ef851 */
[--C-:B------:R-:W-:Y:S01]  /*52c0*/  HADD2.F32 R81, -RZ, R44.reuse.H1_H1 ;  /* 0x3000002cff517230 */ /* 0x100fe20000004100 */
[----:B------:R-:W-:Y:S01]  /*52d0*/  LOP3.LUT R89, R85, 0xff0000, R84, 0xf8, !PT ;  /* 0x00ff000055597812 */ /* 0x000fe200078ef854 */
[--C-:B------:R-:W-:Y:S01]  /*52e0*/  HADD2.F32 R87, -RZ, R83.reuse.H0_H0 ;  /* 0x20000053ff577230 */ /* 0x100fe20000004100 */
        /* <DEDUP_REMOVED lines=15> */
[----:B------:R-:W-:Y:S01]  /*53e0*/  FFMA.FTZ R44, R44, R85, -R91 ;  /* 0x000000552c2c7223 */ /* 0x000fe2000001085b */
[----:B------:R-:W-:Y:S01]  /*53f0*/  FFMA.FTZ R97, R82, R84, -R87 ;  /* 0x0000005452617223 */ /* 0x000fe20000010857 */
[----:B------:R-:W-:Y:S01]  /*5400*/  F2FP.F16.E4M3.UNPACK_B R80, R80 ;  /* 0x00000050ff50723e */ /* 0x000fe200020006ff */
[----:B------:R-:W-:Y:S01]  /*5410*/  FFMA.FTZ R98, R83, R84, R88 ;  /* 0x0000005453627223 */ /* 0x000fe20000010058 */
[----:B------:R-:W-:Y:S01]  /*5420*/  F2FP.F16.E4M3.UNPACK_B R155, R155 ;  /* 0x0000009bff9b723e */ /* 0x000fe200020006ff */
[----:B------:R-:W-:-:S02]  /*5430*/  HADD2.F32 R85, -RZ, R160.H1_H1 ;  /* 0x300000a0ff557230 */ /* 0x000fc40000004100 */
[--C-:B------:R-:W-:Y:S01]  /*5440*/  HADD2.F32 R82, -RZ, R81.reuse.H0_H0 ;  /* 0x20000051ff527230 */ /* 0x100fe20000004100 */
[----:B------:R-:W-:Y:S01]  /*5450*/  F2FP.SATFINITE.E4M3.F32.PACK_AB_MERGE_C R128, R98, R97, RZ ;  /* 0x000000616280723e */ /* 0x000fe200048070ff */
[----:B------:R-:W-:Y:S02]  /*5460*/  HADD2.F32 R83, -RZ, R81.H1_H1 ;  /* 0x30000051ff537230 */ /* 0x000fe40000004100 */
[----:B------:R-:W-:Y:S02]  /*5470*/  HADD2.F32 R81, -RZ, R80.H0_H0 ;  /* 0x20000050ff517230 */ /* 0x000fe40000004100 */
[-C--:B------:R-:W-:Y:S01]  /*5480*/  FMUL.FTZ R90, R82, R85.reuse ;  /* 0x00000055525a7220 */ /* 0x080fe20000410000 */
[----:B------:R-:W-:Y:S02]  /*5490*/  HADD2.F32 R84, -RZ, R155.H1_H1 ;  /* 0x3000009bff547230 */ /* 0x000fe40000004100 */
[----:B------:R-:W-:Y:S01]  /*54a0*/  FMUL.FTZ R87, R83, R85 ;  /* 0x0000005553577220 */ /* 0x000fe20000410000 */
[----:B------:R-:W-:Y:S01]  /*54b0*/  HADD2.F32 R160, -RZ, R160.H0_H0 ;  /* 0x200000a0ffa07230 */ /* 0x000fe20000004100 */
[----:B------:R-:W-:Y:S01]  /*54c0*/  F2FP.SATFINITE.E4M3.F32.PACK_AB_MERGE_C R45, R45, R44, R128 ;  /* 0x0000002c2d2d723e */ /* 0x000fe20004807080 */
[----:B------:R-:W-:-:S02]  /*54d0*/  HADD2.F32 R80, -RZ, R80.H1_H1 ;  /* 0x30000050ff507230 */ /* 0x000fc40000004100 */
[-C--:B------:R-:W-:Y:S01]  /*54e0*/  FFMA.FTZ R87, R82, R84.reuse, -R87 ;  /* 0x0000005452577223 */ /* 0x080fe20000010857 */
[----:B------:R-:W-:Y:S02]  /*54f0*/  HADD2.F32 R155, -RZ, R155.H0_H0 ;  /* 0x2000009bff9b7230 */ /* 0x000fe40000004100 */
[----:B------:R-:W-:Y:S01]  /*5500*/  FFMA.FTZ R90, R83, R84, R90 ;  /* 0x00000054535a7223 */ /* 0x000fe2000001005a */
[CC--:B------:R-:W-:Y:S01]  /*5510*/  FMUL.FTZ R85, R81.reuse, R160.reuse ;  /* 0x000000a051557220 */ /* 0x0c0fe20000410000 */
[----:B------:R-:W-:Y:S01]  /*5520*/  FMUL.FTZ R88, R80, R160 ;  /* 0x000000a050587220 */ /* 0x000fe20000410000 */
[----:B------:R-:W-:Y:S02]  /*5530*/  F2FP.F16.E4M3.UNPACK_B R84, R86.H1 ;  /* 0x00000056ff54723e */ /* 0x000fe400030006ff */
[----:B------:R-:W-:Y:S01]  /*5540*/  F2FP.SATFINITE.E4M3.F32.PACK_AB_MERGE_C R99, R90, R87, RZ ;  /* 0x000000575a63723e */ /* 0x000fe200048070ff */
[----:B------:R-:W-:Y:S01]  /*5550*/  FFMA.FTZ R91, R81, R155, -R88 ;  /* 0x0000009b515b7223 */ /* 0x000fe20000010858 */
[----:B------:R-:W-:Y:S01]  /*5560*/  F2FP.F16.E4M3.UNPACK_B R81, R47.H1 ;  /* 0x0000002fff51723e */ /* 0x000fe200030006ff */
[----:B------:R-:W-:Y:S01]  /*5570*/  FFMA.FTZ R96, R80, R155, R85 ;  /* 0x0000009b50607223 */ /* 0x000fe20000010055 */
[-C--:B------:R-:W-:Y:S01]  /*5580*/  F2FP.F16.E4M3.UNPACK_B R87, R89.reuse.H1 ;  /* 0x00000059ff57723e */ /* 0x080fe200030006ff */
[----:B------:R-:W-:Y:S01]  /*5590*/  HADD2.F32 R85, -RZ, R84.H1_H1 ;  /* 0x30000054ff557230 */ /* 0x000fe20000004100 */
[----:B------:R-:W-:Y:S01]  /*55a0*/  F2FP.F16.E4M3.UNPACK_B R80, R46.H1 ;  /* 0x0000002eff50723e */ /* 0x000fe200030006ff */
[----:B------:R-:W-:Y:S01]  /*55b0*/  HADD2.F32 R83, -RZ, R81.H1_H1 ;  /* 0x30000051ff537230 */ /* 0x000fe20000004100 */
[----:B------:R-:W-:Y:S01]  /*55c0*/  F2FP.F16.E4M3.UNPACK_B R89, R89 ;  /* 0x00000059ff59723e */ /* 0x000fe200020006ff */
[----:B------:R-:W-:Y:S01]  /*55d0*/  HADD2.F32 R90, -RZ, R87.H1_H1 ;  /* 0x30000057ff5a7230 */ /* 0x000fe20000004100 */
[----:B------:R-:W-:Y:S01]  /*55e0*/  F2FP.F16.E4M3.UNPACK_B R86, R86 ;  /* 0x00000056ff56723e */ /* 0x000fe200020006ff */
[----:B------:R-:W-:Y:S01]  /*55f0*/  HADD2.F32 R82, -RZ, R81.H0_H0 ;  /* 0x20000051ff527230 */ /* 0x000fe20000004100 */
[----:B------:R-:W-:Y:S01]  /*5600*/  F2FP.F16.E4M3.UNPACK_B R47, R47 ;  /* 0x0000002fff2f723e */ /* 0x000fe200020006ff */
[----:B------:R-:W-:-:S02]  /*5610*/  HADD2.F32 R81, -RZ, R80.H1_H1 ;  /* 0x30000050ff517230 */ /* 0x000fc40000004100 */
[-C--:B------:R-:W-:Y:S01]  /*5620*/  FMUL.FTZ R97, R83, R90.reuse ;  /* 0x0000005a53617220 */ /* 0x080fe20000410000 */
[--C-:B------:R-:W-:Y:S02]  /*5630*/  HADD2.F32 R88, -RZ, R89.reuse.H1_H1 ;  /* 0x30000059ff587230 */ /* 0x100fe40000004100 */
[C---:B------:R-:W-:Y:S01]  /*5640*/  FMUL.FTZ R90, R82.reuse, R90 ;  /* 0x0000005a525a7220 */ /* 0x040fe20000410000 */
[----:B------:R-:W-:Y:S02]  /*5650*/  HADD2.F32 R80, -RZ, R80.H0_H0 ;  /* 0x20000050ff507230 */ /* 0x000fe40000004100 */
[----:B------:R-:W-:Y:S01]  /*5660*/  FFMA.FTZ R98, R82, R85, -R97 ;  /* 0x0000005552627223 */ /* 0x000fe20000010861 */
[----:B------:R-:W-:Y:S02]  /*5670*/  HADD2.F32 R82, -RZ, R86.H1_H1 ;  /* 0x30000056ff527230 */ /* 0x000fe40000004100 */
[----:B------:R-:W-:Y:S01]  /*5680*/  FMUL.FTZ R97, R81, R88 ;  /* 0x0000005851617220 */ /* 0x000fe20000410000 */
[----:B------:R-:W-:Y:S01]  /*5690*/  F2FP.F16.E4M3.UNPACK_B R46, R46 ;  /* 0x0000002eff2e723e */ /* 0x000fe200020006ff */
[----:B------:R-:W-:Y:S01]  /*56a0*/  FMUL.FTZ R88, R80, R88 ;  /* 0x0000005850587220 */ /* 0x000fe20000410000 */
[----:B------:R-:W-:-:S02]  /*56b0*/  HADD2.F32 R89, -RZ, R89.H0_H0 ;  /* 0x20000059ff597230 */ /* 0x000fc40000004100 */
[-C--:B------:R-:W-:Y:S01]  /*56c0*/  FFMA.FTZ R97, R80, R82.reuse, -R97 ;  /* 0x0000005250617223 */ /* 0x080fe20000010861 */
[--C-:B------:R-:W-:Y:S02]  /*56d0*/  HADD2.F32 R80, -RZ, R47.reuse.H0_H0 ;  /* 0x2000002fff507230 */ /* 0x100fe40000004100 */
[----:B------:R-:W-:Y:S01]  /*56e0*/  FFMA.FTZ R88, R81, R82, R88 ;  /* 0x0000005251587223 */ /* 0x000fe20000010058 */
[----:B------:R-:W-:Y:S02]  /*56f0*/  HADD2.F32 R81, -RZ, R47.H1_H1 ;  /* 0x3000002fff517230 */ /* 0x000fe40000004100 */
[----:B------:R-:W-:Y:S01]  /*5700*/  FFMA.FTZ R85, R83, R85, R90 ;  /* 0x0000005553557223 */ /* 0x000fe2000001005a */
[--C-:B------:R-:W-:Y:S01]  /*5710*/  HADD2.F32 R47, -RZ, R46.reuse.H0_H0 ;  /* 0x2000002eff2f7230 */ /* 0x100fe20000004100 */
[----:B------:R-:W-:Y:S01]  /*5720*/  F2FP.SATFINITE.E4M3.F32.PACK_AB_MERGE_C R44, R96, R91, R99 ;  /* 0x0000005b602c723e */ /* 0x000fe20004807063 */
[----:B------:R-:W-:Y:S01]  /*5730*/  HADD2.F32 R46, -RZ, R46.H1_H1 ;  /* 0x3000002eff2e7230 */ /* 0x000fe20000004100 */
[----:B------:R-:W-:Y:S01]  /*5740*/  F2FP.SATFINITE.E4M3.F32.PACK_AB_MERGE_C R88, R88, R97, RZ ;  /* 0x000000615858723e */ /* 0x000fe200048070ff */
[----:B------:R-:W-:Y:S01]  /*5750*/  HADD2.F32 R87, -RZ, R87.H0_H0 ;  /* 0x20000057ff577230 */ /* 0x000fe20000004100 */
[----:B------:R-:W-:Y:S01]  /*5760*/  F2FP.SATFINITE.E4M3.F32.PACK_AB_MERGE_C R85, R85, R98, RZ ;  /* 0x000000625555723e */ /* 0x000fe200048070ff */
[----:B------:R-:W-:-:S02]  /*5770*/  HADD2.F32 R84, -RZ, R84.H0_H0 ;  /* 0x20000054ff547230 */ /* 0x000fc40000004100 */
[----:B------:R-:W-:Y:S01]  /*5780*/  FMUL.FTZ R82, R46, R89 ;  /* 0x000000592e527220 */ /* 0x000fe20000410000 */
[----:B------:R-:W-:Y:S02]  /*5790*/  HADD2.F32 R86, -RZ, R86.H0_H0 ;  /* 0x20000056ff567230 */ /* 0x000fe40000004100 */
[-C--:B------:R-:W-:Y:S01]  /*57a0*/  FMUL.FTZ R83, R81, R87.reuse ;  /* 0x0000005751537220 */ /* 0x080fe20000410000 */
[C---:B------:R-:W-:Y:S01]  /*57b0*/  FMUL.FTZ R90, R80.reuse, R87 ;  /* 0x00000057505a7220 */ /* 0x040fe20000410000 */
[----:B------:R-:W-:Y:S02]  /*57c0*/  FMUL.FTZ R89, R47, R89 ;  /* 0x000000592f597220 */ /* 0x000fe40000410000 */
[-C--:B------:R-:W-:Y:S01]  /*57d0*/  FFMA.FTZ R83, R80, R84.reuse, -R83 ;  /* 0x0000005450537223 */ /* 0x080fe20000010853 */
[----:B------:R-:W-:Y:S01]  /*57e0*/  FFMA.FTZ R90, R81, R84, R90 ;  /* 0x00000054515a7223 */ /* 0x000fe2000001005a */
[-C--:B------:R-:W-:Y:S01]  /*57f0*/  FFMA.FTZ R82, R47, R86.reuse, -R82 ;  /* 0x000000562f527223 */ /* 0x080fe20000010852 */
[----:B------:R-:W-:-:S03]  /*5800*/  FFMA.FTZ R89, R46, R86, R89 ;  /* 0x000000562e597223 */ /* 0x000fc60000010059 */
[----:B------:R-:W-:Y:S02]  /*5810*/  F2FP.SATFINITE.E4M3.F32.PACK_AB_MERGE_C R47, R90, R83, R85 ;  /* 0x000000535a2f723e */ /* 0x000fe40004807055 */
[----:B------:R-:W-:-:S07]  /*5820*/  F2FP.SATFINITE.E4M3.F32.PACK_AB_MERGE_C R46, R89, R82, R88 ;  /* 0x00000052592e723e */ /* 0x000fce0004807058 */
.L_x_460:
[----:B------:R-:W-:Y:S05]  /*5830*/  BSYNC B3 ;  /* 0x0000000000037941 */ /* 0x000fea0003800000 */
.L_x_459:
[----:B--2---:R0:W-:Y:S02]  /*5840*/  STG.E.128 desc[UR54][R50.64+0x80], R44 ;  /* 0x0000802c32007986 */ /* 0x0041e4000c101d36 */
.L_x_458:
[----:B------:R-:W-:Y:S05]  /*5850*/  BSYNC B2 ;  /* 0x0000000000027941 */ /* 0x000fea0003800000 */
.L_x_457:
[----:B------:R-:W-:-:S13]  /*5860*/  ISETP.NE.AND P3, PT, R39, RZ, PT ;  /* 0x000000ff2700720c */ /* 0x000fda0003f65270 */
        /* <DEDUP_REMOVED lines=8> */
[----:B------:R-:W-:Y:S02]  /*58f0*/  LOP3.LUT R78, R77, 0xff0000ff, RZ, 0xc0, !PT ;  /* 0xff0000ff4d4e7812 */ /* 0x000fe400078ec0ff */
[----:B------:R-:W-:Y:S01]  /*5900*/  SHF.R.U32.HI R82, RZ, 0x10, R77 ;  /* 0x00000010ff527819 */ /* 0x000fe2000001164d */
[----:B------:R-:W-:Y:S01]  /*5910*/  IMAD.SHL.U32 R77, R83, 0x100, RZ ;  /* 0x00000100534d7824 */ /* 0x000fe200078e00ff */
[----:B------:R-:W-:Y:S02]  /*5920*/  LOP3.LUT R80, R79, 0xff0000ff, RZ, 0xc0, !PT ;  /* 0xff0000ff4f507812 */ /* 0x000fe400078ec0ff */
[----:B------:R-:W-:Y:S01]  /*5930*/  SHF.R.U32.HI R81, RZ, 0x10, R79 ;  /* 0x00000010ff517819 */ /* 0x000fe2000001164f */
[----:B------:R-:W-:Y:S01]  /*5940*/  IMAD.SHL.U32 R79, R76, 0x100, RZ ;  /* 0x000001004c4f7824 */ /* 0x000fe200078e00ff */
[----:B------:R-:W-:Y:S01]  /*5950*/  LOP3.LUT R77, R78, 0xff00, R77, 0xf8, !PT ;  /* 0x0000ff004e4d7812 */ /* 0x000fe200078ef84d */
[----:B------:R-:W-:Y:S01]  /*5960*/  IMAD.U32 R78, R82, 0x10000, RZ ;  /* 0x00010000524e7824 */ /* 0x000fe200078e00ff */
[----:B--2---:R-:W-:Y:S01]  /*5970*/  MOV R76, R44 ;  /* 0x0000002c004c7202 */ /* 0x004fe20000000f00 */
[----:B------:R-:W-:Y:S01]  /*5980*/  IMAD.U32 R81, R81, 0x10000, RZ ;  /* 0x0001000051517824 */ /* 0x000fe200078e00ff */
[----:B------:R-:W-:-:S02]  /*5990*/  LOP3.LUT R80, R80, 0xff00, R79, 0xf8, !PT ;  /* 0x0000ff0050507812 */ /* 0x000fc400078ef84f */
        /* <DEDUP_REMOVED lines=40> */
[-C--:B------:R-:W-:Y:S01]  /*5c20*/  F2FP.F16.E4M3.UNPACK_B R80, R82.reuse.H1 ;  /* 0x00000052ff50723e */ /* 0x080fe200030006ff */
[-C--:B------:R-:W-:Y:S01]  /*5c30*/  FMUL.FTZ R84, R76, R159.reuse ;  /* 0x0000009f4c547220 */ /* 0x080fe20000410000 */
[C---:B------:R-:W-:Y:S01]  /*5c40*/  FMUL.FTZ R159, R77.reuse, R159 ;  /* 0x0000009f4d9f7220 */ /* 0x040fe20000410000 */
[----:B------:R-:W-:Y:S02]  /*5c50*/  F2FP.F16.E4M3.UNPACK_B R82, R82 ;  /* 0x00000052ff52723e */ /* 0x000fe400020006ff */
[-C--:B------:R-:W-:Y:S01]  /*5c60*/  FFMA.FTZ R87, R77, R152.reuse, -R84 ;  /* 0x000000984d577223 */ /* 0x080fe20000010854 */
[----:B------:R-:W-:Y:S01]  /*5c70*/  F2FP.SATFINITE.E4M3.F32.PACK_AB_MERGE_C R90, R86, R83, RZ ;  /* 0x00000053565a723e */ /* 0x000fe200048070ff */
[----:B------:R-:W-:Y:S01]  /*5c80*/  FFMA.FTZ R152, R76, R152, R159 ;  /* 0x000000984c987223 */ /* 0x000fe2000001009f */
[----:B------:R-:W-:Y:S01]  /*5c90*/  F2FP.F16.E4M3.UNPACK_B R77, R47.H1 ;  /* 0x0000002fff4d723e */ /* 0x000fe200030006ff */
[--C-:B------:R-:W-:Y:S01]  /*5ca0*/  HADD2.F32 R81, -RZ, R80.reuse.H1_H1 ;  /* 0x30000050ff517230 */ /* 0x100fe20000004100 */
[-C--:B------:R-:W-:Y:S01]  /*5cb0*/  F2FP.F16.E4M3.UNPACK_B R83, R85.reuse.H1 ;  /* 0x00000055ff53723e */ /* 0x080fe200030006ff */
[----:B------:R-:W-:Y:S01]  /*5cc0*/  HADD2.F32 R80, -RZ, R80.H0_H0 ;  /* 0x20000050ff507230 */ /* 0x000fe20000004100 */
[-C--:B------:R-:W-:Y:S01]  /*5cd0*/  F2FP.F16.E4M3.UNPACK_B R76, R46.reuse.H1 ;  /* 0x0000002eff4c723e */ /* 0x080fe200030006ff */
        /* <DEDUP_REMOVED lines=14> */
[----:B------:R-:W-:-:S02]  /*5dc0*/  HADD2.F32 R85, -RZ, R85.H0_H0 ;  /* 0x20000055ff557230 */ /* 0x000fc40000004100 */
[C---:B------:R-:W-:Y:S01]  /*5dd0*/  FMUL.FTZ R84, R76.reuse, R84 ;  /* 0x000000544c547220 */ /* 0x040fe20000410000 */
[----:B------:R-:W-:Y:S02]  /*5de0*/  HADD2.F32 R83, -RZ, R83.H0_H0 ;  /* 0x20000053ff537230 */ /* 0x000fe40000004100 */
[-C--:B------:R-:W-:Y:S01]  /*5df0*/  FFMA.FTZ R89, R76, R78.reuse, -R89 ;  /* 0x0000004e4c597223 */ /* 0x080fe20000010859 */
[--C-:B------:R-:W-:Y:S02]  /*5e00*/  HADD2.F32 R76, -RZ, R47.reuse.H0_H0 ;  /* 0x2000002fff4c7230 */ /* 0x100fe40000004100 */
[----:B------:R-:W-:Y:S01]  /*5e10*/  FFMA.FTZ R84, R77, R78, R84 ;  /* 0x0000004e4d547223 */ /* 0x000fe20000010054 */
[----:B------:R-:W-:Y:S02]  /*5e20*/  HADD2.F32 R77, -RZ, R47.H1_H1 ;  /* 0x3000002fff4d7230 */ /* 0x000fe40000004100 */
[----:B------:R-:W-:Y:S01]  /*5e30*/  FFMA.FTZ R81, R79, R81, R86 ;  /* 0x000000514f517223 */ /* 0x000fe20000010056 */
[----:B------:R-:W-:-:S02]  /*5e40*/  HADD2.F32 R47, -RZ, R46.H0_H0 ;  /* 0x2000002eff2f7230 */ /* 0x000fc40000004100 */
[-C--:B------:R-:W-:Y:S01]  /*5e50*/  FMUL.FTZ R86, R76, R83.reuse ;  /* 0x000000534c567220 */ /* 0x080fe20000410000 */
[----:B------:R-:W-:Y:S02]  /*5e60*/  HADD2.F32 R46, -RZ, R46.H1_H1 ;  /* 0x3000002eff2e7230 */ /* 0x000fe40000004100 */
[C---:B------:R-:W-:Y:S01]  /*5e70*/  FMUL.FTZ R79, R77.reuse, R83 ;  /* 0x000000534d4f7220 */ /* 0x040fe20000410000 */
[----:B------:R-:W-:Y:S02]  /*5e80*/  HADD2.F32 R82, -RZ, R82.H0_H0 ;  /* 0x20000052ff527230 */ /* 0x000fe40000004100 */
[-C--:B------:R-:W-:Y:S01]  /*5e90*/  FFMA.FTZ R86, R77, R80.reuse, R86 ;  /* 0x000000504d567223 */ /* 0x080fe20000010056 */
[----:B------:R-:W-:Y:S01]  /*5ea0*/  F2FP.SATFINITE.E4M3.F32.PACK_AB_MERGE_C R84, R84, R89, RZ ;  /* 0x000000595454723e */ /* 0x000fe200048070ff */
[-C--:B------:R-:W-:Y:S01]  /*5eb0*/  FMUL.FTZ R78, R46, R85.reuse ;  /* 0x000000552e4e7220 */ /* 0x080fe20000410000 */
[----:B------:R-:W-:Y:S01]  /*5ec0*/  FMUL.FTZ R85, R47, R85 ;  /* 0x000000552f557220 */ /* 0x000fe20000410000 */
[----:B------:R-:W-:Y:S01]  /*5ed0*/  FFMA.FTZ R79, R76, R80, -R79 ;  /* 0x000000504c4f7223 */ /* 0x000fe2000001084f */
[----:B------:R-:W-:Y:S01]  /*5ee0*/  F2FP.SATFINITE.E4M3.F32.PACK_AB_MERGE_C R81, R81, R88, RZ ;  /* 0x000000585151723e */ /* 0x000fe200048070ff */
[-C--:B------:R-:W-:Y:S01]  /*5ef0*/  FFMA.FTZ R78, R47, R82.reuse, -R78 ;  /* 0x000000522f4e7223 */ /* 0x080fe2000001084e */
[----:B------:R-:W-:Y:S01]  /*5f00*/  FFMA.FTZ R85, R46, R82, R85 ;  /* 0x000000522e557223 */ /* 0x000fe20000010055 */
[----:B------:R-:W-:-:S02]  /*5f10*/  F2FP.SATFINITE.E4M3.F32.PACK_AB_MERGE_C R44, R152, R87, R90 ;  /* 0x00000057982c723e */ /* 0x000fc4000480705a */
[----:B------:R-:W-:Y:S02]  /*5f20*/  F2FP.SATFINITE.E4M3.F32.PACK_AB_MERGE_C R47, R86, R79, R81 ;  /* 0x0000004f562f723e */ /* 0x000fe40004807051 */
[----:B------:R-:W-:-:S07]  /*5f30*/  F2FP.SATFINITE.E4M3.F32.PACK_AB_MERGE_C R46, R85, R78, R84 ;  /* 0x0000004e552e723e */ /* 0x000fce0004807054 */
.L_x_462:
[----:B------:R-:W-:Y:S05]  /*5f40*/  BSYNC B2 ;  /* 0x0000000000027941 */ /* 0x000fea0003800000 */
.L_x_461:
[----:B--2---:R0:W-:Y:S02]  /*5f50*/  STG.E.128 desc[UR54][R50.64+0xa0], R44 ;  /* 0x0000a02c32007986 */ /* 0x0041e4000c101d36 */
.L_x_440:
[----:B------:R-:W-:Y:S05]  /*5f60*/  BSYNC B1 ;  /* 0x0000000000017941 */ /* 0x000fea0003800000 */
.L_x_439:
[----:B------:R-:W-:Y:S05]  /*5f70*/  @P4 BRA `(.L_x_463) ;  /* 0x0000009400284947 */ /* 0x000fea0003800000 */
[----:B------:R-:W-:Y:S01]  /*5f80*/  ISETP.NE.AND P3, PT, R34, RZ, PT ;  /* 0x000000ff2200720c */ /* 0x000fe20003f65270 */
[----:B------:R-:W-:-:S12]  /*5f90*/  BSSY B1, `(.L_x_464) ;  /* 0x000006f000017945 */ /* 0x000fd80003800000 */
[----:B------:R-:W-:Y:S05]  /*5fa0*/  @!P3 BRA `(.L_x_465) ;  /* 0x0000000400b4b947 */ /* 0x000fea0003800000 */
[----:B0-234-:R0:W2:Y:S01]  /*5fb0*/  LDS.128 R44, [R40+0x26200] ;  /* 0x02620000282c7984 */ /* 0x01d0a20000000c00 */
[----:B------:R-:W-:Y:S01]  /*5fc0*/  ISETP.GE.AND P3, PT, R16, R135, PT ;  /* 0x000000871000720c */ /* 0x000fe20003f66270 */
[----:B------:R-:W-:-:S12]  /*5fd0*/  BSSY B2, `(.L_x_466) ;  /* 0x0000069000027945 */ /* 0x000fd80003800000 */
[----:B0-----:R-:W-:Y:S05]  /*5fe0*/  @P3 BRA `(.L_x_467) ;  /* 0x00000004009c3947 */ /* 0x001fea0003800000 */
[----:B------:R-:W-:Y:S01]  /*5ff0*/  SHF.R.U32.HI R74, RZ, 0x8, R75 ;  /* 0x00000008ff4a7819 */ /* 0x000fe2000001164b */
[----:B--2---:R-:W-:Y:S01]  /*6000*/  IMAD.MOV.U32 R50, RZ, RZ, R44 ;  /* 0x000000ffff327224 */ /* 0x004fe200078e002c */
[----:B------:R-:W-:Y:S02]  /*6010*/  SHF.R.U32.HI R72, RZ, 0x8, R73 ;  /* 0x00000008ff487819 */ /* 0x000fe40000011649 */
[----:B------:R-:W-:Y:S01]  /*6020*/  SHF.R.U32.HI R76, RZ, 0x10, R75 ;  /* 0x00000010ff4c7819 */ /* 0x000fe2000001164b */
[----:B------:R-:W-:Y:S01]  /*6030*/  IMAD.SHL.U32 R74, R74, 0x100, RZ ;  /* 0x000001004a4a7824 */ /* 0x000fe200078e00ff */
[----:B------:R-:W-:Y:S01]  /*6040*/  LOP3.LUT R51, R73, 0xff0000ff, RZ, 0xc0, !PT ;  /* 0xff0000ff49337812 */ /* 0x000fe200078ec0ff */
[----:B------:R-:W-:Y:S01]  /*6050*/  IMAD.SHL.U32 R72, R72, 0x100, RZ ;  /* 0x0000010048487824 */ /* 0x000fe200078e00ff */
[----:B------:R-:W-:Y:S01]  /*6060*/  SHF.R.U32.HI R77, RZ, 0x10, R73 ;  /* 0x00000010ff4d7819 */ /* 0x000fe20000011649 */
[----:B------:R-:W-:Y:S01]  /*6070*/  IMAD.U32 R76, R76, 0x10000, RZ ;  /* 0x000100004c4c7824 */ /* 0x000fe200078e00ff */
[----:B------:R-:W-:-:S02]  /*6080*/  LOP3.LUT R73, R75, 0xff0000ff, RZ, 0xc0, !PT ;  /* 0xff0000ff4b497812 */ /* 0x000fc400078ec0ff */
[----:B------:R-:W-:Y:S02]  /*6090*/  LOP3.LUT R51, R51, 0xff00, R72, 0xf8, !PT ;  /* 0x0000ff0033337812 */ /* 0x000fe400078ef848 */
[----:B------:R-:W-:Y:S02]  /*60a0*/  LOP3.LUT R73, R73, 0xff00, R74, 0xf8, !PT ;  /* 0x0000ff0049497812 */ /* 0x000fe400078ef84a */
[-C--:B------:R-:W-:Y:S02]  /*60b0*/  F2FP.F16.E4M3.UNPACK_B R44, R45.reuse ;  /* 0x0000002dff2c723e */ /* 0x080fe400020006ff */
[----:B------:R-:W-:Y:S02]  /*60c0*/  SHF.L.U32 R72, R77, 0x10, RZ ;  /* 0x000000104d487819 */ /* 0x000fe400000006ff */
[----:B------:R-:W-:Y:S02]  /*60d0*/  F2FP.F16.E4M3.UNPACK_B R74, R158.H1 ;  /* 0x0000009eff4a723e */ /* 0x000fe400030006ff */
[----:B------:R-:W-:-:S02]  /*60e0*/  F2FP.F16.E4M3.UNPACK_B R45, R45.H1 ;  /* 0x0000002dff2d723e */ /* 0x000fc400030006ff */
[----:B------:R-:W-:Y:S01]  /*60f0*/  LOP3.LUT R78, R73, 0xff0000, R76, 0xf8, !PT ;  /* 0x00ff0000494e7812 */ /* 0x000fe200078ef84c */
[--C-:B------:R-:W-:Y:S01]  /*6100*/  HADD2.F32 R77, -RZ, R74.reuse.H1_H1 ;  /* 0x3000004aff4d7230 */ /* 0x100fe20000004100 */
[----:B------:R-:W-:Y:S01]  /*6110*/  F2FP.F16.E4M3.UNPACK_B R73, R156.H1 ;  /* 0x0000009cff49723e */ /* 0x000fe200030006ff */
[----:B------:R-:W-:Y:S01]  /*6120*/  HADD2.F32 R76, -RZ, R74.H0_H0 ;  /* 0x2000004aff4c7230 */ /* 0x000fe20000004100 */
[----:B------:R-:W-:Y:S01]  /*6130*/  LOP3.LUT R75, R51, 0xff0000, R72, 0xf8, !PT ;  /* 0x00ff0000334b7812 */ /* 0x000fe200078ef848 */
[----:B------:R-:W-:Y:S01]  /*6140*/  HADD2.F32 R72, -RZ, R45.H1_H1 ;  /* 0x3000002dff487230 */ /* 0x000fe20000004100 */
[----:B------:R-:W-:Y:S01]  /*6150*/  F2FP.F16.E4M3.UNPACK_B R158, R158 ;  /* 0x0000009eff9e723e */ /* 0x000fe200020006ff */
[----:B------:R-:W-:Y:S01]  /*6160*/  HADD2.F32 R74, -RZ, R73.H0_H0 ;  /* 0x20000049ff4a7230 */ /* 0x000fe20000004100 */
[----:B------:R-:W-:Y:S01]  /*6170*/  F2FP.F16.E4M3.UNPACK_B R156, R156 ;  /* 0x0000009cff9c723e */ /* 0x000fe200020006ff */
[----:B------:R-:W-:Y:S02]  /*6180*/  HADD2.F32 R51, -RZ, R44.H1_H1 ;  /* 0x3000002cff337230 */ /* 0x000fe40000004100 */
[----:B------:R-:W-:Y:S01]  /*6190*/  FMUL.FTZ R80, R72, R77 ;  /* 0x0000004d48507220 */ /* 0x000fe20000410000 */
[----:B------:R-:W-:-:S02]  /*61a0*/  HADD2.F32 R45, -RZ, R45.H0_H0 ;  /* 0x2000002dff2d7230 */ /* 0x000fc40000004100 */
[----:B------:R-:W-:Y:S02]  /*61b0*/  HADD2.F32 R73, -RZ, R73.H1_H1 ;  /* 0x30000049ff497230 */ /* 0x000fe40000004100 */
[----:B------:R-:W-:Y:S01]  /*61c0*/  FMUL.FTZ R79, R51, R76 ;  /* 0x0000004c334f7220 */ /* 0x000fe20000410000 */
[----:B------:R-:W-:Y:S02]  /*61d0*/  HADD2.F32 R44, -RZ, R44.H0_H0 ;  /* 0x2000002cff2c7230 */ /* 0x000fe40000004100 */
[C---:B------:R-:W-:Y:S01]  /*61e0*/  FMUL.FTZ R77, R45.reuse, R77 ;  /* 0x0000004d2d4d7220 */ /* 0x040fe20000410000 */
[-C--:B------:R-:W-:Y:S01]  /*61f0*/  FFMA.FTZ R82, R45, R73.reuse, -R80 ;  /* 0x000000492d527223 */ /* 0x080fe20000010850 */
[----:B------:R-:W-:Y:S01]  /*6200*/  F2FP.F16.E4M3.UNPACK_B R45, R50.H1 ;  /* 0x00000032ff2d723e */ /* 0x000fe200030006ff */
[C---:B------:R-:W-:Y:S01]  /*6210*/  FMUL.FTZ R76, R44.reuse, R76 ;  /* 0x0000004c2c4c7220 */ /* 0x040fe20000410000 */
[----:B------:R-:W-:Y:S01]  /*6220*/  FFMA.FTZ R44, R44, R74, -R79 ;  /* 0x0000004a2c2c7223 */ /* 0x000fe2000001084f */
[----:B------:R-:W-:Y:S01]  /*6230*/  FFMA.FTZ R85, R72, R73, R77 ;  /* 0x0000004948557223 */ /* 0x000fe2000001004d */
[----:B------:R-:W-:Y:S01]  /*6240*/  F2FP.F16.E4M3.UNPACK_B R50, R50 ;  /* 0x00000032ff32723e */ /* 0x000fe200020006ff */
[----:B------:R-:W-:Y:S01]  /*6250*/  FFMA.FTZ R83, R51, R74, R76 ;  /* 0x0000004a33537223 */ /* 0x000fe2000001004c */
[----:B------:R-:W-:-:S02]  /*6260*/  HADD2.F32 R74, -RZ, R158.H1_H1 ;  /* 0x3000009eff4a7230 */ /* 0x000fc40000004100 */
[--C-:B------:R-:W-:Y:S01]  /*6270*/  HADD2.F32 R51, -RZ, R45.reuse.H0_H0 ;  /* 0x2000002dff337230 */ /* 0x100fe20000004100 */
[----:B------:R-:W-:Y:S01]  /*6280*/  F2FP.SATFINITE.E4M3.F32.PACK_AB_MERGE_C R87, R85, R82, RZ ;  /* 0x000000525557723e */ /* 0x000fe200048070ff */
[----:B------:R-:W-:Y:S02]  /*6290*/  HADD2.F32 R72, -RZ, R45.H1_H1 ;  /* 0x3000002dff487230 */ /* 0x000fe40000004100 */
[----:B------:R-:W-:Y:S02]  /*62a0*/  HADD2.F32 R73, -RZ, R156.H1_H1 ;  /* 0x3000009cff497230 */ /* 0x000fe40000004100 */
[-C--:B------:R-:W-:Y:S01]  /*62b0*/  FMUL.FTZ R79, R51, R74.reuse ;  /* 0x0000004a334f7220 */ /* 0x080fe20000410000 */
[----:B------:R-:W-:Y:S02]  /*62c0*/  HADD2.F32 R158, -RZ, R158.H0_H0 ;  /* 0x2000009eff9e7230 */ /* 0x000fe40000004100 */
[----:B------:R-:W-:Y:S01]  /*62d0*/  FMUL.FTZ R76, R72, R74 ;  /* 0x0000004a484c7220 */ /* 0x000fe20000410000 */
[----:B------:R-:W-:-:S02]  /*62e0*/  HADD2.F32 R45, -RZ, R50.H0_H0 ;  /* 0x20000032ff2d7230 */ /* 0x000fc40000004100 */
[-C--:B------:R-:W-:Y:S01]  /*62f0*/  FFMA.FTZ R79, R72, R73.reuse, R79 ;  /* 0x00000049484f7223 */ /* 0x080fe2000001004f */
[----:B------:R-:W-:Y:S02]  /*6300*/  HADD2.F32 R50, -RZ, R50.H1_H1 ;  /* 0x30000032ff327230 */ /* 0x000fe40000004100 */
[----:B------:R-:W-:Y:S01]  /*6310*/  FFMA.FTZ R76, R51, R73, -R76 ;  /* 0x00000049334c7223 */ /* 0x000fe2000001084c */
[----:B------:R-:W-:Y:S02]  /*6320*/  HADD2.F32 R156, -RZ, R156.H0_H0 ;  /* 0x2000009cff9c7230 */ /* 0x000fe40000004100 */
[-C--:B------:R-:W-:Y:S01]  /*6330*/  FMUL.FTZ R77, R45, R158.reuse ;  /* 0x0000009e2d4d7220 */ /* 0x080fe20000410000 */
[----:B------:R-:W-:Y:S01]  /*6340*/  F2FP.F16.E4M3.UNPACK_B R73, R75.H1 ;  /* 0x0000004bff49723e */ /* 0x000fe200030006ff */
[C---:B------:R-:W-:Y:S01]  /*6350*/  FMUL.FTZ R74, R50.reuse, R158 ;  /* 0x0000009e324a7220 */ /* 0x040fe20000410000 */
[----:B------:R-:W-:Y:S01]  /*6360*/  F2FP.SATFINITE.E4M3.F32.PACK_AB_MERGE_C R86, R79, R76, RZ ;  /* 0x0000004c4f56723e */ /* 0x000fe200048070ff */
[-C--:B------:R-:W-:Y:S01]  /*6370*/  FFMA.FTZ R81, R50, R156.reuse, R77 ;  /* 0x0000009c32517223 */ /* 0x080fe2000001004d */
[----:B------:R-:W-:Y:S01]  /*6380*/  F2FP.F16.E4M3.UNPACK_B R50, R47.H1 ;  /* 0x0000002fff32723e */ /* 0x000fe200030006ff */
[----:B------:R-:W-:Y:S01]  /*6390*/  FFMA.FTZ R80, R45, R156, -R74 ;  /* 0x0000009c2d507223 */ /* 0x000fe2000001084a */
[----:B------:R-:W-:Y:S01]  /*63a0*/  F2FP.F16.E4M3.UNPACK_B R76, R78.H1 ;  /* 0x0000004eff4c723e */ /* 0x000fe200030006ff */
        /* <DEDUP_REMOVED lines=15> */
[-C--:B------:R-:W-:Y:S01]  /*64a0*/  FMUL.FTZ R82, R50, R77.reuse ;  /* 0x0000004d32527220 */ /* 0x080fe20000410000 */
[----:B------:R-:W-:Y:S01]  /*64b0*/  F2FP.F16.E4M3.UNPACK_B R46, R46 ;  /* 0x0000002eff2e723e */ /* 0x000fe200020006ff */
[----:B------:R-:W-:Y:S01]  /*64c0*/  FMUL.FTZ R77, R45, R77 ;  /* 0x0000004d2d4d7220 */ /* 0x000fe20000410000 */
[----:B------:R-:W-:-:S02]  /*64d0*/  HADD2.F32 R76, -RZ, R76.H0_H0 ;  /* 0x2000004cff4c7230 */ /* 0x000fc40000004100 */
[-C--:B------:R-:W-:Y:S01]  /*64e0*/  FFMA.FTZ R82, R45, R51.reuse, -R82 ;  /* 0x000000332d527223 */ /* 0x080fe20000010852 */
[----:B------:R-:W-:Y:S02]  /*64f0*/  HADD2.F32 R78, -RZ, R78.H0_H0 ;  /* 0x2000004eff4e7230 */ /* 0x000fe40000004100 */
[----:B------:R-:W-:Y:S01]  /*6500*/  FFMA.FTZ R77, R50, R51, R77 ;  /* 0x00000033324d7223 */ /* 0x000fe2000001004d */
[--C-:B------:R-:W-:Y:S02]  /*6510*/  HADD2.F32 R50, -RZ, R47.reuse.H0_H0 ;  /* 0x2000002fff327230 */ /* 0x100fe40000004100 */
[----:B------:R-:W-:Y:S01]  /*6520*/  FFMA.FTZ R85, R72, R74, R79 ;  /* 0x0000004a48557223 */ /* 0x000fe2000001004f */
[----:B------:R-:W-:Y:S02]  /*6530*/  HADD2.F32 R47, -RZ, R47.H1_H1 ;  /* 0x3000002fff2f7230 */ /* 0x000fe40000004100 */
[--C-:B------:R-:W-:Y:S01]  /*6540*/  HADD2.F32 R45, -RZ, R46.reuse.H0_H0 ;  /* 0x2000002eff2d7230 */ /* 0x100fe20000004100 */
[----:B------:R-:W-:Y:S01]  /*6550*/  F2FP.SATFINITE.E4M3.F32.PACK_AB_MERGE_C R77, R77, R82, RZ ;  /* 0x000000524d4d723e */ /* 0x000fe200048070ff */
[----:B------:R-:W-:-:S02]  /*6560*/  HADD2.F32 R46, -RZ, R46.H1_H1 ;  /* 0x3000002eff2e7230 */ /* 0x000fc40000004100 */
[-C--:B------:R-:W-:Y:S01]  /*6570*/  FMUL.FTZ R79, R47, R76.reuse ;  /* 0x0000004c2f4f7220 */ /* 0x080fe20000410000 */
[----:B------:R-:W-:Y:S02]  /*6580*/  HADD2.F32 R73, -RZ, R73.H0_H0 ;  /* 0x20000049ff497230 */ /* 0x000fe40000004100 */
[----:B------:R-:W-:Y:S01]  /*6590*/  FMUL.FTZ R76, R50, R76 ;  /* 0x0000004c324c7220 */ /* 0x000fe20000410000 */
[----:B------:R-:W-:Y:S02]  /*65a0*/  HADD2.F32 R75, -RZ, R75.H0_H0 ;  /* 0x2000004bff4b7230 */ /* 0x000fe40000004100 */
[-C--:B------:R-:W-:Y:S01]  /*65b0*/  FMUL.FTZ R72, R46, R78.reuse ;  /* 0x0000004e2e487220 */ /* 0x080fe20000410000 */
[----:B------:R-:W-:Y:S01]  /*65c0*/  FMUL.FTZ R51, R45, R78 ;  /* 0x0000004e2d337220 */ /* 0x000fe20000410000 */
[-C--:B------:R-:W-:Y:S01]  /*65d0*/  FFMA.FTZ R79, R50, R73.reuse, -R79 ;  /* 0x00000049324f7223 */ /* 0x080fe2000001084f */
[----:B------:R-:W-:Y:S01]  /*65e0*/  FFMA.FTZ R76, R47, R73, R76 ;  /* 0x000000492f4c7223 */ /* 0x000fe2000001004c */
[-C--:B------:R-:W-:Y:S01]  /*65f0*/  FFMA.FTZ R72, R45, R75.reuse, -R72 ;  /* 0x0000004b2d487223 */ /* 0x080fe20000010848 */
[----:B------:R-:W-:Y:S01]  /*6600*/  FFMA.FTZ R51, R46, R75, R51 ;  /* 0x0000004b2e337223 */ /* 0x000fe20000010033 */
[----:B------:R-:W-:-:S02]  /*6610*/  F2FP.SATFINITE.E4M3.F32.PACK_AB_MERGE_C R84, R85, R84, RZ ;  /* 0x000000545554723e */ /* 0x000fc400048070ff */
[----:B------:R-:W-:Y:S02]  /*6620*/  F2FP.SATFINITE.E4M3.F32.PACK_AB_MERGE_C R45, R83, R44, R87 ;  /* 0x0000002c532d723e */ /* 0x000fe40004807057 */
[----:B------:R-:W-:Y:S02]  /*6630*/  F2FP.SATFINITE.E4M3.F32.PACK_AB_MERGE_C R44, R81, R80, R86 ;  /* 0x00000050512c723e */ /* 0x000fe40004807056 */
[----:B------:R-:W-:Y:S02]  /*6640*/  F2FP.SATFINITE.E4M3.F32.PACK_AB_MERGE_C R46, R51, R72, R77 ;  /* 0x00000048332e723e */ /* 0x000fe4000480704d */
[----:B------:R-:W-:-:S07]  /*6650*/  F2FP.SATFINITE.E4M3.F32.PACK_AB_MERGE_C R47, R76, R79, R84 ;  /* 0x0000004f4c2f723e */ /* 0x000fce0004807054 */
.L_x_467:
[----:B------:R-:W-:Y:S05]  /*6660*/  BSYNC B2 ;  /* 0x0000000000027941 */ /* 0x000fea0003800000 */
.L_x_466:
[----:B--2---:R0:W-:Y:S02]  /*6670*/  STG.E.128 desc[UR54][R48.64], R44 ;  /* 0x0000002c30007986 */ /* 0x0041e4000c101d36 */
.L_x_465:
[----:B------:R-:W-:Y:S05]  /*6680*/  BSYNC B1 ;  /* 0x0000000000017941 */ /* 0x000fea0003800000 */
.L_x_464:
        /* <DEDUP_REMOVED lines=8> */
[----:B------:R-:W-:Y:S01]  /*6710*/  SHF.R.U32.HI R74, RZ, 0x10, R69 ;  /* 0x00000010ff4a7819 */ /* 0x000fe20000011645 */
[----:B--2---:R-:W-:Y:S01]  /*6720*/  IMAD.MOV.U32 R68, RZ, RZ, R47 ;  /* 0x000000ffff447224 */ /* 0x004fe200078e002f */
[----:B------:R-:W-:Y:S02]  /*6730*/  SHF.R.U32.HI R51, RZ, 0x8, R69 ;  /* 0x00000008ff337819 */ /* 0x000fe40000011645 */
[----:B------:R-:W-:Y:S02]  /*6740*/  LOP3.LUT R50, R69, 0xff0000ff, RZ, 0xc0, !PT ;  /* 0xff0000ff45327812 */ /* 0x000fe400078ec0ff */
[--C-:B------:R-:W-:Y:S01]  /*6750*/  SHF.R.U32.HI R69, RZ, 0x8, R71.reuse ;  /* 0x00000008ff457819 */ /* 0x100fe20000011647 */
[----:B------:R-:W-:Y:S01]  /*6760*/  IMAD.SHL.U32 R47, R51, 0x100, RZ ;  /* 0x00000100332f7824 */ /* 0x000fe200078e00ff */
[----:B------:R-:W-:Y:S02]  /*6770*/  SHF.R.U32.HI R73, RZ, 0x10, R71 ;  /* 0x00000010ff497819 */ /* 0x000fe40000011647 */
[----:B------:R-:W-:Y:S01]  /*6780*/  LOP3.LUT R70, R71, 0xff0000ff, RZ, 0xc0, !PT ;  /* 0xff0000ff47467812 */ /* 0x000fe200078ec0ff */
[----:B------:R-:W-:Y:S01]  /*6790*/  IMAD.SHL.U32 R69, R69, 0x100, RZ ;  /* 0x0000010045457824 */ /* 0x000fe200078e00ff */
[----:B------:R-:W-:-:S02]  /*67a0*/  LOP3.LUT R51, R50, 0xff00, R47, 0xf8, !PT ;  /* 0x0000ff0032337812 */ /* 0x000fc400078ef82f */
[----:B------:R-:W-:Y:S02]  /*67b0*/  SHF.L.U32 R50, R74, 0x10, RZ ;  /* 0x000000104a327819 */ /* 0x000fe400000006ff */
[----:B------:R-:W-:Y:S01]  /*67c0*/  LOP3.LUT R72, R70, 0xff00, R69, 0xf8, !PT ;  /* 0x0000ff0046487812 */ /* 0x000fe200078ef845 */
[----:B------:R-:W-:Y:S01]  /*67d0*/  IMAD.U32 R69, R73, 0x10000, RZ ;  /* 0x0001000049457824 */ /* 0x000fe200078e00ff */
[----:B------:R-:W-:Y:S02]  /*67e0*/  F2FP.F16.E4M3.UNPACK_B R70, R154.H1 ;  /* 0x0000009aff46723e */ /* 0x000fe400030006ff */
[----:B------:R-:W-:Y:S02]  /*67f0*/  F2FP.F16.E4M3.UNPACK_B R47, R45 ;  /* 0x0000002dff2f723e */ /* 0x000fe400020006ff */
[----:B------:R-:W-:Y:S01]  /*6800*/  LOP3.LUT R73, R72, 0xff0000, R69, 0xf8, !PT ;  /* 0x00ff000048497812 */ /* 0x000fe200078ef845 */
[--C-:B------:R-:W-:Y:S01]  /*6810*/  HADD2.F32 R72, -RZ, R70.reuse.H0_H0 ;  /* 0x20000046ff487230 */ /* 0x100fe20000004100 */
[----:B------:R-:W-:Y:S01]  /*6820*/  LOP3.LUT R71, R51, 0xff0000, R50, 0xf8, !PT ;  /* 0x00ff000033477812 */ /* 0x000fe200078ef832 */
[--C-:B------:R-:W-:Y:S01]  /*6830*/  HADD2.F32 R50, -RZ, R47.reuse.H1_H1 ;  /* 0x3000002fff327230 */ /* 0x100fe20000004100 */
[----:B------:R-:W-:Y:S01]  /*6840*/  F2FP.F16.E4M3.UNPACK_B R69, R153.H1 ;  /* 0x00000099ff45723e */ /* 0x000fe200030006ff */
[----:B------:R-:W-:Y:S01]  /*6850*/  HADD2.F32 R74, -RZ, R70.H1_H1 ;  /* 0x30000046ff4a7230 */ /* 0x000fe20000004100 */
[----:B------:R-:W-:Y:S01]  /*6860*/  F2FP.F16.E4M3.UNPACK_B R45, R45.H1 ;  /* 0x0000002dff2d723e */ /* 0x000fe200030006ff */
[----:B------:R-:W-:-:S02]  /*6870*/  HADD2.F32 R47, -RZ, R47.H0_H0 ;  /* 0x2000002fff2f7230 */ /* 0x000fc40000004100 */
[C---:B------:R-:W-:Y:S01]  /*6880*/  FMUL.FTZ R76, R50.reuse, R72 ;  /* 0x00000048324c7220 */ /* 0x040fe20000410000 */
[----:B------:R-:W-:Y:S01]  /*6890*/  HADD2.F32 R70, -RZ, R69.H0_H0 ;  /* 0x20000045ff467230 */ /* 0x000fe20000004100 */
[----:B------:R-:W-:Y:S01]  /*68a0*/  F2FP.F16.E4M3.UNPACK_B R154, R154 ;  /* 0x0000009aff9a723e */ /* 0x000fe200020006ff */
[--C-:B------:R-:W-:Y:S02]  /*68b0*/  HADD2.F32 R51, -RZ, R45.reuse.H1_H1 ;  /* 0x3000002dff337230 */ /* 0x100fe40000004100 */
[C---:B------:R-:W-:Y:S01]  /*68c0*/  FMUL.FTZ R75, R47.reuse, R72 ;  /* 0x000000482f4b7220 */ /* 0x040fe20000410000 */
[----:B------:R-:W-:Y:S02]  /*68d0*/  HADD2.F32 R45, -RZ, R45.H0_H0 ;  /* 0x2000002dff2d7230 */ /* 0x000fe40000004100 */
[----:B------:R-:W-:Y:S01]  /*68e0*/  FFMA.FTZ R77, R47, R70, -R76 ;  /* 0x000000462f4d7223 */ /* 0x000fe2000001084c */
[----:B------:R-:W-:Y:S02]  /*68f0*/  HADD2.F32 R72, -RZ, R69.H1_H1 ;  /* 0x30000045ff487230 */ /* 0x000fe40000004100 */
[----:B------:R-:W-:Y:S01]  /*6900*/  FMUL.FTZ R76, R51, R74 ;  /* 0x0000004a334c7220 */ /* 0x000fe20000410000 */
[----:B------:R-:W-:Y:S01]  /*6910*/  FFMA.FTZ R78, R50, R70, R75 ;  /* 0x00000046324e7223 */ /* 0x000fe2000001004b */
[C---:B------:R-:W-:Y:S01]  /*6920*/  FMUL.FTZ R80, R45.reuse, R74 ;  /* 0x0000004a2d507220 */ /* 0x040fe20000410000 */
[----:B------:R-:W-:Y:S01]  /*6930*/  F2FP.F16.E4M3.UNPACK_B R153, R153 ;  /* 0x00000099ff99723e */ /* 0x000fe200020006ff */
[----:B------:R-:W-:Y:S01]  /*6940*/  FFMA.FTZ R74, R45, R72, -R76 ;  /* 0x000000482d4a7223 */ /* 0x000fe2000001084c */
[-C--:B------:R-:W-:Y:S01]  /*6950*/  F2FP.F16.E4M3.UNPACK_B R45, R44.reuse.H1 ;  /* 0x0000002cff2d723e */ /* 0x080fe200030006ff */
[--C-:B------:R-:W-:Y:S01]  /*6960*/  HADD2.F32 R69, -RZ, R154.reuse.H1_H1 ;  /* 0x3000009aff457230 */ /* 0x100fe20000004100 */
[----:B------:R-:W-:Y:S01]  /*6970*/  F2FP.F16.E4M3.UNPACK_B R44, R44 ;  /* 0x0000002cff2c723e */ /* 0x000fe200020006ff */
[----:B------:R-:W-:-:S02]  /*6980*/  HADD2.F32 R154, -RZ, R154.H0_H0 ;  /* 0x2000009aff9a7230 */ /* 0x000fc40000004100 */
[----:B------:R-:W-:Y:S01]  /*6990*/  FFMA.FTZ R79, R51, R72, R80 ;  /* 0x00000048334f7223 */ /* 0x000fe20000010050 */
[--C-:B------:R-:W-:Y:S02]  /*69a0*/  HADD2.F32 R47, -RZ, R45.reuse.H0_H0 ;  /* 0x2000002dff2f7230 */ /* 0x100fe40000004100 */
[----:B------:R-:W-:Y:S02]  /*69b0*/  HADD2.F32 R50, -RZ, R45.H1_H1 ;  /* 0x3000002dff327230 */ /* 0x000fe40000004100 */
[--C-:B------:R-:W-:Y:S02]  /*69c0*/  HADD2.F32 R45, -RZ, R44.reuse.H0_H0 ;  /* 0x2000002cff2d7230 */ /* 0x100fe40000004100 */
[-C--:B------:R-:W-:Y:S01]  /*69d0*/  FMUL.FTZ R75, R47, R69.reuse ;  /* 0x000000452f4b7220 */ /* 0x080fe20000410000 */
[----:B------:R-:W-:Y:S02]  /*69e0*/  HADD2.F32 R44, -RZ, R44.H1_H1 ;  /* 0x3000002cff2c7230 */ /* 0x000fe40000004100 */
[----:B------:R-:W-:Y:S01]  /*69f0*/  FMUL.FTZ R72, R50, R69 ;  /* 0x0000004532487220 */ /* 0x000fe20000410000 */
[----:B------:R-:W-:-:S02]  /*6a00*/  HADD2.F32 R51, -RZ, R153.H1_H1 ;  /* 0x30000099ff337230 */ /* 0x000fc40000004100 */
[-C--:B------:R-:W-:Y:S01]  /*6a10*/  FMUL.FTZ R69, R45, R154.reuse ;  /* 0x0000009a2d457220 */ /* 0x080fe20000410000 */
[----:B------:R-:W-:Y:S02]  /*6a20*/  HADD2.F32 R153, -RZ, R153.H0_H0 ;  /* 0x20000099ff997230 */ /* 0x000fe40000004100 */
[----:B------:R-:W-:Y:S01]  /*6a30*/  FMUL.FTZ R70, R44, R154 ;  /* 0x0000009a2c467220 */ /* 0x000fe20000410000 */
[----:B------:R-:W-:Y:S01]  /*6a40*/  F2FP.SATFINITE.E4M3.F32.PACK_AB_MERGE_C R83, R79, R74, RZ ;  /* 0x0000004a4f53723e */ /* 0x000fe200048070ff */
[-C--:B------:R-:W-:Y:S01]  /*6a50*/  FFMA.FTZ R72, R47, R51.reuse, -R72 ;  /* 0x000000332f487223 */ /* 0x080fe20000010848 */
[----:B------:R-:W-:Y:S01]  /*6a60*/  FFMA.FTZ R51, R50, R51, R75 ;  /* 0x0000003332337223 */ /* 0x000fe2000001004b */
[-C--:B------:R-:W-:Y:S01]  /*6a70*/  FFMA.FTZ R75, R45, R153.reuse, -R70 ;  /* 0x000000992d4b7223 */ /* 0x080fe20000010846 */
[----:B------:R-:W-:Y:S01]  /*6a80*/  F2FP.F16.E4M3.UNPACK_B R45, R68.H1 ;  /* 0x00000044ff2d723e */ /* 0x000fe200030006ff */
[----:B------:R-:W-:Y:S01]  /*6a90*/  FFMA.FTZ R76, R44, R153, R69 ;  /* 0x000000992c4c7223 */ /* 0x000fe20000010045 */
[----:B------:R-:W-:-:S02]  /*6aa0*/  F2FP.F16.E4M3.UNPACK_B R70, R73.H1 ;  /* 0x00000049ff46723e */ /* 0x000fc400030006ff */
        /* <DEDUP_REMOVED lines=26> */
[--C-:B------:R-:W-:Y:S02]  /*6c50*/  HADD2.F32 R45, -RZ, R68.reuse.H0_H0 ;  /* 0x20000044ff2d7230 */ /* 0x100fe40000004100 */
[----:B------:R-:W-:Y:S02]  /*6c60*/  HADD2.F32 R68, -RZ, R68.H1_H1 ;  /* 0x30000044ff447230 */ /* 0x000fe40000004100 */
[----:B------:R-:W-:Y:S01]  /*6c70*/  FMUL.FTZ R47, R46, R73 ;  /* 0x000000492e2f7220 */ /* 0x000fe20000410000 */
[----:B------:R-:W-:-:S02]  /*6c80*/  HADD2.F32 R70, -RZ, R70.H0_H0 ;  /* 0x20000046ff467230 */ /* 0x000fc40000004100 */
[----:B------:R-:W-:Y:S01]  /*6c90*/  FMUL.FTZ R73, R44, R73 ;  /* 0x000000492c497220 */ /* 0x000fe20000410000 */
[----:B------:R-:W-:Y:S01]  /*6ca0*/  HADD2.F32 R71, -RZ, R71.H0_H0 ;  /* 0x20000047ff477230 */ /* 0x000fe20000004100 */
[----:B------:R-:W-:Y:S01]  /*6cb0*/  F2FP.SATFINITE.E4M3.F32.PACK_AB_MERGE_C R72, R72, R79, RZ ;  /* 0x0000004f4848723e */ /* 0x000fe200048070ff */
[----:B------:R-:W-:Y:S02]  /*6cc0*/  HADD2.F32 R51, -RZ, R51.H0_H0 ;  /* 0x20000033ff337230 */ /* 0x000fe40000004100 */
[-C--:B------:R-:W-:Y:S01]  /*6cd0*/  FMUL.FTZ R50, R68, R70.reuse ;  /* 0x0000004644327220 */ /* 0x080fe20000410000 */
[C---:B------:R-:W-:Y:S01]  /*6ce0*/  FMUL.FTZ R69, R45.reuse, R70 ;  /* 0x000000462d457220 */ /* 0x040fe20000410000 */
        /* <DEDUP_REMOVED lines=9> */
.L_x_471:
[----:B------:R-:W-:Y:S05]  /*6d80*/  BSYNC B2 ;  /* 0x0000000000027941 */ /* 0x000fea0003800000 */
.L_x_470:
[----:B--2---:R0:W-:Y:S02]  /*6d90*/  STG.E.128 desc[UR54][R48.64+0x20], R44 ;  /* 0x0000202c30007986 */ /* 0x0041e4000c101d36 */
.L_x_469:
[----:B------:R-:W-:Y:S05]  /*6da0*/  BSYNC B1 ;  /* 0x0000000000017941 */ /* 0x000fea0003800000 */
.L_x_468:
        /* <DEDUP_REMOVED lines=10> */
[--C-:B------:R-:W-:Y:S01]  /*6e50*/  SHF.R.U32.HI R66, RZ, 0x8, R67.reuse ;  /* 0x00000008ff427819 */ /* 0x100fe20000011643 */
[----:B------:R-:W-:Y:S01]  /*6e60*/  IMAD.MOV.U32 R51, RZ, RZ, R46 ;  /* 0x000000ffff337224 */ /* 0x000fe200078e002e */
[----:B------:R-:W-:Y:S01]  /*6e70*/  SHF.R.U32.HI R68, RZ, 0x10, R67 ;  /* 0x00000010ff447819 */ /* 0x000fe20000011643 */
[----:B------:R-:W-:Y:S01]  /*6e80*/  IMAD.SHL.U32 R47, R70, 0x100, RZ ;  /* 0x00000100462f7824 */ /* 0x000fe200078e00ff */
[----:B------:R-:W-:Y:S02]  /*6e90*/  LOP3.LUT R50, R65, 0xff0000ff, RZ, 0xc0, !PT ;  /* 0xff0000ff41327812 */ /* 0x000fe400078ec0ff */
[----:B------:R-:W-:Y:S01]  /*6ea0*/  SHF.R.U32.HI R69, RZ, 0x10, R65 ;  /* 0x00000010ff457819 */ /* 0x000fe20000011641 */
[----:B------:R-:W-:Y:S01]  /*6eb0*/  IMAD.U32 R68, R68, 0x10000, RZ ;  /* 0x0001000044447824 */ /* 0x000fe200078e00ff */
[----:B------:R-:W-:-:S02]  /*6ec0*/  LOP3.LUT R65, R67, 0xff0000ff, RZ, 0xc0, !PT ;  /* 0xff0000ff43417812 */ /* 0x000fc400078ec0ff */
[----:B------:R-:W-:Y:S02]  /*6ed0*/  SHF.L.U32 R46, R66, 0x8, RZ ;  /* 0x00000008422e7819 */ /* 0x000fe400000006ff */
[----:B------:R-:W-:Y:S01]  /*6ee0*/  LOP3.LUT R47, R50, 0xff00, R47, 0xf8, !PT ;  /* 0x0000ff00322f7812 */ /* 0x000fe200078ef82f */
[----:B------:R-:W-:Y:S01]  /*6ef0*/  IMAD.U32 R50, R69, 0x10000, RZ ;  /* 0x0001000045327824 */ /* 0x000fe200078e00ff */
[----:B------:R-:W-:Y:S02]  /*6f00*/  LOP3.LUT R65, R65, 0xff00, R46, 0xf8, !PT ;  /* 0x0000ff0041417812 */ /* 0x000fe400078ef82e */
[----:B------:R-:W-:Y:S02]  /*6f10*/  F2FP.F16.E4M3.UNPACK_B R66, R143.H1 ;  /* 0x0000008fff42723e */ /* 0x000fe400030006ff */
[-C--:B------:R-:W-:Y:S02]  /*6f20*/  F2FP.F16.E4M3.UNPACK_B R46, R45.reuse ;  /* 0x0000002dff2e723e */ /* 0x080fe400020006ff */
[----:B------:R-:W-:Y:S01]  /*6f30*/  LOP3.LUT R70, R65, 0xff0000, R68, 0xf8, !PT ;  /* 0x00ff000041467812 */ /* 0x000fe200078ef844 */
[----:B------:R-:W-:Y:S01]  /*6f40*/  HADD2.F32 R68, -RZ, R66.H0_H0 ;  /* 0x20000042ff447230 */ /* 0x000fe20000004100 */
[----:B------:R-:W-:Y:S01]  /*6f50*/  LOP3.LUT R67, R47, 0xff0000, R50, 0xf8, !PT ;  /* 0x00ff00002f437812 */ /* 0x000fe200078ef832 */
[----:B------:R-:W-:Y:S01]  /*6f60*/  HADD2.F32 R47, -RZ, R46.H1_H1 ;  /* 0x3000002eff2f7230 */ /* 0x000fe20000004100 */
[----:B------:R-:W-:Y:S01]  /*6f70*/  F2FP.F16.E4M3.UNPACK_B R65, R142.H1 ;  /* 0x0000008eff41723e */ /* 0x000fe200030006ff */
[----:B------:R-:W-:Y:S01]  /*6f80*/  HADD2.F32 R69, -RZ, R66.H1_H1 ;  /* 0x30000042ff457230 */ /* 0x000fe20000004100 */
[----:B------:R-:W-:Y:S01]  /*6f90*/  F2FP.F16.E4M3.UNPACK_B R45, R45.H1 ;  /* 0x0000002dff2d723e */ /* 0x000fe200030006ff */
[----:B------:R-:W-:-:S02]  /*6fa0*/  HADD2.F32 R46, -RZ, R46.H0_H0 ;  /* 0x2000002eff2e7230 */ /* 0x000fc40000004100 */
[CC--:B------:R-:W-:Y:S01]  /*6fb0*/  FMUL.FTZ R71, R47.reuse, R68.reuse ;  /* 0x000000442f477220 */ /* 0x0c0fe20000410000 */
[----:B------:R-:W-:Y:S01]  /*6fc0*/  HADD2.F32 R66, -RZ, R65.H0_H0 ;  /* 0x20000041ff427230 */ /* 0x000fe20000004100 */
[----:B------:R-:W-:Y:S01]  /*6fd0*/  F2FP.F16.E4M3.UNPACK_B R143, R143 ;  /* 0x0000008fff8f723e */ /* 0x000fe200020006ff */
[--C-:B------:R-:W-:Y:S02]  /*6fe0*/  HADD2.F32 R50, -RZ, R45.reuse.H1_H1 ;  /* 0x3000002dff327230 */ /* 0x100fe40000004100 */
[C---:B------:R-:W-:Y:S01]  /*6ff0*/  FMUL.FTZ R68, R46.reuse, R68 ;  /* 0x000000442e447220 */ /* 0x040fe20000410000 */
[----:B------:R-:W-:Y:S02]  /*7000*/  HADD2.F32 R45, -RZ, R45.H0_H0 ;  /* 0x2000002dff2d7230 */ /* 0x000fe40000004100 */
[-C--:B------:R-:W-:Y:S01]  /*7010*/  FFMA.FTZ R72, R46, R66.reuse, -R71 ;  /* 0x000000422e487223 */ /* 0x080fe20000010847 */
[----:B------:R-:W-:Y:S02]  /*7020*/  HADD2.F32 R65, -RZ, R65.H1_H1 ;  /* 0x30000041ff417230 */ /* 0x000fe40000004100 */
[CC--:B------:R-:W-:Y:S01]  /*7030*/  FMUL.FTZ R46, R50.reuse, R69.reuse ;  /* 0x00000045322e7220 */ /* 0x0c0fe20000410000 */
[----:B------:R-:W-:Y:S01]  /*7040*/  FFMA.FTZ R73, R47, R66, R68 ;  /* 0x000000422f497223 */ /* 0x000fe20000010044 */
[C---:B------:R-:W-:Y:S01]  /*7050*/  FMUL.FTZ R69, R45.reuse, R69 ;  /* 0x000000452d457220 */ /* 0x040fe20000410000 */
[----:B------:R-:W-:Y:S01]  /*7060*/  F2FP.F16.E4M3.UNPACK_B R142, R142 ;  /* 0x0000008eff8e723e */ /* 0x000fe200020006ff */
[-C--:B------:R-:W-:Y:S01]  /*7070*/  FFMA.FTZ R74, R45, R65.reuse, -R46 ;  /* 0x000000412d4a7223 */ /* 0x080fe2000001082e */
[-C--:B------:R-:W-:Y:S01]  /*7080*/  F2FP.F16.E4M3.UNPACK_B R45, R44.reuse.H1 ;  /* 0x0000002cff2d723e */ /* 0x080fe200030006ff */
[----:B------:R-:W-:Y:S01]  /*7090*/  FFMA.FTZ R75, R50, R65, R69 ;  /* 0x00000041324b7223 */ /* 0x000fe20000010045 */
[----:B------:R-:W-:Y:S01]  /*70a0*/  F2FP.F16.E4M3.UNPACK_B R44, R44 ;  /* 0x0000002cff2c723e */ /* 0x000fe200020006ff */
[----:B------:R-:W-:-:S02]  /*70b0*/  HADD2.F32 R65, -RZ, R143.H1_H1 ;  /* 0x3000008fff417230 */ /* 0x000fc40000004100 */
[--C-:B------:R-:W-:Y:S01]  /*70c0*/  HADD2.F32 R46, -RZ, R45.reuse.H0_H0 ;  /* 0x2000002dff2e7230 */ /* 0x100fe20000004100 */
[----:B------:R-:W-:Y:S01]  /*70d0*/  F2FP.SATFINITE.E4M3.F32.PACK_AB_MERGE_C R77, R75, R74, RZ ;  /* 0x0000004a4b4d723e */ /* 0x000fe200048070ff */
[----:B------:R-:W-:Y:S02]  /*70e0*/  HADD2.F32 R47, -RZ, R45.H1_H1 ;  /* 0x3000002dff2f7230 */ /* 0x000fe40000004100 */
[--C-:B------:R-:W-:Y:S02]  /*70f0*/  HADD2.F32 R45, -RZ, R44.reuse.H0_H0 ;  /* 0x2000002cff2d7230 */ /* 0x100fe40000004100 */
[-C--:B------:R-:W-:Y:S01]  /*7100*/  FMUL.FTZ R68, R46, R65.reuse ;  /* 0x000000412e447220 */ /* 0x080fe20000410000 */
[----:B------:R-:W-:Y:S02]  /*7110*/  HADD2.F32 R143, -RZ, R143.H0_H0 ;  /* 0x2000008fff8f7230 */ /* 0x000fe40000004100 */
[----:B------:R-:W-:Y:S01]  /*7120*/  FMUL.FTZ R69, R47, R65 ;  /* 0x000000412f457220 */ /* 0x000fe20000410000 */
[----:B------:R-:W-:-:S02]  /*7130*/  HADD2.F32 R44, -RZ, R44.H1_H1 ;  /* 0x3000002cff2c7230 */ /* 0x000fc40000004100 */
[--C-:B------:R-:W-:Y:S02]  /*7140*/  HADD2.F32 R50, -RZ, R142.reuse.H1_H1 ;  /* 0x3000008eff327230 */ /* 0x100fe40000004100 */
[----:B------:R-:W-:Y:S02]  /*7150*/  HADD2.F32 R142, -RZ, R142.H0_H0 ;  /* 0x2000008eff8e7230 */ /* 0x000fe40000004100 */
[-C--:B------:R-:W-:Y:S01]  /*7160*/  FMUL.FTZ R66, R44, R143.reuse ;  /* 0x0000008f2c427220 */ /* 0x080fe20000410000 */
[----:B------:R-:W-:Y:S01]  /*7170*/  FMUL.FTZ R143, R45, R143 ;  /* 0x0000008f2d8f7220 */ /* 0x000fe20000410000 */
[-C--:B------:R-:W-:Y:S01]  /*7180*/  FFMA.FTZ R69, R46, R50.reuse, -R69 ;  /* 0x000000322e457223 */ /* 0x080fe20000010845 */
[----:B------:R-:W-:Y:S01]  /*7190*/  FFMA.FTZ R68, R47, R50, R68 ;  /* 0x000000322f447223 */ /* 0x000fe20000010044 */
[----:B------:R-:W-:Y:S01]  /*71a0*/  FFMA.FTZ R71, R45, R142, -R66 ;  /* 0x0000008e2d477223 */ /* 0x000fe20000010842 */
        /* <DEDUP_REMOVED lines=46> */
[----:B------:R-:W-:Y:S01]  /*7490*/  F2FP.SATFINITE.E4M3.F32.PACK_AB_MERGE_C R45, R73, R72, R77 ;  /* 0x00000048492d723e */ /* 0x000fe2000480704d */
[----:B------:R-:W-:Y:S01]  /*74a0*/  IMAD.MOV.U32 R46, RZ, RZ, R68 ;  /* 0x000000ffff2e7224 */ /* 0x000fe200078e0044 */
[----:B------:R-:W-:-:S07]  /*74b0*/  F2FP.SATFINITE.E4M3.F32.PACK_AB_MERGE_C R44, R142, R71, R76 ;  /* 0x000000478e2c723e */ /* 0x000fce000480704c */
.L_x_475:
[----:B------:R-:W-:Y:S05]  /*74c0*/  BSYNC B2 ;  /* 0x0000000000027941 */ /* 0x000fea0003800000 */
.L_x_474:
[----:B--2---:R0:W-:Y:S02]  /*74d0*/  STG.E.128 desc[UR54][R48.64+0x40], R44 ;  /* 0x0000402c30007986 */ /* 0x0041e4000c101d36 */
.L_x_473:
[----:B------:R-:W-:Y:S05]  /*74e0*/  BSYNC B1 ;  /* 0x0000000000017941 */ /* 0x000fea0003800000 */
.L_x_472:
        /* <DEDUP_REMOVED lines=11> */
[----:B------:R-:W-:Y:S01]  /*75a0*/  MOV R51, R46 ;  /* 0x0000002e00337202 */ /* 0x000fe20000000f00 */
[----:B------:R-:W-:Y:S01]  /*75b0*/  IMAD.SHL.U32 R46, R64, 0x100, RZ ;  /* 0x00000100402e7824 */ /* 0x000fe200078e00ff */
[----:B------:R-:W-:Y:S01]  /*75c0*/  SHF.R.U32.HI R66, RZ, 0x10, R61 ;  /* 0x00000010ff427819 */ /* 0x000fe2000001163d */
[----:B------:R-:W-:Y:S01]  /*75d0*/  IMAD.SHL.U32 R47, R50, 0x100, RZ ;  /* 0x00000100322f7824 */ /* 0x000fe200078e00ff */
[----:B------:R-:W-:Y:S02]  /*75e0*/  LOP3.LUT R61, R61, 0xff0000ff, RZ, 0xc0, !PT ;  /* 0xff0000ff3d3d7812 */ /* 0x000fe400078ec0ff */
[----:B------:R-:W-:-:S02]  /*75f0*/  SHF.R.U32.HI R65, RZ, 0x10, R63 ;  /* 0x00000010ff417819 */ /* 0x000fc4000001163f */
[----:B------:R-:W-:Y:S02]  /*7600*/  LOP3.LUT R62, R63, 0xff0000ff, RZ, 0xc0, !PT ;  /* 0xff0000ff3f3e7812 */ /* 0x000fe400078ec0ff */
[----:B------:R-:W-:Y:S01]  /*7610*/  LOP3.LUT R50, R61, 0xff00, R46, 0xf8, !PT ;  /* 0x0000ff003d327812 */ /* 0x000fe200078ef82e */
[----:B------:R-:W-:Y:S01]  /*7620*/  IMAD.U32 R61, R65, 0x10000, RZ ;  /* 0x00010000413d7824 */ /* 0x000fe200078e00ff */
[----:B------:R-:W-:Y:S01]  /*7630*/  LOP3.LUT R64, R62, 0xff00, R47, 0xf8, !PT ;  /* 0x0000ff003e407812 */ /* 0x000fe200078ef82f */
[----:B------:R-:W-:Y:S01]  /*7640*/  IMAD.U32 R47, R66, 0x10000, RZ ;  /* 0x00010000422f7824 */ /* 0x000fe200078e00ff */
        /* <DEDUP_REMOVED lines=91> */
.L_x_479:
[----:B------:R-:W-:Y:S05]  /*7c00*/  BSYNC B2 ;  /* 0x0000000000027941 */ /* 0x000fea0003800000 */
.L_x_478:
[----:B--2---:R0:W-:Y:S02]  /*7c10*/  STG.E.128 desc[UR54][R48.64+0x60], R44 ;  /* 0x0000602c30007986 */ /* 0x0041e4000c101d36 */
.L_x_477:
[----:B------:R-:W-:Y:S05]  /*7c20*/  BSYNC B1 ;  /* 0x0000000000017941 */ /* 0x000fea0003800000 */
.L_x_476:
[----:B------:R-:W-:Y:S01]  /*7c30*/  ISETP.NE.AND P3, PT, R38, RZ, PT ;  /* 0x000000ff2600720c */ /* 0x000fe20003f65270 */
[----:B------:R-:W-:-:S12]  /*7c40*/  BSSY B1, `(.L_x_480) ;  /* 0x0000072000017945 */ /* 0x000fd80003800000 */
[----:B------:R-:W-:Y:S05]  /*7c50*/  @!P3 BRA `(.L_x_481) ;  /* 0x0000000400c0b947 */ /* 0x000fea0003800000 */
[----:B0-234-:R0:W2:Y:S01]  /*7c60*/  LDS.128 R44, [R40+0x2b200] ;  /* 0x02b20000282c7984 */ /* 0x01d0a20000000c00 */
[----:B------:R-:W-:Y:S01]  /*7c70*/  IADD3 R50, R16, 0x40, RZ ;  /* 0x0000004010327810 */ /* 0x000fe20007ffe0ff */
[----:B------:R-:W-:Y:S03]  /*7c80*/  BSSY B2, `(.L_x_482) ;  /* 0x000006c000027945 */ /* 0x000fe60003800000 */
[----:B------:R-:W-:-:S13]  /*7c90*/  ISETP.GE.AND P3, PT, R50, R135, PT ;  /* 0x000000873200720c */ /* 0x000fda0003f66270 */
[----:B0-----:R-:W-:Y:S05]  /*7ca0*/  @P3 BRA `(.L_x_483) ;  /* 0x0000000400a43947 */ /* 0x001fea0003800000 */
[----:B------:R-:W-:Y:S01]  /*7cb0*/  SHF.R.U32.HI R62, RZ, 0x8, R57 ;  /* 0x00000008ff3e7819 */ /* 0x000fe20000011639 */
[----:B--2---:R-:W-:Y:S01]  /*7cc0*/  IMAD.MOV.U32 R56, RZ, RZ, R47 ;  /* 0x000000ffff387224 */ /* 0x004fe200078e002f */
[----:B------:R-:W-:Y:S01]  /*7cd0*/  SHF.R.U32.HI R58, RZ, 0x8, R59 ;  /* 0x00000008ff3a7819 */ /* 0x000fe2000001163b */
[----:B------:R-:W-:Y:S01]  /*7ce0*/  IMAD.MOV.U32 R51, RZ, RZ, R46 ;  /* 0x000000ffff337224 */ /* 0x000fe200078e002e */
        /* <DEDUP_REMOVED lines=8> */
[----:B------:R-:W-:Y:S02]  /*7d70*/  LOP3.LUT R57, R57, 0xff00, R46, 0xf8, !PT ;  /* 0x0000ff0039397812 */ /* 0x000fe400078ef82e */
[----:B------:R-:W-:Y:S02]  /*7d80*/  SHF.L.U32 R60, R60, 0x10, RZ ;  /* 0x000000103c3c7819 */ /* 0x000fe400000006ff */
        /* <DEDUP_REMOVED lines=91> */
.L_x_483:
[----:B------:R-:W-:Y:S05]  /*8340*/  BSYNC B2 ;  /* 0x0000000000027941 */ /* 0x000fea0003800000 */
.L_x_482:
[----:B--2---:R0:W-:Y:S02]  /*8350*/  STG.E.128 desc[UR54][R48.64+0x80], R44 ;  /* 0x0000802c30007986 */ /* 0x0041e4000c101d36 */
.L_x_481:
[----:B------:R-:W-:Y:S05]  /*8360*/  BSYNC B1 ;  /* 0x0000000000017941 */ /* 0x000fea0003800000 */
.L_x_480:
[----:B------:R-:W-:-:S13]  /*8370*/  ISETP.NE.AND P3, PT, R39, RZ, PT ;  /* 0x000000ff2700720c */ /* 0x000fda0003f65270 */
        /* <DEDUP_REMOVED lines=8> */
[----:B------:R-:W-:Y:S01]  /*8400*/  SHF.R.U32.HI R50, RZ, 0x8, R55 ;  /* 0x00000008ff327819 */ /* 0x000fe20000011637 */
[----:B------:R-:W-:Y:S01]  /*8410*/  IMAD.MOV.U32 R52, RZ, RZ, R47 ;  /* 0x000000ffff347224 */ /* 0x000fe200078e002f */
[----:B------:R-:W-:Y:S01]  /*8420*/  SHF.R.U32.HI R58, RZ, 0x10, R53 ;  /* 0x00000010ff3a7819 */ /* 0x000fe20000011635 */
[----:B------:R-:W-:Y:S01]  /*8430*/  IMAD.SHL.U32 R46, R56, 0x100, RZ ;  /* 0x00000100382e7824 */ /* 0x000fe200078e00ff */
[----:B------:R-:W-:Y:S02]  /*8440*/  LOP3.LUT R53, R53, 0xff0000ff, RZ, 0xc0, !PT ;  /* 0xff0000ff35357812 */ /* 0x000fe400078ec0ff */
[----:B------:R-:W-:Y:S02]  /*8450*/  SHF.R.U32.HI R57, RZ, 0x10, R55 ;  /* 0x00000010ff397819 */ /* 0x000fe40000011637 */
[----:B------:R-:W-:-:S02]  /*8460*/  LOP3.LUT R54, R55, 0xff0000ff, RZ, 0xc0, !PT ;  /* 0xff0000ff37367812 */ /* 0x000fc400078ec0ff */
[----:B------:R-:W-:Y:S02]  /*8470*/  SHF.L.U32 R47, R50, 0x8, RZ ;  /* 0x00000008322f7819 */ /* 0x000fe400000006ff */
        /* <DEDUP_REMOVED lines=95> */
.L_x_485:
[----:B------:R-:W-:Y:S05]  /*8a70*/  BSYNC B1 ;  /* 0x0000000000017941 */ /* 0x000fea0003800000 */
.L_x_484:
[----:B--2---:R0:W-:Y:S01]  /*8a80*/  STG.E.128 desc[UR54][R48.64+0xa0], R44 ;  /* 0x0000a02c30007986 */ /* 0x0041e2000c101d36 */
[----:B------:R-:W-:Y:S05]  /*8a90*/  BRA `(.L_x_463) ;  /* 0x0000006800607947 */ /* 0x000fea0003800000 */
.L_x_431:
        /* <DEDUP_REMOVED lines=31> */
[----:B------:R-:W-:Y:S02]  /*8c90*/  CS2R R44, SRZ ;  /* 0x00000000002c7805 */ /* 0x000fe4000001ff00 */
[----:B------:R-:W-:Y:S02]  /*8ca0*/  CS2R R46, SRZ ;  /* 0x00000000002e7805 */ /* 0x000fe4000001ff00 */
[----:B------:R-:W-:Y:S01]  /*8cb0*/  IADD3.X R97, R14, UR5, R43, P2, P3 ;  /* 0x000000050e617c10 */ /* 0x000fe200097e642b */
[----:B------:R-:W-:-:S02]  /*8cc0*/  ULDC.64 UR4, c[0x0][0x3e0] ;  /* 0x0000f80000047ab9 */ /* 0x000fc40000000a00 */
[----:B------:R-:W-:-:S04]  /*8cd0*/  IADD3 R98, P2, P3, R106, UR4, R92 ;  /* 0x000000046a627c10 */ /* 0x000fc8000fb5e05c */
[----:B------:R-:W-:Y:S02]  /*8ce0*/  IADD3.X R99, R20, UR5, R100, P2, P3 ;  /* 0x0000000514637c10 */ /* 0x000fe400097e6464 */
[----:B------:R-:W-:Y:S02]  /*8cf0*/  ISETP.GE.AND P2, PT, R22, R135, PT ;  /* 0x000000871600720c */ /* 0x000fe40003f46270 */
[----:B------:R-:W-:Y:S02]  /*8d00*/  CS2R R60, SRZ ;  /* 0x00000000003c7805 */ /* 0x000fe4000001ff00 */
[----:B------:R-:W-:Y:S02]  /*8d10*/  CS2R R62, SRZ ;  /* 0x00000000003e7805 */ /* 0x000fe4000001ff00 */
[----:B------:R-:W-:Y:S02]  /*8d20*/  CS2R R48, SRZ ;  /* 0x0000000000307805 */ /* 0x000fe4000001ff00 */
[----:B------:R-:W-:-:S05]  /*8d30*/  CS2R R50, SRZ ;  /* 0x0000000000327805 */ /* 0x000fca000001ff00 */
[----:B------:R0:W5:Y:S04]  /*8d40*/  @!P2 LDG.E.128 R56, desc[UR54][R96.64] ;  /* 0x000000366038a981 */ /* 0x000168000c1e1d00 */
[----:B------:R0:W5:Y:S01]  /*8d50*/  @!P2 LDG.E.128 R44, desc[UR54][R98.64] ;  /* 0x00000036622ca981 */ /* 0x000162000c1e1d00 */
[----:B------:R-:W-:Y:S02]  /*8d60*/  ISETP.GE.AND P2, PT, R221, R135, PT ;  /* 0x00000087dd00720c */ /* 0x000fe40003f46270 */
[----:B------:R-:W-:Y:S02]  /*8d70*/  CS2R R88, SRZ ;  /* 0x0000000000587805 */ /* 0x000fe4000001ff00 */
[----:B------:R-:W-:Y:S02]  /*8d80*/  CS2R R90, SRZ ;  /* 0x00000000005a7805 */ /* 0x000fe4000001ff00 */
[----:B------:R-:W-:-:S02]  /*8d90*/  CS2R R52, SRZ ;  /* 0x0000000000347805 */ /* 0x000fc4000001ff00 */
[----:B------:R-:W-:-:S05]  /*8da0*/  CS2R R54, SRZ ;  /* 0x0000000000367805 */ /* 0x000fca000001ff00 */
[----:B------:R0:W5:Y:S04]  /*8db0*/  @!P2 LDG.E.128 R60, desc[UR54][R96.64+0x20] ;  /* 0x00002036603ca981 */ /* 0x000168000c1e1d00 */
[----:B------:R0:W5:Y:S01]  /*8dc0*/  @!P2 LDG.E.128 R48, desc[UR54][R98.64+0x20] ;  /* 0x000020366230a981 */ /* 0x000162000c1e1d00 */
[----:B------:R-:W-:-:S13]  /*8dd0*/  ISETP.GE.AND P2, PT, R222, R135, PT ;  /* 0x00000087de00720c */ /* 0x000fda0003f46270 */
[----:B------:R0:W5:Y:S04]  /*8de0*/  @!P2 LDG.E.128 R88, desc[UR54][R96.64+0x40] ;  /* 0x000040366058a981 */ /* 0x000168000c1e1d00 */
[----:B------:R0:W5:Y:S02]  /*8df0*/  @!P2 LDG.E.128 R52, desc[UR54][R98.64+0x40] ;  /* 0x000040366234a981 */ /* 0x000164000c1e1d00 */
.L_x_487:
[----:B------:R-:W-:Y:S05]  /*8e00*/  BSYNC B1 ;  /* 0x0000000000017941 */ /* 0x000fea0003800000 */
.L_x_486:
[----:B0-----:R-:W-:Y:S01]  /*8e10*/  VIADD R96, R220, 0x80 ;  /* 0x00000080dc607836 */ /* 0x001fe20000000000 */
[----:B------:R-:W-:Y:S01]  /*8e20*/  BSSY B1, `(.L_x_488) ;  /* 0x0000024000017945 */ /* 0x000fe20003800000 */
[----:B-----5:R-:W-:Y:S01]  /*8e30*/  IMAD.MOV.U32 R181, RZ, RZ, R44 ;  /* 0x000000ffffb57224 */ /* 0x020fe200078e002c */
[----:B------:R-:W-:Y:S02]  /*8e40*/  MOV R176, R46 ;  /* 0x0000002e00b07202 */ /* 0x000fe40000000f00 */
[----:B------:R-:W-:-:S13]  /*8e50*/  ISETP.GE.AND P3, PT, R96, R42, PT ;  /* 0x0000002a6000720c */ /* 0x000fda0003f66270 */
[----:B------:R-:W-:Y:S05]  /*8e60*/  @P3 BRA `(.L_x_489) ;  /* 0x00000000007c3947 */ /* 0x000fea0003800000 */
[----:B------:R-:W-:Y:S01]  /*8e70*/  IADD3 R93, P2, P5, R112, R94, R9 ;  /* 0x0000005e705d7210 */ /* 0x000fe20007d5e009 */
[----:B------:R-:W-:Y:S01]  /*8e80*/  ULDC.64 UR4, c[0x0][0x3c8] ;  /* 0x0000f20000047ab9 */ /* 0x000fe20000000a00 */
[----:B------:R-:W-:Y:S02]  /*8e90*/  CS2R R76, SRZ ;  /* 0x00000000004c7805 */ /* 0x000fe4000001ff00 */
[----:B------:R-:W-:Y:S02]  /*8ea0*/  CS2R R78, SRZ ;  /* 0x00000000004e7805 */ /* 0x000fe4000001ff00 */
[----:B------:R-:W-:Y:S02]  /*8eb0*/  IADD3.X R43, R14, R43, R8, P2, P5 ;  /* 0x0000002b0e2b7210 */ /* 0x000fe400017ea408 */
[----:B------:R-:W-:Y:S02]  /*8ec0*/  CS2R R64, SRZ ;  /* 0x0000000000407805 */ /* 0x000fe4000001ff00 */
[----:B------:R-:W-:-:S02]  /*8ed0*/  IADD3 R94, P2, P5, R106, R92, R11 ;  /* 0x0000005c6a5e7210 */ /* 0x000fc40007d5e00b */
[----:B------:R-:W-:Y:S02]  /*8ee0*/  CS2R R66, SRZ ;  /* 0x0000000000427805 */ /* 0x000fe4000001ff00 */
[----:B------:R-:W-:Y:S02]  /*8ef0*/  IADD3.X R100, R20, R100, R10, P2, P5 ;  /* 0x0000006414647210 */ /* 0x000fe400017ea40a */
[----:B------:R-:W-:-:S04]  /*8f00*/  IADD3 R92, P2, R93, UR4, RZ ;  /* 0x000000045d5c7c10 */ /* 0x000fc8000ff5e0ff */
[----:B------:R-:W-:Y:S01]  /*8f10*/  IADD3.X R93, R43, UR5, RZ, P2, !PT ;  /* 0x000000052b5d7c10 */ /* 0x000fe200097fe4ff */
[----:B------:R-:W-:Y:S02]  /*8f20*/  ULDC.64 UR4, c[0x0][0x3e0] ;  /* 0x0000f80000047ab9 */ /* 0x000fe40000000a00 */
[----:B------:R-:W-:-:S04]  /*8f30*/  IADD3 R94, P2, R94, UR4, RZ ;  /* 0x000000045e5e7c10 */ /* 0x000fc8000ff5e0ff */
[----:B------:R-:W-:Y:S02]  /*8f40*/  IADD3.X R95, R100, UR5, RZ, P2, !PT ;  /* 0x00000005645f7c10 */ /* 0x000fe400097fe4ff */
        /* <DEDUP_REMOVED lines=17> */
.L_x_489:
[----:B------:R-:W-:Y:S05]  /*9060*/  BSYNC B1 ;  /* 0x0000000000017941 */ /* 0x000fea0003800000 */
.L_x_488:
[----:B------:R-:W-:Y:S01]  /*9070*/  UISETP.NE.AND UP0, UPT, UR53, 0x3, UPT ;  /* 0x000000033500788c */ /* 0x000fe2000bf05270 */
[----:B------:R-:W-:Y:S01]  /*9080*/  IMAD.MOV.U32 R172, RZ, RZ, R48 ;  /* 0x000000ffffac7224 */ /* 0x000fe200078e0030 */
[----:B------:R-:W-:Y:S01]  /*9090*/  MOV R178, R58 ;  /* 0x0000003a00b27202 */ /* 0x000fe20000000f00 */
[----:B------:R-:W-:Y:S01]  /*90a0*/  IMAD.MOV.U32 R173, RZ, RZ, R50 ;  /* 0x000000ffffad7224 */ /* 0x000fe200078e0032 */
[----:B-----5:R-:W-:Y:S01]  /*90b0*/  MOV R164, R66 ;  /* 0x0000004200a47202 */ /* 0x020fe20000000f00 */
[----:B------:R-:W-:Y:S01]  /*90c0*/  IMAD.MOV.U32 R170, RZ, RZ, R52 ;  /* 0x000000ffffaa7224 */ /* 0x000fe200078e0034 */
[----:B------:R-:W-:Y:S01]  /*90d0*/  PLOP3.LUT P2, PT, PT, PT, UP0, 0x80, 0x0 ;  /* 0x000000000000781c */ /* 0x000fe20003f4f008 */
[----:B------:R-:W-:Y:S01]  /*90e0*/  IMAD.MOV.U32 R169, RZ, RZ, R54 ;  /* 0x000000ffffa97224 */ /* 0x000fe200078e0036 */
[----:B------:R-:W-:Y:S01]  /*90f0*/  MOV R166, R78 ;  /* 0x0000004e00a67202 */ /* 0x000fe20000000f00 */
[----:B------:R-:W-:Y:S02]  /*9100*/  IMAD.MOV.U32 R184, RZ, RZ, R56 ;  /* 0x000000ffffb87224 */ /* 0x000fe400078e0038 */
        /* <DEDUP_REMOVED lines=13> */
[----:B------:R-:W-:Y:S01]  /*91e0*/  IMAD.MOV.U32 R155, RZ, RZ, R86 ;  /* 0x000000ffff9b7224 */ /* 0x000fe200078e0056 */
[----:B------:R-:W-:Y:S06]  /*91f0*/  @!P2 BRA `(.L_x_490) ;  /* 0x000000000004a947 */ /* 0x000fec0003800000 */
[----:B------:R-:W-:Y:S01]  /*9200*/  BPT.TRAP 0x1 ;  /* 0x000000040000795c */ /* 0x000fe20000300000 */
.L_x_490:
[----:B------:R-:W-:Y:S01]  /*9210*/  IMAD R43, R19, 0x8, R18 ;  /* 0x00000008132b7824 */ /* 0x000fe200078e0212 */
[----:B------:R-:W-:Y:S01]  /*9220*/  SHF.L.U32 R100, R223, 0x1f, RZ ;  /* 0x0000001fdf647819 */ /* 0x000fe200000006ff */
[----:B------:R-:W1:Y:S01]  /*9230*/  LDC R156, c[0x0][0x2e4] ;  /* 0x0000b900ff9c7b82 */ /* 0x000e620000000800 */
[----:B------:R-:W-:Y:S02]  /*9240*/  BSSY B1, `(.L_x_491) ;  /* 0x0000004000017945 */ /* 0x000fe40003800000 */
[----:B------:R-:W2:Y:S05]  /*9250*/  SYNCS.PHASECHK.TRANS64.TRYWAIT P5, [R43+URZ+0x33490], R100 ;  /* 0x033490642b0075a7 */ /* 0x000eaa00080a017f */
[----:B------:R-:W3:Y:S01]  /*9260*/  LDC.64 R138, c[0x0][0x2f0] ;  /* 0x0000bc00ff8a7b82 */ /* 0x000ee20000000a00 */
[----:B--2---:R-:W-:Y:S05]  /*9270*/  @!P5 BRA `(.L_x_492) ;  /* 0x000001f00078d947 */ /* 0x004fea0003800000 */
.L_x_748:
[----:B------:R-:W-:Y:S05]  /*9280*/  BSYNC B1 ;  /* 0x0000000000017941 */ /* 0x000fea0003800000 */
.L_x_491:
[----:B------:R-:W-:Y:S01]  /*9290*/  BSSY B1, `(.L_x_493) ;  /* 0x00002ec000017945 */ /* 0x000fe20003800000 */
[----:B-1----:R-:W-:Y:S01]  /*92a0*/  IADD3 R162, -R101, R156, RZ ;  /* 0x0000009c65a27210 */ /* 0x002fe20007ffe1ff */
[----:B------:R-:W-:Y:S02]  /*92b0*/  IMAD.MOV.U32 R141, RZ, RZ, R143 ;  /* 0x000000ffff8d7224 */ /* 0x000fe400078e008f */
[----:B------:R-:W-:Y:S05]  /*92c0*/  @P4 BRA `(.L_x_494) ;  /* 0x0000002c00a04947 */ /* 0x000fea0003800000 */
[----:B------:R-:W-:Y:S01]  /*92d0*/  ISETP.NE.AND P4, PT, R34, RZ, PT ;  /* 0x000000ff2200720c */ /* 0x000fe20003f85270 */
[-C--:B0--3--:R-:W-:Y:S01]  /*92e0*/  IMAD R92, R146, R138.reuse, RZ ;  /* 0x0000008a925c7224 */ /* 0x089fe200078e02ff */
[----:B------:R-:W-:Y:S01]  /*92f0*/  BSSY B2, `(.L_x_495) ;  /* 0x00000f4000027945 */ /* 0x000fe20003800000 */
[----:B------:R-:W-:-:S04]  /*9300*/  IMAD.WIDE.U32 R142, R220, R138, R140 ;  /* 0x0000008adc8e7225 */ /* 0x000fc800078e008c */
[----:B------:R-:W-:-:S04]  /*9310*/  IMAD R171, R220, R139, R92 ;  /* 0x0000008bdcab7224 */ /* 0x000fc800078e025c */
[----:B------:R-:W-:Y:S02]  /*9320*/  IMAD.IADD R171, R171, 0x1, R143 ;  /* 0x00000001abab7824 */ /* 0x000fe400078e028f */
[----:B------:R-:W-:Y:S05]  /*9330*/  @!P4 BRA `(.L_x_496) ;  /* 0x0000000c00bcc947 */ /* 0x000fea0003800000 */
[----:B------:R-:W-:Y:S01]  /*9340*/  SEL R92, R101, R162, !P0 ;  /* 0x000000a2655c7207 */ /* 0x000fe20004000000 */
[----:B------:R-:W-:Y:S01]  /*9350*/  BSSY B3, `(.L_x_497) ;  /* 0x00000e3000037945 */ /* 0x000fe20003800000 */
[----:B------:R-:W-:Y:S02]  /*9360*/  IADD3 R179, P4, P5, R120, R142, R25 ;  /* 0x0000008e78b37210 */ /* 0x000fe40007d9e019 */
[----:B------:R-:W-:Y:S02]  /*9370*/  SHF.R.S32.HI R93, RZ, 0x1f, R92 ;  /* 0x0000001fff5d7819 */ /* 0x000fe4000001145c */
[----:B------:R-:W-:Y:S02]  /*9380*/  IADD3.X R177, R0, R171, R30, P4, P5 ;  /* 0x000000ab00b17210 */ /* 0x000fe400027ea41e */
[----:B------:R-:W-:Y:S02]  /*9390*/  LEA.HI R92, R93, R92, RZ, 0x5 ;  /* 0x0000005c5d5c7211 */ /* 0x000fe400078f28ff */
[----:B------:R-:W-:-:S02]  /*93a0*/  ISETP.GE.AND P4, PT, R22, R135, PT ;  /* 0x000000871600720c */ /* 0x000fc40003f86270 */
[----:B------:R-:W-:-:S04]  /*93b0*/  LEA.HI.SX32 R92, R92, R21, 0x1b ;  /* 0x000000155c5c7211 */ /* 0x000fc800078fdaff */
[----:B------:R-:W-:Y:S01]  /*93c0*/  SHF.R.S32.HI R93, RZ, 0x1f, R92 ;  /* 0x0000001fff5d7819 */ /* 0x000fe2000001145c */
[----:B------:R-:W-:-:S03]  /*93d0*/  IMAD.SHL.U32 R180, R92, 0x10, RZ ;  /* 0x000000105cb47824 */ /* 0x000fc600078e00ff */
[----:B------:R-:W-:Y:S02]  /*93e0*/  LEA.HI R93, R93, R92, RZ, 0x2 ;  /* 0x0000005c5d5d7211 */ /* 0x000fe400078f10ff */
[----:B------:R-:W-:Y:S02]  /*93f0*/  LOP3.LUT R92, R224, 0x30, R180, 0xf8, !PT ;  /* 0x00000030e05c7812 */ /* 0x000fe400078ef8b4 */
[----:B------:R-:W-:Y:S02]  /*9400*/  SHF.R.S32.HI R93, RZ, 0x2, R93 ;  /* 0x00000002ff5d7819 */ /* 0x000fe4000001145d */
[----:B------:R-:W-:-:S03]  /*9410*/  LOP3.LUT R92, R92, R225, RZ, 0x3c, !PT ;  /* 0x000000e15c5c7212 */ /* 0x000fc600078e3cff */
[----:B------:R-:W-:-:S04]  /*9420*/  IMAD R93, R93, 0x2800, R226 ;  /* 0x000028005d5d7824 */ /* 0x000fc800078e02e2 */
[----:B------:R-:W-:Y:S02]  /*9430*/  IMAD.IADD R92, R93, 0x1, R92 ;  /* 0x000000015d5c7824 */ /* 0x000fe400078e025c */
[C---:B------:R-:W-:Y:S02]  /*9440*/  IMAD R93, R19.reuse, 0x7800, R145 ;  /* 0x00007800135d7824 */ /* 0x040fe400078e0291 */
[----:B------:R-:W-:Y:S02]  /*9450*/  IMAD R95, R19, 0x7800, R92 ;  /* 0x00007800135f7824 */ /* 0x000fe400078e025c */
[----:B------:R-:W-:-:S03]  /*9460*/  IMAD.IADD R93, R18, 0x1, R93 ;  /* 0x00000001125d7824 */ /* 0x000fc600078e025d */
[----:B------:R-:W-:-:S03]  /*9470*/  IADD3 R96, R18, R95, RZ ;  /* 0x0000005f12607210 */ /* 0x000fc60007ffe0ff */
[----:B------:R-:W0:Y:S04]  /*9480*/  LDS.128 R92, [R93+0x24200] ;  /* 0x024200005d5c7984 */ /* 0x000e280000000c00 */
[----:B------:R-:W1:Y:S01]  /*9490*/  LDS.128 R96, [R96+0x24200] ;  /* 0x0242000060607984 */ /* 0x000e620000000c00 */
[----:B------:R-:W-:Y:S05]  /*94a0*/  @P4 BRA `(.L_x_498) ;  /* 0x0000000c00344947 */ /* 0x000fea0003800000 */
[----:B------:R-:W-:Y:S02]  /*94b0*/  F2FP.F16.E4M3.UNPACK_B R185, R181.H1 ;  /* 0x000000b5ffb9723e */ /* 0x000fe400030006ff */
[----:B-1----:R-:W-:Y:S02]  /*94c0*/  F2FP.F16.E4M3.UNPACK_B R58, R96.H1 ;  /* 0x00000060ff3a723e */ /* 0x002fe400030006ff */
[----:B0-----:R-:W-:Y:S01]  /*94d0*/  F2FP.F16.E4M3.UNPACK_B R44, R92.H1 ;  /* 0x0000005cff2c723e */ /* 0x001fe200030006ff */
[----:B------:R-:W-:Y:S01]  /*94e0*/  HADD2.F32 R187, -RZ, R185.H0_H0 ;  /* 0x200000b9ffbb7230 */ /* 0x000fe20000004100 */
[----:B------:R-:W-:Y:S01]  /*94f0*/  F2FP.F16.E4M3.UNPACK_B R182, R184.H1 ;  /* 0x000000b8ffb6723e */ /* 0x000fe200030006ff */
[----:B------:R-:W-:Y:S01]  /*9500*/  HADD2.F32 R46, -RZ, R58.H0_H0 ;  /* 0x2000003aff2e7230 */ /* 0x000fe20000004100 */
[----:B------:R-:W-:Y:S01]  /*9510*/  F2FP.F16.E4M3.UNPACK_B R191, R176.H1 ;  /* 0x000000b0ffbf723e */ /* 0x000fe200030006ff */
[----:B------:R-:W-:Y:S01]  /*9520*/  HADD2.F32 R56, -RZ, R44.H0_H0 ;  /* 0x2000002cff387230 */ /* 0x000fe20000004100 */
[----:B------:R-:W-:Y:S01]  /*9530*/  F2FP.F16.E4M3.UNPACK_B R193, R98.H1 ;  /* 0x00000062ffc1723e */ /* 0x000fe200030006ff */
[----:B------:R-:W-:-:S02]  /*9540*/  HADD2.F32 R183, -RZ, R182.H0_H0 ;  /* 0x200000b6ffb77230 */ /* 0x000fc40000004100 */
[-C--:B------:R-:W-:Y:S01]  /*9550*/  FMUL.FTZ R189, R46, R187.reuse ;  /* 0x000000bb2ebd7220 */ /* 0x080fe20000410000 */
[----:B------:R-:W-:Y:S02]  /*9560*/  HADD2.F32 R58, -RZ, R58.H1_H1 ;  /* 0x3000003aff3a7230 */ /* 0x000fe40000004100 */
[C---:B------:R-:W-:Y:S01]  /*9570*/  FMUL.FTZ R187, R56.reuse, R187 ;  /* 0x000000bb38bb7220 */ /* 0x040fe20000410000 */
[----:B------:R-:W-:Y:S02]  /*9580*/  HADD2.F32 R44, -RZ, R44.H1_H1 ;  /* 0x3000002cff2c7230 */ /* 0x000fe40000004100 */
[-C--:B------:R-:W-:Y:S01]  /*9590*/  FFMA.FTZ R56, R56, R183.reuse, -R189 ;  /* 0x000000b738387223 */ /* 0x080fe200000108bd */
[----:B------:R-:W-:Y:S01]  /*95a0*/  F2FP.F16.E4M3.UNPACK_B R192, R94.H1 ;  /* 0x0000005effc0723e */ /* 0x000fe200030006ff */
[----:B------:R-:W-:Y:S01]  /*95b0*/  FFMA.FTZ R46, R46, R183, R187 ;  /* 0x000000b72e2e7223 */ /* 0x000fe200000100bb */
[----:B------:R-:W-:Y:S01]  /*95c0*/  HADD2.F32 R183, -RZ, R185.H1_H1 ;  /* 0x300000b9ffb77230 */ /* 0x000fe20000004100 */
[----:B------:R-:W-:Y:S01]  /*95d0*/  F2FP.F16.E4M3.UNPACK_B R195, R178.H1 ;  /* 0x000000b2ffc3723e */ /* 0x000fe200030006ff */
[----:B------:R-:W-:Y:S01]  /*95e0*/  HADD2.F32 R185, -RZ, R182.H1_H1 ;  /* 0x300000b6ffb97230 */ /* 0x000fe20000004100 */
[----:B------:R-:W-:Y:S01]  /*95f0*/  F2FP.F16.E4M3.UNPACK_B R96, R96 ;  /* 0x00000060ff60723e */ /* 0x000fe200020006ff */
[----:B------:R-:W-:-:S02]  /*9600*/  HADD2.F32 R199, -RZ, R191.H0_H0 ;  /* 0x200000bfffc77230 */ /* 0x000fc40000004100 */
[-C--:B------:R-:W-:Y:S01]  /*9610*/  FMUL.FTZ R187, R58, R183.reuse ;  /* 0x000000b73abb7220 */ /* 0x080fe20000410000 */
[C---:B------:R-:W-:Y:S01]  /*9620*/  FMUL.FTZ R189, R44.reuse, R183 ;  /* 0x000000b72cbd7220 */ /* 0x040fe20000410000 */
[----:B------:R-:W-:Y:S01]  /*9630*/  HADD2.F32 R194, -RZ, R193.H0_H0 ;  /* 0x200000c1ffc27230 */ /* 0x000fe20000004100 */
[----:B------:R-:W-:Y:S01]  /*9640*/  F2FP.F16.E4M3.UNPACK_B R184, R184 ;  /* 0x000000b8ffb8723e */ /* 0x000fe200020006ff */
[-C--:B------:R-:W-:Y:S01]  /*9650*/  FFMA.FTZ R183, R44, R185.reuse, -R187 ;  /* 0x000000b92cb77223 */ /* 0x080fe200000108bb */
[----:B------:R-:W-:Y:S01]  /*9660*/  FFMA.FTZ R182, R58, R185, R189 ;  /* 0x000000b93ab67223 */ /* 0x000fe200000100bd */
[----:B------:R-:W-:Y:S01]  /*9670*/  HADD2.F32 R196, -RZ, R192.H0_H0 ;  /* 0x200000c0ffc47230 */ /* 0x000fe20000004100 */
[----:B------:R-:W-:Y:S01]  /*9680*/  F2FP.F16.E4M3.UNPACK_B R185, R181 ;  /* 0x000000b5ffb9723e */ /* 0x000fe200020006ff */
[----:B------:R-:W-:Y:S01]  /*9690*/  HADD2.F32 R197, -RZ, R195.H0_H0 ;  /* 0x200000c3ffc57230 */ /* 0x000fe20000004100 */
[----:B------:R-:W-:Y:S01]  /*96a0*/  F2FP.F16.E4M3.UNPACK_B R44, R92 ;  /* 0x0000005cff2c723e */ /* 0x000fe200020006ff */
[-C--:B------:R-:W-:Y:S01]  /*96b0*/  FMUL.FTZ R198, R194, R199.reuse ;  /* 0x000000c7c2c67220 */ /* 0x080fe20000410000 */
[----:B------:R-:W-:Y:S01]  /*96c0*/  FMUL.FTZ R199, R196, R199 ;  /* 0x000000c7c4c77220 */ /* 0x000fe20000410000 */
[----:B------:R-:W-:Y:S01]  /*96d0*/  HADD2.F32 R191, -RZ, R191.H1_H1 ;  /* 0x300000bfffbf7230 */ /* 0x000fe20000004100 */
[----:B------:R-:W-:Y:S01]  /*96e0*/  F2FP.F16.E4M3.UNPACK_B R176, R176 ;  /* 0x000000b0ffb0723e */ /* 0x000fe200020006ff */
[----:B------:R-:W-:-:S02]  /*96f0*/  HADD2.F32 R193, -RZ, R193.H1_H1 ;  /* 0x300000c1ffc17230 */ /* 0x000fc40000004100 */
[----:B------:R-:W-:Y:S01]  /*9700*/  FFMA.FTZ R199, R194, R197, R199 ;  /* 0x000000c5c2c77223 */ /* 0x000fe200000100c7 */
[----:B------:R-:W-:Y:S01]  /*9710*/  HADD2.F32 R187, -RZ, R185.H0_H0 ;  /* 0x200000b9ffbb7230 */ /* 0x000fe20000004100 */
[----:B------:R-:W-:Y:S01]  /*9720*/  F2FP.F16.E4M3.UNPACK_B R98, R98 ;  /* 0x00000062ff62723e */ /* 0x000fe200020006ff */
[----:B------:R-:W-:Y:S02]  /*9730*/  HADD2.F32 R92, -RZ, R96.H0_H0 ;  /* 0x20000060ff5c7230 */ /* 0x000fe40000004100 */
[----:B------:R-:W-:Y:S01]  /*9740*/  FMUL.FTZ R194, R193, R191 ;  /* 0x000000bfc1c27220 */ /* 0x000fe20000410000 */
[----:B------:R-:W-:Y:S01]  /*9750*/  HADD2.F32 R192, -RZ, R192.H1_H1 ;  /* 0x300000c0ffc07230 */ /* 0x000fe20000004100 */
[----:B------:R-:W-:Y:S01]  /*9760*/  F2FP.F16.E4M3.UNPACK_B R94, R94 ;  /* 0x0000005eff5e723e */ /* 0x000fe200020006ff */
[----:B------:R-:W-:Y:S02]  /*9770*/  HADD2.F32 R58, -RZ, R44.H0_H0 ;  /* 0x2000002cff3a7230 */ /* 0x000fe40000004100 */
[----:B------:R-:W-:Y:S01]  /*9780*/  FMUL.FTZ R189, R92, R187 ;  /* 0x000000bb5cbd7220 */ /* 0x000fe20000410000 */
[----:B------:R-:W-:-:S02]  /*9790*/  HADD2.F32 R195, -RZ, R195.H1_H1 ;  /* 0x300000c3ffc37230 */ /* 0x000fc40000004100 */
[----:B------:R-:W-:Y:S01]  /*97a0*/  FMUL.FTZ R191, R192, R191 ;  /* 0x000000bfc0bf7220 */ /* 0x000fe20000410000 */
[----:B------:R-:W-:Y:S02]  /*97b0*/  HADD2.F32 R181, -RZ, R184.H0_H0 ;  /* 0x200000b8ffb57230 */ /* 0x000fe40000004100 */
[----:B------:R-:W-:Y:S01]  /*97c0*/  FMUL.FTZ R187, R58, R187 ;  /* 0x000000bb3abb7220 */ /* 0x000fe20000410000 */
[----:B------:R-:W-:Y:S01]  /*97d0*/  FFMA.FTZ R198, R196, R197, -R198 ;  /* 0x000000c5c4c67223 */ /* 0x000fe200000108c6 */
[-C--:B------:R-:W-:Y:S01]  /*97e0*/  FFMA.FTZ R191, R193, R195.reuse, R191 ;  /* 0x000000c3c1bf7223 */ /* 0x080fe200000100bf */
[----:B------:R-:W-:Y:S01]  /*97f0*/  FFMA.FTZ R192, R192, R195, -R194 ;  /* 0x000000c3c0c07223 */ /* 0x000fe200000108c2 */
[-C--:B------:R-:W-:Y:S01]  /*9800*/  FFMA.FTZ R58, R58, R181.reuse, -R189 ;  /* 0x000000b53a3a7223 */ /* 0x080fe200000108bd */
[----:B------:R-:W-:Y:S01]  /*9810*/  FFMA.FTZ R92, R92, R181, R187 ;  /* 0x000000b55c5c7223 */ /* 0x000fe200000100bb */
[----:B------:R-:W-:Y:S01]  /*9820*/  F2FP.F16.E4M3.UNPACK_B R178, R178 ;  /* 0x000000b2ffb2723e */ /* 0x000fe200020006ff */
[----:B------:R-:W-:Y:S01]  /*9830*/  HADD2.F32 R197, -RZ, R176.H0_H0 ;  /* 0x200000b0ffc57230 */ /* 0x000fe20000004100 */
[----:B------:R-:W-:Y:S01]  /*9840*/  SHF.R.U32.HI R189, RZ, 0x8, R47 ;  /* 0x00000008ffbd7819 */ /* 0x000fe2000001162f */
[----:B------:R-:W-:Y:S01]  /*9850*/  HADD2.F32 R193, -RZ, R98.H0_H0 ;  /* 0x20000062ffc17230 */ /* 0x000fe20000004100 */
[----:B------:R-:W-:Y:S01]  /*9860*/  LOP3.LUT R188, R59, 0xff0000ff, RZ, 0xc0, !PT ;  /* 0xff0000ff3bbc7812 */ /* 0x000fe200078ec0ff */
[----:B------:R-:W-:Y:S01]  /*9870*/  HADD2.F32 R185, -RZ, R185.H1_H1 ;  /* 0x300000b9ffb97230 */ /* 0x000fe20000004100 */
[----:B------:R-:W-:Y:S01]  /*9880*/  LOP3.LUT R190, R45, 0xff0000ff, RZ, 0xc0, !PT ;  /* 0xff0000ff2dbe7812 */ /* 0x000fe200078ec0ff */
[----:B------:R-:W-:-:S02]  /*9890*/  HADD2.F32 R181, -RZ, R96.H1_H1 ;  /* 0x30000060ffb57230 */ /* 0x000fc40000004100 */
[----:B------:R-:W-:Y:S01]  /*98a0*/  FMUL.FTZ R196, R193, R197 ;  /* 0x000000c5c1c47220 */ /* 0x000fe20000410000 */
[----:B------:R-:W-:Y:S01]  /*98b0*/  HADD2.F32 R195, -RZ, R94.H0_H0 ;  /* 0x2000005effc37230 */ /* 0x000fe20000004100 */
[----:B------:R-:W-:Y:S01]  /*98c0*/  F2FP.SATFINITE.E4M3.F32.PACK_AB_MERGE_C R183, R183, R56, RZ ;  /* 0x00000038b7b7723e */ /* 0x000fe200048070ff */
[----:B------:R-:W-:Y:S02]  /*98d0*/  HADD2.F32 R44, -RZ, R44.H1_H1 ;  /* 0x3000002cff2c7230 */ /* 0x000fe40000004100 */
[----:B------:R-:W-:Y:S01]  /*98e0*/  FMUL.FTZ R187, R181, R185 ;  /* 0x000000b9b5bb7220 */ /* 0x000fe20000410000 */
[----:B------:R-:W-:Y:S02]  /*98f0*/  HADD2.F32 R184, -RZ, R184.H1_H1 ;  /* 0x300000b8ffb87230 */ /* 0x000fe40000004100 */
[----:B------:R-:W-:Y:S01]  /*9900*/  FMUL.FTZ R197, R195, R197 ;  /* 0x000000c5c3c57220 */ /* 0x000fe20000410000 */
[----:B------:R-:W-:Y:S02]  /*9910*/  HADD2.F32 R194, -RZ, R178.H0_H0 ;  /* 0x200000b2ffc27230 */ /* 0x000fe40000004100 */
[----:B------:R-:W-:Y:S01]  /*9920*/  FMUL.FTZ R186, R44, R185 ;  /* 0x000000b92cba7220 */ /* 0x000fe20000410000 */
[----:B------:R-:W-:-:S02]  /*9930*/  HADD2.F32 R176, -RZ, R176.H1_H1 ;  /* 0x300000b0ffb07230 */ /* 0x000fc40000004100 */
[----:B------:R-:W-:Y:S01]  /*9940*/  FFMA.FTZ R96, R44, R184, -R187 ;  /* 0x000000b82c607223 */ /* 0x000fe200000108bb */
[----:B------:R-:W-:Y:S02]  /*9950*/  HADD2.F32 R98, -RZ, R98.H1_H1 ;  /* 0x30000062ff627230 */ /* 0x000fe40000004100 */
[----:B------:R-:W-:Y:S01]  /*9960*/  FFMA.FTZ R197, R193, R194, R197 ;  /* 0x000000c2c1c57223 */ /* 0x000fe200000100c5 */
[----:B------:R-:W-:Y:S01]  /*9970*/  HADD2.F32 R94, -RZ, R94.H1_H1 ;  /* 0x3000005eff5e7230 */ /* 0x000fe20000004100 */
[----:B------:R-:W-:Y:S01]  /*9980*/  SHF.R.U32.HI R187, RZ, 0x8, R45 ;  /* 0x00000008ffbb7819 */ /* 0x000fe2000001162d */
[----:B------:R-:W-:Y:S02]  /*9990*/  HADD2.F32 R178, -RZ, R178.H1_H1 ;  /* 0x300000b2ffb27230 */ /* 0x000fe40000004100 */
[----:B------:R-:W-:Y:S01]  /*99a0*/  FMUL.FTZ R193, R98, R176 ;  /* 0x000000b062c17220 */ /* 0x000fe20000410000 */
[----:B------:R-:W-:Y:S01]  /*99b0*/  FFMA.FTZ R44, R181, R184, R186 ;  /* 0x000000b8b52c7223 */ /* 0x000fe200000100ba */
[--C-:B------:R-:W-:Y:S01]  /*99c0*/  SHF.R.U32.HI R184, RZ, 0x10, R57.reuse ;  /* 0x00000010ffb87819 */ /* 0x100fe20000011639 */
[C---:B------:R-:W-:Y:S01]  /*99d0*/  FMUL.FTZ R176, R94.reuse, R176 ;  /* 0x000000b05eb07220 */ /* 0x040fe20000410000 */
[----:B------:R-:W-:Y:S01]  /*99e0*/  SHF.R.U32.HI R181, RZ, 0x8, R57 ;  /* 0x00000008ffb57819 */ /* 0x000fe20000011639 */
[-C--:B------:R-:W-:Y:S01]  /*99f0*/  FFMA.FTZ R193, R94, R178.reuse, -R193 ;  /* 0x000000b25ec17223 */ /* 0x080fe200000108c1 */
[----:B------:R-:W-:Y:S01]  /*9a00*/  LOP3.LUT R186, R57, 0xff0000ff, RZ, 0xc0, !PT ;  /* 0xff0000ff39ba7812 */ /* 0x000fe200078ec0ff */
[----:B------:R-:W-:Y:S01]  /*9a10*/  IMAD.SHL.U32 R187, R187, 0x100, RZ ;  /* 0x00000100bbbb7824 */ /* 0x000fe200078e00ff */
[--C-:B------:R-:W-:Y:S01]  /*9a20*/  SHF.R.U32.HI R57, RZ, 0x10, R59.reuse ;  /* 0x00000010ff397819 */ /* 0x100fe2000001163b */
[----:B------:R-:W-:Y:S01]  /*9a30*/  IMAD.SHL.U32 R94, R189, 0x100, RZ ;  /* 0x00000100bd5e7824 */ /* 0x000fe200078e00ff */
[----:B------:R-:W-:Y:S01]  /*9a40*/  SHF.R.U32.HI R185, RZ, 0x8, R59 ;  /* 0x00000008ffb97819 */ /* 0x000fe2000001163b */
[----:B------:R-:W-:Y:S01]  /*9a50*/  IMAD.SHL.U32 R181, R181, 0x100, RZ ;  /* 0x00000100b5b57824 */ /* 0x000fe200078e00ff */
[----:B------:R-:W-:Y:S01]  /*9a60*/  SHF.R.U32.HI R59, RZ, 0x10, R45 ;  /* 0x00000010ff3b7819 */ /* 0x000fe2000001162d */
[----:B------:R-:W-:Y:S01]  /*9a70*/  FFMA.FTZ R176, R98, R178, R176 ;  /* 0x000000b262b07223 */ /* 0x000fe200000100b0 */
[----:B------:R-:W-:Y:S01]  /*9a80*/  SHF.R.U32.HI R45, RZ, 0x10, R47 ;  /* 0x00000010ff2d7819 */ /* 0x000fe2000001162f */
[----:B------:R-:W-:Y:S01]  /*9a90*/  IMAD.SHL.U32 R185, R185, 0x100, RZ ;  /* 0x00000100b9b97824 */ /* 0x000fe200078e00ff */
[----:B------:R-:W-:Y:S01]  /*9aa0*/  LOP3.LUT R47, R47, 0xff0000ff, RZ, 0xc0, !PT ;  /* 0xff0000ff2f2f7812 */ /* 0x000fe200078ec0ff */
[----:B------:R-:W-:Y:S01]  /*9ab0*/  IMAD.U32 R59, R59, 0x10000, RZ ;  /* 0x000100003b3b7824 */ /* 0x000fe200078e00ff */
[----:B------:R-:W-:Y:S01]  /*9ac0*/  LOP3.LUT R190, R190, 0xff00, R187, 0xf8, !PT ;  /* 0x0000ff00bebe7812 */ /* 0x000fe200078ef8bb */
[----:B------:R-:W-:Y:S01]  /*9ad0*/  IMAD.U32 R45, R45, 0x10000, RZ ;  /* 0x000100002d2d7824 */ /* 0x000fe200078e00ff */
[----:B------:R-:W-:Y:S01]  /*9ae0*/  LOP3.LUT R98, R47, 0xff00, R94, 0xf8, !PT ;  /* 0x0000ff002f627812 */ /* 0x000fe200078ef85e */
[----:B------:R-:W-:Y:S01]  /*9af0*/  IMAD.U32 R47, R184, 0x10000, RZ ;  /* 0x00010000b82f7824 */ /* 0x000fe200078e00ff */
[----:B------:R-:W-:Y:S01]  /*9b00*/  LOP3.LUT R186, R186, 0xff00, R181, 0xf8, !PT ;  /* 0x0000ff00baba7812 */ /* 0x000fe200078ef8b5 */
[----:B------:R-:W-:Y:S01]  /*9b10*/  FFMA.FTZ R196, R195, R194, -R196 ;  /* 0x000000c2c3c47223 */ /* 0x000fe200000108c4 */
[----:B------:R-:W-:-:S02]  /*9b20*/  LOP3.LUT R185, R188, 0xff00, R185, 0xf8, !PT ;  /* 0x0000ff00bcb97812 */ /* 0x000fc400078ef8b9 */
[----:B------:R-:W-:Y:S02]  /*9b30*/  SHF.L.U32 R94, R57, 0x10, RZ ;  /* 0x00000010395e7819 */ /* 0x000fe400000006ff */
[----:B------:R-:W-:Y:S02]  /*9b40*/  LOP3.LUT R59, R190, 0xff0000, R59, 0xf8, !PT ;  /* 0x00ff0000be3b7812 */ /* 0x000fe400078ef83b */
[----:B------:R-:W-:Y:S02]  /*9b50*/  LOP3.LUT R57, R186, 0xff0000, R47, 0xf8, !PT ;  /* 0x00ff0000ba397812 */ /* 0x000fe400078ef82f */
[----:B------:R-:W-:Y:S02]  /*9b60*/  LOP3.LUT R47, R185, 0xff0000, R94, 0xf8, !PT ;  /* 0x00ff0000b92f7812 */ /* 0x000fe400078ef85e */
[----:B------:R-:W-:Y:S02]  /*9b70*/  F2FP.SATFINITE.E4M3.F32.PACK_AB_MERGE_C R185, R182, R46, RZ ;  /* 0x0000002eb6b9723e */ /* 0x000fe400048070ff */
[----:B------:R-:W-:-:S02]  /*9b80*/  F2FP.F16.E4M3.UNPACK_B R56, R97 ;  /* 0x00000061ff38723e */ /* 0x000fc400020006ff */
[----:B------:R-:W-:Y:S02]  /*9b90*/  F2FP.F16.E4M3.UNPACK_B R178, R59 ;  /* 0x0000003bffb2723e */ /* 0x000fe400020006ff */
[----:B------:R-:W-:Y:S02]  /*9ba0*/  F2FP.F16.E4M3.UNPACK_B R181, R93 ;  /* 0x0000005dffb5723e */ /* 0x000fe400020006ff */
[----:B------:R-:W-:Y:S02]  /*9bb0*/  F2FP.SATFINITE.E4M3.F32.PACK_AB_MERGE_C R58, R96, R58, R183 ;  /* 0x0000003a603a723e */ /* 0x000fe400048070b7 */
[----:B------:R-:W-:Y:S01]  /*9bc0*/  F2FP.SATFINITE.E4M3.F32.PACK_AB_MERGE_C R96, R44, R92, R185 ;  /* 0x0000005c2c60723e */ /* 0x000fe200048070b9 */
[----:B------:R-:W-:Y:S01]  /*9bd0*/  HADD2.F32 R44, -RZ, R56.H0_H0 ;  /* 0x20000038ff2c7230 */ /* 0x000fe20000004100 */
[----:B------:R-:W-:Y:S01]  /*9be0*/  F2FP.F16.E4M3.UNPACK_B R182, R57 ;  /* 0x00000039ffb6723e */ /* 0x000fe200020006ff */
[----:B------:R-:W-:Y:S01]  /*9bf0*/  HADD2.F32 R185, -RZ, R178.H0_H0 ;  /* 0x200000b2ffb97230 */ /* 0x000fe20000004100 */
[----:B------:R-:W-:Y:S01]  /*9c00*/  LOP3.LUT R45, R98, 0xff0000, R45, 0xf8, !PT ;  /* 0x00ff0000622d7812 */ /* 0x000fe200078ef82d */
[----:B------:R-:W-:Y:S01]  /*9c10*/  HADD2.F32 R46, -RZ, R181.H0_H0 ;  /* 0x200000b5ff2e7230 */ /* 0x000fe20000004100 */
[----:B------:R-:W-:Y:S01]  /*9c20*/  F2FP.SATFINITE.E4M3.F32.PACK_AB_MERGE_C R98, R191, R199, RZ ;  /* 0x000000c7bf62723e */ /* 0x000fe200048070ff */
[----:B------:R-:W-:-:S02]  /*9c30*/  HADD2.F32 R92, -RZ, R56.H1_H1 ;  /* 0x30000038ff5c7230 */ /* 0x000fc40000004100 */
[-C--:B------:R-:W-:Y:S01]  /*9c40*/  FMUL.FTZ R187, R44, R185.reuse ;  /* 0x000000b92cbb7220 */ /* 0x080fe20000410000 */
[----:B------:R-:W-:Y:S02]  /*9c50*/  HADD2.F32 R183, -RZ, R182.H0_H0 ;  /* 0x200000b6ffb77230 */ /* 0x000fe40000004100 */
[C---:B------:R-:W-:Y:S01]  /*9c60*/  FMUL.FTZ R185, R46.reuse, R185 ;  /* 0x000000b92eb97220 */ /* 0x040fe20000410000 */
[----:B------:R-:W-:Y:S01]  /*9c70*/  HADD2.F32 R181, -RZ, R181.H1_H1 ;  /* 0x300000b5ffb57230 */ /* 0x000fe20000004100 */
[----:B------:R-:W-:Y:S01]  /*9c80*/  F2FP.F16.E4M3.UNPACK_B R97, R97.H1 ;  /* 0x00000061ff61723e */ /* 0x000fe200030006ff */
[----:B------:R-:W-:Y:S01]  /*9c90*/  HADD2.F32 R56, -RZ, R178.H1_H1 ;  /* 0x300000b2ff387230 */ /* 0x000fe20000004100 */
[----:B------:R-:W-:Y:S01]  /*9ca0*/  F2FP.F16.E4M3.UNPACK_B R93, R93.H1 ;  /* 0x0000005dff5d723e */ /* 0x000fe200030006ff */
[----:B------:R-:W-:Y:S01]  /*9cb0*/  FFMA.FTZ R46, R46, R183, -R187 ;  /* 0x000000b72e2e7223 */ /* 0x000fe200000108bb */
[----:B------:R-:W-:Y:S01]  /*9cc0*/  F2FP.F16.E4M3.UNPACK_B R184, R59.H1 ;  /* 0x0000003bffb8723e */ /* 0x000fe200030006ff */
[----:B------:R-:W-:Y:S01]  /*9cd0*/  FFMA.FTZ R44, R44, R183, R185 ;  /* 0x000000b72c2c7223 */ /* 0x000fe200000100b9 */
[----:B------:R-:W-:Y:S01]  /*9ce0*/  F2FP.SATFINITE.E4M3.F32.PACK_AB_MERGE_C R98, R176, R197, R98 ;  /* 0x000000c5b062723e */ /* 0x000fe20004807062 */
[----:B------:R-:W-:-:S02]  /*9cf0*/  HADD2.F32 R182, -RZ, R182.H1_H1 ;  /* 0x300000b6ffb67230 */ /* 0x000fc40000004100 */
[CC--:B------:R-:W-:Y:S01]  /*9d00*/  FMUL.FTZ R186, R92.reuse, R56.reuse ;  /* 0x000000385cba7220 */ /* 0x0c0fe20000410000 */
[C---:B------:R-:W-:Y:S01]  /*9d10*/  FMUL.FTZ R59, R181.reuse, R56 ;  /* 0x00000038b53b7220 */ /* 0x040fe20000410000 */
[----:B------:R-:W-:Y:S01]  /*9d20*/  HADD2.F32 R176, -RZ, R97.H0_H0 ;  /* 0x20000061ffb07230 */ /* 0x000fe20000004100 */
[----:B------:R-:W-:Y:S01]  /*9d30*/  F2FP.F16.E4M3.UNPACK_B R178, R57.H1 ;  /* 0x00000039ffb2723e */ /* 0x000fe200030006ff */
[----:B------:R-:W-:Y:S02]  /*9d40*/  HADD2.F32 R183, -RZ, R184.H0_H0 ;  /* 0x200000b8ffb77230 */ /* 0x000fe40000004100 */
[-C--:B------:R-:W-:Y:S01]  /*9d50*/  FFMA.FTZ R57, R181, R182.reuse, -R186 ;  /* 0x000000b6b5397223 */ /* 0x080fe200000108ba */
[----:B------:R-:W-:Y:S02]  /*9d60*/  HADD2.F32 R56, -RZ, R93.H0_H0 ;  /* 0x2000005dff387230 */ /* 0x000fe40000004100 */
[----:B------:R-:W-:Y:S01]  /*9d70*/  FFMA.FTZ R59, R92, R182, R59 ;  /* 0x000000b65c3b7223 */ /* 0x000fe2000001003b */
[----:B------:R-:W-:-:S02]  /*9d80*/  HADD2.F32 R181, -RZ, R178.H0_H0 ;  /* 0x200000b2ffb57230 */ /* 0x000fc40000004100 */
[-C--:B------:R-:W-:Y:S01]  /*9d90*/  FMUL.FTZ R185, R176, R183.reuse ;  /* 0x000000b7b0b97220 */ /* 0x080fe20000410000 */
[----:B------:R-:W-:Y:S02]  /*9da0*/  HADD2.F32 R184, -RZ, R184.H1_H1 ;  /* 0x300000b8ffb87230 */ /* 0x000fe40000004100 */
[----:B------:R-:W-:Y:S01]  /*9db0*/  FMUL.FTZ R187, R56, R183 ;  /* 0x000000b738bb7220 */ /* 0x000fe20000410000 */
[----:B------:R-:W-:Y:S01]  /*9dc0*/  HADD2.F32 R183, -RZ, R97.H1_H1 ;  /* 0x30000061ffb77230 */ /* 0x000fe20000004100 */
[----:B------:R-:W-:Y:S01]  /*9dd0*/  F2FP.F16.E4M3.UNPACK_B R97, R45 ;  /* 0x0000002dff61723e */ /* 0x000fe200020006ff */
[----:B------:R-:W-:Y:S02]  /*9de0*/  HADD2.F32 R93, -RZ, R93.H1_H1 ;  /* 0x3000005dff5d7230 */ /* 0x000fe40000004100 */
[----:B------:R-:W-:Y:S01]  /*9df0*/  FFMA.FTZ R92, R176, R181, R187 ;  /* 0x000000b5b05c7223 */ /* 0x000fe200000100bb */
[----:B------:R-:W-:Y:S02]  /*9e00*/  HADD2.F32 R182, -RZ, R178.H1_H1 ;  /* 0x300000b2ffb67230 */ /* 0x000fe40000004100 */
[-C--:B------:R-:W-:Y:S01]  /*9e10*/  FMUL.FTZ R176, R183, R184.reuse ;  /* 0x000000b8b7b07220 */ /* 0x080fe20000410000 */
[----:B------:R-:W-:Y:S01]  /*9e20*/  F2FP.F16.E4M3.UNPACK_B R178, R99 ;  /* 0x00000063ffb2723e */ /* 0x000fe200020006ff */
[----:B------:R-:W-:Y:S01]  /*9e30*/  FFMA.FTZ R56, R56, R181, -R185 ;  /* 0x000000b538387223 */ /* 0x000fe200000108b9 */
[C---:B------:R-:W-:Y:S01]  /*9e40*/  FMUL.FTZ R184, R93.reuse, R184 ;  /* 0x000000b85db87220 */ /* 0x040fe20000410000 */
[----:B------:R-:W-:Y:S01]  /*9e50*/  FFMA.FTZ R181, R93, R182, -R176 ;  /* 0x000000b65db57223 */ /* 0x000fe200000108b0 */
[----:B------:R-:W-:Y:S01]  /*9e60*/  F2FP.F16.E4M3.UNPACK_B R176, R95 ;  /* 0x0000005fffb0723e */ /* 0x000fe200020006ff */
[----:B------:R-:W-:Y:S01]  /*9e70*/  HADD2.F32 R185, -RZ, R178.H0_H0 ;  /* 0x200000b2ffb97230 */ /* 0x000fe20000004100 */
[----:B------:R-:W-:Y:S01]  /*9e80*/  F2FP.F16.E4M3.UNPACK_B R93, R47 ;  /* 0x0000002fff5d723e */ /* 0x000fe200020006ff */
[----:B------:R-:W-:-:S02]  /*9e90*/  HADD2.F32 R186, -RZ, R97.H0_H0 ;  /* 0x20000061ffba7230 */ /* 0x000fc40000004100 */
[----:B------:R-:W-:Y:S01]  /*9ea0*/  FFMA.FTZ R183, R183, R182, R184 ;  /* 0x000000b6b7b77223 */ /* 0x000fe200000100b8 */
[----:B------:R-:W-:Y:S01]  /*9eb0*/  HADD2.F32 R184, -RZ, R176.H0_H0 ;  /* 0x200000b0ffb87230 */ /* 0x000fe20000004100 */
[----:B------:R-:W-:Y:S01]  /*9ec0*/  F2FP.F16.E4M3.UNPACK_B R182, R45.H1 ;  /* 0x0000002dffb6723e */ /* 0x000fe200030006ff */
[----:B------:R-:W-:Y:S02]  /*9ed0*/  HADD2.F32 R188, -RZ, R93.H0_H0 ;  /* 0x2000005dffbc7230 */ /* 0x000fe40000004100 */
[CC--:B------:R-:W-:Y:S01]  /*9ee0*/  FMUL.FTZ R187, R185.reuse, R186.reuse ;  /* 0x000000bab9bb7220 */ /* 0x0c0fe20000410000 */
[----:B------:R-:W-:Y:S01]  /*9ef0*/  F2FP.F16.E4M3.UNPACK_B R99, R99.H1 ;  /* 0x00000063ff63723e */ /* 0x000fe200030006ff */
[C---:B------:R-:W-:Y:S01]  /*9f00*/  FMUL.FTZ R190, R184.reuse, R186 ;  /* 0x000000bab8be7220 */ /* 0x040fe20000410000 */
[----:B------:R-:W-:Y:S02]  /*9f10*/  HADD2.F32 R189, -RZ, R182.H0_H0 ;  /* 0x200000b6ffbd7230 */ /* 0x000fe40000004100 */
[-C--:B------:R-:W-:Y:S01]  /*9f20*/  FFMA.FTZ R45, R184, R188.reuse, -R187 ;  /* 0x000000bcb82d7223 */ /* 0x080fe200000108bb */
[----:B------:R-:W-:Y:S01]  /*9f30*/  F2FP.F16.E4M3.UNPACK_B R184, R95.H1 ;  /* 0x0000005fffb8723e */ /* 0x000fe200030006ff */
[--C-:B------:R-:W-:Y:S01]  /*9f40*/  HADD2.F32 R186, -RZ, R99.reuse.H0_H0 ;  /* 0x20000063ffba7230 */ /* 0x100fe20000004100 */
[----:B------:R-:W-:Y:S01]  /*9f50*/  F2FP.F16.E4M3.UNPACK_B R187, R47.H1 ;  /* 0x0000002fffbb723e */ /* 0x000fe200030006ff */
[----:B------:R-:W-:Y:S01]  /*9f60*/  FFMA.FTZ R47, R185, R188, R190 ;  /* 0x000000bcb92f7223 */ /* 0x000fe200000100be */
[----:B------:R-:W-:Y:S01]  /*9f70*/  HADD2.F32 R185, -RZ, R99.H1_H1 ;  /* 0x30000063ffb97230 */ /* 0x000fe20000004100 */
[----:B------:R-:W-:Y:S01]  /*9f80*/  F2FP.SATFINITE.E4M3.F32.PACK_AB_MERGE_C R92, R183, R92, RZ ;  /* 0x0000005cb75c723e */ /* 0x000fe200048070ff */
[----:B------:R-:W-:-:S02]  /*9f90*/  HADD2.F32 R95, -RZ, R184.H0_H0 ;  /* 0x200000b8ff5f7230 */ /* 0x000fc40000004100 */
[-C--:B------:R-:W-:Y:S01]  /*9fa0*/  FMUL.FTZ R190, R186, R189.reuse ;  /* 0x000000bdbabe7220 */ /* 0x080fe20000410000 */
[--C-:B------:R-:W-:Y:S01]  /*9fb0*/  HADD2.F32 R188, -RZ, R187.reuse.H0_H0 ;  /* 0x200000bbffbc7230 */ /* 0x100fe20000004100 */
[----:B------:R-:W-:Y:S01]  /*9fc0*/  F2FP.SATFINITE.E4M3.F32.PACK_AB_MERGE_C R94, R192, R198, RZ ;  /* 0x000000c6c05e723e */ /* 0x000fe200048070ff */
[----:B------:R-:W-:Y:S02]  /*9fd0*/  HADD2.F32 R182, -RZ, R182.H1_H1 ;  /* 0x300000b6ffb67230 */ /* 0x000fe40000004100 */
[C---:B------:R-:W-:Y:S01]  /*9fe0*/  FMUL.FTZ R189, R95.reuse, R189 ;  /* 0x000000bd5fbd7220 */ /* 0x040fe20000410000 */
[----:B------:R-:W-:Y:S02]  /*9ff0*/  HADD2.F32 R184, -RZ, R184.H1_H1 ;  /* 0x300000b8ffb87230 */ /* 0x000fe40000004100 */
[-C--:B------:R-:W-:Y:S01]  /*a000*/  FFMA.FTZ R95, R95, R188.reuse, -R190 ;  /* 0x000000bc5f5f7223 */ /* 0x080fe200000108be */
[----:B------:R-:W-:Y:S02]  /*a010*/  HADD2.F32 R187, -RZ, R187.H1_H1 ;  /* 0x300000bbffbb7230 */ /* 0x000fe40000004100 */
[----:B------:R-:W-:Y:S01]  /*a020*/  FFMA.FTZ R99, R186, R188, R189 ;  /* 0x000000bcba637223 */ /* 0x000fe200000100bd */
[-C--:B------:R-:W-:Y:S01]  /*a030*/  FMUL.FTZ R189, R185, R182.reuse ;  /* 0x000000b6b9bd7220 */ /* 0x080fe20000410000 */
[----:B------:R-:W-:Y:S01]  /*a040*/  FMUL.FTZ R182, R184, R182 ;  /* 0x000000b6b8b67220 */ /* 0x000fe20000410000 */
[----:B------:R-:W-:Y:S01]  /*a050*/  HADD2.F32 R178, -RZ, R178.H1_H1 ;  /* 0x300000b2ffb27230 */ /* 0x000fe20000004100 */
[----:B------:R-:W-:Y:S01]  /*a060*/  F2FP.SATFINITE.E4M3.F32.PACK_AB_MERGE_C R56, R181, R56, RZ ;  /* 0x00000038b538723e */ /* 0x000fe200048070ff */
[----:B------:R-:W-:-:S02]  /*a070*/  HADD2.F32 R97, -RZ, R97.H1_H1 ;  /* 0x30000061ff617230 */ /* 0x000fc40000004100 */
[-C--:B------:R-:W-:Y:S01]  /*a080*/  FFMA.FTZ R182, R185, R187.reuse, R182 ;  /* 0x000000bbb9b67223 */ /* 0x080fe200000100b6 */
[----:B------:R-:W-:Y:S02]  /*a090*/  HADD2.F32 R176, -RZ, R176.H1_H1 ;  /* 0x300000b0ffb07230 */ /* 0x000fe40000004100 */
[----:B------:R-:W-:Y:S01]  /*a0a0*/  FFMA.FTZ R184, R184, R187, -R189 ;  /* 0x000000bbb8b87223 */ /* 0x000fe200000108bd */
[----:B------:R-:W-:Y:S02]  /*a0b0*/  HADD2.F32 R93, -RZ, R93.H1_H1 ;  /* 0x3000005dff5d7230 */ /* 0x000fe40000004100 */
[----:B------:R-:W-:Y:S01]  /*a0c0*/  FMUL.FTZ R185, R178, R97 ;  /* 0x00000061b2b97220 */ /* 0x000fe20000410000 */
[----:B------:R-:W-:Y:S01]  /*a0d0*/  F2FP.SATFINITE.E4M3.F32.PACK_AB_MERGE_C R99, R182, R99, RZ ;  /* 0x00000063b663723e */ /* 0x000fe200048070ff */
[----:B------:R-:W-:Y:S01]  /*a0e0*/  FMUL.FTZ R97, R176, R97 ;  /* 0x00000061b0617220 */ /* 0x000fe20000410000 */
[----:B------:R-:W-:Y:S01]  /*a0f0*/  F2FP.SATFINITE.E4M3.F32.PACK_AB_MERGE_C R95, R184, R95, RZ ;  /* 0x0000005fb85f723e */ /* 0x000fe200048070ff */
[-C--:B------:R-:W-:Y:S01]  /*a100*/  FFMA.FTZ R176, R176, R93.reuse, -R185 ;  /* 0x0000005db0b07223 */ /* 0x080fe200000108b9 */
[----:B------:R-:W-:Y:S01]  /*a110*/  F2FP.SATFINITE.E4M3.F32.PACK_AB_MERGE_C R94, R193, R196, R94 ;  /* 0x000000c4c15e723e */ /* 0x000fe2000480705e */
[----:B------:R-:W-:Y:S01]  /*a120*/  FFMA.FTZ R178, R178, R93, R97 ;  /* 0x0000005db2b27223 */ /* 0x000fe20000010061 */
[----:B------:R-:W-:Y:S01]  /*a130*/  F2FP.SATFINITE.E4M3.F32.PACK_AB_MERGE_C R97, R59, R44, R92 ;  /* 0x0000002c3b61723e */ /* 0x000fe2000480705c */
[----:B------:R-:W-:Y:S01]  /*a140*/  IMAD.MOV.U32 R92, RZ, RZ, R58 ;  /* 0x000000ffff5c7224 */ /* 0x000fe200078e003a */
[----:B------:R-:W-:-:S02]  /*a150*/  F2FP.SATFINITE.E4M3.F32.PACK_AB_MERGE_C R93, R57, R46, R56 ;  /* 0x0000002e395d723e */ /* 0x000fc40004807038 */
[----:B------:R-:W-:Y:S02]  /*a160*/  F2FP.SATFINITE.E4M3.F32.PACK_AB_MERGE_C R95, R176, R45, R95 ;  /* 0x0000002db05f723e */ /* 0x000fe4000480705f */
[----:B------:R-:W-:-:S07]  /*a170*/  F2FP.SATFINITE.E4M3.F32.PACK_AB_MERGE_C R99, R178, R47, R99 ;  /* 0x0000002fb263723e */ /* 0x000fce0004807063 */
.L_x_498:
[----:B------:R-:W-:Y:S05]  /*a180*/  BSYNC B3 ;  /* 0x0000000000037941 */ /* 0x000fea0003800000 */
.L_x_497:
[----:B------:R-:W-:-:S13]  /*a190*/  ISETP.GE.AND P4, PT, R180, R156, PT ;  /* 0x0000009cb400720c */ /* 0x000fda0003f86270 */
[--C-:B------:R-:W-:Y:S02]  /*a1a0*/  @!P4 SHF.R.S32.HI R44, RZ, 0x1f, R180.reuse ;  /* 0x0000001fff2cc819 */ /* 0x100fe400000114b4 */
[----:B------:R-:W-:-:S04]  /*a1b0*/  @!P4 IADD3 R47, P5, P6, R120, R142, R180 ;  /* 0x0000008e782fc210 */ /* 0x000fc80007ebe0b4 */
[----:B------:R-:W-:Y:S02]  /*a1c0*/  @!P4 IADD3.X R56, R0, R171, R44, P5, P6 ;  /* 0x000000ab0038c210 */ /* 0x000fe40002fec42c */
[----:B------:R-:W-:-:S05]  /*a1d0*/  IADD3 R44, P5, R179, R128, RZ ;  /* 0x00000080b32c7210 */ /* 0x000fca0007fbe0ff */
[----:B------:R-:W-:Y:S01]  /*a1e0*/  IMAD.X R45, R177, 0x1, R129, P5 ;  /* 0x00000001b12d7824 */ /* 0x000fe200028e0681 */
[----:B------:R-:W-:-:S04]  /*a1f0*/  @!P4 IADD3 R46, P5, R47, R128, RZ ;  /* 0x000000802f2ec210 */ /* 0x000fc80007fbe0ff */
[----:B0-----:R0:W-:Y:S01]  /*a200*/  STG.E.128 desc[UR54][R44.64], R92 ;  /* 0x0000005c2c007986 */ /* 0x0011e2000c101d36 */
[----:B------:R-:W-:-:S05]  /*a210*/  @!P4 IMAD.X R47, R56, 0x1, R129, P5 ;  /* 0x00000001382fc824 */ /* 0x000fca00028e0681 */
[----:B-1----:R0:W-:Y:S03]  /*a220*/  @!P4 STG.E.128 desc[UR54][R46.64], R96 ;  /* 0x000000602e00c986 */ /* 0x0021e6000c101d36 */
.L_x_496:
[----:B------:R-:W-:Y:S05]  /*a230*/  BSYNC B2 ;  /* 0x0000000000027941 */ /* 0x000fea0003800000 */
.L_x_495:
[----:B------:R-:W-:Y:S01]  /*a240*/  ISETP.NE.AND P4, PT, R35, RZ, PT ;  /* 0x000000ff2300720c */ /* 0x000fe20003f85270 */
[----:B------:R-:W-:-:S12]  /*a250*/  BSSY B2, `(.L_x_499) ;  /* 0x00000f5000027945 */ /* 0x000fd80003800000 */
[----:B------:R-:W-:Y:S05]  /*a260*/  @!P4 BRA `(.L_x_500) ;  /* 0x0000000c00ccc947 */ /* 0x000fea0003800000 */
[----:B0-----:R-:W-:Y:S01]  /*a270*/  SEL R44, R101, R162, !P1 ;  /* 0x000000a2652c7207 */ /* 0x001fe20004800000 */
[----:B------:R-:W-:Y:S01]  /*a280*/  BSSY B3, `(.L_x_501) ;  /* 0x00000e7000037945 */ /* 0x000fe20003800000 */
[----:B------:R-:W-:Y:S02]  /*a290*/  IADD3 R93, P4, P5, R120, R142, R27 ;  /* 0x0000008e785d7210 */ /* 0x000fe40007d9e01b */
[----:B------:R-:W-:Y:S02]  /*a2a0*/  SHF.R.S32.HI R45, RZ, 0x1f, R44 ;  /* 0x0000001fff2d7819 */ /* 0x000fe4000001142c */
[----:B------:R-:W-:Y:S02]  /*a2b0*/  IADD3.X R92, R0, R171, R31, P4, P5 ;  /* 0x000000ab005c7210 */ /* 0x000fe400027ea41f */
[----:B------:R-:W-:Y:S02]  /*a2c0*/  LEA.HI R45, R45, R44, RZ, 0x5 ;  /* 0x0000002c2d2d7211 */ /* 0x000fe400078f28ff */
[----:B------:R-:W-:-:S02]  /*a2d0*/  ISETP.GE.AND P4, PT, R221, R135, PT ;  /* 0x00000087dd00720c */ /* 0x000fc40003f86270 */
[----:B------:R-:W-:-:S04]  /*a2e0*/  LEA.HI.SX32 R45, R45, R26, 0x1b ;  /* 0x0000001a2d2d7211 */ /* 0x000fc800078fdaff */
[----:B------:R-:W-:Y:S02]  /*a2f0*/  SHF.R.S32.HI R44, RZ, 0x1f, R45 ;  /* 0x0000001fff2c7819 */ /* 0x000fe4000001142d */
[----:B------:R-:W-:Y:S02]  /*a300*/  SHF.L.U32 R95, R45, 0x4, RZ ;  /* 0x000000042d5f7819 */ /* 0x000fe400000006ff */
[----:B------:R-:W-:-:S04]  /*a310*/  LEA.HI R44, R44, R45, RZ, 0x2 ;  /* 0x0000002d2c2c7211 */ /* 0x000fc800078f10ff */
[----:B------:R-:W-:Y:S02]  /*a320*/  SHF.R.S32.HI R45, RZ, 0x2, R44 ;  /* 0x00000002ff2d7819 */ /* 0x000fe4000001142c */
[----:B------:R-:W-:-:S03]  /*a330*/  LOP3.LUT R44, R224, 0x30, R95, 0xf8, !PT ;  /* 0x00000030e02c7812 */ /* 0x000fc600078ef85f */
[----:B------:R-:W-:Y:S01]  /*a340*/  IMAD R45, R45, 0x2800, R226 ;  /* 0x000028002d2d7824 */ /* 0x000fe200078e02e2 */
[----:B------:R-:W-:-:S05]  /*a350*/  LOP3.LUT R44, R44, R225, RZ, 0x3c, !PT ;  /* 0x000000e12c2c7212 */ /* 0x000fca00078e3cff */
[----:B------:R-:W-:Y:S02]  /*a360*/  IMAD.IADD R44, R45, 0x1, R44 ;  /* 0x000000012d2c7824 */ /* 0x000fe400078e022c */
[C---:B------:R-:W-:Y:S02]  /*a370*/  IMAD R45, R19.reuse, 0x7800, R144 ;  /* 0x00007800132d7824 */ /* 0x040fe400078e0290 */
[----:B------:R-:W-:Y:S02]  /*a380*/  IMAD R47, R19, 0x7800, R44 ;  /* 0x00007800132f7824 */ /* 0x000fe400078e022c */
[C---:B------:R-:W-:Y:S02]  /*a390*/  IMAD.IADD R45, R18.reuse, 0x1, R45 ;  /* 0x00000001122d7824 */ /* 0x040fe400078e022d */
[----:B------:R-:W-:-:S04]  /*a3a0*/  IMAD.IADD R56, R18, 0x1, R47 ;  /* 0x0000000112387824 */ /* 0x000fc800078e022f */
[----:B------:R-:W0:Y:S04]  /*a3b0*/  LDS.128 R44, [R45+0x24200] ;  /* 0x024200002d2c7984 */ /* 0x000e280000000c00 */
[----:B------:R-:W1:Y:S01]  /*a3c0*/  LDS.128 R56, [R56+0x24200] ;  /* 0x0242000038387984 */ /* 0x000e620000000c00 */
[----:B------:R-:W-:Y:S05]  /*a3d0*/  @P4 BRA `(.L_x_502) ;  /* 0x0000000c00444947 */ /* 0x000fea0003800000 */
[----:B------:R-:W-:Y:S01]  /*a3e0*/  SHF.R.U32.HI R178, RZ, 0x8, R61 ;  /* 0x00000008ffb27819 */ /* 0x000fe2000001163d */
[----:B0-----:R-:W-:Y:S01]  /*a3f0*/  IMAD.MOV.U32 R60, RZ, RZ, R44 ;  /* 0x000000ffff3c7224 */ /* 0x001fe200078e002c */
[--C-:B------:R-:W-:Y:S02]  /*a400*/  SHF.R.U32.HI R177, RZ, 0x8, R51.reuse ;  /* 0x00000008ffb17819 */ /* 0x100fe40000011633 */
[----:B------:R-:W-:Y:S02]  /*a410*/  LOP3.LUT R96, R51, 0xff0000ff, RZ, 0xc0, !PT ;  /* 0xff0000ff33607812 */ /* 0x000fe400078ec0ff */
[----:B------:R-:W-:Y:S01]  /*a420*/  SHF.R.U32.HI R50, RZ, 0x10, R51 ;  /* 0x00000010ff327819 */ /* 0x000fe20000011633 */
[----:B------:R-:W-:Y:S01]  /*a430*/  IMAD.SHL.U32 R177, R177, 0x100, RZ ;  /* 0x00000100b1b17824 */ /* 0x000fe200078e00ff */
[----:B------:R-:W-:Y:S02]  /*a440*/  LOP3.LUT R48, R61, 0xff0000ff, RZ, 0xc0, !PT ;  /* 0xff0000ff3d307812 */ /* 0x000fe400078ec0ff */
[----:B------:R-:W-:Y:S01]  /*a450*/  SHF.R.U32.HI R176, RZ, 0x10, R61 ;  /* 0x00000010ffb07819 */ /* 0x000fe2000001163d */
[----:B-1----:R-:W-:Y:S01]  /*a460*/  IMAD.MOV.U32 R61, RZ, RZ, R56 ;  /* 0x000000ffff3d7224 */ /* 0x002fe200078e0038 */
[----:B------:R-:W-:Y:S01]  /*a470*/  SHF.L.U32 R51, R178, 0x8, RZ ;  /* 0x00000008b2337819 */ /* 0x000fe200000006ff */
[----:B------:R-:W-:Y:S01]  /*a480*/  IMAD.MOV.U32 R56, RZ, RZ, R46 ;  /* 0x000000ffff387224 */ /* 0x000fe200078e002e */
[----:B------:R-:W-:Y:S01]  /*a490*/  SHF.R.U32.HI R99, RZ, 0x8, R63 ;  /* 0x00000008ff637819 */ /* 0x000fe2000001163f */
[----:B------:R-:W-:Y:S01]  /*a4a0*/  IMAD.U32 R50, R50, 0x10000, RZ ;  /* 0x0001000032327824 */ /* 0x000fe200078e00ff */
[----:B------:R-:W-:Y:S01]  /*a4b0*/  LOP3.LUT R48, R48, 0xff00, R51, 0xf8, !PT ;  /* 0x0000ff0030307812 */ /* 0x000fe200078ef833 */
[----:B------:R-:W-:Y:S01]  /*a4c0*/  IMAD.U32 R51, R176, 0x10000, RZ ;  /* 0x00010000b0337824 */ /* 0x000fe200078e00ff */
[----:B------:R-:W-:-:S02]  /*a4d0*/  LOP3.LUT R62, R63, 0xff0000ff, RZ, 0xc0, !PT ;  /* 0xff0000ff3f3e7812 */ /* 0x000fc400078ec0ff */
[----:B------:R-:W-:Y:S01]  /*a4e0*/  SHF.R.U32.HI R98, RZ, 0x10, R63 ;  /* 0x00000010ff627819 */ /* 0x000fe2000001163f */
[----:B------:R-:W-:Y:S01]  /*a4f0*/  IMAD.SHL.U32 R63, R99, 0x100, RZ ;  /* 0x00000100633f7824 */ /* 0x000fe200078e00ff */
[----:B------:R-:W-:Y:S02]  /*a500*/  SHF.R.U32.HI R97, RZ, 0x8, R49 ;  /* 0x00000008ff617819 */ /* 0x000fe40000011631 */
[----:B------:R-:W-:Y:S02]  /*a510*/  LOP3.LUT R48, R48, 0xff0000, R51, 0xf8, !PT ;  /* 0x00ff000030307812 */ /* 0x000fe400078ef833 */
[----:B------:R-:W-:Y:S01]  /*a520*/  LOP3.LUT R44, R62, 0xff00, R63, 0xf8, !PT ;  /* 0x0000ff003e2c7812 */ /* 0x000fe200078ef83f */
[----:B------:R-:W-:Y:S01]  /*a530*/  IMAD.SHL.U32 R97, R97, 0x100, RZ ;  /* 0x0000010061617824 */ /* 0x000fe200078e00ff */
[----:B------:R-:W-:Y:S02]  /*a540*/  SHF.L.U32 R51, R98, 0x10, RZ ;  /* 0x0000001062337819 */ /* 0x000fe400000006ff */
[----:B------:R-:W-:-:S02]  /*a550*/  LOP3.LUT R94, R49, 0xff0000ff, RZ, 0xc0, !PT ;  /* 0xff0000ff315e7812 */ /* 0x000fc400078ec0ff */
[----:B------:R-:W-:Y:S02]  /*a560*/  F2FP.F16.E4M3.UNPACK_B R98, R172.H1 ;  /* 0x000000acff62723e */ /* 0x000fe400030006ff */
[----:B------:R-:W-:Y:S02]  /*a570*/  F2FP.F16.E4M3.UNPACK_B R63, R61.H1 ;  /* 0x0000003dff3f723e */ /* 0x000fe400030006ff */
[----:B------:R-:W-:Y:S01]  /*a580*/  F2FP.F16.E4M3.UNPACK_B R62, R60.H1 ;  /* 0x0000003cff3e723e */ /* 0x000fe200030006ff */
[----:B------:R-:W-:Y:S01]  /*a590*/  HADD2.F32 R46, -RZ, R98.H0_H0 ;  /* 0x20000062ff2e7230 */ /* 0x000fe20000004100 */
[----:B------:R-:W-:Y:S02]  /*a5a0*/  LOP3.LUT R177, R96, 0xff00, R177, 0xf8, !PT ;  /* 0x0000ff0060b17812 */ /* 0x000fe400078ef8b1 */
[----:B------:R-:W-:Y:S01]  /*a5b0*/  LOP3.LUT R99, R94, 0xff00, R97, 0xf8, !PT ;  /* 0x0000ff005e637812 */ /* 0x000fe200078ef861 */
[----:B------:R-:W-:Y:S01]  /*a5c0*/  HADD2.F32 R94, -RZ, R63.H0_H0 ;  /* 0x2000003fff5e7230 */ /* 0x000fe20000004100 */
[----:B------:R-:W-:-:S02]  /*a5d0*/  F2FP.F16.E4M3.UNPACK_B R96, R174.H1 ;  /* 0x000000aeff60723e */ /* 0x000fc400030006ff */
[----:B------:R-:W-:Y:S01]  /*a5e0*/  LOP3.LUT R44, R44, 0xff0000, R51, 0xf8, !PT ;  /* 0x00ff00002c2c7812 */ /* 0x000fe200078ef833 */
[----:B------:R-:W-:Y:S01]  /*a5f0*/  HADD2.F32 R51, -RZ, R62.H0_H0 ;  /* 0x2000003eff337230 */ /* 0x000fe20000004100 */
[----:B------:R-:W-:Y:S01]  /*a600*/  SHF.R.U32.HI R49, RZ, 0x10, R49 ;  /* 0x00000010ff317819 */ /* 0x000fe20000011631 */
[----:B------:R-:W-:Y:S02]  /*a610*/  HADD2.F32 R97, -RZ, R96.H0_H0 ;  /* 0x20000060ff617230 */ /* 0x000fe40000004100 */
[CC--:B------:R-:W-:Y:S01]  /*a620*/  FMUL.FTZ R178, R94.reuse, R46.reuse ;  /* 0x0000002e5eb27220 */ /* 0x0c0fe20000410000 */
[----:B------:R-:W-:Y:S02]  /*a630*/  HADD2.F32 R62, -RZ, R62.H1_H1 ;  /* 0x3000003eff3e7230 */ /* 0x000fe40000004100 */
[----:B------:R-:W-:Y:S01]  /*a640*/  FMUL.FTZ R179, R51, R46 ;  /* 0x0000002e33b37220 */ /* 0x000fe20000410000 */
[----:B------:R-:W-:Y:S01]  /*a650*/  IMAD.U32 R176, R49, 0x10000, RZ ;  /* 0x0001000031b07824 */ /* 0x000fe200078e00ff */
[----:B------:R-:W-:Y:S01]  /*a660*/  LOP3.LUT R46, R177, 0xff0000, R50, 0xf8, !PT ;  /* 0x00ff0000b12e7812 */ /* 0x000fe200078ef832 */
[-C--:B------:R-:W-:Y:S01]  /*a670*/  FFMA.FTZ R50, R51, R97.reuse, -R178 ;  /* 0x0000006133327223 */ /* 0x080fe200000108b2 */
[----:B------:R-:W-:Y:S01]  /*a680*/  FFMA.FTZ R51, R94, R97, R179 ;  /* 0x000000615e337223 */ /* 0x000fe200000100b3 */
[----:B------:R-:W-:Y:S01]  /*a690*/  HADD2.F32 R97, -RZ, R98.H1_H1 ;  /* 0x30000062ff617230 */ /* 0x000fe20000004100 */
[----:B------:R-:W-:Y:S01]  /*a6a0*/  LOP3.LUT R49, R99, 0xff0000, R176, 0xf8, !PT ;  /* 0x00ff000063317812 */ /* 0x000fe200078ef8b0 */
[----:B------:R-:W-:Y:S01]  /*a6b0*/  HADD2.F32 R99, -RZ, R96.H1_H1 ;  /* 0x30000060ff637230 */ /* 0x000fe20000004100 */
[----:B------:R-:W-:Y:S01]  /*a6c0*/  F2FP.F16.E4M3.UNPACK_B R172, R172 ;  /* 0x000000acffac723e */ /* 0x000fe200020006ff */
[----:B------:R-:W-:Y:S01]  /*a6d0*/  HADD2.F32 R98, -RZ, R63.H1_H1 ;  /* 0x3000003fff627230 */ /* 0x000fe20000004100 */
[----:B------:R-:W-:Y:S01]  /*a6e0*/  F2FP.F16.E4M3.UNPACK_B R96, R61 ;  /* 0x0000003dff60723e */ /* 0x000fe200020006ff */
[-C--:B------:R-:W-:Y:S01]  /*a6f0*/  FMUL.FTZ R177, R62, R97.reuse ;  /* 0x000000613eb17220 */ /* 0x080fe20000410000 */
[----:B------:R-:W-:Y:S01]  /*a700*/  F2FP.F16.E4M3.UNPACK_B R94, R60 ;  /* 0x0000003cff5e723e */ /* 0x000fe200020006ff */
[----:B------:R-:W-:Y:S01]  /*a710*/  HADD2.F32 R176, -RZ, R172.H0_H0 ;  /* 0x200000acffb07230 */ /* 0x000fe20000004100 */
[----:B------:R-:W-:Y:S01]  /*a720*/  F2FP.F16.E4M3.UNPACK_B R174, R174 ;  /* 0x000000aeffae723e */ /* 0x000fe200020006ff */
[----:B------:R-:W-:Y:S01]  /*a730*/  FMUL.FTZ R61, R98, R97 ;  /* 0x00000061623d7220 */ /* 0x000fe20000410000 */
[----:B------:R-:W-:-:S02]  /*a740*/  HADD2.F32 R97, -RZ, R96.H0_H0 ;  /* 0x20000060ff617230 */ /* 0x000fc40000004100 */
[-C--:B------:R-:W-:Y:S01]  /*a750*/  FFMA.FTZ R60, R98, R99.reuse, R177 ;  /* 0x00000063623c7223 */ /* 0x080fe200000100b1 */
[----:B------:R-:W-:Y:S02]  /*a760*/  HADD2.F32 R63, -RZ, R94.H0_H0 ;  /* 0x2000005eff3f7230 */ /* 0x000fe40000004100 */
[----:B------:R-:W-:Y:S01]  /*a770*/  FFMA.FTZ R61, R62, R99, -R61 ;  /* 0x000000633e3d7223 */ /* 0x000fe2000001083d */
[----:B------:R-:W-:Y:S02]  /*a780*/  HADD2.F32 R62, -RZ, R174.H0_H0 ;  /* 0x200000aeff3e7230 */ /* 0x000fe40000004100 */
[-C--:B------:R-:W-:Y:S01]  /*a790*/  FMUL.FTZ R178, R97, R176.reuse ;  /* 0x000000b061b27220 */ /* 0x080fe20000410000 */
[----:B------:R-:W-:Y:S02]  /*a7a0*/  HADD2.F32 R177, -RZ, R172.H1_H1 ;  /* 0x300000acffb17230 */ /* 0x000fe40000004100 */
[----:B------:R-:W-:Y:S01]  /*a7b0*/  FMUL.FTZ R176, R63, R176 ;  /* 0x000000b03fb07220 */ /* 0x000fe20000410000 */
[----:B------:R-:W-:-:S02]  /*a7c0*/  HADD2.F32 R98, -RZ, R96.H1_H1 ;  /* 0x30000060ff627230 */ /* 0x000fc40000004100 */
[-C--:B------:R-:W-:Y:S01]  /*a7d0*/  FFMA.FTZ R63, R63, R62.reuse, -R178 ;  /* 0x0000003e3f3f7223 */ /* 0x080fe200000108b2 */
[----:B------:R-:W-:Y:S02]  /*a7e0*/  HADD2.F32 R94, -RZ, R94.H1_H1 ;  /* 0x3000005eff5e7230 */ /* 0x000fe40000004100 */
[----:B------:R-:W-:Y:S01]  /*a7f0*/  FFMA.FTZ R62, R97, R62, R176 ;  /* 0x0000003e613e7223 */ /* 0x000fe200000100b0 */
[----:B------:R-:W-:Y:S02]  /*a800*/  HADD2.F32 R97, -RZ, R174.H1_H1 ;  /* 0x300000aeff617230 */ /* 0x000fe40000004100 */
[----:B------:R-:W-:Y:S01]  /*a810*/  FMUL.FTZ R179, R98, R177 ;  /* 0x000000b162b37220 */ /* 0x000fe20000410000 */
[----:B------:R-:W-:Y:S01]  /*a820*/  F2FP.F16.E4M3.UNPACK_B R174, R173.H1 ;  /* 0x000000adffae723e */ /* 0x000fe200030006ff */
[C---:B------:R-:W-:Y:S01]  /*a830*/  FMUL.FTZ R177, R94.reuse, R177 ;  /* 0x000000b15eb17220 */ /* 0x040fe20000410000 */
[----:B------:R-:W-:Y:S01]  /*a840*/  F2FP.F16.E4M3.UNPACK_B R99, R58.H1 ;  /* 0x0000003aff63723e */ /* 0x000fe200030006ff */
[----:B------:R-:W-:Y:S01]  /*a850*/  FFMA.FTZ R94, R94, R97, -R179 ;  /* 0x000000615e5e7223 */ /* 0x000fe200000108b3 */
[----:B------:R-:W-:Y:S01]  /*a860*/  F2FP.F16.E4M3.UNPACK_B R176, R175.H1 ;  /* 0x000000afffb0723e */ /* 0x000fe200030006ff */
[----:B------:R-:W-:Y:S01]  /*a870*/  HADD2.F32 R179, -RZ, R174.H0_H0 ;  /* 0x200000aeffb37230 */ /* 0x000fe20000004100 */
[----:B------:R-:W-:Y:S01]  /*a880*/  F2FP.F16.E4M3.UNPACK_B R96, R56.H1 ;  /* 0x00000038ff60723e */ /* 0x000fe200030006ff */
[----:B------:R-:W-:-:S02]  /*a890*/  HADD2.F32 R172, -RZ, R99.H0_H0 ;  /* 0x20000063ffac7230 */ /* 0x000fc40000004100 */
[----:B------:R-:W-:Y:S01]  /*a8a0*/  FFMA.FTZ R97, R98, R97, R177 ;  /* 0x0000006162617223 */ /* 0x000fe200000100b1 */
[----:B------:R-:W-:Y:S01]  /*a8b0*/  HADD2.F32 R178, -RZ, R174.H1_H1 ;  /* 0x300000aeffb27230 */ /* 0x000fe20000004100 */
[----:B------:R-:W-:Y:S01]  /*a8c0*/  F2FP.F16.E4M3.UNPACK_B R173, R173 ;  /* 0x000000adffad723e */ /* 0x000fe200020006ff */
[----:B------:R-:W-:Y:S02]  /*a8d0*/  HADD2.F32 R174, -RZ, R99.H1_H1 ;  /* 0x30000063ffae7230 */ /* 0x000fe40000004100 */
[----:B------:R-:W-:Y:S01]  /*a8e0*/  FMUL.FTZ R181, R172, R179 ;  /* 0x000000b3acb57220 */ /* 0x000fe20000410000 */
[----:B------:R-:W-:Y:S01]  /*a8f0*/  HADD2.F32 R98, -RZ, R96.H0_H0 ;  /* 0x20000060ff627230 */ /* 0x000fe20000004100 */
[----:B------:R-:W-:Y:S01]  /*a900*/  F2FP.F16.E4M3.UNPACK_B R56, R56 ;  /* 0x00000038ff38723e */ /* 0x000fe200020006ff */
[----:B------:R-:W-:Y:S02]  /*a910*/  HADD2.F32 R177, -RZ, R176.H0_H0 ;  /* 0x200000b0ffb17230 */ /* 0x000fe40000004100 */
[----:B------:R-:W-:Y:S01]  /*a920*/  FMUL.FTZ R180, R174, R178 ;  /* 0x000000b2aeb47220 */ /* 0x000fe20000410000 */
[----:B------:R-:W-:-:S02]  /*a930*/  HADD2.F32 R99, -RZ, R96.H1_H1 ;  /* 0x30000060ff637230 */ /* 0x000fc40000004100 */
[C---:B------:R-:W-:Y:S01]  /*a940*/  FMUL.FTZ R179, R98.reuse, R179 ;  /* 0x000000b362b37220 */ /* 0x040fe20000410000 */
[----:B------:R-:W-:Y:S02]  /*a950*/  HADD2.F32 R176, -RZ, R176.H1_H1 ;  /* 0x300000b0ffb07230 */ /* 0x000fe40000004100 */
[----:B------:R-:W-:Y:S01]  /*a960*/  FFMA.FTZ R96, R98, R177, -R181 ;  /* 0x000000b162607223 */ /* 0x000fe200000108b5 */
[----:B------:R-:W-:Y:S01]  /*a970*/  F2FP.F16.E4M3.UNPACK_B R175, R175 ;  /* 0x000000afffaf723e */ /* 0x000fe200020006ff */
[C---:B------:R-:W-:Y:S01]  /*a980*/  FMUL.FTZ R181, R99.reuse, R178 ;  /* 0x000000b263b57220 */ /* 0x040fe20000410000 */
[----:B------:R-:W-:Y:S01]  /*a990*/  FFMA.FTZ R98, R172, R177, R179 ;  /* 0x000000b1ac627223 */ /* 0x000fe200000100b3 */
[----:B------:R-:W-:Y:S01]  /*a9a0*/  FFMA.FTZ R183, R99, R176, -R180 ;  /* 0x000000b063b77223 */ /* 0x000fe200000108b4 */
[----:B------:R-:W-:Y:S01]  /*a9b0*/  F2FP.F16.E4M3.UNPACK_B R99, R58 ;  /* 0x0000003aff63723e */ /* 0x000fe200020006ff */
[----:B------:R-:W-:Y:S02]  /*a9c0*/  HADD2.F32 R177, -RZ, R173.H0_H0 ;  /* 0x200000adffb17230 */ /* 0x000fe40000004100 */
[----:B------:R-:W-:Y:S01]  /*a9d0*/  FFMA.FTZ R185, R174, R176, R181 ;  /* 0x000000b0aeb97223 */ /* 0x000fe200000100b5 */
[----:B------:R-:W-:Y:S01]  /*a9e0*/  HADD2.F32 R58, -RZ, R56.H0_H0 ;  /* 0x20000038ff3a7230 */ /* 0x000fe20000004100 */
[----:B------:R-:W-:Y:S01]  /*a9f0*/  F2FP.SATFINITE.E4M3.F32.PACK_AB_MERGE_C R50, R61, R50, RZ ;  /* 0x000000323d32723e */ /* 0x000fe200048070ff */
[----:B------:R-:W-:Y:S01]  /*aa00*/  HADD2.F32 R172, -RZ, R99.H0_H0 ;  /* 0x20000063ffac7230 */ /* 0x000fe20000004100 */
[----:B------:R-:W-:Y:S01]  /*aa10*/  F2FP.SATFINITE.E4M3.F32.PACK_AB_MERGE_C R183, R183, R96, RZ ;  /* 0x00000060b7b7723e */ /* 0x000fe200048070ff */
[----:B------:R-:W-:Y:S01]  /*aa20*/  HADD2.F32 R174, -RZ, R173.H1_H1 ;  /* 0x300000adffae7230 */ /* 0x000fe20000004100 */
[----:B------:R-:W-:Y:S01]  /*aa30*/  F2FP.SATFINITE.E4M3.F32.PACK_AB_MERGE_C R185, R185, R98, RZ ;  /* 0x00000062b9b9723e */ /* 0x000fe200048070ff */
[----:B------:R-:W-:-:S02]  /*aa40*/  HADD2.F32 R99, -RZ, R99.H1_H1 ;  /* 0x30000063ff637230 */ /* 0x000fc40000004100 */
[-C--:B------:R-:W-:Y:S01]  /*aa50*/  FMUL.FTZ R179, R172, R177.reuse ;  /* 0x000000b1acb37220 */ /* 0x080fe20000410000 */
[--C-:B------:R-:W-:Y:S02]  /*aa60*/  HADD2.F32 R173, -RZ, R175.reuse.H0_H0 ;  /* 0x200000afffad7230 */ /* 0x100fe40000004100 */
[C---:B------:R-:W-:Y:S01]  /*aa70*/  FMUL.FTZ R177, R58.reuse, R177 ;  /* 0x000000b13ab17220 */ /* 0x040fe20000410000 */
[----:B------:R-:W-:Y:S02]  /*aa80*/  HADD2.F32 R56, -RZ, R56.H1_H1 ;  /* 0x30000038ff387230 */ /* 0x000fe40000004100 */
[CC--:B------:R-:W-:Y:S01]  /*aa90*/  FMUL.FTZ R181, R99.reuse, R174.reuse ;  /* 0x000000ae63b57220 */ /* 0x0c0fe20000410000 */
[----:B------:R-:W-:Y:S02]  /*aaa0*/  HADD2.F32 R175, -RZ, R175.H1_H1 ;  /* 0x300000afffaf7230 */ /* 0x000fe40000004100 */
[-C--:B------:R-:W-:Y:S01]  /*aab0*/  FFMA.FTZ R179, R58, R173.reuse, -R179 ;  /* 0x000000ad3ab37223 */ /* 0x080fe200000108b3 */
[----:B------:R-:W-:Y:S01]  /*aac0*/  FFMA.FTZ R58, R172, R173, R177 ;  /* 0x000000adac3a7223 */ /* 0x000fe200000100b1 */
[C---:B------:R-:W-:Y:S01]  /*aad0*/  FMUL.FTZ R174, R56.reuse, R174 ;  /* 0x000000ae38ae7220 */ /* 0x040fe20000410000 */
[----:B------:R-:W-:Y:S01]  /*aae0*/  F2FP.F16.E4M3.UNPACK_B R96, R57 ;  /* 0x00000039ff60723e */ /* 0x000fe200020006ff */
[----:B------:R-:W-:Y:S01]  /*aaf0*/  FFMA.FTZ R172, R56, R175, -R181 ;  /* 0x000000af38ac7223 */ /* 0x000fe200000108b5 */
[----:B------:R-:W-:Y:S01]  /*ab00*/  F2FP.SATFINITE.E4M3.F32.PACK_AB_MERGE_C R56, R60, R51, RZ ;  /* 0x000000333c38723e */ /* 0x000fe200048070ff */
[----:B------:R-:W-:Y:S01]  /*ab10*/  FFMA.FTZ R99, R99, R175, R174 ;  /* 0x000000af63637223 */ /* 0x000fe200000100ae */
[----:B------:R-:W-:-:S02]  /*ab20*/  F2FP.F16.E4M3.UNPACK_B R98, R49 ;  /* 0x00000031ff62723e */ /* 0x000fc400020006ff */
[----:B------:R-:W-:Y:S02]  /*ab30*/  F2FP.F16.E4M3.UNPACK_B R61, R45 ;  /* 0x0000002dff3d723e */ /* 0x000fe400020006ff */
[----:B------:R-:W-:Y:S01]  /*ab40*/  F2FP.SATFINITE.E4M3.F32.PACK_AB_MERGE_C R51, R94, R63, R50 ;  /* 0x0000003f5e33723e */ /* 0x000fe20004807032 */
[----:B------:R-:W-:Y:S01]  /*ab50*/  HADD2.F32 R63, -RZ, R96.H0_H0 ;  /* 0x20000060ff3f7230 */ /* 0x000fe20000004100 */
[----:B------:R-:W-:Y:S01]  /*ab60*/  F2FP.SATFINITE.E4M3.F32.PACK_AB_MERGE_C R56, R97, R62, R56 ;  /* 0x0000003e6138723e */ /* 0x000fe20004807038 */
[----:B------:R-:W-:Y:S01]  /*ab70*/  HADD2.F32 R62, -RZ, R98.H0_H0 ;  /* 0x20000062ff3e7230 */ /* 0x000fe20000004100 */
[----:B------:R-:W-:Y:S01]  /*ab80*/  F2FP.F16.E4M3.UNPACK_B R94, R48 ;  /* 0x00000030ff5e723e */ /* 0x000fe200020006ff */
[----:B------:R-:W-:Y:S01]  /*ab90*/  HADD2.F32 R60, -RZ, R61.H0_H0 ;  /* 0x2000003dff3c7230 */ /* 0x000fe20000004100 */
[----:B------:R-:W-:Y:S01]  /*aba0*/  F2FP.SATFINITE.E4M3.F32.PACK_AB_MERGE_C R50, R172, R179, R183 ;  /* 0x000000b3ac32723e */ /* 0x000fe200048070b7 */
[----:B------:R-:W-:Y:S01]  /*abb0*/  HADD2.F32 R96, -RZ, R96.H1_H1 ;  /* 0x30000060ff607230 */ /* 0x000fe20000004100 */
[----:B------:R-:W-:Y:S01]  /*abc0*/  F2FP.SATFINITE.E4M3.F32.PACK_AB_MERGE_C R58, R99, R58, R185 ;  /* 0x0000003a633a723e */ /* 0x000fe200048070b9 */
[----:B------:R-:W-:-:S02]  /*abd0*/  HADD2.F32 R97, -RZ, R94.H0_H0 ;  /* 0x2000005eff617230 */ /* 0x000fc40000004100 */
[CC--:B------:R-:W-:Y:S01]  /*abe0*/  FMUL.FTZ R173, R63.reuse, R62.reuse ;  /* 0x0000003e3fad7220 */ /* 0x0c0fe20000410000 */
[C---:B------:R-:W-:Y:S01]  /*abf0*/  FMUL.FTZ R172, R60.reuse, R62 ;  /* 0x0000003e3cac7220 */ /* 0x040fe20000410000 */
[----:B------:R-:W-:Y:S01]  /*ac00*/  HADD2.F32 R99, -RZ, R98.H1_H1 ;  /* 0x30000062ff637230 */ /* 0x000fe20000004100 */
[----:B------:R-:W-:Y:S01]  /*ac10*/  F2FP.F16.E4M3.UNPACK_B R57, R57.H1 ;  /* 0x00000039ff39723e */ /* 0x000fe200030006ff */
[----:B------:R-:W-:Y:S02]  /*ac20*/  HADD2.F32 R62, -RZ, R61.H1_H1 ;  /* 0x3000003dff3e7230 */ /* 0x000fe40000004100 */
[-C--:B------:R-:W-:Y:S01]  /*ac30*/  FFMA.FTZ R60, R60, R97.reuse, -R173 ;  /* 0x000000613c3c7223 */ /* 0x080fe200000108ad */
[----:B------:R-:W-:Y:S01]  /*ac40*/  FFMA.FTZ R61, R63, R97, R172 ;  /* 0x000000613f3d7223 */ /* 0x000fe200000100ac */
[----:B------:R-:W-:Y:S02]  /*ac50*/  HADD2.F32 R97, -RZ, R94.H1_H1 ;  /* 0x3000005eff617230 */ /* 0x000fe40000004100 */
[-C--:B------:R-:W-:Y:S01]  /*ac60*/  FMUL.FTZ R173, R96, R99.reuse ;  /* 0x0000006360ad7220 */ /* 0x080fe20000410000 */
[C---:B------:R-:W-:Y:S01]  /*ac70*/  FMUL.FTZ R99, R62.reuse, R99 ;  /* 0x000000633e637220 */ /* 0x040fe20000410000 */
[----:B------:R-:W-:Y:S01]  /*ac80*/  F2FP.F16.E4M3.UNPACK_B R98, R49.H1 ;  /* 0x00000031ff62723e */ /* 0x000fe200030006ff */
[----:B------:R-:W-:Y:S01]  /*ac90*/  HADD2.F32 R94, -RZ, R57.H0_H0 ;  /* 0x20000039ff5e7230 */ /* 0x000fe20000004100 */
[----:B------:R-:W-:Y:S01]  /*aca0*/  F2FP.F16.E4M3.UNPACK_B R63, R45.H1 ;  /* 0x0000002dff3f723e */ /* 0x000fe200030006ff */
[-C--:B------:R-:W-:Y:S01]  /*acb0*/  FFMA.FTZ R45, R62, R97.reuse, -R173 ;  /* 0x000000613e2d7223 */ /* 0x080fe200000108ad */
[----:B------:R-:W-:Y:S01]  /*acc0*/  FFMA.FTZ R62, R96, R97, R99 ;  /* 0x00000061603e7223 */ /* 0x000fe20000010063 */
[----:B------:R-:W-:Y:S01]  /*acd0*/  F2FP.F16.E4M3.UNPACK_B R48, R48.H1 ;  /* 0x00000030ff30723e */ /* 0x000fe200030006ff */
[----:B------:R-:W-:Y:S01]  /*ace0*/  HADD2.F32 R97, -RZ, R98.H0_H0 ;  /* 0x20000062ff617230 */ /* 0x000fe20000004100 */
[-C--:B------:R-:W-:Y:S01]  /*acf0*/  F2FP.F16.E4M3.UNPACK_B R176, R46.reuse ;  /* 0x0000002effb0723e */ /* 0x080fe200020006ff */
[----:B------:R-:W-:Y:S01]  /*ad00*/  HADD2.F32 R49, -RZ, R63.H0_H0 ;  /* 0x2000003fff317230 */ /* 0x000fe20000004100 */
[----:B------:R-:W-:Y:S01]  /*ad10*/  F2FP.F16.E4M3.UNPACK_B R177, R46.H1 ;  /* 0x0000002effb1723e */ /* 0x000fe200030006ff */
[----:B------:R-:W-:-:S02]  /*ad20*/  HADD2.F32 R96, -RZ, R57.H1_H1 ;  /* 0x30000039ff607230 */ /* 0x000fc40000004100 */
[-C--:B------:R-:W-:Y:S01]  /*ad30*/  FMUL.FTZ R172, R94, R97.reuse ;  /* 0x000000615eac7220 */ /* 0x080fe20000410000 */
[----:B------:R-:W-:Y:S02]  /*ad40*/  HADD2.F32 R99, -RZ, R98.H1_H1 ;  /* 0x30000062ff637230 */ /* 0x000fe40000004100 */
[----:B------:R-:W-:Y:S01]  /*ad50*/  FMUL.FTZ R97, R49, R97 ;  /* 0x0000006131617220 */ /* 0x000fe20000410000 */
[----:B------:R-:W-:Y:S01]  /*ad60*/  HADD2.F32 R63, -RZ, R63.H1_H1 ;  /* 0x3000003fff3f7230 */ /* 0x000fe20000004100 */
[----:B------:R-:W-:Y:S01]  /*ad70*/  F2FP.F16.E4M3.UNPACK_B R173, R44 ;  /* 0x0000002cffad723e */ /* 0x000fe200020006ff */
[--C-:B------:R-:W-:Y:S02]  /*ad80*/  HADD2.F32 R57, -RZ, R48.reuse.H0_H0 ;  /* 0x20000030ff397230 */ /* 0x100fe40000004100 */
[-C--:B------:R-:W-:Y:S01]  /*ad90*/  FMUL.FTZ R174, R96, R99.reuse ;  /* 0x0000006360ae7220 */ /* 0x080fe20000410000 */
[----:B------:R-:W-:Y:S02]  /*ada0*/  HADD2.F32 R98, -RZ, R48.H1_H1 ;  /* 0x30000030ff627230 */ /* 0x000fe40000004100 */
[----:B------:R-:W-:Y:S01]  /*adb0*/  FMUL.FTZ R99, R63, R99 ;  /* 0x000000633f637220 */ /* 0x000fe20000410000 */
[----:B------:R-:W-:-:S02]  /*adc0*/  HADD2.F32 R179, -RZ, R177.H0_H0 ;  /* 0x200000b1ffb37230 */ /* 0x000fc40000004100 */
[-C--:B------:R-:W-:Y:S01]  /*add0*/  FFMA.FTZ R48, R49, R57.reuse, -R172 ;  /* 0x0000003931307223 */ /* 0x080fe200000108ac */
[----:B------:R-:W-:Y:S01]  /*ade0*/  FFMA.FTZ R49, R94, R57, R97 ;  /* 0x000000395e317223 */ /* 0x000fe20000010061 */
[----:B------:R-:W-:Y:S01]  /*adf0*/  F2FP.F16.E4M3.UNPACK_B R97, R59 ;  /* 0x0000003bff61723e */ /* 0x000fe200020006ff */
[-C--:B------:R-:W-:Y:S01]  /*ae00*/  FFMA.FTZ R57, R63, R98.reuse, -R174 ;  /* 0x000000623f397223 */ /* 0x080fe200000108ae */
[----:B------:R-:W-:Y:S01]  /*ae10*/  FFMA.FTZ R94, R96, R98, R99 ;  /* 0x00000062605e7223 */ /* 0x000fe20000010063 */
[----:B------:R-:W-:Y:S01]  /*ae20*/  F2FP.F16.E4M3.UNPACK_B R63, R47 ;  /* 0x0000002fff3f723e */ /* 0x000fe200020006ff */
[----:B------:R-:W-:Y:S01]  /*ae30*/  HADD2.F32 R46, -RZ, R173.H0_H0 ;  /* 0x200000adff2e7230 */ /* 0x000fe20000004100 */
[----:B------:R-:W-:Y:S01]  /*ae40*/  F2FP.F16.E4M3.UNPACK_B R98, R59.H1 ;  /* 0x0000003bff62723e */ /* 0x000fe200030006ff */
[----:B------:R-:W-:Y:S01]  /*ae50*/  HADD2.F32 R99, -RZ, R97.H0_H0 ;  /* 0x20000061ff637230 */ /* 0x000fe20000004100 */
[----:B------:R-:W-:Y:S01]  /*ae60*/  F2FP.F16.E4M3.UNPACK_B R47, R47.H1 ;  /* 0x0000002fff2f723e */ /* 0x000fe200030006ff */
[----:B------:R-:W-:Y:S01]  /*ae70*/  HADD2.F32 R59, -RZ, R63.H0_H0 ;  /* 0x2000003fff3b7230 */ /* 0x000fe20000004100 */
[----:B------:R-:W-:Y:S01]  /*ae80*/  F2FP.F16.E4M3.UNPACK_B R174, R44.H1 ;  /* 0x0000002cffae723e */ /* 0x000fe200030006ff */
[----:B------:R-:W-:Y:S01]  /*ae90*/  HADD2.F32 R44, -RZ, R176.H0_H0 ;  /* 0x200000b0ff2c7230 */ /* 0x000fe20000004100 */
[----:B------:R-:W-:Y:S01]  /*aea0*/  F2FP.SATFINITE.E4M3.F32.PACK_AB_MERGE_C R48, R57, R48, RZ ;  /* 0x000000303930723e */ /* 0x000fe200048070ff */
[----:B------:R-:W-:Y:S01]  /*aeb0*/  HADD2.F32 R172, -RZ, R98.H0_H0 ;  /* 0x20000062ffac7230 */ /* 0x000fe20000004100 */
[----:B------:R-:W-:Y:S01]  /*aec0*/  F2FP.SATFINITE.E4M3.F32.PACK_AB_MERGE_C R49, R94, R49, RZ ;  /* 0x000000315e31723e */ /* 0x000fe200048070ff */
[----:B------:R-:W-:-:S02]  /*aed0*/  HADD2.F32 R96, -RZ, R47.H0_H0 ;  /* 0x2000002fff607230 */ /* 0x000fc40000004100 */
[-C--:B------:R-:W-:Y:S01]  /*aee0*/  FMUL.FTZ R178, R99, R44.reuse ;  /* 0x0000002c63b27220 */ /* 0x080fe20000410000 */
[----:B------:R-:W-:Y:S02]  /*aef0*/  HADD2.F32 R98, -RZ, R98.H1_H1 ;  /* 0x30000062ff627230 */ /* 0x000fe40000004100 */
[----:B------:R-:W-:Y:S01]  /*af00*/  FMUL.FTZ R180, R59, R44 ;  /* 0x0000002c3bb47220 */ /* 0x000fe20000410000 */
[----:B------:R-:W-:Y:S02]  /*af10*/  HADD2.F32 R177, -RZ, R177.H1_H1 ;  /* 0x300000b1ffb17230 */ /* 0x000fe40000004100 */
[-C--:B------:R-:W-:Y:S01]  /*af20*/  FMUL.FTZ R181, R172, R179.reuse ;  /* 0x000000b3acb57220 */ /* 0x080fe20000410000 */
[----:B------:R-:W-:Y:S02]  /*af30*/  HADD2.F32 R47, -RZ, R47.H1_H1 ;  /* 0x3000002fff2f7230 */ /* 0x000fe40000004100 */
[----:B------:R-:W-:Y:S01]  /*af40*/  FMUL.FTZ R179, R96, R179 ;  /* 0x000000b360b37220 */ /* 0x000fe20000410000 */
[----:B------:R-:W-:-:S02]  /*af50*/  HADD2.F32 R175, -RZ, R174.H0_H0 ;  /* 0x200000aeffaf7230 */ /* 0x000fc40000004100 */
[----:B------:R-:W-:Y:S01]  /*af60*/  FFMA.FTZ R44, R59, R46, -R178 ;  /* 0x0000002e3b2c7223 */ /* 0x000fe200000108b2 */
[----:B------:R-:W-:Y:S02]  /*af70*/  HADD2.F32 R97, -RZ, R97.H1_H1 ;  /* 0x30000061ff617230 */ /* 0x000fe40000004100 */
[-C--:B------:R-:W-:Y:S01]  /*af80*/  FMUL.FTZ R178, R98, R177.reuse ;  /* 0x000000b162b27220 */ /* 0x080fe20000410000 */
[----:B------:R-:W-:Y:S02]  /*af90*/  HADD2.F32 R176, -RZ, R176.H1_H1 ;  /* 0x300000b0ffb07230 */ /* 0x000fe40000004100 */
[----:B------:R-:W-:Y:S01]  /*afa0*/  FMUL.FTZ R177, R47, R177 ;  /* 0x000000b12fb17220 */ /* 0x000fe20000410000 */
[----:B------:R-:W-:Y:S02]  /*afb0*/  HADD2.F32 R63, -RZ, R63.H1_H1 ;  /* 0x3000003fff3f7230 */ /* 0x000fe40000004100 */
[----:B------:R-:W-:Y:S01]  /*afc0*/  FFMA.FTZ R181, R96, R175, -R181 ;  /* 0x000000af60b57223 */ /* 0x000fe200000108b5 */
[----:B------:R-:W-:-:S02]  /*afd0*/  HADD2.F32 R174, -RZ, R174.H1_H1 ;  /* 0x300000aeffae7230 */ /* 0x000fc40000004100 */
[----:B------:R-:W-:Y:S01]  /*afe0*/  FFMA.FTZ R179, R172, R175, R179 ;  /* 0x000000afacb37223 */ /* 0x000fe200000100b3 */
[----:B------:R-:W-:Y:S02]  /*aff0*/  HADD2.F32 R96, -RZ, R173.H1_H1 ;  /* 0x300000adff607230 */ /* 0x000fe40000004100 */
[-C--:B------:R-:W-:Y:S01]  /*b000*/  FMUL.FTZ R172, R97, R176.reuse ;  /* 0x000000b061ac7220 */ /* 0x080fe20000410000 */
[----:B------:R-:W-:Y:S01]  /*b010*/  FMUL.FTZ R176, R63, R176 ;  /* 0x000000b03fb07220 */ /* 0x000fe20000410000 */
[-C--:B------:R-:W-:Y:S01]  /*b020*/  FFMA.FTZ R178, R47, R174.reuse, -R178 ;  /* 0x000000ae2fb27223 */ /* 0x080fe200000108b2 */
[----:B------:R-:W-:Y:S01]  /*b030*/  FFMA.FTZ R98, R98, R174, R177 ;  /* 0x000000ae62627223 */ /* 0x000fe200000100b1 */
[----:B------:R-:W-:Y:S01]  /*b040*/  FFMA.FTZ R46, R99, R46, R180 ;  /* 0x0000002e632e7223 */ /* 0x000fe200000100b4 */
[-C--:B------:R-:W-:Y:S01]  /*b050*/  FFMA.FTZ R63, R63, R96.reuse, -R172 ;  /* 0x000000603f3f7223 */ /* 0x080fe200000108ac */
[----:B------:R-:W-:Y:S01]  /*b060*/  FFMA.FTZ R97, R97, R96, R176 ;  /* 0x0000006061617223 */ /* 0x000fe200000100b0 */
[----:B------:R-:W-:-:S02]  /*b070*/  F2FP.SATFINITE.E4M3.F32.PACK_AB_MERGE_C R178, R178, R181, RZ ;  /* 0x000000b5b2b2723e */ /* 0x000fc400048070ff */
[----:B------:R-:W-:Y:S02]  /*b080*/  F2FP.SATFINITE.E4M3.F32.PACK_AB_MERGE_C R98, R98, R179, RZ ;  /* 0x000000b36262723e */ /* 0x000fe400048070ff */
[----:B------:R-:W-:Y:S01]  /*b090*/  F2FP.SATFINITE.E4M3.F32.PACK_AB_MERGE_C R47, R63, R44, R178 ;  /* 0x0000002c3f2f723e */ /* 0x000fe200048070b2 */
[----:B------:R-:W-:Y:S01]  /*b0a0*/  IMAD.MOV.U32 R44, RZ, RZ, R51 ;  /* 0x000000ffff2c7224 */ /* 0x000fe200078e0033 */
[----:B------:R-:W-:Y:S01]  /*b0b0*/  F2FP.SATFINITE.E4M3.F32.PACK_AB_MERGE_C R59, R97, R46, R98 ;  /* 0x0000002e613b723e */ /* 0x000fe20004807062 */
[----:B------:R-:W-:Y:S01]  /*b0c0*/  IMAD.MOV.U32 R46, RZ, RZ, R50 ;  /* 0x000000ffff2e7224 */ /* 0x000fe200078e0032 */
[----:B------:R-:W-:Y:S02]  /*b0d0*/  F2FP.SATFINITE.E4M3.F32.PACK_AB_MERGE_C R45, R45, R60, R48 ;  /* 0x0000003c2d2d723e */ /* 0x000fe40004807030 */
[----:B------:R-:W-:-:S07]  /*b0e0*/  F2FP.SATFINITE.E4M3.F32.PACK_AB_MERGE_C R57, R62, R61, R49 ;  /* 0x0000003d3e39723e */ /* 0x000fce0004807031 */
.L_x_502:
[----:B------:R-:W-:Y:S05]  /*b0f0*/  BSYNC B3 ;  /* 0x0000000000037941 */ /* 0x000fea0003800000 */
.L_x_501:
[----:B------:R-:W-:-:S13]  /*b100*/  ISETP.GE.AND P4, PT, R95, R156, PT ;  /* 0x0000009c5f00720c */ /* 0x000fda0003f86270 */
[--C-:B------:R-:W-:Y:S02]  /*b110*/  @!P4 SHF.R.S32.HI R48, RZ, 0x1f, R95.reuse ;  /* 0x0000001fff30c819 */ /* 0x100fe4000001145f */
[----:B------:R-:W-:-:S04]  /*b120*/  @!P4 IADD3 R51, P5, P6, R120, R142, R95 ;  /* 0x0000008e7833c210 */ /* 0x000fc80007ebe05f */
[----:B------:R-:W-:Y:S02]  /*b130*/  @!P4 IADD3.X R60, R0, R171, R48, P5, P6 ;  /* 0x000000ab003cc210 */ /* 0x000fe40002fec430 */
[----:B------:R-:W-:-:S05]  /*b140*/  IADD3 R48, P5, R93, R128, RZ ;  /* 0x000000805d307210 */ /* 0x000fca0007fbe0ff */
[----:B------:R-:W-:Y:S01]  /*b150*/  IMAD.X R49, R92, 0x1, R129, P5 ;  /* 0x000000015c317824 */ /* 0x000fe200028e0681 */
[----:B------:R-:W-:-:S04]  /*b160*/  @!P4 IADD3 R50, P5, R51, R128, RZ ;  /* 0x000000803332c210 */ /* 0x000fc80007fbe0ff */
[----:B------:R-:W-:Y:S01]  /*b170*/  @!P4 IADD3.X R51, R60, R129, RZ, P5, !PT ;  /* 0x000000813c33c210 */ /* 0x000fe20002ffe4ff */
[----:B0-----:R3:W-:Y:S04]  /*b180*/  STG.E.128 desc[UR54][R48.64], R44 ;  /* 0x0000002c30007986 */ /* 0x0017e8000c101d36 */
[----:B-1----:R3:W-:Y:S04]  /*b190*/  @!P4 STG.E.128 desc[UR54][R50.64], R56 ;  /* 0x000000383200c986 */ /* 0x0027e8000c101d36 */
.L_x_500:
[----:B------:R-:W-:Y:S05]  /*b1a0*/  BSYNC B2 ;  /* 0x0000000000027941 */ /* 0x000fea0003800000 */
.L_x_499:
[----:B------:R-:W-:-:S13]  /*b1b0*/  ISETP.NE.AND P4, PT, R36, RZ, PT ;  /* 0x000000ff2400720c */ /* 0x000fda0003f85270 */
[----:B------:R-:W-:Y:S05]  /*b1c0*/  @!P4 BRA `(.L_x_494) ;  /* 0x0000000c00e0c947 */ /* 0x000fea0003800000 */
[----:B0--3--:R-:W3:Y:S01]  /*b1d0*/  LDL R44, [R1] ;  /* 0x00000000012c7983 */ /* 0x009ee20000100800 */
[----:B------:R-:W-:Y:S01]  /*b1e0*/  IADD3 R57, P4, P5, R120, R142, R29 ;  /* 0x0000008e78397210 */ /* 0x000fe20007d9e01d */
[----:B------:R-:W-:Y:S03]  /*b1f0*/  BSSY B2, `(.L_x_503) ;  /* 0x00000eb000027945 */ /* 0x000fe60003800000 */
[----:B------:R-:W-:Y:S02]  /*b200*/  IADD3.X R56, R0, R171, R32, P4, P5 ;  /* 0x000000ab00387210 */ /* 0x000fe400027ea420 */
[----:B------:R-:W-:Y:S02]  /*b210*/  ISETP.GE.AND P4, PT, R222, R135, PT ;  /* 0x00000087de00720c */ /* 0x000fe40003f86270 */
[----:B---3--:R-:W-:-:S04]  /*b220*/  LOP3.LUT P6, RZ, R44, 0x1, RZ, 0xc0, !PT ;  /* 0x000000012cff7812 */ /* 0x008fc800078cc0ff */
[----:B------:R-:W-:-:S04]  /*b230*/  SEL R44, R101, R162, !P6 ;  /* 0x000000a2652c7207 */ /* 0x000fc80007000000 */
[----:B------:R-:W-:-:S04]  /*b240*/  SHF.R.S32.HI R45, RZ, 0x1f, R44 ;  /* 0x0000001fff2d7819 */ /* 0x000fc8000001142c */
[----:B------:R-:W-:-:S04]  /*b250*/  LEA.HI R45, R45, R44, RZ, 0x5 ;  /* 0x0000002c2d2d7211 */ /* 0x000fc800078f28ff */
[----:B------:R-:W-:-:S04]  /*b260*/  LEA.HI.SX32 R45, R45, R28, 0x1b ;  /* 0x0000001c2d2d7211 */ /* 0x000fc800078fdaff */
[----:B------:R-:W-:Y:S01]  /*b270*/  SHF.R.S32.HI R44, RZ, 0x1f, R45 ;  /* 0x0000001fff2c7819 */ /* 0x000fe2000001142d */
[----:B------:R-:W-:-:S03]  /*b280*/  IMAD.SHL.U32 R59, R45, 0x10, RZ ;  /* 0x000000102d3b7824 */ /* 0x000fc600078e00ff */
        /* <DEDUP_REMOVED lines=14> */
[----:B-1----:R-:W-:Y:S01]  /*b370*/  IMAD.MOV.U32 R60, RZ, RZ, R48 ;  /* 0x000000ffff3c7224 */ /* 0x002fe200078e0030 */
[----:B0-----:R-:W-:Y:S01]  /*b380*/  MOV R58, R44 ;  /* 0x0000002c003a7202 */ /* 0x001fe20000000f00 */
[----:B------:R-:W-:Y:S01]  /*b390*/  IMAD.MOV.U32 R52, RZ, RZ, R45 ;  /* 0x000000ffff347224 */ /* 0x000fe200078e002d */
[----:B------:R-:W-:Y:S01]  /*b3a0*/  SHF.R.U32.HI R95, RZ, 0x10, R89 ;  /* 0x00000010ff5f7819 */ /* 0x000fe20000011659 */
[----:B------:R-:W-:Y:S01]  /*b3b0*/  IMAD.SHL.U32 R44, R93, 0x100, RZ ;  /* 0x000001005d2c7824 */ /* 0x000fe200078e00ff */
[----:B------:R-:W-:Y:S02]  /*b3c0*/  LOP3.LUT R61, R89, 0xff0000ff, RZ, 0xc0, !PT ;  /* 0xff0000ff593d7812 */ /* 0x000fe400078ec0ff */
[----:B------:R-:W-:Y:S02]  /*b3d0*/  SHF.R.U32.HI R89, RZ, 0x8, R91 ;  /* 0x00000008ff597819 */ /* 0x000fe4000001165b */
[----:B------:R-:W-:-:S02]  /*b3e0*/  LOP3.LUT R61, R61, 0xff00, R44, 0xf8, !PT ;  /* 0x0000ff003d3d7812 */ /* 0x000fc400078ef82c */
[--C-:B------:R-:W-:Y:S01]  /*b3f0*/  SHF.R.U32.HI R92, RZ, 0x10, R53.reuse ;  /* 0x00000010ff5c7819 */ /* 0x100fe20000011635 */
[----:B------:R-:W-:Y:S01]  /*b400*/  IMAD.SHL.U32 R44, R89, 0x100, RZ ;  /* 0x00000100592c7824 */ /* 0x000fe200078e00ff */
[----:B------:R-:W-:Y:S02]  /*b410*/  SHF.R.U32.HI R88, RZ, 0x8, R53 ;  /* 0x00000008ff587819 */ /* 0x000fe40000011635 */
[----:B------:R-:W-:Y:S01]  /*b420*/  LOP3.LUT R54, R53, 0xff0000ff, RZ, 0xc0, !PT ;  /* 0xff0000ff35367812 */ /* 0x000fe200078ec0ff */
[----:B------:R-:W-:Y:S01]  /*b430*/  IMAD.MOV.U32 R53, RZ, RZ, R46 ;  /* 0x000000ffff357224 */ /* 0x000fe200078e002e */
[----:B------:R-:W-:Y:S01]  /*b440*/  SHF.R.U32.HI R94, RZ, 0x10, R91 ;  /* 0x00000010ff5e7819 */ /* 0x000fe2000001165b */
[----:B------:R-:W-:Y:S01]  /*b450*/  IMAD.U32 R46, R95, 0x10000, RZ ;  /* 0x000100005f2e7824 */ /* 0x000fe200078e00ff */
[----:B------:R-:W-:Y:S01]  /*b460*/  LOP3.LUT R63, R91, 0xff0000ff, RZ, 0xc0, !PT ;  /* 0xff0000ff5b3f7812 */ /* 0x000fe200078ec0ff */
[----:B------:R-:W-:Y:S01]  /*b470*/  IMAD.SHL.U32 R45, R88, 0x100, RZ ;  /* 0x00000100582d7824 */ /* 0x000fe200078e00ff */
[----:B------:R-:W-:-:S02]  /*b480*/  SHF.R.U32.HI R62, RZ, 0x8, R55 ;  /* 0x00000008ff3e7819 */ /* 0x000fc40000011637 */
[----:B------:R-:W-:Y:S01]  /*b490*/  LOP3.LUT R63, R63, 0xff00, R44, 0xf8, !PT ;  /* 0x0000ff003f3f7812 */ /* 0x000fe200078ef82c */
[----:B------:R-:W-:Y:S01]  /*b4a0*/  IMAD.U32 R44, R94, 0x10000, RZ ;  /* 0x000100005e2c7824 */ /* 0x000fe200078e00ff */
[----:B------:R-:W-:Y:S02]  /*b4b0*/  SHF.R.U32.HI R90, RZ, 0x10, R55 ;  /* 0x00000010ff5a7819 */ /* 0x000fe40000011637 */
[----:B------:R-:W-:Y:S02]  /*b4c0*/  SHF.L.U32 R48, R62, 0x8, RZ ;  /* 0x000000083e307819 */ /* 0x000fe400000006ff */
[----:B------:R-:W-:Y:S01]  /*b4d0*/  LOP3.LUT R46, R61, 0xff0000, R46, 0xf8, !PT ;  /* 0x00ff00003d2e7812 */ /* 0x000fe200078ef82e */
[----:B------:R-:W-:Y:S01]  /*b4e0*/  IMAD.U32 R90, R90, 0x10000, RZ ;  /* 0x000100005a5a7824 */ /* 0x000fe200078e00ff */
[----:B------:R-:W-:Y:S02]  /*b4f0*/  LOP3.LUT R55, R55, 0xff0000ff, RZ, 0xc0, !PT ;  /* 0xff0000ff37377812 */ /* 0x000fe400078ec0ff */
[----:B------:R-:W-:-:S02]  /*b500*/  F2FP.F16.E4M3.UNPACK_B R89, R170.H1 ;  /* 0x000000aaff59723e */ /* 0x000fc400030006ff */
[----:B------:R-:W-:Y:S02]  /*b510*/  F2FP.F16.E4M3.UNPACK_B R62, R60.H1 ;  /* 0x0000003cff3e723e */ /* 0x000fe400030006ff */
[----:B------:R-:W-:Y:S02]  /*b520*/  F2FP.F16.E4M3.UNPACK_B R61, R58.H1 ;  /* 0x0000003aff3d723e */ /* 0x000fe400030006ff */
[----:B------:R-:W-:Y:S02]  /*b530*/  LOP3.LUT R44, R63, 0xff0000, R44, 0xf8, !PT ;  /* 0x00ff00003f2c7812 */ /* 0x000fe400078ef82c */
[----:B------:R-:W-:Y:S01]  /*b540*/  LOP3.LUT R91, R54, 0xff00, R45, 0xf8, !PT ;  /* 0x0000ff00365b7812 */ /* 0x000fe200078ef82d */
[----:B------:R-:W-:Y:S01]  /*b550*/  HADD2.F32 R45, -RZ, R89.H0_H0 ;  /* 0x20000059ff2d7230 */ /* 0x000fe20000004100 */
[----:B------:R-:W-:Y:S01]  /*b560*/  LOP3.LUT R93, R55, 0xff00, R48, 0xf8, !PT ;  /* 0x0000ff00375d7812 */ /* 0x000fe200078ef830 */
[----:B------:R-:W-:Y:S01]  /*b570*/  HADD2.F32 R55, -RZ, R62.H0_H0 ;  /* 0x2000003eff377230 */ /* 0x000fe20000004100 */
[----:B------:R-:W-:Y:S01]  /*b580*/  F2FP.F16.E4M3.UNPACK_B R63, R168.H1 ;  /* 0x000000a8ff3f723e */ /* 0x000fe200030006ff */
[----:B------:R-:W-:Y:S01]  /*b590*/  HADD2.F32 R54, -RZ, R61.H0_H0 ;  /* 0x2000003dff367230 */ /* 0x000fe20000004100 */
[----:B------:R-:W-:Y:S01]  /*b5a0*/  F2FP.F16.E4M3.UNPACK_B R170, R170 ;  /* 0x000000aaffaa723e */ /* 0x000fe200020006ff */
[----:B------:R-:W-:-:S02]  /*b5b0*/  IMAD.U32 R48, R92, 0x10000, RZ ;  /* 0x000100005c307824 */ /* 0x000fc400078e00ff */
[-C--:B------:R-:W-:Y:S01]  /*b5c0*/  FMUL.FTZ R95, R55, R45.reuse ;  /* 0x0000002d375f7220 */ /* 0x080fe20000410000 */
[----:B------:R-:W-:Y:S02]  /*b5d0*/  HADD2.F32 R88, -RZ, R63.H0_H0 ;  /* 0x2000003fff587230 */ /* 0x000fe40000004100 */
[C---:B------:R-:W-:Y:S01]  /*b5e0*/  FMUL.FTZ R92, R54.reuse, R45 ;  /* 0x0000002d365c7220 */ /* 0x040fe20000410000 */
[----:B------:R-:W-:Y:S01]  /*b5f0*/  LOP3.LUT R45, R93, 0xff0000, R90, 0xf8, !PT ;  /* 0x00ff00005d2d7812 */ /* 0x000fe200078ef85a */
[----:B------:R-:W-:Y:S01]  /*b600*/  HADD2.F32 R61, -RZ, R61.H1_H1 ;  /* 0x3000003dff3d7230 */ /* 0x000fe20000004100 */
[----:B------:R-:W-:Y:S01]  /*b610*/  F2FP.F16.E4M3.UNPACK_B R168, R168 ;  /* 0x000000a8ffa8723e */ /* 0x000fe200020006ff */
        /* <DEDUP_REMOVED lines=9> */
[----:B------:R-:W-:Y:S01]  /*b6b0*/  FMUL.FTZ R58, R89, R88 ;  /* 0x00000058593a7220 */ /* 0x000fe20000410000 */
[----:B------:R-:W-:-:S02]  /*b6c0*/  HADD2.F32 R93, -RZ, R170.H0_H0 ;  /* 0x200000aaff5d7230 */ /* 0x000fc40000004100 */
[----:B------:R-:W-:Y:S02]  /*b6d0*/  HADD2.F32 R88, -RZ, R62.H0_H0 ;  /* 0x2000003eff587230 */ /* 0x000fe40000004100 */
[-C--:B------:R-:W-:Y:S01]  /*b6e0*/  FFMA.FTZ R61, R61, R90.reuse, -R58 ;  /* 0x0000005a3d3d7223 */ /* 0x080fe2000001083a */
[----:B------:R-:W-:Y:S02]  /*b6f0*/  HADD2.F32 R60, -RZ, R63.H0_H0 ;  /* 0x2000003fff3c7230 */ /* 0x000fe40000004100 */
[----:B------:R-:W-:Y:S01]  /*b700*/  FFMA.FTZ R58, R89, R90, R92 ;  /* 0x0000005a593a7223 */ /* 0x000fe2000001005c */
        /* <DEDUP_REMOVED lines=9> */
[-C--:B------:R-:W-:Y:S01]  /*b7a0*/  FMUL.FTZ R88, R89, R170.reuse ;  /* 0x000000aa59587220 */ /* 0x080fe20000410000 */
[----:B------:R-:W-:Y:S01]  /*b7b0*/  F2FP.F16.E4M3.UNPACK_B R90, R169.H1 ;  /* 0x000000a9ff5a723e */ /* 0x000fe200030006ff */
[C---:B------:R-:W-:Y:S01]  /*b7c0*/  FMUL.FTZ R170, R63.reuse, R170 ;  /* 0x000000aa3faa7220 */ /* 0x040fe20000410000 */
[----:B------:R-:W-:Y:S01]  /*b7d0*/  F2FP.F16.E4M3.UNPACK_B R91, R50.H1 ;  /* 0x00000032ff5b723e */ /* 0x000fe200030006ff */
[----:B------:R-:W-:Y:S01]  /*b7e0*/  FFMA.FTZ R63, R63, R168, -R88 ;  /* 0x000000a83f3f7223 */ /* 0x000fe20000010858 */
[----:B------:R-:W-:Y:S01]  /*b7f0*/  F2FP.F16.E4M3.UNPACK_B R93, R167.H1 ;  /* 0x000000a7ff5d723e */ /* 0x000fe200030006ff */
[--C-:B------:R-:W-:Y:S01]  /*b800*/  HADD2.F32 R97, -RZ, R90.reuse.H0_H0 ;  /* 0x2000005aff617230 */ /* 0x100fe20000004100 */
[----:B------:R-:W-:Y:S01]  /*b810*/  F2FP.F16.E4M3.UNPACK_B R88, R53.H1 ;  /* 0x00000035ff58723e */ /* 0x000fe200030006ff */
[--C-:B------:R-:W-:Y:S01]  /*b820*/  HADD2.F32 R92, -RZ, R91.reuse.H0_H0 ;  /* 0x2000005bff5c7230 */ /* 0x100fe20000004100 */
[----:B------:R-:W-:Y:S01]  /*b830*/  F2FP.F16.E4M3.UNPACK_B R169, R169 ;  /* 0x000000a9ffa9723e */ /* 0x000fe200020006ff */
[----:B------:R-:W-:Y:S01]  /*b840*/  HADD2.F32 R94, -RZ, R90.H1_H1 ;  /* 0x3000005aff5e7230 */ /* 0x000fe20000004100 */
[----:B------:R-:W-:Y:S01]  /*b850*/  F2FP.F16.E4M3.UNPACK_B R53, R53 ;  /* 0x00000035ff35723e */ /* 0x000fe200020006ff */
[----:B------:R-:W-:-:S02]  /*b860*/  HADD2.F32 R91, -RZ, R91.H1_H1 ;  /* 0x3000005bff5b7230 */ /* 0x000fc40000004100 */
[----:B------:R-:W-:Y:S01]  /*b870*/  FMUL.FTZ R99, R92, R97 ;  /* 0x000000615c637220 */ /* 0x000fe20000410000 */
[--C-:B------:R-:W-:Y:S01]  /*b880*/  HADD2.F32 R90, -RZ, R88.reuse.H0_H0 ;  /* 0x20000058ff5a7230 */ /* 0x100fe20000004100 */
[----:B------:R-:W-:Y:S01]  /*b890*/  F2FP.F16.E4M3.UNPACK_B R167, R167 ;  /* 0x000000a7ffa7723e */ /* 0x000fe200020006ff */
[--C-:B------:R-:W-:Y:S02]  /*b8a0*/  HADD2.F32 R95, -RZ, R93.reuse.H0_H0 ;  /* 0x2000005dff5f7230 */ /* 0x100fe40000004100 */
[----:B------:R-:W-:Y:S01]  /*b8b0*/  FMUL.FTZ R173, R91, R94 ;  /* 0x0000005e5bad7220 */ /* 0x000fe20000410000 */
[----:B------:R-:W-:Y:S02]  /*b8c0*/  HADD2.F32 R88, -RZ, R88.H1_H1 ;  /* 0x30000058ff587230 */ /* 0x000fe40000004100 */
[C---:B------:R-:W-:Y:S01]  /*b8d0*/  FMUL.FTZ R97, R90.reuse, R97 ;  /* 0x000000615a617220 */ /* 0x040fe20000410000 */
[----:B------:R-:W-:Y:S02]  /*b8e0*/  HADD2.F32 R93, -RZ, R93.H1_H1 ;  /* 0x3000005dff5d7230 */ /* 0x000fe40000004100 */
[-C--:B------:R-:W-:Y:S01]  /*b8f0*/  FFMA.FTZ R99, R90, R95.reuse, -R99 ;  /* 0x0000005f5a637223 */ /* 0x080fe20000010863 */
[----:B------:R-:W-:Y:S01]  /*b900*/  F2FP.SATFINITE.E4M3.F32.PACK_AB_MERGE_C R54, R61, R54, RZ ;  /* 0x000000363d36723e */ /* 0x000fe200048070ff */
[----:B------:R-:W-:Y:S01]  /*b910*/  FMUL.FTZ R90, R88, R94 ;  /* 0x0000005e585a7220 */ /* 0x000fe20000410000 */
[----:B------:R-:W-:Y:S01]  /*b920*/  FFMA.FTZ R97, R92, R95, R97 ;  /* 0x0000005f5c617223 */ /* 0x000fe20000010061 */
[-C--:B------:R-:W-:Y:S01]  /*b930*/  FFMA.FTZ R94, R88, R93.reuse, -R173 ;  /* 0x0000005d585e7223 */ /* 0x080fe200000108ad */
[----:B------:R-:W-:Y:S01]  /*b940*/  F2FP.F16.E4M3.UNPACK_B R88, R50 ;  /* 0x00000032ff58723e */ /* 0x000fe200020006ff */
[----:B------:R-:W-:Y:S01]  /*b950*/  FFMA.FTZ R96, R91, R93, R90 ;  /* 0x0000005d5b607223 */ /* 0x000fe2000001005a */
[----:B------:R-:W-:-:S02]  /*b960*/  HADD2.F32 R93, -RZ, R169.H0_H0 ;  /* 0x200000a9ff5d7230 */ /* 0x000fc40000004100 */
[----:B------:R-:W-:Y:S01]  /*b970*/  FFMA.FTZ R89, R89, R168, R170 ;  /* 0x000000a859597223 */ /* 0x000fe200000100aa */
[----:B------:R-:W-:Y:S01]  /*b980*/  HADD2.F32 R50, -RZ, R53.H0_H0 ;  /* 0x20000035ff327230 */ /* 0x000fe20000004100 */
[----:B------:R-:W-:Y:S01]  /*b990*/  F2FP.SATFINITE.E4M3.F32.PACK_AB_MERGE_C R58, R58, R55, RZ ;  /* 0x000000373a3a723e */ /* 0x000fe200048070ff */
[--C-:B------:R-:W-:Y:S01]  /*b9a0*/  HADD2.F32 R90, -RZ, R88.reuse.H0_H0 ;  /* 0x20000058ff5a7230 */ /* 0x100fe20000004100 */
[----:B------:R-:W-:Y:S01]  /*b9b0*/  F2FP.F16.E4M3.UNPACK_B R61, R49 ;  /* 0x00000031ff3d723e */ /* 0x000fe200020006ff */
[----:B------:R-:W-:Y:S01]  /*b9c0*/  HADD2.F32 R91, -RZ, R167.H0_H0 ;  /* 0x200000a7ff5b7230 */ /* 0x000fe20000004100 */
[----:B------:R-:W-:Y:S01]  /*b9d0*/  F2FP.SATFINITE.E4M3.F32.PACK_AB_MERGE_C R55, R63, R60, R54 ;  /* 0x0000003c3f37723e */ /* 0x000fe20004807036 */
[----:B------:R-:W-:Y:S02]  /*b9e0*/  HADD2.F32 R169, -RZ, R169.H1_H1 ;  /* 0x300000a9ffa97230 */ /* 0x000fe40000004100 */
[----:B------:R-:W-:Y:S01]  /*b9f0*/  FMUL.FTZ R95, R90, R93 ;  /* 0x0000005d5a5f7220 */ /* 0x000fe20000410000 */
[----:B------:R-:W-:-:S02]  /*ba00*/  HADD2.F32 R88, -RZ, R88.H1_H1 ;  /* 0x30000058ff587230 */ /* 0x000fc40000004100 */
[C---:B------:R-:W-:Y:S01]  /*ba10*/  FMUL.FTZ R93, R50.reuse, R93 ;  /* 0x0000005d325d7220 */ /* 0x040fe20000410000 */
[----:B------:R-:W-:Y:S02]  /*ba20*/  HADD2.F32 R53, -RZ, R53.H1_H1 ;  /* 0x30000035ff357230 */ /* 0x000fe40000004100 */
[----:B------:R-:W-:Y:S01]  /*ba30*/  FFMA.FTZ R95, R50, R91, -R95 ;  /* 0x0000005b325f7223 */ /* 0x000fe2000001085f */
[----:B------:R-:W-:Y:S02]  /*ba40*/  HADD2.F32 R167, -RZ, R167.H1_H1 ;  /* 0x300000a7ffa77230 */ /* 0x000fe40000004100 */
[----:B------:R-:W-:Y:S01]  /*ba50*/  FMUL.FTZ R92, R88, R169 ;  /* 0x000000a9585c7220 */ /* 0x000fe20000410000 */
[----:B------:R-:W-:Y:S01]  /*ba60*/  FFMA.FTZ R50, R90, R91, R93 ;  /* 0x0000005b5a327223 */ /* 0x000fe2000001005d */
[C---:B------:R-:W-:Y:S01]  /*ba70*/  FMUL.FTZ R169, R53.reuse, R169 ;  /* 0x000000a935a97220 */ /* 0x040fe20000410000 */
[----:B------:R-:W-:Y:S01]  /*ba80*/  F2FP.F16.E4M3.UNPACK_B R90, R48 ;  /* 0x00000030ff5a723e */ /* 0x000fe200020006ff */
[-C--:B------:R-:W-:Y:S01]  /*ba90*/  FFMA.FTZ R92, R53, R167.reuse, -R92 ;  /* 0x000000a7355c7223 */ /* 0x080fe2000001085c */
[----:B------:R-:W-:Y:S01]  /*baa0*/  F2FP.F16.E4M3.UNPACK_B R60, R52 ;  /* 0x00000034ff3c723e */ /* 0x000fe200020006ff */
[----:B------:R-:W-:Y:S01]  /*bab0*/  FFMA.FTZ R169, R88, R167, R169 ;  /* 0x000000a758a97223 */ /* 0x000fe200000100a9 */
[----:B------:R-:W-:Y:S01]  /*bac0*/  F2FP.SATFINITE.E4M3.F32.PACK_AB_MERGE_C R54, R89, R62, R58 ;  /* 0x0000003e5936723e */ /* 0x000fe2000480703a */
[----:B------:R-:W-:Y:S01]  /*bad0*/  HADD2.F32 R62, -RZ, R61.H0_H0 ;  /* 0x2000003dff3e7230 */ /* 0x000fe20000004100 */
[----:B------:R-:W-:Y:S01]  /*bae0*/  F2FP.F16.E4M3.UNPACK_B R88, R46 ;  /* 0x0000002eff58723e */ /* 0x000fe200020006ff */
[----:B------:R-:W-:Y:S01]  /*baf0*/  HADD2.F32 R91, -RZ, R90.H0_H0 ;  /* 0x2000005aff5b7230 */ /* 0x000fe20000004100 */
[----:B------:R-:W-:Y:S01]  /*bb00*/  F2FP.SATFINITE.E4M3.F32.PACK_AB_MERGE_C R53, R94, R99, RZ ;  /* 0x000000635e35723e */ /* 0x000fe200048070ff */
[----:B------:R-:W-:Y:S01]  /*bb10*/  HADD2.F32 R58, -RZ, R60.H0_H0 ;  /* 0x2000003cff3a7230 */ /* 0x000fe20000004100 */
[----:B------:R-:W-:Y:S01]  /*bb20*/  F2FP.F16.E4M3.UNPACK_B R52, R52.H1 ;  /* 0x00000034ff34723e */ /* 0x000fe200030006ff */
[----:B------:R-:W-:-:S02]  /*bb30*/  HADD2.F32 R89, -RZ, R88.H0_H0 ;  /* 0x20000058ff597230 */ /* 0x000fc40000004100 */
[-C--:B------:R-:W-:Y:S01]  /*bb40*/  FMUL.FTZ R93, R62, R91.reuse ;  /* 0x0000005b3e5d7220 */ /* 0x080fe20000410000 */
[----:B------:R-:W-:Y:S02]  /*bb50*/  HADD2.F32 R63, -RZ, R61.H1_H1 ;  /* 0x3000003dff3f7230 */ /* 0x000fe40000004100 */
[----:B------:R-:W-:Y:S01]  /*bb60*/  FMUL.FTZ R91, R58, R91 ;  /* 0x0000005b3a5b7220 */ /* 0x000fe20000410000 */
[----:B------:R-:W-:Y:S01]  /*bb70*/  HADD2.F32 R90, -RZ, R90.H1_H1 ;  /* 0x3000005aff5a7230 */ /* 0x000fe20000004100 */
[----:B------:R-:W-:Y:S01]  /*bb80*/  F2FP.SATFINITE.E4M3.F32.PACK_AB_MERGE_C R53, R92, R95, R53 ;  /* 0x0000005f5c35723e */ /* 0x000fe20004807035 */
[----:B------:R-:W-:Y:S02]  /*bb90*/  HADD2.F32 R61, -RZ, R60.H1_H1 ;  /* 0x3000003cff3d7230 */ /* 0x000fe40000004100 */
[-C--:B------:R-:W-:Y:S01]  /*bba0*/  FFMA.FTZ R58, R58, R89.reuse, -R93 ;  /* 0x000000593a3a7223 */ /* 0x080fe2000001085d */
[----:B------:R-:W-:Y:S02]  /*bbb0*/  HADD2.F32 R88, -RZ, R88.H1_H1 ;  /* 0x30000058ff587230 */ /* 0x000fe40000004100 */
[----:B------:R-:W-:Y:S01]  /*bbc0*/  FFMA.FTZ R60, R62, R89, R91 ;  /* 0x000000593e3c7223 */ /* 0x000fe2000001005b */
[-C--:B------:R-:W-:Y:S01]  /*bbd0*/  FMUL.FTZ R92, R63, R90.reuse ;  /* 0x0000005a3f5c7220 */ /* 0x080fe20000410000 */
[----:B------:R-:W-:Y:S01]  /*bbe0*/  FMUL.FTZ R90, R61, R90 ;  /* 0x0000005a3d5a7220 */ /* 0x000fe20000410000 */
[----:B------:R-:W-:-:S02]  /*bbf0*/  F2FP.F16.E4M3.UNPACK_B R62, R49.H1 ;  /* 0x00000031ff3e723e */ /* 0x000fc400030006ff */
[----:B------:R-:W-:Y:S01]  /*bc00*/  F2FP.F16.E4M3.UNPACK_B R89, R48.H1 ;  /* 0x00000030ff59723e */ /* 0x000fe200030006ff */
[-C--:B------:R-:W-:Y:S01]  /*bc10*/  FFMA.FTZ R49, R61, R88.reuse, -R92 ;  /* 0x000000583d317223 */ /* 0x080fe2000001085c */
[----:B------:R-:W-:Y:S01]  /*bc20*/  FFMA.FTZ R61, R63, R88, R90 ;  /* 0x000000583f3d7223 */ /* 0x000fe2000001005a */
[----:B------:R-:W-:Y:S01]  /*bc30*/  F2FP.F16.E4M3.UNPACK_B R46, R46.H1 ;  /* 0x0000002eff2e723e */ /* 0x000fe200030006ff */
[----:B------:R-:W-:Y:S01]  /*bc40*/  HADD2.F32 R63, -RZ, R62.H0_H0 ;  /* 0x2000003eff3f7230 */ /* 0x000fe20000004100 */
[----:B------:R-:W-:Y:S01]  /*bc50*/  F2FP.SATFINITE.E4M3.F32.PACK_AB_MERGE_C R96, R96, R97, RZ ;  /* 0x000000616060723e */ /* 0x000fe200048070ff */
[----:B------:R-:W-:Y:S01]  /*bc60*/  HADD2.F32 R90, -RZ, R89.H0_H0 ;  /* 0x20000059ff5a7230 */ /* 0x000fe20000004100 */
[----:B------:R-:W-:Y:S01]  /*bc70*/  F2FP.F16.E4M3.UNPACK_B R94, R45.H1 ;  /* 0x0000002dff5e723e */ /* 0x000fe200030006ff */
[----:B------:R-:W-:Y:S01]  /*bc80*/  HADD2.F32 R48, -RZ, R52.H0_H0 ;  /* 0x20000034ff307230 */ /* 0x000fe20000004100 */
[----:B------:R-:W-:Y:S01]  /*bc90*/  F2FP.SATFINITE.E4M3.F32.PACK_AB_MERGE_C R50, R169, R50, R96 ;  /* 0x00000032a932723e */ /* 0x000fe20004807060 */
[----:B------:R-:W-:-:S02]  /*bca0*/  HADD2.F32 R62, -RZ, R62.H1_H1 ;  /* 0x3000003eff3e7230 */ /* 0x000fc40000004100 */
[CC--:B------:R-:W-:Y:S01]  /*bcb0*/  FMUL.FTZ R93, R63.reuse, R90.reuse ;  /* 0x0000005a3f5d7220 */ /* 0x0c0fe20000410000 */
[----:B------:R-:W-:Y:S02]  /*bcc0*/  HADD2.F32 R91, -RZ, R89.H1_H1 ;  /* 0x30000059ff5b7230 */ /* 0x000fe40000004100 */
[----:B------:R-:W-:Y:S01]  /*bcd0*/  FMUL.FTZ R90, R48, R90 ;  /* 0x0000005a305a7220 */ /* 0x000fe20000410000 */
[----:B------:R-:W-:Y:S02]  /*bce0*/  HADD2.F32 R88, -RZ, R46.H0_H0 ;  /* 0x2000002eff587230 */ /* 0x000fe40000004100 */
[----:B------:R-:W-:Y:S02]  /*bcf0*/  HADD2.F32 R52, -RZ, R52.H1_H1 ;  /* 0x30000034ff347230 */ /* 0x000fe40000004100 */
[-C--:B------:R-:W-:Y:S01]  /*bd00*/  FMUL.FTZ R95, R62, R91.reuse ;  /* 0x0000005b3e5f7220 */ /* 0x080fe20000410000 */
[----:B------:R-:W-:Y:S02]  /*bd10*/  HADD2.F32 R89, -RZ, R46.H1_H1 ;  /* 0x3000002eff597230 */ /* 0x000fe40000004100 */
[-C--:B------:R-:W-:Y:S01]  /*bd20*/  FFMA.FTZ R46, R48, R88.reuse, -R93 ;  /* 0x00000058302e7223 */ /* 0x080fe2000001085d */
[----:B------:R-:W-:Y:S01]  /*bd30*/  FFMA.FTZ R48, R63, R88, R90 ;  /* 0x000000583f307223 */ /* 0x000fe2000001005a */
[C---:B------:R-:W-:Y:S01]  /*bd40*/  FMUL.FTZ R91, R52.reuse, R91 ;  /* 0x0000005b345b7220 */ /* 0x040fe20000410000 */
[----:B------:R-:W-:Y:S01]  /*bd50*/  F2FP.F16.E4M3.UNPACK_B R63, R51 ;  /* 0x00000033ff3f723e */ /* 0x000fe200020006ff */
[----:B------:R-:W-:Y:S01]  /*bd60*/  FFMA.FTZ R97, R52, R89, -R95 ;  /* 0x0000005934617223 */ /* 0x000fe2000001085f */
[----:B------:R-:W-:Y:S01]  /*bd70*/  F2FP.F16.E4M3.UNPACK_B R88, R51.H1 ;  /* 0x00000033ff58723e */ /* 0x000fe200030006ff */
[----:B------:R-:W-:Y:S01]  /*bd80*/  FFMA.FTZ R99, R62, R89, R91 ;  /* 0x000000593e637223 */ /* 0x000fe2000001005b */
[----:B------:R-:W-:Y:S01]  /*bd90*/  F2FP.F16.E4M3.UNPACK_B R93, R45 ;  /* 0x0000002dff5d723e */ /* 0x000fe200020006ff */
[----:B------:R-:W-:Y:S01]  /*bda0*/  HADD2.F32 R89, -RZ, R63.H0_H0 ;  /* 0x2000003fff597230 */ /* 0x000fe20000004100 */
[-C--:B------:R-:W-:Y:S01]  /*bdb0*/  F2FP.F16.E4M3.UNPACK_B R52, R47.reuse ;  /* 0x0000002fff34723e */ /* 0x080fe200020006ff */
[----:B------:R-:W-:Y:S01]  /*bdc0*/  HADD2.F32 R95, -RZ, R94.H0_H0 ;  /* 0x2000005eff5f7230 */ /* 0x000fe20000004100 */
[----:B------:R-:W-:Y:S01]  /*bdd0*/  F2FP.F16.E4M3.UNPACK_B R47, R47.H1 ;  /* 0x0000002fff2f723e */ /* 0x000fe200030006ff */
[----:B------:R-:W-:Y:S01]  /*bde0*/  HADD2.F32 R96, -RZ, R93.H0_H0 ;  /* 0x2000005dff607230 */ /* 0x000fe20000004100 */
[-C--:B------:R-:W-:Y:S01]  /*bdf0*/  F2FP.F16.E4M3.UNPACK_B R45, R44.reuse ;  /* 0x0000002cff2d723e */ /* 0x080fe200020006ff */
[----:B------:R-:W-:Y:S01]  /*be00*/  HADD2.F32 R51, -RZ, R52.H0_H0 ;  /* 0x20000034ff337230 */ /* 0x000fe20000004100 */
[----:B------:R-:W-:Y:S01]  /*be10*/  F2FP.F16.E4M3.UNPACK_B R90, R44.H1 ;  /* 0x0000002cff5a723e */ /* 0x000fe200030006ff */
[----:B------:R-:W-:-:S02]  /*be20*/  HADD2.F32 R44, -RZ, R88.H0_H0 ;  /* 0x20000058ff2c7230 */ /* 0x000fc40000004100 */
[-C--:B------:R-:W-:Y:S01]  /*be30*/  FMUL.FTZ R98, R89, R96.reuse ;  /* 0x0000006059627220 */ /* 0x080fe20000410000 */
[----:B------:R-:W-:Y:S02]  /*be40*/  HADD2.F32 R62, -RZ, R47.H0_H0 ;  /* 0x2000002fff3e7230 */ /* 0x000fe40000004100 */
[----:B------:R-:W-:Y:S01]  /*be50*/  FMUL.FTZ R96, R51, R96 ;  /* 0x0000006033607220 */ /* 0x000fe20000410000 */
[----:B------:R-:W-:Y:S02]  /*be60*/  HADD2.F32 R91, -RZ, R90.H0_H0 ;  /* 0x2000005aff5b7230 */ /* 0x000fe40000004100 */
[-C--:B------:R-:W-:Y:S01]  /*be70*/  FMUL.FTZ R167, R44, R95.reuse ;  /* 0x0000005f2ca77220 */ /* 0x080fe20000410000 */
[----:B------:R-:W-:Y:S02]  /*be80*/  HADD2.F32 R92, -RZ, R45.H0_H0 ;  /* 0x2000002dff5c7230 */ /* 0x000fe40000004100 */
[----:B------:R-:W-:Y:S01]  /*be90*/  FMUL.FTZ R95, R62, R95 ;  /* 0x0000005f3e5f7220 */ /* 0x000fe20000410000 */
[----:B------:R-:W-:-:S02]  /*bea0*/  HADD2.F32 R88, -RZ, R88.H1_H1 ;  /* 0x30000058ff587230 */ /* 0x000fc40000004100 */
[----:B------:R-:W-:Y:S01]  /*beb0*/  FFMA.FTZ R167, R62, R91, -R167 ;  /* 0x0000005b3ea77223 */ /* 0x000fe200000108a7 */
[----:B------:R-:W-:Y:S02]  /*bec0*/  HADD2.F32 R94, -RZ, R94.H1_H1 ;  /* 0x3000005eff5e7230 */ /* 0x000fe40000004100 */
[-C--:B------:R-:W-:Y:S01]  /*bed0*/  FFMA.FTZ R96, R89, R92.reuse, R96 ;  /* 0x0000005c59607223 */ /* 0x080fe20000010060 */
[----:B------:R-:W-:Y:S02]  /*bee0*/  HADD2.F32 R47, -RZ, R47.H1_H1 ;  /* 0x3000002fff2f7230 */ /* 0x000fe40000004100 */
[----:B------:R-:W-:Y:S01]  /*bef0*/  FFMA.FTZ R98, R51, R92, -R98 ;  /* 0x0000005c33627223 */ /* 0x000fe20000010862 */
[----:B------:R-:W-:Y:S02]  /*bf00*/  HADD2.F32 R63, -RZ, R63.H1_H1 ;  /* 0x3000003fff3f7230 */ /* 0x000fe40000004100 */
[----:B------:R-:W-:Y:S01]  /*bf10*/  FMUL.FTZ R62, R88, R94 ;  /* 0x0000005e583e7220 */ /* 0x000fe20000410000 */
[----:B------:R-:W-:-:S02]  /*bf20*/  HADD2.F32 R93, -RZ, R93.H1_H1 ;  /* 0x3000005dff5d7230 */ /* 0x000fc40000004100 */
[----:B------:R-:W-:Y:S01]  /*bf30*/  FMUL.FTZ R89, R47, R94 ;  /* 0x0000005e2f597220 */ /* 0x000fe20000410000 */
[----:B------:R-:W-:Y:S02]  /*bf40*/  HADD2.F32 R90, -RZ, R90.H1_H1 ;  /* 0x3000005aff5a7230 */ /* 0x000fe40000004100 */
[----:B------:R-:W-:Y:S01]  /*bf50*/  FFMA.FTZ R95, R44, R91, R95 ;  /* 0x0000005b2c5f7223 */ /* 0x000fe2000001005f */
[----:B------:R-:W-:Y:S02]  /*bf60*/  HADD2.F32 R52, -RZ, R52.H1_H1 ;  /* 0x30000034ff347230 */ /* 0x000fe40000004100 */
[-C--:B------:R-:W-:Y:S01]  /*bf70*/  FMUL.FTZ R51, R63, R93.reuse ;  /* 0x0000005d3f337220 */ /* 0x080fe20000410000 */
[----:B------:R-:W-:Y:S02]  /*bf80*/  HADD2.F32 R45, -RZ, R45.H1_H1 ;  /* 0x3000002dff2d7230 */ /* 0x000fe40000004100 */
[-C--:B------:R-:W-:Y:S01]  /*bf90*/  FFMA.FTZ R62, R47, R90.reuse, -R62 ;  /* 0x0000005a2f3e7223 */ /* 0x080fe2000001083e */
[----:B------:R-:W-:Y:S01]  /*bfa0*/  FFMA.FTZ R88, R88, R90, R89 ;  /* 0x0000005a58587223 */ /* 0x000fe20000010059 */
[C---:B------:R-:W-:Y:S01]  /*bfb0*/  FMUL.FTZ R44, R52.reuse, R93 ;  /* 0x0000005d342c7220 */ /* 0x040fe20000410000 */
[----:B------:R-:W-:Y:S01]  /*bfc0*/  F2FP.SATFINITE.E4M3.F32.PACK_AB_MERGE_C R46, R97, R46, RZ ;  /* 0x0000002e612e723e */ /* 0x000fe200048070ff */
[----:B------:R-:W-:Y:S01]  /*bfd0*/  FFMA.FTZ R51, R52, R45, -R51 ;  /* 0x0000002d34337223 */ /* 0x000fe20000010833 */
[----:B------:R-:W-:Y:S01]  /*bfe0*/  F2FP.SATFINITE.E4M3.F32.PACK_AB_MERGE_C R62, R62, R167, RZ ;  /* 0x000000a73e3e723e */ /* 0x000fe200048070ff */
[----:B------:R-:W-:Y:S01]  /*bff0*/  FFMA.FTZ R45, R63, R45, R44 ;  /* 0x0000002d3f2d7223 */ /* 0x000fe2000001002c */
[----:B------:R-:W-:Y:S01]  /*c000*/  F2FP.SATFINITE.E4M3.F32.PACK_AB_MERGE_C R88, R88, R95, RZ ;  /* 0x0000005f5858723e */ /* 0x000fe200048070ff */
[----:B------:R-:W-:Y:S01]  /*c010*/  IMAD.MOV.U32 R44, RZ, RZ, R55 ;  /* 0x000000ffff2c7224 */ /* 0x000fe200078e0037 */
[----:B------:R-:W-:-:S02]  /*c020*/  F2FP.SATFINITE.E4M3.F32.PACK_AB_MERGE_C R48, R99, R48, RZ ;  /* 0x000000306330723e */ /* 0x000fc400048070ff */
[----:B------:R-:W-:Y:S02]  /*c030*/  F2FP.SATFINITE.E4M3.F32.PACK_AB_MERGE_C R46, R49, R58, R46 ;  /* 0x0000003a312e723e */ /* 0x000fe4000480702e */
[----:B------:R-:W-:Y:S02]  /*c040*/  F2FP.SATFINITE.E4M3.F32.PACK_AB_MERGE_C R47, R51, R98, R62 ;  /* 0x00000062332f723e */ /* 0x000fe4000480703e */
[----:B------:R-:W-:Y:S02]  /*c050*/  F2FP.SATFINITE.E4M3.F32.PACK_AB_MERGE_C R51, R45, R96, R88 ;  /* 0x000000602d33723e */ /* 0x000fe40004807058 */
[----:B------:R-:W-:Y:S01]  /*c060*/  F2FP.SATFINITE.E4M3.F32.PACK_AB_MERGE_C R49, R61, R60, R48 ;  /* 0x0000003c3d31723e */ /* 0x000fe20004807030 */
[----:B------:R-:W-:Y:S01]  /*c070*/  IMAD.MOV.U32 R48, RZ, RZ, R54 ;  /* 0x000000ffff307224 */ /* 0x000fe200078e0036 */
[----:B------:R-:W-:Y:S01]  /*c080*/  MOV R45, R46 ;  /* 0x0000002e002d7202 */ /* 0x000fe20000000f00 */
[----:B------:R-:W-:-:S07]  /*c090*/  IMAD.MOV.U32 R46, RZ, RZ, R53 ;  /* 0x000000ffff2e7224 */ /* 0x000fce00078e0035 */
.L_x_504:
[----:B------:R-:W-:Y:S05]  /*c0a0*/  BSYNC B2 ;  /* 0x0000000000027941 */ /* 0x000fea0003800000 */
.L_x_503:
        /* <DEDUP_REMOVED lines=10> */
.L_x_494:
[----:B------:R-:W-:Y:S05]  /*c150*/  BSYNC B1 ;  /* 0x0000000000017941 */ /* 0x000fea0003800000 */
.L_x_493:
[----:B0--34-:R-:W-:Y:S02]  /*c160*/  VIADD R45, R220, 0x80 ;  /* 0x00000080dc2d7836 */ /* 0x019fe40000000000 */
[-C--:B------:R-:W-:Y:S02]  /*c170*/  IMAD R44, R147, R138.reuse, RZ ;  /* 0x0000008a932c7224 */ /* 0x080fe400078e02ff */
[----:B------:R-:W-:-:S04]  /*c180*/  IMAD.WIDE.U32 R140, R45, R138, R140 ;  /* 0x0000008a2d8c7225 */ /* 0x000fc800078e008c */
[----:B------:R-:W-:Y:S01]  /*c190*/  IMAD R57, R45, R139, R44 ;  /* 0x0000008b2d397224 */ /* 0x000fe200078e022c */
[----:B------:R-:W-:Y:S06]  /*c1a0*/  @P3 BRA `(.L_x_463) ;  /* 0x00000030009c3947 */ /* 0x000fec0003800000 */
[----:B------:R-:W-:Y:S01]  /*c1b0*/  ISETP.NE.AND P3, PT, R34, RZ, PT ;  /* 0x000000ff2200720c */ /* 0x000fe20003f65270 */
[----:B------:R-:W-:Y:S01]  /*c1c0*/  BSSY B1, `(.L_x_505) ;  /* 0x00000f8000017945 */ /* 0x000fe20003800000 */
[----:B------:R-:W-:-:S11]  /*c1d0*/  IADD3 R57, R141, R57, RZ ;  /* 0x000000398d397210 */ /* 0x000fd60007ffe0ff */
        /* <DEDUP_REMOVED lines=26> */
[----:B------:R-:W-:Y:S01]  /*c380*/  SHF.R.U32.HI R88, RZ, 0x10, R77 ;  /* 0x00000010ff587819 */ /* 0x000fe2000001164d */
[----:B-1----:R-:W-:Y:S01]  /*c390*/  IMAD.MOV.U32 R62, RZ, RZ, R48 ;  /* 0x000000ffff3e7224 */ /* 0x002fe200078e0030 */
[----:B------:R-:W-:Y:S01]  /*c3a0*/  SHF.R.U32.HI R66, RZ, 0x8, R65 ;  /* 0x00000008ff427819 */ /* 0x000fe20000011641 */
[----:B------:R-:W-:Y:S01]  /*c3b0*/  IMAD.SHL.U32 R45, R56, 0x100, RZ ;  /* 0x00000100382d7824 */ /* 0x000fe200078e00ff */
[----:B------:R-:W-:Y:S01]  /*c3c0*/  LOP3.LUT R58, R77, 0xff0000ff, RZ, 0xc0, !PT ;  /* 0xff0000ff4d3a7812 */ /* 0x000fe200078ec0ff */
[----:B------:R-:W-:Y:S01]  /*c3d0*/  IMAD.MOV.U32 R56, RZ, RZ, R46 ;  /* 0x000000ffff387224 */ /* 0x000fe200078e002e */
[----:B------:R-:W-:Y:S01]  /*c3e0*/  SHF.R.U32.HI R78, RZ, 0x8, R79 ;  /* 0x00000008ff4e7819 */ /* 0x000fe2000001164f */
[----:B------:R-:W-:Y:S01]  /*c3f0*/  IMAD.U32 R46, R88, 0x10000, RZ ;  /* 0x00010000582e7824 */ /* 0x000fe200078e00ff */
[----:B------:R-:W-:Y:S01]  /*c400*/  SHF.R.U32.HI R64, RZ, 0x8, R67 ;  /* 0x00000008ff407819 */ /* 0x000fe20000011643 */
[----:B------:R-:W-:Y:S01]  /*c410*/  IMAD.SHL.U32 R48, R66, 0x100, RZ ;  /* 0x0000010042307824 */ /* 0x000fe200078e00ff */
[----:B------:R-:W-:-:S02]  /*c420*/  SHF.R.U32.HI R76, RZ, 0x10, R79 ;  /* 0x00000010ff4c7819 */ /* 0x000fc4000001164f */
[----:B------:R-:W-:Y:S01]  /*c430*/  MOV R60, R44 ;  /* 0x0000002c003c7202 */ /* 0x000fe20000000f00 */
[----:B------:R-:W-:Y:S01]  /*c440*/  IMAD.SHL.U32 R44, R78, 0x100, RZ ;  /* 0x000001004e2c7824 */ /* 0x000fe200078e00ff */
[----:B------:R-:W-:Y:S02]  /*c450*/  LOP3.LUT R45, R58, 0xff00, R45, 0xf8, !PT ;  /* 0x0000ff003a2d7812 */ /* 0x000fe400078ef82d */
[----:B------:R-:W-:Y:S02]  /*c460*/  LOP3.LUT R61, R65, 0xff0000ff, RZ, 0xc0, !PT ;  /* 0xff0000ff413d7812 */ /* 0x000fe400078ec0ff */
[----:B------:R-:W-:Y:S02]  /*c470*/  LOP3.LUT R63, R67, 0xff0000ff, RZ, 0xc0, !PT ;  /* 0xff0000ff433f7812 */ /* 0x000fe400078ec0ff */
[----:B------:R-:W-:Y:S02]  /*c480*/  SHF.L.U32 R58, R64, 0x8, RZ ;  /* 0x00000008403a7819 */ /* 0x000fe400000006ff */
[----:B------:R-:W-:-:S02]  /*c490*/  LOP3.LUT R59, R79, 0xff0000ff, RZ, 0xc0, !PT ;  /* 0xff0000ff4f3b7812 */ /* 0x000fc400078ec0ff */
[----:B------:R-:W-:Y:S01]  /*c4a0*/  LOP3.LUT R46, R45, 0xff0000, R46, 0xf8, !PT ;  /* 0x00ff00002d2e7812 */ /* 0x000fe200078ef82e */
[----:B------:R-:W-:Y:S01]  /*c4b0*/  IMAD.U32 R45, R76, 0x10000, RZ ;  /* 0x000100004c2d7824 */ /* 0x000fe200078e00ff */
[----:B------:R-:W-:Y:S02]  /*c4c0*/  SHF.R.U32.HI R79, RZ, 0x10, R67 ;  /* 0x00000010ff4f7819 */ /* 0x000fe40000011643 */
[----:B------:R-:W-:Y:S02]  /*c4d0*/  LOP3.LUT R48, R61, 0xff00, R48, 0xf8, !PT ;  /* 0x0000ff003d307812 */ /* 0x000fe400078ef830 */
[----:B------:R-:W-:Y:S01]  /*c4e0*/  LOP3.LUT R66, R63, 0xff00, R58, 0xf8, !PT ;  /* 0x0000ff003f427812 */ /* 0x000fe200078ef83a */
[----:B------:R-:W-:Y:S01]  /*c4f0*/  IMAD.U32 R79, R79, 0x10000, RZ ;  /* 0x000100004f4f7824 */ /* 0x000fe200078e00ff */
[----:B------:R-:W-:Y:S02]  /*c500*/  LOP3.LUT R44, R59, 0xff00, R44, 0xf8, !PT ;  /* 0x0000ff003b2c7812 */ /* 0x000fe400078ef82c */
[----:B------:R-:W-:-:S02]  /*c510*/  F2FP.F16.E4M3.UNPACK_B R67, R163.H1 ;  /* 0x000000a3ff43723e */ /* 0x000fc400030006ff */
[----:B------:R-:W-:Y:S02]  /*c520*/  F2FP.F16.E4M3.UNPACK_B R63, R62.H1 ;  /* 0x0000003eff3f723e */ /* 0x000fe400030006ff */
[----:B------:R-:W-:Y:S02]  /*c530*/  F2FP.F16.E4M3.UNPACK_B R61, R60.H1 ;  /* 0x0000003cff3d723e */ /* 0x000fe400030006ff */
[----:B------:R-:W-:Y:S01]  /*c540*/  LOP3.LUT R44, R44, 0xff0000, R45, 0xf8, !PT ;  /* 0x00ff00002c2c7812 */ /* 0x000fe200078ef82d */
[----:B------:R-:W-:Y:S01]  /*c550*/  HADD2.F32 R45, -RZ, R67.H0_H0 ;  /* 0x20000043ff2d7230 */ /* 0x000fe20000004100 */
[----:B------:R-:W-:Y:S01]  /*c560*/  F2FP.F16.E4M3.UNPACK_B R64, R165.H1 ;  /* 0x000000a5ff40723e */ /* 0x000fe200030006ff */
[----:B------:R-:W-:Y:S01]  /*c570*/  HADD2.F32 R59, -RZ, R63.H0_H0 ;  /* 0x2000003fff3b7230 */ /* 0x000fe20000004100 */
[----:B------:R-:W-:Y:S01]  /*c580*/  SHF.R.U32.HI R77, RZ, 0x10, R65 ;  /* 0x00000010ff4d7819 */ /* 0x000fe20000011641 */
[----:B------:R-:W-:Y:S01]  /*c590*/  HADD2.F32 R58, -RZ, R61.H0_H0 ;  /* 0x2000003dff3a7230 */ /* 0x000fe20000004100 */
[----:B------:R-:W-:Y:S01]  /*c5a0*/  F2FP.F16.E4M3.UNPACK_B R163, R163 ;  /* 0x000000a3ffa3723e */ /* 0x000fe200020006ff */
[----:B------:R-:W-:-:S02]  /*c5b0*/  HADD2.F32 R65, -RZ, R64.H0_H0 ;  /* 0x20000040ff417230 */ /* 0x000fc40000004100 */
[CC--:B------:R-:W-:Y:S01]  /*c5c0*/  FMUL.FTZ R89, R59.reuse, R45.reuse ;  /* 0x0000002d3b597220 */ /* 0x0c0fe20000410000 */
[----:B------:R-:W-:Y:S02]  /*c5d0*/  HADD2.F32 R61, -RZ, R61.H1_H1 ;  /* 0x3000003dff3d7230 */ /* 0x000fe40000004100 */
[----:B------:R-:W-:Y:S01]  /*c5e0*/  FMUL.FTZ R76, R58, R45 ;  /* 0x0000002d3a4c7220 */ /* 0x000fe20000410000 */
[----:B------:R-:W-:Y:S01]  /*c5f0*/  LOP3.LUT R45, R66, 0xff0000, R79, 0xf8, !PT ;  /* 0x00ff0000422d7812 */ /* 0x000fe200078ef84f */
[-C--:B------:R-:W-:Y:S01]  /*c600*/  FFMA.FTZ R58, R58, R65.reuse, -R89 ;  /* 0x000000413a3a7223 */ /* 0x080fe20000010859 */
[----:B------:R-:W-:Y:S02]  /*c610*/  HADD2.F32 R66, -RZ, R64.H1_H1 ;  /* 0x30000040ff427230 */ /* 0x000fe40000004100 */
[----:B------:R-:W-:Y:S01]  /*c620*/  FFMA.FTZ R59, R59, R65, R76 ;  /* 0x000000413b3b7223 */ /* 0x000fe2000001004c */
[----:B------:R-:W-:Y:S01]  /*c630*/  HADD2.F32 R64, -RZ, R67.H1_H1 ;  /* 0x30000043ff407230 */ /* 0x000fe20000004100 */
[----:B------:R-:W-:Y:S01]  /*c640*/  F2FP.F16.E4M3.UNPACK_B R60, R60 ;  /* 0x0000003cff3c723e */ /* 0x000fe200020006ff */
[----:B------:R-:W-:Y:S01]  /*c650*/  HADD2.F32 R65, -RZ, R63.H1_H1 ;  /* 0x3000003fff417230 */ /* 0x000fe20000004100 */
[----:B------:R-:W-:Y:S01]  /*c660*/  F2FP.F16.E4M3.UNPACK_B R63, R62 ;  /* 0x0000003eff3f723e */ /* 0x000fe200020006ff */
[----:B------:R-:W-:-:S02]  /*c670*/  IMAD.U32 R77, R77, 0x10000, RZ ;  /* 0x000100004d4d7824 */ /* 0x000fc400078e00ff */
[-C--:B------:R-:W-:Y:S01]  /*c680*/  FMUL.FTZ R78, R61, R64.reuse ;  /* 0x000000403d4e7220 */ /* 0x080fe20000410000 */
[----:B------:R-:W-:Y:S01]  /*c690*/  F2FP.F16.E4M3.UNPACK_B R165, R165 ;  /* 0x000000a5ffa5723e */ /* 0x000fe200020006ff */
[C---:B------:R-:W-:Y:S01]  /*c6a0*/  FMUL.FTZ R76, R65.reuse, R64 ;  /* 0x00000040414c7220 */ /* 0x040fe20000410000 */
[----:B------:R-:W-:Y:S01]  /*c6b0*/  HADD2.F32 R67, -RZ, R163.H0_H0 ;  /* 0x200000a3ff437230 */ /* 0x000fe20000004100 */
[----:B------:R-:W-:Y:S01]  /*c6c0*/  LOP3.LUT R48, R48, 0xff0000, R77, 0xf8, !PT ;  /* 0x00ff000030307812 */ /* 0x000fe200078ef84d */
[----:B------:R-:W-:Y:S02]  /*c6d0*/  HADD2.F32 R64, -RZ, R63.H0_H0 ;  /* 0x2000003fff407230 */ /* 0x000fe40000004100 */
[-C--:B------:R-:W-:Y:S01]  /*c6e0*/  FFMA.FTZ R90, R65, R66.reuse, R78 ;  /* 0x00000042415a7223 */ /* 0x080fe2000001004e */
[----:B------:R-:W-:Y:S02]  /*c6f0*/  HADD2.F32 R62, -RZ, R60.H0_H0 ;  /* 0x2000003cff3e7230 */ /* 0x000fe40000004100 */
[----:B------:R-:W-:Y:S01]  /*c700*/  FFMA.FTZ R61, R61, R66, -R76 ;  /* 0x000000423d3d7223 */ /* 0x000fe2000001084c */
[----:B------:R-:W-:-:S02]  /*c710*/  HADD2.F32 R65, -RZ, R165.H0_H0 ;  /* 0x200000a5ff417230 */ /* 0x000fc40000004100 */
[-C--:B------:R-:W-:Y:S01]  /*c720*/  FMUL.FTZ R77, R64, R67.reuse ;  /* 0x00000043404d7220 */ /* 0x080fe20000410000 */
[----:B------:R-:W-:Y:S02]  /*c730*/  HADD2.F32 R163, -RZ, R163.H1_H1 ;  /* 0x300000a3ffa37230 */ /* 0x000fe40000004100 */
[C---:B------:R-:W-:Y:S01]  /*c740*/  FMUL.FTZ R67, R62.reuse, R67 ;  /* 0x000000433e437220 */ /* 0x040fe20000410000 */
[----:B------:R-:W-:Y:S02]  /*c750*/  HADD2.F32 R63, -RZ, R63.H1_H1 ;  /* 0x3000003fff3f7230 */ /* 0x000fe40000004100 */
[-C--:B------:R-:W-:Y:S01]  /*c760*/  FFMA.FTZ R76, R62, R65.reuse, -R77 ;  /* 0x000000413e4c7223 */ /* 0x080fe2000001084d */
[----:B------:R-:W-:Y:S02]  /*c770*/  HADD2.F32 R60, -RZ, R60.H1_H1 ;  /* 0x3000003cff3c7230 */ /* 0x000fe40000004100 */
[----:B------:R-:W-:Y:S01]  /*c780*/  FFMA.FTZ R78, R64, R65, R67 ;  /* 0x00000041404e7223 */ /* 0x000fe20000010043 */
[----:B------:R-:W-:-:S02]  /*c790*/  HADD2.F32 R165, -RZ, R165.H1_H1 ;  /* 0x300000a5ffa57230 */ /* 0x000fc40000004100 */
[CC--:B------:R-:W-:Y:S01]  /*c7a0*/  FMUL.FTZ R65, R63.reuse, R163.reuse ;  /* 0x000000a33f417220 */ /* 0x0c0fe20000410000 */
[----:B------:R-:W-:Y:S01]  /*c7b0*/  F2FP.F16.E4M3.UNPACK_B R62, R164.H1 ;  /* 0x000000a4ff3e723e */ /* 0x000fe200030006ff */
[C---:B------:R-:W-:Y:S01]  /*c7c0*/  FMUL.FTZ R88, R60.reuse, R163 ;  /* 0x000000a33c587220 */ /* 0x040fe20000410000 */
[----:B------:R-:W-:Y:S01]  /*c7d0*/  F2FP.F16.E4M3.UNPACK_B R64, R50.H1 ;  /* 0x00000032ff40723e */ /* 0x000fe200030006ff */
[-C--:B------:R-:W-:Y:S01]  /*c7e0*/  FFMA.FTZ R79, R60, R165.reuse, -R65 ;  /* 0x000000a53c4f7223 */ /* 0x080fe20000010841 */
[----:B------:R-:W-:Y:S01]  /*c7f0*/  F2FP.F16.E4M3.UNPACK_B R60, R56.H1 ;  /* 0x00000038ff3c723e */ /* 0x000fe200030006ff */
[----:B------:R-:W-:Y:S01]  /*c800*/  HADD2.F32 R67, -RZ, R62.H0_H0 ;  /* 0x2000003eff437230 */ /* 0x000fe20000004100 */
[----:B------:R-:W-:Y:S01]  /*c810*/  F2FP.F16.E4M3.UNPACK_B R66, R166.H1 ;  /* 0x000000a6ff42723e */ /* 0x000fe200030006ff */
[----:B------:R-:W-:Y:S02]  /*c820*/  HADD2.F32 R65, -RZ, R64.H0_H0 ;  /* 0x20000040ff417230 */ /* 0x000fe40000004100 */
[----:B------:R-:W-:Y:S01]  /*c830*/  FFMA.FTZ R165, R63, R165, R88 ;  /* 0x000000a53fa57223 */ /* 0x000fe20000010058 */
[----:B------:R-:W-:Y:S01]  /*c840*/  HADD2.F32 R77, -RZ, R62.H1_H1 ;  /* 0x3000003eff4d7230 */ /* 0x000fe20000004100 */
[----:B------:R-:W-:Y:S01]  /*c850*/  F2FP.F16.E4M3.UNPACK_B R164, R164 ;  /* 0x000000a4ffa4723e */ /* 0x000fe200020006ff */
[----:B------:R-:W-:-:S02]  /*c860*/  HADD2.F32 R62, -RZ, R60.H0_H0 ;  /* 0x2000003cff3e7230 */ /* 0x000fc40000004100 */
[CC--:B------:R-:W-:Y:S01]  /*c870*/  FMUL.FTZ R89, R65.reuse, R67.reuse ;  /* 0x0000004341597220 */ /* 0x0c0fe20000410000 */
[----:B------:R-:W-:Y:S01]  /*c880*/  HADD2.F32 R63, -RZ, R66.H0_H0 ;  /* 0x20000042ff3f7230 */ /* 0x000fe20000004100 */
[----:B------:R-:W-:Y:S01]  /*c890*/  F2FP.F16.E4M3.UNPACK_B R56, R56 ;  /* 0x00000038ff38723e */ /* 0x000fe200020006ff */
[----:B------:R-:W-:Y:S02]  /*c8a0*/  HADD2.F32 R64, -RZ, R64.H1_H1 ;  /* 0x30000040ff407230 */ /* 0x000fe40000004100 */
[C---:B------:R-:W-:Y:S01]  /*c8b0*/  FMUL.FTZ R92, R62.reuse, R67 ;  /* 0x000000433e5c7220 */ /* 0x040fe20000410000 */
[----:B------:R-:W-:Y:S02]  /*c8c0*/  HADD2.F32 R60, -RZ, R60.H1_H1 ;  /* 0x3000003cff3c7230 */ /* 0x000fe40000004100 */
[----:B------:R-:W-:Y:S01]  /*c8d0*/  FFMA.FTZ R88, R62, R63, -R89 ;  /* 0x0000003f3e587223 */ /* 0x000fe20000010859 */
[----:B------:R-:W-:Y:S02]  /*c8e0*/  HADD2.F32 R67, -RZ, R66.H1_H1 ;  /* 0x30000042ff437230 */ /* 0x000fe40000004100 */
[-C--:B------:R-:W-:Y:S01]  /*c8f0*/  FMUL.FTZ R89, R64, R77.reuse ;  /* 0x0000004d40597220 */ /* 0x080fe20000410000 */
[----:B------:R-:W-:Y:S01]  /*c900*/  F2FP.F16.E4M3.UNPACK_B R166, R166 ;  /* 0x000000a6ffa6723e */ /* 0x000fe200020006ff */
[C---:B------:R-:W-:Y:S01]  /*c910*/  FMUL.FTZ R77, R60.reuse, R77 ;  /* 0x0000004d3c4d7220 */ /* 0x040fe20000410000 */
[----:B------:R-:W-:Y:S01]  /*c920*/  FFMA.FTZ R92, R65, R63, R92 ;  /* 0x0000003f415c7223 */ /* 0x000fe2000001005c */
[-C--:B------:R-:W-:Y:S01]  /*c930*/  FFMA.FTZ R93, R60, R67.reuse, -R89 ;  /* 0x000000433c5d7223 */ /* 0x080fe20000010859 */
[----:B------:R-:W-:Y:S01]  /*c940*/  F2FP.F16.E4M3.UNPACK_B R60, R50 ;  /* 0x00000032ff3c723e */ /* 0x000fe200020006ff */
[----:B------:R-:W-:Y:S01]  /*c950*/  FFMA.FTZ R95, R64, R67, R77 ;  /* 0x00000043405f7223 */ /* 0x000fe2000001004d */
[----:B------:R-:W-:Y:S01]  /*c960*/  HADD2.F32 R67, -RZ, R164.H0_H0 ;  /* 0x200000a4ff437230 */ /* 0x000fe20000004100 */
[----:B------:R-:W-:Y:S01]  /*c970*/  F2FP.SATFINITE.E4M3.F32.PACK_AB_MERGE_C R58, R61, R58, RZ ;  /* 0x0000003a3d3a723e */ /* 0x000fe200048070ff */
[----:B------:R-:W-:Y:S01]  /*c980*/  HADD2.F32 R50, -RZ, R56.H0_H0 ;  /* 0x20000038ff327230 */ /* 0x000fe20000004100 */
[----:B------:R-:W-:Y:S01]  /*c990*/  F2FP.F16.E4M3.UNPACK_B R61, R52 ;  /* 0x00000034ff3d723e */ /* 0x000fe200020006ff */
[----:B------:R-:W-:Y:S01]  /*c9a0*/  HADD2.F32 R62, -RZ, R60.H0_H0 ;  /* 0x2000003cff3e7230 */ /* 0x000fe20000004100 */
[----:B------:R-:W-:Y:S01]  /*c9b0*/  F2FP.SATFINITE.E4M3.F32.PACK_AB_MERGE_C R90, R90, R59, RZ ;  /* 0x0000003b5a5a723e */ /* 0x000fe200048070ff */
[----:B------:R-:W-:Y:S01]  /*c9c0*/  HADD2.F32 R77, -RZ, R164.H1_H1 ;  /* 0x300000a4ff4d7230 */ /* 0x000fe20000004100 */
[----:B------:R-:W-:Y:S01]  /*c9d0*/  F2FP.SATFINITE.E4M3.F32.PACK_AB_MERGE_C R59, R79, R76, R58 ;  /* 0x0000004c4f3b723e */ /* 0x000fe2000480703a */
[----:B------:R-:W-:-:S02]  /*c9e0*/  HADD2.F32 R60, -RZ, R60.H1_H1 ;  /* 0x3000003cff3c7230 */ /* 0x000fc40000004100 */
[-C--:B------:R-:W-:Y:S01]  /*c9f0*/  FMUL.FTZ R89, R62, R67.reuse ;  /* 0x000000433e597220 */ /* 0x080fe20000410000 */
[----:B------:R-:W-:Y:S02]  /*ca00*/  HADD2.F32 R63, -RZ, R166.H0_H0 ;  /* 0x200000a6ff3f7230 */ /* 0x000fe40000004100 */
[----:B------:R-:W-:Y:S01]  /*ca10*/  FMUL.FTZ R67, R50, R67 ;  /* 0x0000004332437220 */ /* 0x000fe20000410000 */
[----:B------:R-:W-:Y:S02]  /*ca20*/  HADD2.F32 R56, -RZ, R56.H1_H1 ;  /* 0x30000038ff387230 */ /* 0x000fe40000004100 */
[----:B------:R-:W-:Y:S01]  /*ca30*/  FMUL.FTZ R91, R60, R77 ;  /* 0x0000004d3c5b7220 */ /* 0x000fe20000410000 */
[----:B------:R-:W-:Y:S02]  /*ca40*/  HADD2.F32 R65, -RZ, R166.H1_H1 ;  /* 0x300000a6ff417230 */ /* 0x000fe40000004100 */
[-C--:B------:R-:W-:Y:S01]  /*ca50*/  FFMA.FTZ R89, R50, R63.reuse, -R89 ;  /* 0x0000003f32597223 */ /* 0x080fe20000010859 */
[----:B------:R-:W-:Y:S01]  /*ca60*/  FFMA.FTZ R50, R62, R63, R67 ;  /* 0x0000003f3e327223 */ /* 0x000fe20000010043 */
[C---:B------:R-:W-:Y:S01]  /*ca70*/  FMUL.FTZ R77, R56.reuse, R77 ;  /* 0x0000004d384d7220 */ /* 0x040fe20000410000 */
[----:B------:R-:W-:Y:S01]  /*ca80*/  F2FP.F16.E4M3.UNPACK_B R62, R49 ;  /* 0x00000031ff3e723e */ /* 0x000fe200020006ff */
[-C--:B------:R-:W-:Y:S01]  /*ca90*/  FFMA.FTZ R56, R56, R65.reuse, -R91 ;  /* 0x0000004138387223 */ /* 0x080fe2000001085b */
[----:B------:R-:W-:Y:S01]  /*caa0*/  F2FP.F16.E4M3.UNPACK_B R67, R48 ;  /* 0x00000030ff43723e */ /* 0x000fe200020006ff */
[----:B------:R-:W-:Y:S01]  /*cab0*/  FFMA.FTZ R77, R60, R65, R77 ;  /* 0x000000413c4d7223 */ /* 0x000fe2000001004d */
[----:B------:R-:W-:Y:S01]  /*cac0*/  F2FP.F16.E4M3.UNPACK_B R65, R46 ;  /* 0x0000002eff41723e */ /* 0x000fe200020006ff */
[----:B------:R-:W-:Y:S01]  /*cad0*/  HADD2.F32 R63, -RZ, R62.H0_H0 ;  /* 0x2000003eff3f7230 */ /* 0x000fe20000004100 */
[----:B------:R-:W-:Y:S01]  /*cae0*/  F2FP.SATFINITE.E4M3.F32.PACK_AB_MERGE_C R92, R95, R92, RZ ;  /* 0x0000005c5f5c723e */ /* 0x000fe200048070ff */
[----:B------:R-:W-:Y:S01]  /*caf0*/  HADD2.F32 R76, -RZ, R67.H0_H0 ;  /* 0x20000043ff4c7230 */ /* 0x000fe20000004100 */
[----:B------:R-:W-:Y:S01]  /*cb00*/  F2FP.F16.E4M3.UNPACK_B R52, R52.H1 ;  /* 0x00000034ff34723e */ /* 0x000fe200030006ff */
[----:B------:R-:W-:Y:S01]  /*cb10*/  HADD2.F32 R60, -RZ, R61.H0_H0 ;  /* 0x2000003dff3c7230 */ /* 0x000fe20000004100 */
[----:B------:R-:W-:Y:S01]  /*cb20*/  F2FP.SATFINITE.E4M3.F32.PACK_AB_MERGE_C R50, R77, R50, R92 ;  /* 0x000000324d32723e */ /* 0x000fe2000480705c */
[----:B------:R-:W-:-:S02]  /*cb30*/  HADD2.F32 R66, -RZ, R65.H0_H0 ;  /* 0x20000041ff427230 */ /* 0x000fc40000004100 */
[CC--:B------:R-:W-:Y:S01]  /*cb40*/  FMUL.FTZ R77, R63.reuse, R76.reuse ;  /* 0x0000004c3f4d7220 */ /* 0x0c0fe20000410000 */
[----:B------:R-:W-:Y:S02]  /*cb50*/  HADD2.F32 R64, -RZ, R62.H1_H1 ;  /* 0x3000003eff407230 */ /* 0x000fe40000004100 */
[C---:B------:R-:W-:Y:S01]  /*cb60*/  FMUL.FTZ R76, R60.reuse, R76 ;  /* 0x0000004c3c4c7220 */ /* 0x040fe20000410000 */
[----:B------:R-:W-:Y:S02]  /*cb70*/  HADD2.F32 R67, -RZ, R67.H1_H1 ;  /* 0x30000043ff437230 */ /* 0x000fe40000004100 */
[-C--:B------:R-:W-:Y:S01]  /*cb80*/  FFMA.FTZ R60, R60, R66.reuse, -R77 ;  /* 0x000000423c3c7223 */ /* 0x080fe2000001084d */
[----:B------:R-:W-:Y:S02]  /*cb90*/  HADD2.F32 R62, -RZ, R61.H1_H1 ;  /* 0x3000003dff3e7230 */ /* 0x000fe40000004100 */
[----:B------:R-:W-:Y:S01]  /*cba0*/  FFMA.FTZ R61, R63, R66, R76 ;  /* 0x000000423f3d7223 */ /* 0x000fe2000001004c */
[----:B------:R-:W-:-:S02]  /*cbb0*/  HADD2.F32 R65, -RZ, R65.H1_H1 ;  /* 0x30000041ff417230 */ /* 0x000fc40000004100 */
[----:B------:R-:W-:Y:S01]  /*cbc0*/  FMUL.FTZ R77, R64, R67 ;  /* 0x00000043404d7220 */ /* 0x000fe20000410000 */
[----:B------:R-:W-:Y:S01]  /*cbd0*/  F2FP.F16.E4M3.UNPACK_B R63, R49.H1 ;  /* 0x00000031ff3f723e */ /* 0x000fe200030006ff */
[C---:B------:R-:W-:Y:S01]  /*cbe0*/  FMUL.FTZ R67, R62.reuse, R67 ;  /* 0x000000433e437220 */ /* 0x040fe20000410000 */
[----:B------:R-:W-:Y:S01]  /*cbf0*/  F2FP.F16.E4M3.UNPACK_B R66, R48.H1 ;  /* 0x00000030ff42723e */ /* 0x000fe200030006ff */
[-C--:B------:R-:W-:Y:S01]  /*cc00*/  FFMA.FTZ R49, R62, R65.reuse, -R77 ;  /* 0x000000413e317223 */ /* 0x080fe2000001084d */
[----:B------:R-:W-:Y:S02]  /*cc10*/  HADD2.F32 R62, -RZ, R52.H0_H0 ;  /* 0x20000034ff3e7230 */ /* 0x000fe40000004100 */
[----:B------:R-:W-:Y:S01]  /*cc20*/  FFMA.FTZ R48, R64, R65, R67 ;  /* 0x0000004140307223 */ /* 0x000fe20000010043 */
[--C-:B------:R-:W-:Y:S01]  /*cc30*/  HADD2.F32 R64, -RZ, R63.reuse.H0_H0 ;  /* 0x2000003fff407230 */ /* 0x100fe20000004100 */
[----:B------:R-:W-:Y:S01]  /*cc40*/  F2FP.F16.E4M3.UNPACK_B R46, R46.H1 ;  /* 0x0000002eff2e723e */ /* 0x000fe200030006ff */
[----:B------:R-:W-:Y:S01]  /*cc50*/  HADD2.F32 R63, -RZ, R63.H1_H1 ;  /* 0x3000003fff3f7230 */ /* 0x000fe20000004100 */
[----:B------:R-:W-:Y:S01]  /*cc60*/  F2FP.SATFINITE.E4M3.F32.PACK_AB_MERGE_C R88, R93, R88, RZ ;  /* 0x000000585d58723e */ /* 0x000fe200048070ff */
[--C-:B------:R-:W-:Y:S01]  /*cc70*/  HADD2.F32 R76, -RZ, R66.reuse.H1_H1 ;  /* 0x30000042ff4c7230 */ /* 0x100fe20000004100 */
[----:B------:R-:W-:Y:S01]  /*cc80*/  F2FP.SATFINITE.E4M3.F32.PACK_AB_MERGE_C R58, R165, R78, R90 ;  /* 0x0000004ea53a723e */ /* 0x000fe2000480705a */
[----:B------:R-:W-:Y:S01]  /*cc90*/  HADD2.F32 R67, -RZ, R66.H0_H0 ;  /* 0x20000042ff437230 */ /* 0x000fe20000004100 */
[----:B------:R-:W-:Y:S01]  /*cca0*/  F2FP.SATFINITE.E4M3.F32.PACK_AB_MERGE_C R56, R56, R89, R88 ;  /* 0x000000593838723e */ /* 0x000fe20004807058 */
[----:B------:R-:W-:-:S02]  /*ccb0*/  HADD2.F32 R52, -RZ, R52.H1_H1 ;  /* 0x30000034ff347230 */ /* 0x000fc40000004100 */
[CC--:B------:R-:W-:Y:S01]  /*ccc0*/  FMUL.FTZ R79, R63.reuse, R76.reuse ;  /* 0x0000004c3f4f7220 */ /* 0x0c0fe20000410000 */
[--C-:B------:R-:W-:Y:S02]  /*ccd0*/  HADD2.F32 R65, -RZ, R46.reuse.H0_H0 ;  /* 0x2000002eff417230 */ /* 0x100fe40000004100 */
[-C--:B------:R-:W-:Y:S01]  /*cce0*/  FMUL.FTZ R77, R64, R67.reuse ;  /* 0x00000043404d7220 */ /* 0x080fe20000410000 */
[----:B------:R-:W-:Y:S02]  /*ccf0*/  HADD2.F32 R66, -RZ, R46.H1_H1 ;  /* 0x3000002eff427230 */ /* 0x000fe40000004100 */
[----:B------:R-:W-:Y:S01]  /*cd00*/  FMUL.FTZ R76, R52, R76 ;  /* 0x0000004c344c7220 */ /* 0x000fe20000410000 */
[C---:B------:R-:W-:Y:S01]  /*cd10*/  FMUL.FTZ R67, R62.reuse, R67 ;  /* 0x000000433e437220 */ /* 0x040fe20000410000 */
[----:B------:R-:W-:Y:S01]  /*cd20*/  FFMA.FTZ R88, R62, R65, -R77 ;  /* 0x000000413e587223 */ /* 0x000fe2000001084d */
[----:B------:R-:W-:Y:S01]  /*cd30*/  F2FP.F16.E4M3.UNPACK_B R77, R45.H1 ;  /* 0x0000002dff4d723e */ /* 0x000fe200030006ff */
[-C--:B------:R-:W-:Y:S01]  /*cd40*/  FFMA.FTZ R90, R63, R66.reuse, R76 ;  /* 0x000000423f5a7223 */ /* 0x080fe2000001004c */
[----:B------:R-:W-:Y:S01]  /*cd50*/  F2FP.F16.E4M3.UNPACK_B R63, R51.H1 ;  /* 0x00000033ff3f723e */ /* 0x000fe200030006ff */
[----:B------:R-:W-:Y:S01]  /*cd60*/  FFMA.FTZ R89, R64, R65, R67 ;  /* 0x0000004140597223 */ /* 0x000fe20000010043 */
[----:B------:R-:W-:Y:S01]  /*cd70*/  F2FP.F16.E4M3.UNPACK_B R46, R47 ;  /* 0x0000002fff2e723e */ /* 0x000fe200020006ff */
[----:B------:R-:W-:Y:S01]  /*cd80*/  FFMA.FTZ R91, R52, R66, -R79 ;  /* 0x00000042345b7223 */ /* 0x000fe2000001084f */
[----:B------:R-:W-:Y:S01]  /*cd90*/  F2FP.F16.E4M3.UNPACK_B R76, R45 ;  /* 0x0000002dff4c723e */ /* 0x000fe200020006ff */
[----:B------:R-:W-:Y:S01]  /*cda0*/  HADD2.F32 R79, -RZ, R77.H0_H0 ;  /* 0x2000004dff4f7230 */ /* 0x000fe20000004100 */
[----:B------:R-:W-:Y:S01]  /*cdb0*/  F2FP.F16.E4M3.UNPACK_B R62, R51 ;  /* 0x00000033ff3e723e */ /* 0x000fe200020006ff */
        /* <DEDUP_REMOVED lines=15> */
[-C--:B------:R-:W-:Y:S01]  /*ceb0*/  FFMA.FTZ R95, R52, R67.reuse, -R95 ;  /* 0x00000043345f7223 */ /* 0x080fe2000001085f */
[----:B------:R-:W-:Y:S02]  /*cec0*/  HADD2.F32 R52, -RZ, R77.H1_H1 ;  /* 0x3000004dff347230 */ /* 0x000fe40000004100 */
[-C--:B------:R-:W-:Y:S01]  /*ced0*/  FFMA.FTZ R92, R51, R66.reuse, -R92 ;  /* 0x00000042335c7223 */ /* 0x080fe2000001085c */
[----:B------:R-:W-:Y:S02]  /*cee0*/  HADD2.F32 R47, -RZ, R47.H1_H1 ;  /* 0x3000002fff2f7230 */ /* 0x000fe40000004100 */
[----:B------:R-:W-:Y:S01]  /*cef0*/  FFMA.FTZ R93, R64, R66, R93 ;  /* 0x00000042405d7223 */ /* 0x000fe2000001005d */
[----:B------:R-:W-:Y:S01]  /*cf00*/  FFMA.FTZ R79, R44, R67, R79 ;  /* 0x000000432c4f7223 */ /* 0x000fe2000001004f */
[----:B------:R-:W-:Y:S02]  /*cf10*/  HADD2.F32 R62, -RZ, R62.H1_H1 ;  /* 0x3000003eff3e7230 */ /* 0x000fe40000004100 */
[----:B------:R-:W-:Y:S01]  /*cf20*/  FMUL.FTZ R64, R63, R52 ;  /* 0x000000343f407220 */ /* 0x000fe20000410000 */
[----:B------:R-:W-:-:S02]  /*cf30*/  HADD2.F32 R51, -RZ, R76.H1_H1 ;  /* 0x3000004cff337230 */ /* 0x000fc40000004100 */
[----:B------:R-:W-:Y:S01]  /*cf40*/  FMUL.FTZ R52, R47, R52 ;  /* 0x000000342f347220 */ /* 0x000fe20000410000 */
[----:B------:R-:W-:Y:S01]  /*cf50*/  HADD2.F32 R46, -RZ, R46.H1_H1 ;  /* 0x3000002eff2e7230 */ /* 0x000fe20000004100 */
[----:B------:R-:W-:Y:S01]  /*cf60*/  F2FP.SATFINITE.E4M3.F32.PACK_AB_MERGE_C R88, R91, R88, RZ ;  /* 0x000000585b58723e */ /* 0x000fe200048070ff */
[----:B------:R-:W-:Y:S02]  /*cf70*/  HADD2.F32 R44, -RZ, R65.H1_H1 ;  /* 0x30000041ff2c7230 */ /* 0x000fe40000004100 */
[-C--:B------:R-:W-:Y:S01]  /*cf80*/  FMUL.FTZ R65, R62, R51.reuse ;  /* 0x000000333e417220 */ /* 0x080fe20000410000 */
[----:B------:R-:W-:Y:S02]  /*cf90*/  HADD2.F32 R45, -RZ, R45.H1_H1 ;  /* 0x3000002dff2d7230 */ /* 0x000fe40000004100 */
[----:B------:R-:W-:Y:S01]  /*cfa0*/  FMUL.FTZ R51, R46, R51 ;  /* 0x000000332e337220 */ /* 0x000fe20000410000 */
[----:B------:R-:W-:Y:S01]  /*cfb0*/  F2FP.SATFINITE.E4M3.F32.PACK_AB_MERGE_C R89, R90, R89, RZ ;  /* 0x000000595a59723e */ /* 0x000fe200048070ff */
[-C--:B------:R-:W-:Y:S01]  /*cfc0*/  FFMA.FTZ R64, R47, R44.reuse, -R64 ;  /* 0x0000002c2f407223 */ /* 0x080fe20000010840 */
[----:B------:R-:W-:Y:S01]  /*cfd0*/  FFMA.FTZ R52, R63, R44, R52 ;  /* 0x0000002c3f347223 */ /* 0x000fe20000010034 */
[-C--:B------:R-:W-:Y:S01]  /*cfe0*/  FFMA.FTZ R65, R46, R45.reuse, -R65 ;  /* 0x0000002d2e417223 */ /* 0x080fe20000010841 */
[----:B------:R-:W-:Y:S01]  /*cff0*/  FFMA.FTZ R62, R62, R45, R51 ;  /* 0x0000002d3e3e7223 */ /* 0x000fe20000010033 */
[----:B------:R-:W-:Y:S01]  /*d000*/  F2FP.SATFINITE.E4M3.F32.PACK_AB_MERGE_C R45, R49, R60, R88 ;  /* 0x0000003c312d723e */ /* 0x000fe20004807058 */
[----:B------:R-:W-:Y:S01]  /*d010*/  IMAD.MOV.U32 R44, RZ, RZ, R59 ;  /* 0x000000ffff2c7224 */ /* 0x000fe200078e003b */
[----:B------:R-:W-:Y:S01]  /*d020*/  F2FP.SATFINITE.E4M3.F32.PACK_AB_MERGE_C R64, R64, R95, RZ ;  /* 0x0000005f4040723e */ /* 0x000fe200048070ff */
[----:B------:R-:W-:Y:S01]  /*d030*/  IMAD.MOV.U32 R46, RZ, RZ, R56 ;  /* 0x000000ffff2e7224 */ /* 0x000fe200078e0038 */
[----:B------:R-:W-:-:S02]  /*d040*/  F2FP.SATFINITE.E4M3.F32.PACK_AB_MERGE_C R52, R52, R79, RZ ;  /* 0x0000004f3434723e */ /* 0x000fc400048070ff */
[----:B------:R-:W-:Y:S02]  /*d050*/  F2FP.SATFINITE.E4M3.F32.PACK_AB_MERGE_C R49, R48, R61, R89 ;  /* 0x0000003d3031723e */ /* 0x000fe40004807059 */
[----:B------:R-:W-:Y:S02]  /*d060*/  F2FP.SATFINITE.E4M3.F32.PACK_AB_MERGE_C R47, R65, R92, R64 ;  /* 0x0000005c412f723e */ /* 0x000fe40004807040 */
[----:B------:R-:W-:Y:S02]  /*d070*/  F2FP.SATFINITE.E4M3.F32.PACK_AB_MERGE_C R51, R62, R93, R52 ;  /* 0x0000005d3e33723e */ /* 0x000fe40004807034 */
[----:B------:R-:W-:-:S07]  /*d080*/  MOV R48, R58 ;  /* 0x0000003a00307202 */ /* 0x000fce0000000f00 */
.L_x_508:
[----:B------:R-:W-:Y:S05]  /*d090*/  BSYNC B2 ;  /* 0x0000000000027941 */ /* 0x000fea0003800000 */
.L_x_507:
        /* <DEDUP_REMOVED lines=10> */
.L_x_506:
[----:B------:R-:W-:Y:S05]  /*d140*/  BSYNC B1 ;  /* 0x0000000000017941 */ /* 0x000fea0003800000 */
.L_x_505:
        /* <DEDUP_REMOVED lines=20> */
[----:B------:R-:W-:-:S03]  /*d290*/  IMAD R47, R19, 0x7800, R44 ;  /* 0x00007800132f7824 */ /* 0x000fc600078e022c */
[C---:B------:R-:W-:Y:S01]  /*d2a0*/  IADD3 R45, R18.reuse, R45, RZ ;  /* 0x0000002d122d7210 */ /* 0x040fe20007ffe0ff */
[----:B------:R-:W-:-:S05]  /*d2b0*/  IMAD.IADD R48, R18, 0x1, R47 ;  /* 0x0000000112307824 */ /* 0x000fca00078e022f */
[----:B------:R-:W0:Y:S04]  /*d2c0*/  LDS.128 R44, [R45+0x24200] ;  /* 0x024200002d2c7984 */ /* 0x000e280000000c00 */
[----:B------:R-:W1:Y:S01]  /*d2d0*/  LDS.128 R48, [R48+0x24200] ;  /* 0x0242000030307984 */ /* 0x000e620000000c00 */
[----:B------:R-:W-:Y:S05]  /*d2e0*/  @P3 BRA `(.L_x_512) ;  /* 0x0000000c00503947 */ /* 0x000fea0003800000 */
[----:B------:R-:W-:Y:S01]  /*d2f0*/  SHF.R.U32.HI R52, RZ, 0x8, R81 ;  /* 0x00000008ff347819 */ /* 0x000fe20000011651 */
[----:B0-----:R-:W-:Y:S01]  /*d300*/  IMAD.MOV.U32 R60, RZ, RZ, R44 ;  /* 0x000000ffff3c7224 */ /* 0x001fe200078e002c */
[----:B------:R-:W-:Y:S01]  /*d310*/  LOP3.LUT R59, R81, 0xff0000ff, RZ, 0xc0, !PT ;  /* 0xff0000ff513b7812 */ /* 0x000fe200078ec0ff */
[----:B-1----:R-:W-:Y:S01]  /*d320*/  IMAD.MOV.U32 R63, RZ, RZ, R48 ;  /* 0x000000ffff3f7224 */ /* 0x002fe200078e0030 */
[----:B------:R-:W-:Y:S01]  /*d330*/  SHF.R.U32.HI R64, RZ, 0x8, R83 ;  /* 0x00000008ff407819 */ /* 0x000fe20000011653 */
[----:B------:R-:W-:Y:S01]  /*d340*/  IMAD.SHL.U32 R44, R52, 0x100, RZ ;  /* 0x00000100342c7824 */ /* 0x000fe200078e00ff */
[----:B------:R-:W-:Y:S01]  /*d350*/  SHF.R.U32.HI R62, RZ, 0x8, R69 ;  /* 0x00000008ff3e7819 */ /* 0x000fe20000011645 */
[----:B------:R-:W-:Y:S01]  /*d360*/  IMAD.MOV.U32 R52, RZ, RZ, R46 ;  /* 0x000000ffff347224 */ /* 0x000fe200078e002e */
[----:B------:R-:W-:Y:S02]  /*d370*/  SHF.R.U32.HI R65, RZ, 0x10, R81 ;  /* 0x00000010ff417819 */ /* 0x000fe40000011651 */
[----:B------:R-:W-:Y:S01]  /*d380*/  LOP3.LUT R59, R59, 0xff00, R44, 0xf8, !PT ;  /* 0x0000ff003b3b7812 */ /* 0x000fe200078ef82c */
[----:B------:R-:W-:Y:S01]  /*d390*/  IMAD.SHL.U32 R44, R64, 0x100, RZ ;  /* 0x00000100402c7824 */ /* 0x000fe200078e00ff */
[----:B------:R-:W-:Y:S01]  /*d3a0*/  LOP3.LUT R61, R83, 0xff0000ff, RZ, 0xc0, !PT ;  /* 0xff0000ff533d7812 */ /* 0x000fe200078ec0ff */
[----:B------:R-:W-:Y:S01]  /*d3b0*/  IMAD.SHL.U32 R46, R62, 0x100, RZ ;  /* 0x000001003e2e7824 */ /* 0x000fe200078e00ff */
[----:B------:R-:W-:Y:S01]  /*d3c0*/  LOP3.LUT R67, R69, 0xff0000ff, RZ, 0xc0, !PT ;  /* 0xff0000ff45437812 */ /* 0x000fe200078ec0ff */
[----:B------:R-:W-:Y:S01]  /*d3d0*/  IMAD.U32 R48, R65, 0x10000, RZ ;  /* 0x0001000041307824 */ /* 0x000fe200078e00ff */
[----:B------:R-:W-:-:S02]  /*d3e0*/  SHF.R.U32.HI R70, RZ, 0x10, R83 ;  /* 0x00000010ff467819 */ /* 0x000fc40000011653 */
[----:B------:R-:W-:Y:S02]  /*d3f0*/  SHF.R.U32.HI R68, RZ, 0x10, R69 ;  /* 0x00000010ff447819 */ /* 0x000fe40000011645 */
[----:B------:R-:W-:Y:S02]  /*d400*/  SHF.R.U32.HI R58, RZ, 0x8, R71 ;  /* 0x00000008ff3a7819 */ /* 0x000fe40000011647 */
[----:B------:R-:W-:Y:S01]  /*d410*/  LOP3.LUT R65, R61, 0xff00, R44, 0xf8, !PT ;  /* 0x0000ff003d417812 */ /* 0x000fe200078ef82c */
[----:B------:R-:W-:Y:S01]  /*d420*/  IMAD.U32 R44, R70, 0x10000, RZ ;  /* 0x00010000462c7824 */ /* 0x000fe200078e00ff */
[----:B------:R-:W-:Y:S02]  /*d430*/  LOP3.LUT R69, R67, 0xff00, R46, 0xf8, !PT ;  /* 0x0000ff0043457812 */ /* 0x000fe400078ef82e */
[----:B------:R-:W-:Y:S02]  /*d440*/  F2FP.F16.E4M3.UNPACK_B R67, R158.H1 ;  /* 0x0000009eff43723e */ /* 0x000fe400030006ff */
[----:B------:R-:W-:-:S02]  /*d450*/  F2FP.F16.E4M3.UNPACK_B R64, R63.H1 ;  /* 0x0000003fff40723e */ /* 0x000fc400030006ff */
[----:B------:R-:W-:Y:S01]  /*d460*/  F2FP.F16.E4M3.UNPACK_B R61, R60.H1 ;  /* 0x0000003cff3d723e */ /* 0x000fe200030006ff */
[----:B------:R-:W-:Y:S01]  /*d470*/  HADD2.F32 R46, -RZ, R67.H0_H0 ;  /* 0x20000043ff2e7230 */ /* 0x000fe20000004100 */
[----:B------:R-:W-:Y:S01]  /*d480*/  MOV R56, R50 ;  /* 0x0000003200387202 */ /* 0x000fe20000000f00 */
[----:B------:R-:W-:Y:S01]  /*d490*/  IMAD.SHL.U32 R50, R58, 0x100, RZ ;  /* 0x000001003a327824 */ /* 0x000fe200078e00ff */
[----:B------:R-:W-:Y:S01]  /*d4a0*/  SHF.R.U32.HI R66, RZ, 0x10, R71 ;  /* 0x00000010ff427819 */ /* 0x000fe20000011647 */
[----:B------:R-:W-:Y:S01]  /*d4b0*/  HADD2.F32 R58, -RZ, R61.H0_H0 ;  /* 0x2000003dff3a7230 */ /* 0x000fe20000004100 */
[----:B------:R-:W-:Y:S02]  /*d4c0*/  LOP3.LUT R71, R71, 0xff0000ff, RZ, 0xc0, !PT ;  /* 0xff0000ff47477812 */ /* 0x000fe400078ec0ff */
[----:B------:R-:W-:Y:S01]  /*d4d0*/  LOP3.LUT R48, R59, 0xff0000, R48, 0xf8, !PT ;  /* 0x00ff00003b307812 */ /* 0x000fe200078ef830 */
[----:B------:R-:W-:Y:S01]  /*d4e0*/  HADD2.F32 R59, -RZ, R64.H0_H0 ;  /* 0x20000040ff3b7230 */ /* 0x000fe20000004100 */
[----:B------:R-:W-:Y:S01]  /*d4f0*/  F2FP.F16.E4M3.UNPACK_B R62, R160.H1 ;  /* 0x000000a0ff3e723e */ /* 0x000fe200030006ff */
[----:B------:R-:W-:Y:S01]  /*d500*/  IMAD.U32 R66, R66, 0x10000, RZ ;  /* 0x0001000042427824 */ /* 0x000fe200078e00ff */
[----:B------:R-:W-:-:S02]  /*d510*/  LOP3.LUT R71, R71, 0xff00, R50, 0xf8, !PT ;  /* 0x0000ff0047477812 */ /* 0x000fc400078ef832 */
[----:B------:R-:W-:Y:S01]  /*d520*/  LOP3.LUT R44, R65, 0xff0000, R44, 0xf8, !PT ;  /* 0x00ff0000412c7812 */ /* 0x000fe200078ef82c */
[--C-:B------:R-:W-:Y:S01]  /*d530*/  HADD2.F32 R65, -RZ, R62.reuse.H0_H0 ;  /* 0x2000003eff417230 */ /* 0x100fe20000004100 */
[----:B------:R-:W-:Y:S01]  /*d540*/  SHF.L.U32 R50, R68, 0x10, RZ ;  /* 0x0000001044327819 */ /* 0x000fe200000006ff */
[-C--:B------:R-:W-:Y:S01]  /*d550*/  FMUL.FTZ R77, R59, R46.reuse ;  /* 0x0000002e3b4d7220 */ /* 0x080fe20000410000 */
[C---:B------:R-:W-:Y:S01]  /*d560*/  FMUL.FTZ R68, R58.reuse, R46 ;  /* 0x0000002e3a447220 */ /* 0x040fe20000410000 */
[----:B------:R-:W-:Y:S01]  /*d570*/  LOP3.LUT R46, R71, 0xff0000, R66, 0xf8, !PT ;  /* 0x00ff0000472e7812 */ /* 0x000fe200078ef842 */
[----:B------:R-:W-:Y:S02]  /*d580*/  HADD2.F32 R66, -RZ, R62.H1_H1 ;  /* 0x3000003eff427230 */ /* 0x000fe40000004100 */
[-C--:B------:R-:W-:Y:S01]  /*d590*/  FFMA.FTZ R58, R58, R65.reuse, -R77 ;  /* 0x000000413a3a7223 */ /* 0x080fe2000001084d */
[----:B------:R-:W-:Y:S01]  /*d5a0*/  FFMA.FTZ R59, R59, R65, R68 ;  /* 0x000000413b3b7223 */ /* 0x000fe20000010044 */
[----:B------:R-:W-:Y:S01]  /*d5b0*/  HADD2.F32 R68, -RZ, R67.H1_H1 ;  /* 0x30000043ff447230 */ /* 0x000fe20000004100 */
[----:B------:R-:W-:Y:S01]  /*d5c0*/  F2FP.F16.E4M3.UNPACK_B R158, R158 ;  /* 0x0000009eff9e723e */ /* 0x000fe200020006ff */
[----:B------:R-:W-:Y:S01]  /*d5d0*/  HADD2.F32 R65, -RZ, R64.H1_H1 ;  /* 0x30000040ff417230 */ /* 0x000fe20000004100 */
[----:B------:R-:W-:Y:S01]  /*d5e0*/  F2FP.F16.E4M3.UNPACK_B R63, R63 ;  /* 0x0000003fff3f723e */ /* 0x000fe200020006ff */
[----:B------:R-:W-:Y:S01]  /*d5f0*/  HADD2.F32 R62, -RZ, R61.H1_H1 ;  /* 0x3000003dff3e7230 */ /* 0x000fe20000004100 */
[----:B------:R-:W-:Y:S01]  /*d600*/  F2FP.F16.E4M3.UNPACK_B R60, R60 ;  /* 0x0000003cff3c723e */ /* 0x000fe200020006ff */
[----:B------:R-:W-:Y:S01]  /*d610*/  HADD2.F32 R67, -RZ, R158.H0_H0 ;  /* 0x2000009eff437230 */ /* 0x000fe20000004100 */
[----:B------:R-:W-:Y:S01]  /*d620*/  LOP3.LUT R50, R69, 0xff0000, R50, 0xf8, !PT ;  /* 0x00ff000045327812 */ /* 0x000fe200078ef832 */
[----:B------:R-:W-:Y:S01]  /*d630*/  FMUL.FTZ R69, R65, R68 ;  /* 0x0000004441457220 */ /* 0x000fe20000410000 */
[----:B------:R-:W-:Y:S01]  /*d640*/  F2FP.F16.E4M3.UNPACK_B R160, R160 ;  /* 0x000000a0ffa0723e */ /* 0x000fe200020006ff */
[----:B------:R-:W-:Y:S01]  /*d650*/  FMUL.FTZ R68, R62, R68 ;  /* 0x000000443e447220 */ /* 0x000fe20000410000 */
[----:B------:R-:W-:-:S02]  /*d660*/  HADD2.F32 R64, -RZ, R63.H0_H0 ;  /* 0x2000003fff407230 */ /* 0x000fc40000004100 */
        /* <DEDUP_REMOVED lines=24> */
[----:B------:R-:W-:Y:S02]  /*d7f0*/  HADD2.F32 R61, -RZ, R60.H0_H0 ;  /* 0x2000003cff3d7230 */ /* 0x000fe40000004100 */
[----:B------:R-:W-:Y:S01]  /*d800*/  FMUL.FTZ R76, R64, R66 ;  /* 0x00000042404c7220 */ /* 0x000fe20000410000 */
[----:B------:R-:W-:Y:S01]  /*d810*/  HADD2.F32 R63, -RZ, R65.H0_H0 ;  /* 0x20000041ff3f7230 */ /* 0x000fe20000004100 */
[----:B------:R-:W-:Y:S01]  /*d820*/  F2FP.F16.E4M3.UNPACK_B R52, R52 ;  /* 0x00000034ff34723e */ /* 0x000fe200020006ff */
[----:B------:R-:W-:Y:S02]  /*d830*/  HADD2.F32 R62, -RZ, R62.H1_H1 ;  /* 0x3000003eff3e7230 */ /* 0x000fe40000004100 */
[----:B------:R-:W-:Y:S01]  /*d840*/  FMUL.FTZ R79, R61, R66 ;  /* 0x000000423d4f7220 */ /* 0x000fe20000410000 */
[----:B------:R-:W-:-:S02]  /*d850*/  HADD2.F32 R60, -RZ, R60.H1_H1 ;  /* 0x3000003cff3c7230 */ /* 0x000fc40000004100 */
        /* <DEDUP_REMOVED lines=8> */
[----:B------:R-:W-:Y:S02]  /*d8e0*/  HADD2.F32 R63, -RZ, R159.H0_H0 ;  /* 0x2000009fff3f7230 */ /* 0x000fe40000004100 */
[----:B------:R-:W-:Y:S01]  /*d8f0*/  FFMA.FTZ R81, R62, R65, R81 ;  /* 0x000000413e517223 */ /* 0x000fe20000010051 */
[----:B------:R-:W-:Y:S01]  /*d900*/  HADD2.F32 R56, -RZ, R52.H0_H0 ;  /* 0x20000034ff387230 */ /* 0x000fe20000004100 */
[----:B------:R-:W-:Y:S01]  /*d910*/  F2FP.SATFINITE.E4M3.F32.PACK_AB_MERGE_C R76, R67, R76, RZ ;  /* 0x0000004c434c723e */ /* 0x000fe200048070ff */
[----:B------:R-:W-:Y:S01]  /*d920*/  HADD2.F32 R61, -RZ, R60.H0_H0 ;  /* 0x2000003cff3d7230 */ /* 0x000fe20000004100 */
[----:B------:R-:W-:Y:S01]  /*d930*/  F2FP.SATFINITE.E4M3.F32.PACK_AB_MERGE_C R58, R77, R58, RZ ;  /* 0x0000003a4d3a723e */ /* 0x000fe200048070ff */
[----:B------:R-:W-:-:S02]  /*d940*/  HADD2.F32 R62, -RZ, R161.H0_H0 ;  /* 0x200000a1ff3e7230 */ /* 0x000fc40000004100 */
[CC--:B------:R-:W-:Y:S01]  /*d950*/  FMUL.FTZ R64, R56.reuse, R63.reuse ;  /* 0x0000003f38407220 */ /* 0x0c0fe20000410000 */
[----:B------:R-:W-:Y:S02]  /*d960*/  HADD2.F32 R159, -RZ, R159.H1_H1 ;  /* 0x3000009fff9f7230 */ /* 0x000fe40000004100 */
[C---:B------:R-:W-:Y:S01]  /*d970*/  FMUL.FTZ R65, R61.reuse, R63 ;  /* 0x0000003f3d417220 */ /* 0x040fe20000410000 */
[----:B------:R-:W-:Y:S02]  /*d980*/  HADD2.F32 R60, -RZ, R60.H1_H1 ;  /* 0x3000003cff3c7230 */ /* 0x000fe40000004100 */
[-C--:B------:R-:W-:Y:S01]  /*d990*/  FFMA.FTZ R64, R61, R62.reuse, R64 ;  /* 0x0000003e3d407223 */ /* 0x080fe20000010040 */
[----:B------:R-:W-:Y:S02]  /*d9a0*/  HADD2.F32 R52, -RZ, R52.H1_H1 ;  /* 0x30000034ff347230 */ /* 0x000fe40000004100 */
[----:B------:R-:W-:Y:S01]  /*d9b0*/  FFMA.FTZ R56, R56, R62, -R65 ;  /* 0x0000003e38387223 */ /* 0x000fe20000010841 */
[----:B------:R-:W-:-:S02]  /*d9c0*/  HADD2.F32 R161, -RZ, R161.H1_H1 ;  /* 0x300000a1ffa17230 */ /* 0x000fc40000004100 */
[----:B------:R-:W-:Y:S01]  /*d9d0*/  FMUL.FTZ R63, R60, R159 ;  /* 0x0000009f3c3f7220 */ /* 0x000fe20000410000 */
[----:B------:R-:W-:Y:S01]  /*d9e0*/  F2FP.F16.E4M3.UNPACK_B R62, R49 ;  /* 0x00000031ff3e723e */ /* 0x000fe200020006ff */
[C---:B------:R-:W-:Y:S01]  /*d9f0*/  FMUL.FTZ R159, R52.reuse, R159 ;  /* 0x0000009f349f7220 */ /* 0x040fe20000410000 */
[----:B------:R-:W-:Y:S01]  /*da00*/  F2FP.F16.E4M3.UNPACK_B R67, R50 ;  /* 0x00000032ff43723e */ /* 0x000fe200020006ff */
[----:B------:R-:W-:Y:S01]  /*da10*/  FFMA.FTZ R79, R52, R161, -R63 ;  /* 0x000000a1344f7223 */ /* 0x000fe2000001083f */
[----:B------:R-:W-:Y:S01]  /*da20*/  F2FP.F16.E4M3.UNPACK_B R61, R45 ;  /* 0x0000002dff3d723e */ /* 0x000fe200020006ff */
[----:B------:R-:W-:Y:S01]  /*da30*/  FFMA.FTZ R159, R60, R161, R159 ;  /* 0x000000a13c9f7223 */ /* 0x000fe2000001009f */
[----:B------:R-:W-:Y:S01]  /*da40*/  F2FP.SATFINITE.E4M3.F32.PACK_AB_MERGE_C R70, R70, R59, RZ ;  /* 0x0000003b4646723e */ /* 0x000fe200048070ff */
[--C-:B------:R-:W-:Y:S01]  /*da50*/  HADD2.F32 R63, -RZ, R62.reuse.H0_H0 ;  /* 0x2000003eff3f7230 */ /* 0x100fe20000004100 */
[----:B------:R-:W-:Y:S01]  /*da60*/  F2FP.SATFINITE.E4M3.F32.PACK_AB_MERGE_C R59, R71, R68, R58 ;  /* 0x00000044473b723e */ /* 0x000fe2000480703a */
[----:B------:R-:W-:Y:S01]  /*da70*/  HADD2.F32 R68, -RZ, R67.H0_H0 ;  /* 0x20000043ff447230 */ /* 0x000fe20000004100 */
[----:B------:R-:W-:Y:S01]  /*da80*/  F2FP.F16.E4M3.UNPACK_B R65, R48 ;  /* 0x00000030ff41723e */ /* 0x000fe200020006ff */
[----:B------:R-:W-:Y:S01]  /*da90*/  HADD2.F32 R60, -RZ, R61.H0_H0 ;  /* 0x2000003dff3c7230 */ /* 0x000fe20000004100 */
[----:B------:R-:W-:Y:S01]  /*daa0*/  F2FP.SATFINITE.E4M3.F32.PACK_AB_MERGE_C R52, R81, R66, RZ ;  /* 0x000000425134723e */ /* 0x000fe200048070ff */
[----:B------:R-:W-:Y:S01]  /*dab0*/  HADD2.F32 R67, -RZ, R67.H1_H1 ;  /* 0x30000043ff437230 */ /* 0x000fe20000004100 */
[----:B------:R-:W-:Y:S01]  /*dac0*/  F2FP.SATFINITE.E4M3.F32.PACK_AB_MERGE_C R58, R158, R69, R70 ;  /* 0x000000459e3a723e */ /* 0x000fe20004807046 */
[----:B------:R-:W-:Y:S01]  /*dad0*/  HADD2.F32 R66, -RZ, R65.H0_H0 ;  /* 0x20000041ff427230 */ /* 0x000fe20000004100 */
[----:B------:R-:W-:Y:S01]  /*dae0*/  F2FP.SATFINITE.E4M3.F32.PACK_AB_MERGE_C R52, R159, R64, R52 ;  /* 0x000000409f34723e */ /* 0x000fe20004807034 */
[----:B------:R-:W-:Y:S01]  /*daf0*/  FMUL.FTZ R69, R63, R68 ;  /* 0x000000443f457220 */ /* 0x000fe20000410000 */
[----:B------:R-:W-:-:S02]  /*db00*/  HADD2.F32 R64, -RZ, R62.H1_H1 ;  /* 0x3000003eff407230 */ /* 0x000fc40000004100 */
[C---:B------:R-:W-:Y:S01]  /*db10*/  FMUL.FTZ R68, R60.reuse, R68 ;  /* 0x000000443c447220 */ /* 0x040fe20000410000 */
[----:B------:R-:W-:Y:S02]  /*db20*/  HADD2.F32 R61, -RZ, R61.H1_H1 ;  /* 0x3000003dff3d7230 */ /* 0x000fe40000004100 */
[-C--:B------:R-:W-:Y:S01]  /*db30*/  FFMA.FTZ R60, R60, R66.reuse, -R69 ;  /* 0x000000423c3c7223 */ /* 0x080fe20000010845 */
[----:B------:R-:W-:Y:S02]  /*db40*/  HADD2.F32 R65, -RZ, R65.H1_H1 ;  /* 0x30000041ff417230 */ /* 0x000fe40000004100 */
[----:B------:R-:W-:Y:S01]  /*db50*/  FFMA.FTZ R69, R63, R66, R68 ;  /* 0x000000423f457223 */ /* 0x000fe20000010044 */
[CC--:B------:R-:W-:Y:S01]  /*db60*/  FMUL.FTZ R66, R64.reuse, R67.reuse ;  /* 0x0000004340427220 */ /* 0x0c0fe20000410000 */
[C---:B------:R-:W-:Y:S01]  /*db70*/  FMUL.FTZ R67, R61.reuse, R67 ;  /* 0x000000433d437220 */ /* 0x040fe20000410000 */
[----:B------:R-:W-:Y:S02]  /*db80*/  F2FP.F16.E4M3.UNPACK_B R62, R49.H1 ;  /* 0x00000031ff3e723e */ /* 0x000fe400030006ff */
[-C--:B------:R-:W-:Y:S01]  /*db90*/  FFMA.FTZ R71, R61, R65.reuse, -R66 ;  /* 0x000000413d477223 */ /* 0x080fe20000010842 */
[----:B------:R-:W-:Y:S01]  /*dba0*/  F2FP.F16.E4M3.UNPACK_B R61, R50.H1 ;  /* 0x00000032ff3d723e */ /* 0x000fe200030006ff */
[----:B------:R-:W-:Y:S01]  /*dbb0*/  FFMA.FTZ R70, R64, R65, R67 ;  /* 0x0000004140467223 */ /* 0x000fe20000010043 */
[----:B------:R-:W-:Y:S01]  /*dbc0*/  F2FP.F16.E4M3.UNPACK_B R45, R45.H1 ;  /* 0x0000002dff2d723e */ /* 0x000fe200030006ff */
[--C-:B------:R-:W-:Y:S01]  /*dbd0*/  HADD2.F32 R50, -RZ, R62.reuse.H0_H0 ;  /* 0x2000003eff327230 */ /* 0x100fe20000004100 */
[----:B------:R-:W-:Y:S01]  /*dbe0*/  F2FP.F16.E4M3.UNPACK_B R48, R48.H1 ;  /* 0x00000030ff30723e */ /* 0x000fe200030006ff */
[----:B------:R-:W-:Y:S01]  /*dbf0*/  HADD2.F32 R63, -RZ, R61.H0_H0 ;  /* 0x2000003dff3f7230 */ /* 0x000fe20000004100 */
[----:B------:R-:W-:Y:S01]  /*dc00*/  F2FP.SATFINITE.E4M3.F32.PACK_AB_MERGE_C R56, R79, R56, R76 ;  /* 0x000000384f38723e */ /* 0x000fe2000480704c */
[----:B------:R-:W-:Y:S01]  /*dc10*/  HADD2.F32 R49, -RZ, R45.H0_H0 ;  /* 0x2000002dff317230 */ /* 0x000fe20000004100 */
[----:B------:R-:W-:Y:S01]  /*dc20*/  F2FP.F16.E4M3.UNPACK_B R65, R46 ;  /* 0x0000002eff41723e */ /* 0x000fe200020006ff */
[----:B------:R-:W-:-:S02]  /*dc30*/  HADD2.F32 R62, -RZ, R62.H1_H1 ;  /* 0x3000003eff3e7230 */ /* 0x000fc40000004100 */
[-C--:B------:R-:W-:Y:S01]  /*dc40*/  FMUL.FTZ R66, R50, R63.reuse ;  /* 0x0000003f32427220 */ /* 0x080fe20000410000 */
[----:B------:R-:W-:Y:S02]  /*dc50*/  HADD2.F32 R64, -RZ, R61.H1_H1 ;  /* 0x3000003dff407230 */ /* 0x000fe40000004100 */
[C---:B------:R-:W-:Y:S01]  /*dc60*/  FMUL.FTZ R63, R49.reuse, R63 ;  /* 0x0000003f313f7220 */ /* 0x040fe20000410000 */
[--C-:B------:R-:W-:Y:S02]  /*dc70*/  HADD2.F32 R61, -RZ, R48.reuse.H0_H0 ;  /* 0x20000030ff3d7230 */ /* 0x100fe40000004100 */
[----:B------:R-:W-:Y:S02]  /*dc80*/  HADD2.F32 R45, -RZ, R45.H1_H1 ;  /* 0x3000002dff2d7230 */ /* 0x000fe40000004100 */
[-C--:B------:R-:W-:Y:S01]  /*dc90*/  FMUL.FTZ R68, R62, R64.reuse ;  /* 0x000000403e447220 */ /* 0x080fe20000410000 */
[----:B------:R-:W-:Y:S02]  /*dca0*/  HADD2.F32 R48, -RZ, R48.H1_H1 ;  /* 0x30000030ff307230 */ /* 0x000fe40000004100 */
[----:B------:R-:W-:Y:S01]  /*dcb0*/  FFMA.FTZ R77, R50, R61, R63 ;  /* 0x0000003d324d7223 */ /* 0x000fe2000001003f */
[----:B------:R-:W-:Y:S01]  /*dcc0*/  F2FP.F16.E4M3.UNPACK_B R50, R51 ;  /* 0x00000033ff32723e */ /* 0x000fe200020006ff */
[----:B------:R-:W-:Y:S01]  /*dcd0*/  FFMA.FTZ R76, R49, R61, -R66 ;  /* 0x0000003d314c7223 */ /* 0x000fe20000010842 */
[C---:B------:R-:W-:Y:S01]  /*dce0*/  FMUL.FTZ R49, R45.reuse, R64 ;  /* 0x000000402d317220 */ /* 0x040fe20000410000 */
[----:B------:R-:W-:Y:S01]  /*dcf0*/  FFMA.FTZ R79, R45, R48, -R68 ;  /* 0x000000302d4f7223 */ /* 0x000fe20000010844 */
[-C--:B------:R-:W-:Y:S01]  /*dd00*/  F2FP.F16.E4M3.UNPACK_B R45, R47.reuse ;  /* 0x0000002fff2d723e */ /* 0x080fe200020006ff */
[----:B------:R-:W-:Y:S01]  /*dd10*/  HADD2.F32 R61, -RZ, R50.H0_H0 ;  /* 0x20000032ff3d7230 */ /* 0x000fe20000004100 */
[----:B------:R-:W-:Y:S01]  /*dd20*/  F2FP.F16.E4M3.UNPACK_B R66, R46.H1 ;  /* 0x0000002eff42723e */ /* 0x000fe200030006ff */
[----:B------:R-:W-:Y:S01]  /*dd30*/  HADD2.F32 R67, -RZ, R65.H0_H0 ;  /* 0x20000041ff437230 */ /* 0x000fe20000004100 */
[----:B------:R-:W-:Y:S01]  /*dd40*/  F2FP.F16.E4M3.UNPACK_B R47, R47.H1 ;  /* 0x0000002fff2f723e */ /* 0x000fe200030006ff */
[----:B------:R-:W-:Y:S01]  /*dd50*/  FFMA.FTZ R78, R62, R48, R49 ;  /* 0x000000303e4e7223 */ /* 0x000fe20000010031 */
        /* <DEDUP_REMOVED lines=8> */
[C---:B------:R-:W-:Y:S01]  /*dde0*/  FMUL.FTZ R80, R48.reuse, R67 ;  /* 0x0000004330507220 */ /* 0x040fe20000410000 */
[----:B------:R-:W-:Y:S01]  /*ddf0*/  HADD2.F32 R63, -RZ, R46.H0_H0 ;  /* 0x2000002eff3f7230 */ /* 0x000fe20000004100 */
[----:B------:R-:W-:Y:S01]  /*de00*/  F2FP.SATFINITE.E4M3.F32.PACK_AB_MERGE_C R76, R79, R76, RZ ;  /* 0x0000004c4f4c723e */ /* 0x000fe200048070ff */
[----:B------:R-:W-:Y:S02]  /*de10*/  HADD2.F32 R51, -RZ, R51.H1_H1 ;  /* 0x30000033ff337230 */ /* 0x000fe40000004100 */
[----:B------:R-:W-:Y:S01]  /*de20*/  FMUL.FTZ R67, R49, R68 ;  /* 0x0000004431437220 */ /* 0x000fe20000410000 */
[----:B------:R-:W-:Y:S02]  /*de30*/  HADD2.F32 R66, -RZ, R66.H1_H1 ;  /* 0x30000042ff427230 */ /* 0x000fe40000004100 */
[----:B------:R-:W-:Y:S01]  /*de40*/  FFMA.FTZ R81, R48, R63, -R81 ;  /* 0x0000003f30517223 */ /* 0x000fe20000010851 */
[----:B------:R-:W-:-:S02]  /*de50*/  HADD2.F32 R47, -RZ, R47.H1_H1 ;  /* 0x3000002fff2f7230 */ /* 0x000fc40000004100 */
[C---:B------:R-:W-:Y:S01]  /*de60*/  FMUL.FTZ R82, R44.reuse, R68 ;  /* 0x000000442c527220 */ /* 0x040fe20000410000 */
[----:B------:R-:W-:Y:S02]  /*de70*/  HADD2.F32 R64, -RZ, R62.H0_H0 ;  /* 0x2000003eff407230 */ /* 0x000fe40000004100 */
[-C--:B------:R-:W-:Y:S01]  /*de80*/  FMUL.FTZ R48, R51, R66.reuse ;  /* 0x0000004233307220 */ /* 0x080fe20000410000 */
[----:B------:R-:W-:Y:S02]  /*de90*/  HADD2.F32 R50, -RZ, R50.H1_H1 ;  /* 0x30000032ff327230 */ /* 0x000fe40000004100 */
[----:B------:R-:W-:Y:S01]  /*dea0*/  FMUL.FTZ R66, R47, R66 ;  /* 0x000000422f427220 */ /* 0x000fe20000410000 */
[----:B------:R-:W-:Y:S02]  /*deb0*/  HADD2.F32 R65, -RZ, R65.H1_H1 ;  /* 0x30000041ff417230 */ /* 0x000fe40000004100 */
[----:B------:R-:W-:Y:S01]  /*dec0*/  FFMA.FTZ R67, R44, R64, R67 ;  /* 0x000000402c437223 */ /* 0x000fe20000010043 */
[----:B------:R-:W-:-:S02]  /*ded0*/  HADD2.F32 R62, -RZ, R62.H1_H1 ;  /* 0x3000003eff3e7230 */ /* 0x000fc40000004100 */
[----:B------:R-:W-:Y:S01]  /*dee0*/  FFMA.FTZ R82, R49, R64, -R82 ;  /* 0x0000004031527223 */ /* 0x000fe20000010852 */
[----:B------:R-:W-:Y:S02]  /*def0*/  HADD2.F32 R45, -RZ, R45.H1_H1 ;  /* 0x3000002dff2d7230 */ /* 0x000fe40000004100 */
[CC--:B------:R-:W-:Y:S01]  /*df00*/  FMUL.FTZ R44, R50.reuse, R65.reuse ;  /* 0x00000041322c7220 */ /* 0x0c0fe20000410000 */
[----:B------:R-:W-:Y:S02]  /*df10*/  HADD2.F32 R46, -RZ, R46.H1_H1 ;  /* 0x3000002eff2e7230 */ /* 0x000fe40000004100 */
[-C--:B------:R-:W-:Y:S01]  /*df20*/  FFMA.FTZ R47, R47, R62.reuse, -R48 ;  /* 0x0000003e2f2f7223 */ /* 0x080fe20000010830 */
[----:B------:R-:W-:Y:S01]  /*df30*/  FFMA.FTZ R66, R51, R62, R66 ;  /* 0x0000003e33427223 */ /* 0x000fe20000010042 */
[----:B------:R-:W-:Y:S01]  /*df40*/  FMUL.FTZ R65, R45, R65 ;  /* 0x000000412d417220 */ /* 0x000fe20000410000 */
[----:B------:R-:W-:Y:S01]  /*df50*/  FFMA.FTZ R80, R61, R63, R80 ;  /* 0x0000003f3d507223 */ /* 0x000fe20000010050 */
[----:B------:R-:W-:Y:S01]  /*df60*/  FFMA.FTZ R44, R45, R46, -R44 ;  /* 0x0000002e2d2c7223 */ /* 0x000fe2000001082c */
[----:B------:R-:W-:Y:S01]  /*df70*/  F2FP.SATFINITE.E4M3.F32.PACK_AB_MERGE_C R47, R47, R82, RZ ;  /* 0x000000522f2f723e */ /* 0x000fe200048070ff */
[----:B------:R-:W-:Y:S01]  /*df80*/  FFMA.FTZ R65, R50, R46, R65 ;  /* 0x0000002e32417223 */ /* 0x000fe20000010041 */
[----:B------:R-:W-:Y:S01]  /*df90*/  F2FP.SATFINITE.E4M3.F32.PACK_AB_MERGE_C R77, R78, R77, RZ ;  /* 0x0000004d4e4d723e */ /* 0x000fe200048070ff */
[----:B------:R-:W-:Y:S01]  /*dfa0*/  IMAD.MOV.U32 R48, RZ, RZ, R58 ;  /* 0x000000ffff307224 */ /* 0x000fe200078e003a */
[----:B------:R-:W-:Y:S01]  /*dfb0*/  F2FP.SATFINITE.E4M3.F32.PACK_AB_MERGE_C R66, R66, R67, RZ ;  /* 0x000000434242723e */ /* 0x000fe200048070ff */
[----:B------:R-:W-:Y:S01]  /*dfc0*/  IMAD.MOV.U32 R46, RZ, RZ, R56 ;  /* 0x000000ffff2e7224 */ /* 0x000fe200078e0038 */
[----:B------:R-:W-:Y:S01]  /*dfd0*/  F2FP.SATFINITE.E4M3.F32.PACK_AB_MERGE_C R47, R44, R81, R47 ;  /* 0x000000512c2f723e */ /* 0x000fe2000480702f */
[----:B------:R-:W-:Y:S01]  /*dfe0*/  IMAD.MOV.U32 R44, RZ, RZ, R59 ;  /* 0x000000ffff2c7224 */ /* 0x000fe200078e003b */
[----:B------:R-:W-:Y:S01]  /*dff0*/  F2FP.SATFINITE.E4M3.F32.PACK_AB_MERGE_C R45, R71, R60, R76 ;  /* 0x0000003c472d723e */ /* 0x000fe2000480704c */
[----:B------:R-:W-:Y:S01]  /*e000*/  IMAD.MOV.U32 R50, RZ, RZ, R52 ;  /* 0x000000ffff327224 */ /* 0x000fe200078e0034 */
[----:B------:R-:W-:-:S02]  /*e010*/  F2FP.SATFINITE.E4M3.F32.PACK_AB_MERGE_C R49, R70, R69, R77 ;  /* 0x000000454631723e */ /* 0x000fc4000480704d */
[----:B------:R-:W-:-:S07]  /*e020*/  F2FP.SATFINITE.E4M3.F32.PACK_AB_MERGE_C R51, R65, R80, R66 ;  /* 0x000000504133723e */ /* 0x000fce0004807042 */
.L_x_512:
[----:B------:R-:W-:Y:S05]  /*e030*/  BSYNC B2 ;  /* 0x0000000000027941 */ /* 0x000fea0003800000 */
.L_x_511:
[----:B------:R-:W-:-:S13]  /*e040*/  ISETP.GE.AND P3, PT, R55, R156, PT ;  /* 0x0000009c3700720c */ /* 0x000fda0003f66270 */
[--C-:B------:R-:W-:Y:S02]  /*e050*/  @!P3 SHF.R.S32.HI R56, RZ, 0x1f, R55.reuse ;  /* 0x0000001fff38b819 */ /* 0x100fe40000011437 */
[----:B------:R-:W-:-:S04]  /*e060*/  @!P3 IADD3 R55, P4, P5, R120, R140, R55 ;  /* 0x0000008c7837b210 */ /* 0x000fc80007d9e037 */
[----:B------:R-:W-:Y:S02]  /*e070*/  @!P3 IADD3.X R56, R0, R57, R56, P4, P5 ;  /* 0x000000390038b210 */ /* 0x000fe400027ea438 */
[----:B------:R-:W-:-:S04]  /*e080*/  IADD3 R52, P4, R53, R128, RZ ;  /* 0x0000008035347210 */ /* 0x000fc80007f9e0ff */
[----:B------:R-:W-:Y:S02]  /*e090*/  IADD3.X R53, R54, R129, RZ, P4, !PT ;  /* 0x0000008136357210 */ /* 0x000fe400027fe4ff */
[----:B------:R-:W-:-:S03]  /*e0a0*/  @!P3 IADD3 R54, P4, R55, R128, RZ ;  /* 0x000000803736b210 */ /* 0x000fc60007f9e0ff */
[----:B0-----:R3:W-:Y:S02]  /*e0b0*/  STG.E.128 desc[UR54][R52.64], R44 ;  /* 0x0000002c34007986 */ /* 0x0017e4000c101d36 */
[----:B------:R-:W-:-:S05]  /*e0c0*/  @!P3 IMAD.X R55, R56, 0x1, R129, P4 ;  /* 0x000000013837b824 */ /* 0x000fca00020e0681 */
[----:B-1----:R3:W-:Y:S03]  /*e0d0*/  @!P3 STG.E.128 desc[UR54][R54.64], R48 ;  /* 0x000000303600b986 */ /* 0x0027e6000c101d36 */
.L_x_510:
[----:B------:R-:W-:Y:S05]  /*e0e0*/  BSYNC B1 ;  /* 0x0000000000017941 */ /* 0x000fea0003800000 */
.L_x_509:
[----:B------:R-:W-:-:S13]  /*e0f0*/  ISETP.NE.AND P3, PT, R36, RZ, PT ;  /* 0x000000ff2400720c */ /* 0x000fda0003f65270 */
[----:B------:R-:W-:Y:S05]  /*e100*/  @!P3 BRA `(.L_x_463) ;  /* 0x0000001000c4b947 */ /* 0x000fea0003800000 */
[----:B0--3--:R-:W3:Y:S01]  /*e110*/  LDL R44, [R1] ;  /* 0x00000000012c7983 */ /* 0x009ee20000100800 */
[----:B------:R-:W-:Y:S01]  /*e120*/  IADD3 R53, P3, P4, R120, R140, R29 ;  /* 0x0000008c78357210 */ /* 0x000fe20007c7e01d */
[----:B------:R-:W-:Y:S01]  /*e130*/  BSSY B1, `(.L_x_513) ;  /* 0x00000ed000017945 */ /* 0x000fe20003800000 */
[----:B---3--:R-:W-:Y:S02]  /*e140*/  LOP3.LUT P5, RZ, R44, 0x1, RZ, 0xc0, !PT ;  /* 0x000000012cff7812 */ /* 0x008fe400078ac0ff */
[----:B------:R-:W-:Y:S02]  /*e150*/  IADD3.X R44, R0, R57, R32, P3, P4 ;  /* 0x00000039002c7210 */ /* 0x000fe40001fe8420 */
[----:B------:R-:W-:Y:S02]  /*e160*/  SEL R162, R101, R162, !P5 ;  /* 0x000000a265a27207 */ /* 0x000fe40006800000 */
[----:B------:R-:W-:Y:S02]  /*e170*/  IADD3 R52, P3, R53, R128, RZ ;  /* 0x0000008035347210 */ /* 0x000fe40007f7e0ff */
[----:B------:R-:W-:-:S03]  /*e180*/  SHF.R.S32.HI R45, RZ, 0x1f, R162 ;  /* 0x0000001fff2d7819 */ /* 0x000fc600000114a2 */
[----:B------:R-:W-:Y:S01]  /*e190*/  IMAD.X R53, R44, 0x1, R129, P3 ;  /* 0x000000012c357824 */ /* 0x000fe200018e0681 */
[----:B------:R-:W-:Y:S02]  /*e1a0*/  LEA.HI R45, R45, R162, RZ, 0x5 ;  /* 0x000000a22d2d7211 */ /* 0x000fe400078f28ff */
[----:B------:R-:W-:Y:S02]  /*e1b0*/  ISETP.GE.AND P3, PT, R222, R135, PT ;  /* 0x00000087de00720c */ /* 0x000fe40003f66270 */
        /* <DEDUP_REMOVED lines=16> */
[--C-:B------:R-:W-:Y:S01]  /*e2c0*/  SHF.R.U32.HI R61, RZ, 0x8, R85.reuse ;  /* 0x00000008ff3d7819 */ /* 0x100fe20000011655 */
[----:B-1----:R-:W-:Y:S01]  /*e2d0*/  IMAD.MOV.U32 R60, RZ, RZ, R48 ;  /* 0x000000ffff3c7224 */ /* 0x002fe200078e0030 */
[----:B------:R-:W-:Y:S01]  /*e2e0*/  LOP3.LUT R56, R85, 0xff0000ff, RZ, 0xc0, !PT ;  /* 0xff0000ff55387812 */ /* 0x000fe200078ec0ff */
[----:B0-----:R-:W-:Y:S01]  /*e2f0*/  IMAD.MOV.U32 R54, RZ, RZ, R44 ;  /* 0x000000ffff367224 */ /* 0x001fe200078e002c */
[----:B------:R-:W-:Y:S01]  /*e300*/  SHF.R.U32.HI R70, RZ, 0x10, R85 ;  /* 0x00000010ff467819 */ /* 0x000fe20000011655 */
[----:B------:R-:W-:Y:S01]  /*e310*/  IMAD.SHL.U32 R61, R61, 0x100, RZ ;  /* 0x000001003d3d7824 */ /* 0x000fe200078e00ff */
[----:B------:R-:W-:Y:S01]  /*e320*/  SHF.R.U32.HI R65, RZ, 0x8, R87 ;  /* 0x00000008ff417819 */ /* 0x000fe20000011657 */
[----:B------:R-:W-:Y:S01]  /*e330*/  IMAD.MOV.U32 R59, RZ, RZ, R46 ;  /* 0x000000ffff3b7224 */ /* 0x000fe200078e002e */
[----:B------:R-:W-:Y:S01]  /*e340*/  LOP3.LUT R58, R87, 0xff0000ff, RZ, 0xc0, !PT ;  /* 0xff0000ff573a7812 */ /* 0x000fe200078ec0ff */
[----:B------:R-:W-:Y:S01]  /*e350*/  IMAD.MOV.U32 R63, RZ, RZ, R50 ;  /* 0x000000ffff3f7224 */ /* 0x000fe200078e0032 */
[----:B------:R-:W-:Y:S01]  /*e360*/  LOP3.LUT R48, R56, 0xff00, R61, 0xf8, !PT ;  /* 0x0000ff0038307812 */ /* 0x000fe200078ef83d */
[----:B------:R-:W-:Y:S01]  /*e370*/  IMAD.U32 R61, R70, 0x10000, RZ ;  /* 0x00010000463d7824 */ /* 0x000fe200078e00ff */
[----:B------:R-:W-:-:S02]  /*e380*/  SHF.R.U32.HI R66, RZ, 0x10, R87 ;  /* 0x00000010ff427819 */ /* 0x000fc40000011657 */
[----:B------:R-:W-:Y:S02]  /*e390*/  SHF.R.U32.HI R67, RZ, 0x8, R73 ;  /* 0x00000008ff437819 */ /* 0x000fe40000011649 */
[----:B------:R-:W-:Y:S02]  /*e3a0*/  SHF.R.U32.HI R69, RZ, 0x8, R75 ;  /* 0x00000008ff457819 */ /* 0x000fe4000001164b */
[----:B------:R-:W-:Y:S01]  /*e3b0*/  SHF.L.U32 R65, R65, 0x8, RZ ;  /* 0x0000000841417819 */ /* 0x000fe200000006ff */
[----:B------:R-:W-:Y:S01]  /*e3c0*/  IMAD.SHL.U32 R67, R67, 0x100, RZ ;  /* 0x0000010043437824 */ /* 0x000fe200078e00ff */
[----:B------:R-:W-:Y:S01]  /*e3d0*/  LOP3.LUT R48, R48, 0xff0000, R61, 0xf8, !PT ;  /* 0x00ff000030307812 */ /* 0x000fe200078ef83d */
[----:B------:R-:W-:Y:S01]  /*e3e0*/  IMAD.SHL.U32 R69, R69, 0x100, RZ ;  /* 0x0000010045457824 */ /* 0x000fe200078e00ff */
[----:B------:R-:W-:Y:S01]  /*e3f0*/  LOP3.LUT R44, R58, 0xff00, R65, 0xf8, !PT ;  /* 0x0000ff003a2c7812 */ /* 0x000fe200078ef841 */
[----:B------:R-:W-:Y:S01]  /*e400*/  IMAD.U32 R65, R66, 0x10000, RZ ;  /* 0x0001000042417824 */ /* 0x000fe200078e00ff */
[----:B------:R-:W-:-:S02]  /*e410*/  LOP3.LUT R62, R73, 0xff0000ff, RZ, 0xc0, !PT ;  /* 0xff0000ff493e7812 */ /* 0x000fc400078ec0ff */
[----:B------:R-:W-:Y:S02]  /*e420*/  LOP3.LUT R64, R75, 0xff0000ff, RZ, 0xc0, !PT ;  /* 0xff0000ff4b407812 */ /* 0x000fe400078ec0ff */
[----:B------:R-:W-:Y:S02]  /*e430*/  F2FP.F16.E4M3.UNPACK_B R66, R152.H1 ;  /* 0x00000098ff42723e */ /* 0x000fe400030006ff */
[----:B------:R-:W-:Y:S02]  /*e440*/  F2FP.F16.E4M3.UNPACK_B R61, R60.H1 ;  /* 0x0000003cff3d723e */ /* 0x000fe400030006ff */
[----:B------:R-:W-:Y:S02]  /*e450*/  F2FP.F16.E4M3.UNPACK_B R56, R54.H1 ;  /* 0x00000036ff38723e */ /* 0x000fe400030006ff */
[----:B------:R-:W-:Y:S01]  /*e460*/  LOP3.LUT R50, R62, 0xff00, R67, 0xf8, !PT ;  /* 0x0000ff003e327812 */ /* 0x000fe200078ef843 */
[----:B------:R-:W-:Y:S01]  /*e470*/  HADD2.F32 R67, -RZ, R66.H0_H0 ;  /* 0x20000042ff437230 */ /* 0x000fe20000004100 */
[----:B------:R-:W-:Y:S01]  /*e480*/  LOP3.LUT R46, R64, 0xff00, R69, 0xf8, !PT ;  /* 0x0000ff00402e7812 */ /* 0x000fe200078ef845 */
[----:B------:R-:W-:Y:S01]  /*e490*/  HADD2.F32 R62, -RZ, R61.H0_H0 ;  /* 0x2000003dff3e7230 */ /* 0x000fe20000004100 */
[----:B------:R-:W-:Y:S01]  /*e4a0*/  F2FP.F16.E4M3.UNPACK_B R64, R154.H1 ;  /* 0x0000009aff40723e */ /* 0x000fe200030006ff */
[----:B------:R-:W-:Y:S01]  /*e4b0*/  HADD2.F32 R58, -RZ, R56.H0_H0 ;  /* 0x20000038ff3a7230 */ /* 0x000fe20000004100 */
[----:B------:R-:W-:-:S02]  /*e4c0*/  SHF.R.U32.HI R68, RZ, 0x10, R73 ;  /* 0x00000010ff447819 */ /* 0x000fc40000011649 */
[----:B------:R-:W-:Y:S01]  /*e4d0*/  LOP3.LUT R44, R44, 0xff0000, R65, 0xf8, !PT ;  /* 0x00ff00002c2c7812 */ /* 0x000fe200078ef841 */
[----:B------:R-:W-:Y:S02]  /*e4e0*/  HADD2.F32 R65, -RZ, R64.H0_H0 ;  /* 0x20000040ff417230 */ /* 0x000fe40000004100 */
[-C--:B------:R-:W-:Y:S01]  /*e4f0*/  FMUL.FTZ R73, R62, R67.reuse ;  /* 0x000000433e497220 */ /* 0x080fe20000410000 */
[----:B------:R-:W-:Y:S01]  /*e500*/  FMUL.FTZ R67, R58, R67 ;  /* 0x000000433a437220 */ /* 0x000fe20000410000 */
[----:B------:R-:W-:Y:S01]  /*e510*/  IMAD.U32 R69, R68, 0x10000, RZ ;  /* 0x0001000044457824 */ /* 0x000fe200078e00ff */
[----:B------:R-:W-:Y:S01]  /*e520*/  F2FP.F16.E4M3.UNPACK_B R152, R152 ;  /* 0x00000098ff98723e */ /* 0x000fe200020006ff */
[-C--:B------:R-:W-:Y:S01]  /*e530*/  FFMA.FTZ R73, R58, R65.reuse, -R73 ;  /* 0x000000413a497223 */ /* 0x080fe20000010849 */
[----:B------:R-:W-:Y:S01]  /*e540*/  FFMA.FTZ R70, R62, R65, R67 ;  /* 0x000000413e467223 */ /* 0x000fe20000010043 */
[----:B------:R-:W-:Y:S01]  /*e550*/  HADD2.F32 R67, -RZ, R66.H1_H1 ;  /* 0x30000042ff437230 */ /* 0x000fe20000004100 */
[----:B------:R-:W-:Y:S01]  /*e560*/  F2FP.F16.E4M3.UNPACK_B R60, R60 ;  /* 0x0000003cff3c723e */ /* 0x000fe200020006ff */
[----:B------:R-:W-:Y:S01]  /*e570*/  HADD2.F32 R62, -RZ, R61.H1_H1 ;  /* 0x3000003dff3e7230 */ /* 0x000fe20000004100 */
[----:B------:R-:W-:Y:S01]  /*e580*/  F2FP.F16.E4M3.UNPACK_B R54, R54 ;  /* 0x00000036ff36723e */ /* 0x000fe200020006ff */
[----:B------:R-:W-:Y:S01]  /*e590*/  HADD2.F32 R58, -RZ, R56.H1_H1 ;  /* 0x30000038ff3a7230 */ /* 0x000fe20000004100 */
[----:B------:R-:W-:Y:S01]  /*e5a0*/  LOP3.LUT R50, R50, 0xff0000, R69, 0xf8, !PT ;  /* 0x00ff000032327812 */ /* 0x000fe200078ef845 */
[----:B------:R-:W-:Y:S01]  /*e5b0*/  HADD2.F32 R65, -RZ, R64.H1_H1 ;  /* 0x30000040ff417230 */ /* 0x000fe20000004100 */
[----:B------:R-:W-:Y:S01]  /*e5c0*/  F2FP.F16.E4M3.UNPACK_B R154, R154 ;  /* 0x0000009aff9a723e */ /* 0x000fe200020006ff */
[----:B------:R-:W-:Y:S01]  /*e5d0*/  FMUL.FTZ R69, R62, R67 ;  /* 0x000000433e457220 */ /* 0x000fe20000410000 */
[----:B------:R-:W-:-:S02]  /*e5e0*/  HADD2.F32 R64, -RZ, R152.H0_H0 ;  /* 0x20000098ff407230 */ /* 0x000fc40000004100 */
[C---:B------:R-:W-:Y:S01]  /*e5f0*/  FMUL.FTZ R67, R58.reuse, R67 ;  /* 0x000000433a437220 */ /* 0x040fe20000410000 */
[----:B------:R-:W-:Y:S01]  /*e600*/  HADD2.F32 R61, -RZ, R60.H0_H0 ;  /* 0x2000003cff3d7230 */ /* 0x000fe20000004100 */
[----:B------:R-:W-:Y:S01]  /*e610*/  SHF.R.U32.HI R71, RZ, 0x10, R75 ;  /* 0x00000010ff477819 */ /* 0x000fe2000001164b */
[----:B------:R-:W-:Y:S02]  /*e620*/  HADD2.F32 R56, -RZ, R54.H0_H0 ;  /* 0x20000036ff387230 */ /* 0x000fe40000004100 */
[-C--:B------:R-:W-:Y:S01]  /*e630*/  FFMA.FTZ R72, R58, R65.reuse, -R69 ;  /* 0x000000413a487223 */ /* 0x080fe20000010845 */
[----:B------:R-:W-:Y:S01]  /*e640*/  FFMA.FTZ R75, R62, R65, R67 ;  /* 0x000000413e4b7223 */ /* 0x000fe20000010043 */
[----:B------:R-:W-:Y:S02]  /*e650*/  HADD2.F32 R58, -RZ, R154.H0_H0 ;  /* 0x2000009aff3a7230 */ /* 0x000fe40000004100 */
[-C--:B------:R-:W-:Y:S01]  /*e660*/  FMUL.FTZ R65, R61, R64.reuse ;  /* 0x000000403d417220 */ /* 0x080fe20000410000 */
[----:B------:R-:W-:Y:S01]  /*e670*/  FMUL.FTZ R64, R56, R64 ;  /* 0x0000004038407220 */ /* 0x000fe20000410000 */
[----:B------:R-:W-:Y:S01]  /*e680*/  HADD2.F32 R67, -RZ, R152.H1_H1 ;  /* 0x30000098ff437230 */ /* 0x000fe20000004100 */
[----:B------:R-:W-:Y:S01]  /*e690*/  SHF.L.U32 R71, R71, 0x10, RZ ;  /* 0x0000001047477819 */ /* 0x000fe200000006ff */
[----:B------:R-:W-:-:S02]  /*e6a0*/  HADD2.F32 R60, -RZ, R60.H1_H1 ;  /* 0x3000003cff3c7230 */ /* 0x000fc40000004100 */
[-C--:B------:R-:W-:Y:S01]  /*e6b0*/  FFMA.FTZ R66, R56, R58.reuse, -R65 ;  /* 0x0000003a38427223 */ /* 0x080fe20000010841 */
[----:B------:R-:W-:Y:S01]  /*e6c0*/  FFMA.FTZ R68, R61, R58, R64 ;  /* 0x0000003a3d447223 */ /* 0x000fe20000010040 */
[----:B------:R-:W-:Y:S01]  /*e6d0*/  HADD2.F32 R54, -RZ, R54.H1_H1 ;  /* 0x30000036ff367230 */ /* 0x000fe20000004100 */
[----:B------:R-:W-:Y:S01]  /*e6e0*/  F2FP.F16.E4M3.UNPACK_B R56, R153.H1 ;  /* 0x00000099ff38723e */ /* 0x000fe200030006ff */
        /* <DEDUP_REMOVED lines=8> */
[----:B------:R-:W-:Y:S01]  /*e770*/  LOP3.LUT R46, R46, 0xff0000, R71, 0xf8, !PT ;  /* 0x00ff00002e2e7812 */ /* 0x000fe200078ef847 */
[----:B------:R-:W-:-:S02]  /*e780*/  HADD2.F32 R61, -RZ, R58.H0_H0 ;  /* 0x2000003aff3d7230 */ /* 0x000fc40000004100 */
[----:B------:R-:W-:Y:S01]  /*e790*/  FFMA.FTZ R71, R60, R65, R67 ;  /* 0x000000413c477223 */ /* 0x000fe20000010043 */
[----:B------:R-:W-:Y:S01]  /*e7a0*/  HADD2.F32 R67, -RZ, R56.H1_H1 ;  /* 0x30000038ff437230 */ /* 0x000fe20000004100 */
[----:B------:R-:W-:Y:S01]  /*e7b0*/  F2FP.F16.E4M3.UNPACK_B R153, R153 ;  /* 0x00000099ff99723e */ /* 0x000fe200020006ff */
[----:B------:R-:W-:Y:S02]  /*e7c0*/  HADD2.F32 R56, -RZ, R54.H0_H0 ;  /* 0x20000036ff387230 */ /* 0x000fe40000004100 */
[-C--:B------:R-:W-:Y:S01]  /*e7d0*/  FMUL.FTZ R65, R61, R64.reuse ;  /* 0x000000403d417220 */ /* 0x080fe20000410000 */
[----:B------:R-:W-:Y:S01]  /*e7e0*/  HADD2.F32 R60, -RZ, R62.H0_H0 ;  /* 0x2000003eff3c7230 */ /* 0x000fe20000004100 */
[----:B------:R-:W-:Y:S01]  /*e7f0*/  F2FP.F16.E4M3.UNPACK_B R63, R63 ;  /* 0x0000003fff3f723e */ /* 0x000fe200020006ff */
[----:B------:R-:W-:Y:S02]  /*e800*/  HADD2.F32 R58, -RZ, R58.H1_H1 ;  /* 0x3000003aff3a7230 */ /* 0x000fe40000004100 */
[----:B------:R-:W-:Y:S01]  /*e810*/  FMUL.FTZ R74, R56, R64 ;  /* 0x00000040384a7220 */ /* 0x000fe20000410000 */
[----:B------:R-:W-:-:S02]  /*e820*/  HADD2.F32 R54, -RZ, R54.H1_H1 ;  /* 0x30000036ff367230 */ /* 0x000fc40000004100 */
[-C--:B------:R-:W-:Y:S01]  /*e830*/  FFMA.FTZ R64, R56, R60.reuse, -R65 ;  /* 0x0000003c38407223 */ /* 0x080fe20000010841 */
[----:B------:R-:W-:Y:S02]  /*e840*/  HADD2.F32 R65, -RZ, R62.H1_H1 ;  /* 0x3000003eff417230 */ /* 0x000fe40000004100 */
[----:B------:R-:W-:Y:S01]  /*e850*/  FMUL.FTZ R77, R58, R67 ;  /* 0x000000433a4d7220 */ /* 0x000fe20000410000 */
[----:B------:R-:W-:Y:S01]  /*e860*/  F2FP.F16.E4M3.UNPACK_B R59, R59 ;  /* 0x0000003bff3b723e */ /* 0x000fe200020006ff */
[C---:B------:R-:W-:Y:S01]  /*e870*/  FMUL.FTZ R67, R54.reuse, R67 ;  /* 0x0000004336437220 */ /* 0x040fe20000410000 */
[----:B------:R-:W-:Y:S01]  /*e880*/  FFMA.FTZ R78, R61, R60, R74 ;  /* 0x0000003c3d4e7223 */ /* 0x000fe2000001004a */
[----:B------:R-:W-:Y:S01]  /*e890*/  FFMA.FTZ R79, R54, R65, -R77 ;  /* 0x00000041364f7223 */ /* 0x000fe2000001084d */
[----:B------:R-:W-:Y:S01]  /*e8a0*/  F2FP.F16.E4M3.UNPACK_B R155, R155 ;  /* 0x0000009bff9b723e */ /* 0x000fe200020006ff */
[----:B------:R-:W-:Y:S01]  /*e8b0*/  FFMA.FTZ R81, R58, R65, R67 ;  /* 0x000000413a517223 */ /* 0x000fe20000010043 */
[----:B------:R-:W-:-:S02]  /*e8c0*/  HADD2.F32 R65, -RZ, R153.H0_H0 ;  /* 0x20000099ff417230 */ /* 0x000fc40000004100 */
[----:B------:R-:W-:Y:S02]  /*e8d0*/  HADD2.F32 R56, -RZ, R63.H0_H0 ;  /* 0x2000003fff387230 */ /* 0x000fe40000004100 */
[----:B------:R-:W-:Y:S02]  /*e8e0*/  HADD2.F32 R60, -RZ, R153.H1_H1 ;  /* 0x30000099ff3c7230 */ /* 0x000fe40000004100 */
[----:B------:R-:W-:Y:S02]  /*e8f0*/  HADD2.F32 R54, -RZ, R59.H0_H0 ;  /* 0x2000003bff367230 */ /* 0x000fe40000004100 */
[-C--:B------:R-:W-:Y:S01]  /*e900*/  FMUL.FTZ R67, R56, R65.reuse ;  /* 0x0000004138437220 */ /* 0x080fe20000410000 */
[----:B------:R-:W-:Y:S02]  /*e910*/  HADD2.F32 R63, -RZ, R63.H1_H1 ;  /* 0x3000003fff3f7230 */ /* 0x000fe40000004100 */
[----:B------:R-:W-:Y:S02]  /*e920*/  HADD2.F32 R59, -RZ, R59.H1_H1 ;  /* 0x3000003bff3b7230 */ /* 0x000fe40000004100 */
[----:B------:R-:W-:Y:S01]  /*e930*/  FMUL.FTZ R65, R54, R65 ;  /* 0x0000004136417220 */ /* 0x000fe20000410000 */
[----:B------:R-:W-:-:S02]  /*e940*/  HADD2.F32 R61, -RZ, R155.H0_H0 ;  /* 0x2000009bff3d7230 */ /* 0x000fc40000004100 */
[-C--:B------:R-:W-:Y:S01]  /*e950*/  FMUL.FTZ R62, R63, R60.reuse ;  /* 0x0000003c3f3e7220 */ /* 0x080fe20000410000 */
[----:B------:R-:W-:Y:S02]  /*e960*/  HADD2.F32 R58, -RZ, R155.H1_H1 ;  /* 0x3000009bff3a7230 */ /* 0x000fe40000004100 */
[----:B------:R-:W-:Y:S01]  /*e970*/  FMUL.FTZ R60, R59, R60 ;  /* 0x0000003c3b3c7220 */ /* 0x000fe20000410000 */
[----:B------:R-:W-:Y:S01]  /*e980*/  FFMA.FTZ R74, R56, R61, R65 ;  /* 0x0000003d384a7223 */ /* 0x000fe20000010041 */
[----:B------:R-:W-:Y:S01]  /*e990*/  F2FP.SATFINITE.E4M3.F32.PACK_AB_MERGE_C R56, R75, R70, RZ ;  /* 0x000000464b38723e */ /* 0x000fe200048070ff */
[-C--:B------:R-:W-:Y:S01]  /*e9a0*/  FFMA.FTZ R76, R59, R58.reuse, -R62 ;  /* 0x0000003a3b4c7223 */ /* 0x080fe2000001083e */
[----:B------:R-:W-:Y:S01]  /*e9b0*/  FFMA.FTZ R77, R63, R58, R60 ;  /* 0x0000003a3f4d7223 */ /* 0x000fe2000001003c */
[----:B------:R-:W-:Y:S01]  /*e9c0*/  F2FP.F16.E4M3.UNPACK_B R62, R49 ;  /* 0x00000031ff3e723e */ /* 0x000fe200020006ff */
[----:B------:R-:W-:Y:S01]  /*e9d0*/  FFMA.FTZ R67, R54, R61, -R67 ;  /* 0x0000003d36437223 */ /* 0x000fe20000010843 */
[----:B------:R-:W-:-:S02]  /*e9e0*/  F2FP.F16.E4M3.UNPACK_B R65, R50 ;  /* 0x00000032ff41723e */ /* 0x000fc400020006ff */
[----:B------:R-:W-:Y:S01]  /*e9f0*/  F2FP.F16.E4M3.UNPACK_B R60, R45 ;  /* 0x0000002dff3c723e */ /* 0x000fe200020006ff */
[--C-:B------:R-:W-:Y:S01]  /*ea00*/  HADD2.F32 R63, -RZ, R62.reuse.H0_H0 ;  /* 0x2000003eff3f7230 */ /* 0x100fe20000004100 */
[----:B------:R-:W-:Y:S01]  /*ea10*/  F2FP.SATFINITE.E4M3.F32.PACK_AB_MERGE_C R59, R79, R64, RZ ;  /* 0x000000404f3b723e */ /* 0x000fe200048070ff */
[----:B------:R-:W-:Y:S01]  /*ea20*/  HADD2.F32 R62, -RZ, R62.H1_H1 ;  /* 0x3000003eff3e7230 */ /* 0x000fe20000004100 */
[----:B------:R-:W-:Y:S01]  /*ea30*/  F2FP.SATFINITE.E4M3.F32.PACK_AB_MERGE_C R56, R71, R68, R56 ;  /* 0x000000444738723e */ /* 0x000fe20004807038 */
[--C-:B------:R-:W-:Y:S01]  /*ea40*/  HADD2.F32 R68, -RZ, R65.reuse.H0_H0 ;  /* 0x20000041ff447230 */ /* 0x100fe20000004100 */
[----:B------:R-:W-:Y:S01]  /*ea50*/  F2FP.SATFINITE.E4M3.F32.PACK_AB_MERGE_C R54, R72, R73, RZ ;  /* 0x000000494836723e */ /* 0x000fe200048070ff */
[----:B------:R-:W-:Y:S01]  /*ea60*/  HADD2.F32 R61, -RZ, R60.H0_H0 ;  /* 0x2000003cff3d7230 */ /* 0x000fe20000004100 */
[----:B------:R-:W-:Y:S01]  /*ea70*/  F2FP.F16.E4M3.UNPACK_B R64, R48 ;  /* 0x00000030ff40723e */ /* 0x000fe200020006ff */
[----:B------:R-:W-:Y:S01]  /*ea80*/  HADD2.F32 R65, -RZ, R65.H1_H1 ;  /* 0x30000041ff417230 */ /* 0x000fe20000004100 */
[----:B------:R-:W-:Y:S01]  /*ea90*/  F2FP.SATFINITE.E4M3.F32.PACK_AB_MERGE_C R54, R69, R66, R54 ;  /* 0x000000424536723e */ /* 0x000fe20004807036 */
[-C--:B------:R-:W-:Y:S01]  /*eaa0*/  FMUL.FTZ R70, R63, R68.reuse ;  /* 0x000000443f467220 */ /* 0x080fe20000410000 */
[----:B------:R-:W-:Y:S01]  /*eab0*/  FMUL.FTZ R68, R61, R68 ;  /* 0x000000443d447220 */ /* 0x000fe20000410000 */
[----:B------:R-:W-:Y:S01]  /*eac0*/  HADD2.F32 R66, -RZ, R64.H0_H0 ;  /* 0x20000040ff427230 */ /* 0x000fe20000004100 */
[----:B------:R-:W-:Y:S01]  /*ead0*/  F2FP.SATFINITE.E4M3.F32.PACK_AB_MERGE_C R59, R76, R67, R59 ;  /* 0x000000434c3b723e */ /* 0x000fe2000480703b */
[----:B------:R-:W-:-:S02]  /*eae0*/  HADD2.F32 R60, -RZ, R60.H1_H1 ;  /* 0x3000003cff3c7230 */ /* 0x000fc40000004100 */
[----:B------:R-:W-:Y:S01]  /*eaf0*/  FMUL.FTZ R67, R62, R65 ;  /* 0x000000413e437220 */ /* 0x000fe20000410000 */
[----:B------:R-:W-:Y:S01]  /*eb00*/  F2FP.F16.E4M3.UNPACK_B R45, R45.H1 ;  /* 0x0000002dff2d723e */ /* 0x000fe200030006ff */
[-C--:B------:R-:W-:Y:S01]  /*eb10*/  FFMA.FTZ R68, R63, R66.reuse, R68 ;  /* 0x000000423f447223 */ /* 0x080fe20000010044 */
[----:B------:R-:W-:Y:S02]  /*eb20*/  HADD2.F32 R63, -RZ, R64.H1_H1 ;  /* 0x30000040ff3f7230 */ /* 0x000fe40000004100 */
[----:B------:R-:W-:Y:S01]  /*eb30*/  FFMA.FTZ R70, R61, R66, -R70 ;  /* 0x000000423d467223 */ /* 0x000fe20000010846 */
[C---:B------:R-:W-:Y:S01]  /*eb40*/  FMUL.FTZ R65, R60.reuse, R65 ;  /* 0x000000413c417220 */ /* 0x040fe20000410000 */
[----:B------:R-:W-:Y:S01]  /*eb50*/  F2FP.F16.E4M3.UNPACK_B R61, R49.H1 ;  /* 0x00000031ff3d723e */ /* 0x000fe200030006ff */
[----:B------:R-:W-:Y:S02]  /*eb60*/  HADD2.F32 R49, -RZ, R45.H0_H0 ;  /* 0x2000002dff317230 */ /* 0x000fe40000004100 */
[-C--:B------:R-:W-:Y:S01]  /*eb70*/  FFMA.FTZ R69, R60, R63.reuse, -R67 ;  /* 0x0000003f3c457223 */ /* 0x080fe20000010843 */
[----:B------:R-:W-:Y:S01]  /*eb80*/  F2FP.F16.E4M3.UNPACK_B R60, R50.H1 ;  /* 0x00000032ff3c723e */ /* 0x000fe200030006ff */
[----:B------:R-:W-:Y:S01]  /*eb90*/  FFMA.FTZ R71, R62, R63, R65 ;  /* 0x0000003f3e477223 */ /* 0x000fe20000010041 */
[--C-:B------:R-:W-:Y:S01]  /*eba0*/  HADD2.F32 R50, -RZ, R61.reuse.H0_H0 ;  /* 0x2000003dff327230 */ /* 0x100fe20000004100 */
[----:B------:R-:W-:Y:S01]  /*ebb0*/  F2FP.F16.E4M3.UNPACK_B R48, R48.H1 ;  /* 0x00000030ff30723e */ /* 0x000fe200030006ff */
[----:B------:R-:W-:Y:S01]  /*ebc0*/  HADD2.F32 R61, -RZ, R61.H1_H1 ;  /* 0x3000003dff3d7230 */ /* 0x000fe20000004100 */
[----:B------:R-:W-:Y:S01]  /*ebd0*/  F2FP.SATFINITE.E4M3.F32.PACK_AB_MERGE_C R58, R81, R78, RZ ;  /* 0x0000004e513a723e */ /* 0x000fe200048070ff */
[--C-:B------:R-:W-:Y:S01]  /*ebe0*/  HADD2.F32 R62, -RZ, R60.reuse.H0_H0 ;  /* 0x2000003cff3e7230 */ /* 0x100fe20000004100 */
[----:B------:R-:W-:Y:S01]  /*ebf0*/  F2FP.F16.E4M3.UNPACK_B R65, R46.H1 ;  /* 0x0000002eff41723e */ /* 0x000fe200030006ff */
[----:B------:R-:W-:Y:S01]  /*ec00*/  HADD2.F32 R64, -RZ, R60.H1_H1 ;  /* 0x3000003cff407230 */ /* 0x000fe20000004100 */
[----:B------:R-:W-:Y:S01]  /*ec10*/  F2FP.SATFINITE.E4M3.F32.PACK_AB_MERGE_C R58, R77, R74, R58 ;  /* 0x0000004a4d3a723e */ /* 0x000fe2000480703a */
[----:B------:R-:W-:-:S02]  /*ec20*/  HADD2.F32 R45, -RZ, R45.H1_H1 ;  /* 0x3000002dff2d7230 */ /* 0x000fc40000004100 */
[CC--:B------:R-:W-:Y:S01]  /*ec30*/  FMUL.FTZ R66, R50.reuse, R62.reuse ;  /* 0x0000003e32427220 */ /* 0x0c0fe20000410000 */
[--C-:B------:R-:W-:Y:S02]  /*ec40*/  HADD2.F32 R60, -RZ, R48.reuse.H0_H0 ;  /* 0x20000030ff3c7230 */ /* 0x100fe40000004100 */
[----:B------:R-:W-:Y:S01]  /*ec50*/  FMUL.FTZ R63, R49, R62 ;  /* 0x0000003e313f7220 */ /* 0x000fe20000410000 */
[----:B------:R-:W-:Y:S02]  /*ec60*/  HADD2.F32 R48, -RZ, R48.H1_H1 ;  /* 0x30000030ff307230 */ /* 0x000fe40000004100 */
[-C--:B------:R-:W-:Y:S01]  /*ec70*/  FMUL.FTZ R62, R61, R64.reuse ;  /* 0x000000403d3e7220 */ /* 0x080fe20000410000 */
[C---:B------:R-:W-:Y:S01]  /*ec80*/  FMUL.FTZ R64, R45.reuse, R64 ;  /* 0x000000402d407220 */ /* 0x040fe20000410000 */
[----:B------:R-:W-:Y:S01]  /*ec90*/  FFMA.FTZ R73, R50, R60, R63 ;  /* 0x0000003c32497223 */ /* 0x000fe2000001003f */
[----:B------:R-:W-:Y:S01]  /*eca0*/  F2FP.F16.E4M3.UNPACK_B R50, R51 ;  /* 0x00000033ff32723e */ /* 0x000fe200020006ff */
[-C--:B------:R-:W-:Y:S01]  /*ecb0*/  FFMA.FTZ R75, R45, R48.reuse, -R62 ;  /* 0x000000302d4b7223 */ /* 0x080fe2000001083e */
[----:B------:R-:W-:Y:S01]  /*ecc0*/  FFMA.FTZ R74, R61, R48, R64 ;  /* 0x000000303d4a7223 */ /* 0x000fe20000010040 */
[----:B------:R-:W-:Y:S01]  /*ecd0*/  F2FP.F16.E4M3.UNPACK_B R64, R46 ;  /* 0x0000002eff40723e */ /* 0x000fe200020006ff */
[----:B------:R-:W-:Y:S01]  /*ece0*/  FFMA.FTZ R72, R49, R60, -R66 ;  /* 0x0000003c31487223 */ /* 0x000fe20000010842 */
[-C--:B------:R-:W-:Y:S01]  /*ecf0*/  F2FP.F16.E4M3.UNPACK_B R45, R47.reuse ;  /* 0x0000002fff2d723e */ /* 0x080fe200020006ff */
[----:B------:R-:W-:Y:S01]  /*ed00*/  HADD2.F32 R60, -RZ, R50.H0_H0 ;  /* 0x20000032ff3c7230 */ /* 0x000fe20000004100 */
[----:B------:R-:W-:Y:S01]  /*ed10*/  F2FP.F16.E4M3.UNPACK_B R47, R47.H1 ;  /* 0x0000002fff2f723e */ /* 0x000fe200030006ff */
[----:B------:R-:W-:Y:S01]  /*ed20*/  HADD2.F32 R67, -RZ, R64.H0_H0 ;  /* 0x20000040ff437230 */ /* 0x000fe20000004100 */
[-C--:B------:R-:W-:Y:S01]  /*ed30*/  F2FP.F16.E4M3.UNPACK_B R46, R44.reuse ;  /* 0x0000002cff2e723e */ /* 0x080fe200020006ff */
[----:B------:R-:W-:Y:S01]  /*ed40*/  HADD2.F32 R48, -RZ, R45.H0_H0 ;  /* 0x2000002dff307230 */ /* 0x000fe20000004100 */
[----:B------:R-:W-:Y:S01]  /*ed50*/  F2FP.F16.E4M3.UNPACK_B R51, R51.H1 ;  /* 0x00000033ff33723e */ /* 0x000fe200030006ff */
[----:B------:R-:W-:Y:S01]  /*ed60*/  HADD2.F32 R49, -RZ, R47.H0_H0 ;  /* 0x2000002fff317230 */ /* 0x000fe20000004100 */
[----:B------:R-:W-:Y:S01]  /*ed70*/  F2FP.F16.E4M3.UNPACK_B R61, R44.H1 ;  /* 0x0000002cff3d723e */ /* 0x000fe200030006ff */
[----:B------:R-:W-:-:S02]  /*ed80*/  HADD2.F32 R66, -RZ, R65.H0_H0 ;  /* 0x20000041ff427230 */ /* 0x000fc40000004100 */
[-C--:B------:R-:W-:Y:S01]  /*ed90*/  FMUL.FTZ R77, R60, R67.reuse ;  /* 0x000000433c4d7220 */ /* 0x080fe20000410000 */
[----:B------:R-:W-:Y:S02]  /*eda0*/  HADD2.F32 R63, -RZ, R46.H0_H0 ;  /* 0x2000002eff3f7230 */ /* 0x000fe40000004100 */
[C---:B------:R-:W-:Y:S01]  /*edb0*/  FMUL.FTZ R67, R48.reuse, R67 ;  /* 0x0000004330437220 */ /* 0x040fe20000410000 */
[----:B------:R-:W-:Y:S02]  /*edc0*/  HADD2.F32 R44, -RZ, R51.H0_H0 ;  /* 0x20000033ff2c7230 */ /* 0x000fe40000004100 */
[----:B------:R-:W-:Y:S01]  /*edd0*/  FMUL.FTZ R79, R49, R66 ;  /* 0x00000042314f7220 */ /* 0x000fe20000410000 */
[----:B------:R-:W-:Y:S02]  /*ede0*/  HADD2.F32 R62, -RZ, R61.H0_H0 ;  /* 0x2000003dff3e7230 */ /* 0x000fe40000004100 */
[----:B------:R-:W-:Y:S01]  /*edf0*/  FFMA.FTZ R77, R48, R63, -R77 ;  /* 0x0000003f304d7223 */ /* 0x000fe2000001084d */
[----:B------:R-:W-:-:S02]  /*ee00*/  HADD2.F32 R51, -RZ, R51.H1_H1 ;  /* 0x30000033ff337230 */ /* 0x000fc40000004100 */
[C---:B------:R-:W-:Y:S01]  /*ee10*/  FMUL.FTZ R76, R44.reuse, R66 ;  /* 0x000000422c4c7220 */ /* 0x040fe20000410000 */
[----:B------:R-:W-:Y:S02]  /*ee20*/  HADD2.F32 R48, -RZ, R65.H1_H1 ;  /* 0x30000041ff307230 */ /* 0x000fe40000004100 */
[-C--:B------:R-:W-:Y:S01]  /*ee30*/  FFMA.FTZ R79, R44, R62.reuse, R79 ;  /* 0x0000003e2c4f7223 */ /* 0x080fe2000001004f */
[----:B------:R-:W-:Y:S02]  /*ee40*/  HADD2.F32 R47, -RZ, R47.H1_H1 ;  /* 0x3000002fff2f7230 */ /* 0x000fe40000004100 */
[----:B------:R-:W-:Y:S01]  /*ee50*/  FFMA.FTZ R67, R60, R63, R67 ;  /* 0x0000003f3c437223 */ /* 0x000fe20000010043 */
[----:B------:R-:W-:Y:S02]  /*ee60*/  HADD2.F32 R50, -RZ, R50.H1_H1 ;  /* 0x30000032ff327230 */ /* 0x000fe40000004100 */
[----:B------:R-:W-:Y:S01]  /*ee70*/  FFMA.FTZ R76, R49, R62, -R76 ;  /* 0x0000003e314c7223 */ /* 0x000fe2000001084c */
[----:B------:R-:W-:-:S02]  /*ee80*/  HADD2.F32 R64, -RZ, R64.H1_H1 ;  /* 0x30000040ff407230 */ /* 0x000fc40000004100 */
[-C--:B------:R-:W-:Y:S01]  /*ee90*/  FMUL.FTZ R60, R51, R48.reuse ;  /* 0x00000030333c7220 */ /* 0x080fe20000410000 */
[----:B------:R-:W-:Y:S02]  /*eea0*/  HADD2.F32 R45, -RZ, R45.H1_H1 ;  /* 0x3000002dff2d7230 */ /* 0x000fe40000004100 */
[----:B------:R-:W-:Y:S01]  /*eeb0*/  FMUL.FTZ R62, R47, R48 ;  /* 0x000000302f3e7220 */ /* 0x000fe20000410000 */
[----:B------:R-:W-:Y:S02]  /*eec0*/  HADD2.F32 R44, -RZ, R61.H1_H1 ;  /* 0x3000003dff2c7230 */ /* 0x000fe40000004100 */
[CC--:B------:R-:W-:Y:S01]  /*eed0*/  FMUL.FTZ R48, R50.reuse, R64.reuse ;  /* 0x0000004032307220 */ /* 0x0c0fe20000410000 */
[----:B------:R-:W-:Y:S02]  /*eee0*/  HADD2.F32 R46, -RZ, R46.H1_H1 ;  /* 0x3000002eff2e7230 */ /* 0x000fe40000004100 */
[----:B------:R-:W-:Y:S01]  /*eef0*/  FMUL.FTZ R49, R45, R64 ;  /* 0x000000402d317220 */ /* 0x000fe20000410000 */
[----:B------:R-:W-:Y:S01]  /*ef00*/  F2FP.SATFINITE.E4M3.F32.PACK_AB_MERGE_C R72, R75, R72, RZ ;  /* 0x000000484b48723e */ /* 0x000fe200048070ff */
[-C--:B------:R-:W-:Y:S01]  /*ef10*/  FFMA.FTZ R47, R47, R44.reuse, -R60 ;  /* 0x0000002c2f2f7223 */ /* 0x080fe2000001083c */
[----:B------:R-:W-:Y:S01]  /*ef20*/  FFMA.FTZ R62, R51, R44, R62 ;  /* 0x0000002c333e7223 */ /* 0x000fe2000001003e */
[-C--:B------:R-:W-:Y:S01]  /*ef30*/  FFMA.FTZ R48, R45, R46.reuse, -R48 ;  /* 0x0000002e2d307223 */ /* 0x080fe20000010830 */
[----:B------:R-:W-:Y:S01]  /*ef40*/  FFMA.FTZ R46, R50, R46, R49 ;  /* 0x0000002e322e7223 */ /* 0x000fe20000010031 */
[----:B------:R-:W-:Y:S01]  /*ef50*/  F2FP.SATFINITE.E4M3.F32.PACK_AB_MERGE_C R73, R74, R73, RZ ;  /* 0x000000494a49723e */ /* 0x000fe200048070ff */
[----:B------:R-:W-:Y:S01]  /*ef60*/  IMAD.MOV.U32 R44, RZ, RZ, R54 ;  /* 0x000000ffff2c7224 */ /* 0x000fe200078e0036 */
[----:B------:R-:W-:Y:S01]  /*ef70*/  F2FP.SATFINITE.E4M3.F32.PACK_AB_MERGE_C R47, R47, R76, RZ ;  /* 0x0000004c2f2f723e */ /* 0x000fe200048070ff */
[----:B------:R-:W-:Y:S01]  /*ef80*/  IMAD.MOV.U32 R50, RZ, RZ, R58 ;  /* 0x000000ffff327224 */ /* 0x000fe200078e003a */
[----:B------:R-:W-:-:S02]  /*ef90*/  F2FP.SATFINITE.E4M3.F32.PACK_AB_MERGE_C R62, R62, R79, RZ ;  /* 0x0000004f3e3e723e */ /* 0x000fc400048070ff */
[----:B------:R-:W-:Y:S01]  /*efa0*/  F2FP.SATFINITE.E4M3.F32.PACK_AB_MERGE_C R47, R48, R77, R47 ;  /* 0x0000004d302f723e */ /* 0x000fe2000480702f */
[----:B------:R-:W-:Y:S01]  /*efb0*/  IMAD.MOV.U32 R48, RZ, RZ, R56 ;  /* 0x000000ffff307224 */ /* 0x000fe200078e0038 */
[----:B------:R-:W-:Y:S01]  /*efc0*/  F2FP.SATFINITE.E4M3.F32.PACK_AB_MERGE_C R51, R46, R67, R62 ;  /* 0x000000432e33723e */ /* 0x000fe2000480703e */
[----:B------:R-:W-:Y:S01]  /*efd0*/  IMAD.MOV.U32 R46, RZ, RZ, R59 ;  /* 0x000000ffff2e7224 */ /* 0x000fe200078e003b */
[----:B------:R-:W-:Y:S02]  /*efe0*/  F2FP.SATFINITE.E4M3.F32.PACK_AB_MERGE_C R45, R69, R70, R72 ;  /* 0x00000046452d723e */ /* 0x000fe40004807048 */
[----:B------:R-:W-:-:S07]  /*eff0*/  F2FP.SATFINITE.E4M3.F32.PACK_AB_MERGE_C R49, R71, R68, R73 ;  /* 0x000000444731723e */ /* 0x000fce0004807049 */
.L_x_514:
[----:B------:R-:W-:Y:S05]  /*f000*/  BSYNC B1 ;  /* 0x0000000000017941 */ /* 0x000fea0003800000 */
.L_x_513:
[----:B0-----:R4:W-:Y:S01]  /*f010*/  STG.E.128 desc[UR54][R52.64], R44 ;  /* 0x0000002c34007986 */ /* 0x0019e2000c101d36 */
[----:B------:R-:W-:-:S13]  /*f020*/  ISETP.GE.AND P3, PT, R55, R156, PT ;  /* 0x0000009c3700720c */ /* 0x000fda0003f66270 */
[----:B------:R-:W-:Y:S05]  /*f030*/  @P3 BRA `(.L_x_463) ;  /* 0x0000000000f83947 */ /* 0x000fea0003800000 */
[--C-:B----4-:R-:W-:Y:S02]  /*f040*/  SHF.R.S32.HI R44, RZ, 0x1f, R55.reuse ;  /* 0x0000001fff2c7819 */ /* 0x110fe40000011437 */
[----:B------:R-:W-:-:S04]  /*f050*/  IADD3 R55, P3, P4, R120, R140, R55 ;  /* 0x0000008c78377210 */ /* 0x000fc80007c7e037 */
[----:B------:R-:W-:Y:S02]  /*f060*/  IADD3.X R44, R0, R57, R44, P3, P4 ;  /* 0x00000039002c7210 */ /* 0x000fe40001fe842c */
[----:B------:R-:W-:-:S05]  /*f070*/  IADD3 R128, P3, R55, R128, RZ ;  /* 0x0000008037807210 */ /* 0x000fca0007f7e0ff */
[----:B------:R-:W-:-:S05]  /*f080*/  IMAD.X R129, R44, 0x1, R129, P3 ;  /* 0x000000012c817824 */ /* 0x000fca00018e0681 */
[----:B-1----:R0:W-:Y:S01]  /*f090*/  STG.E.128 desc[UR54][R128.64], R48 ;  /* 0x0000003080007986 */ /* 0x0021e2000c101d36 */
[----:B------:R-:W-:Y:S05]  /*f0a0*/  BRA `(.L_x_463) ;  /* 0x0000000000dc7947 */ /* 0x000fea0003800000 */
.L_x_430:
[----:B------:R-:W-:-:S06]  /*f0b0*/  UISETP.NE.AND UP0, UPT, UR53, 0x3, UPT ;  /* 0x000000033500788c */ /* 0x000fcc000bf05270 */
[----:B------:R-:W-:-:S13]  /*f0c0*/  PLOP3.LUT P2, PT, PT, PT, UP0, 0x80, 0x0 ;  /* 0x000000000000781c */ /* 0x000fda0003f4f008 */
[----:B------:R-:W-:Y:S05]  /*f0d0*/  @!P2 BRA `(.L_x_515) ;  /* 0x000000000004a947 */ /* 0x000fea0003800000 */
[----:B------:R-:W-:Y:S01]  /*f0e0*/  BPT.TRAP 0x1 ;  /* 0x000000040000795c */ /* 0x000fe20000300000 */
.L_x_515:
[----:B------:R-:W-:Y:S01]  /*f0f0*/  LEA R43, R19, R18, 0x3 ;  /* 0x00000012132b7211 */ /* 0x000fe200078e18ff */
[----:B------:R-:W-:Y:S01]  /*f100*/  IMAD R42, R24, -0xa0, R2 ;  /* 0xffffff60182a7824 */ /* 0x000fe200078e0202 */
[----:B------:R-:W-:Y:S01]  /*f110*/  SHF.L.U32 R100, R223, 0x1f, RZ ;  /* 0x0000001fdf647819 */ /* 0x000fe200000006ff */
[----:B------:R-:W-:Y:S03]  /*f120*/  BSSY B1, `(.L_x_516) ;  /* 0x0000004000017945 */ /* 0x000fe60003800000 */
[----:B------:R-:W0:Y:S01]  /*f130*/  SYNCS.PHASECHK.TRANS64.TRYWAIT P3, [R43+URZ+0x33490], R100 ;  /* 0x033490642b0075a7 */ /* 0x000e22000806017f */
[----:B------:R-:W-:Y:S01]  /*f140*/  VIMNMX R42, R42, 0xa0, PT ;  /* 0x000000a02a2a7848 */ /* 0x000fe20003fe0100 */
[----:B0-----:R-:W-:Y:S06]  /*f150*/  @!P3 BRA `(.L_x_517) ;  /* 0x0000019000d4b947 */ /* 0x001fec0003800000 */
.L_x_749:
[----:B------:R-:W-:Y:S05]  /*f160*/  BSYNC B1 ;  /* 0x0000000000017941 */ /* 0x000fea0003800000 */
.L_x_516:
[----:B------:R-:W-:Y:S01]  /*f170*/  ISETP.GE.AND P3, PT, R220, R42, PT ;  /* 0x0000002adc00720c */ /* 0x000fe20003f66270 */
[----:B------:R-:W-:-:S12]  /*f180*/  BSSY B1, `(.L_x_518) ;  /* 0x0000014000017945 */ /* 0x000fd80003800000 */
[----:B------:R-:W-:Y:S05]  /*f190*/  @P3 BRA `(.L_x_519) ;  /* 0x0000000000483947 */ /* 0x000fea0003800000 */
[----:B------:R-:W-:-:S13]  /*f1a0*/  ISETP.NE.AND P3, PT, R34, RZ, PT ;  /* 0x000000ff2200720c */ /* 0x000fda0003f65270 */
[----:B------:R-:W1:Y:S04]  /*f1b0*/  @P3 LDS.128 R44, [R40+0x24200] ;  /* 0x02420000282c3984 */ /* 0x000e680000000c00 */
[----:B-1----:R-:W-:Y:S01]  /*f1c0*/  @P3 STG.E.128 desc[UR54][R50.64], R44 ;  /* 0x0000002c32003986 */ /* 0x002fe2000c101d36 */
        /* <DEDUP_REMOVED lines=14> */
[----:B-1----:R1:W-:Y:S02]  /*f2b0*/  @P3 STG.E.128 desc[UR54][R50.64+0xa0], R44 ;  /* 0x0000a02c32003986 */ /* 0x0023e4000c101d36 */
.L_x_519:
[----:B------:R-:W-:Y:S05]  /*f2c0*/  BSYNC B1 ;  /* 0x0000000000017941 */ /* 0x000fea0003800000 */
.L_x_518:
[----:B-1----:R-:W-:-:S05]  /*f2d0*/  VIADD R44, R220, 0x80 ;  /* 0x00000080dc2c7836 */ /* 0x002fca0000000000 */
[----:B------:R-:W-:-:S13]  /*f2e0*/  ISETP.GE.AND P3, PT, R44, R42, PT ;  /* 0x0000002a2c00720c */ /* 0x000fda0003f66270 */
        /* <DEDUP_REMOVED lines=19> */
.L_x_463:
[----:B------:R-:W-:Y:S05]  /*f420*/  BSYNC B0 ;  /* 0x0000000000007941 */ /* 0x000fea0003800000 */
.L_x_429:
[----:B01234-:R-:W0:Y:S01]  /*f430*/  S2R R44, SR_TID.X ;  /* 0x00000000002c7919 */ /* 0x01fe220000002100 */
[----:B------:R-:W-:Y:S01]  /*f440*/  @!PT LDS RZ, [RZ] ;  /* 0x00000000fffff984 */ /* 0x000fe20000000800 */
[----:B------:R-:W-:Y:S01]  /*f450*/  @!PT LDS RZ, [RZ] ;  /* 0x00000000fffff984 */ /* 0x000fe20000000800 */
[----:B------:R-:W-:Y:S01]  /*f460*/  @!PT LDS RZ, [RZ] ;  /* 0x00000000fffff984 */ /* 0x000fe20000000800 */
[----:B------:R-:W-:Y:S01]  /*f470*/  @!PT LDS RZ, [RZ] ;  /* 0x00000000fffff984 */ /* 0x000fe20000000800 */
[----:B------:R1:W-:Y:S06]  /*f480*/  MEMBAR.ALL.CTA ;  /* 0x0000000000007992 */ /* 0x0003ec0000008000 */
[----:B-1----:R-:W1:Y:S01]  /*f490*/  FENCE.VIEW.ASYNC.S ;  /* 0x00000000000073c6 */ /* 0x002e620000000000 */
[----:B------:R-:W-:Y:S05]  /*f4a0*/  WARPSYNC.ALL ;  /* 0x0000000000007948 */ /* 0x000fea0003800000 */
[----:B------:R-:W-:Y:S01]  /*f4b0*/  BSSY B0, `(.L_x_520) ;  /* 0x0000009000007945 */ /* 0x000fe20003800000 */
[----:B0-----:R-:W-:Y:S01]  /*f4c0*/  LOP3.LUT R44, R44, 0x7f, RZ, 0xc0, !PT ;  /* 0x0000007f2c2c7812 */ /* 0x001fe200078ec0ff */
[----:B-1----:R0:W-:Y:S03]  /*f4d0*/  BAR.SYNC.DEFER_BLOCKING R151, 0x80 ;  /* 0x000200970000751d */ /* 0x0021e60000010000 */
[----:B------:R-:W-:-:S13]  /*f4e0*/  ISETP.NE.AND P3, PT, R44, RZ, PT ;  /* 0x000000ff2c00720c */ /* 0x000fda0003f65270 */
[----:B------:R-:W-:-:S05]  /*f4f0*/  @!P3 VIADD R44, R43, 0x334a0 ;  /* 0x000334a02b2cb836 */ /* 0x000fca0000000000 */
[----:B------:R-:W-:-:S04]  /*f500*/  @!P3 PRMT R44, RZ, 0x654, R44 ;  /* 0x00000654ff2cb816 */ /* 0x000fc8000000002c */
[----:B------:R0:W-:Y:S01]  /*f510*/  @!P3 SYNCS.ARRIVE.TRANS64.RED.A1T0 RZ, [R44+URZ], RZ ;  /* 0x000000ff2cffb9a7 */ /* 0x0001e2000810043f */
[----:B------:R-:W-:Y:S05]  /*f520*/  @!P2 BRA `(.L_x_521) ;  /* 0x000000000004a947 */ /* 0x000fea0003800000 */
[----:B------:R-:W-:Y:S01]  /*f530*/  BPT.TRAP 0x1 ;  /* 0x000000040000795c */ /* 0x000fe20000300000 */
.L_x_521:
[----:B------:R-:W-:Y:S05]  /*f540*/  BSYNC B0 ;  /* 0x0000000000007941 */ /* 0x000fea0003800000 */
.L_x_520:
[----:B------:R-:W1:Y:S01]  /*f550*/  SYNCS.PHASECHK.TRANS64.TRYWAIT P2, [R43+URZ+0x334b0], R100 ;  /* 0x0334b0642b0075a7 */ /* 0x000e62000804017f */
[----:B------:R-:W-:Y:S01]  /*f560*/  ULDC UR37, c[0x0][0x2e4] ;  /* 0x0000b90000257ab9 */ /* 0x000fe20000000800 */
[----:B------:R-:W-:Y:S01]  /*f570*/  ULDC.64 UR40, c[0x0][0x318] ;  /* 0x0000c60000287ab9 */ /* 0x000fe20000000a00 */
[----:B------:R-:W-:Y:S01]  /*f580*/  ULDC.64 UR38, c[0x0][0x308] ;  /* 0x0000c20000267ab9 */ /* 0x000fe20000000a00 */
[----:B------:R-:W-:Y:S01]  /*f590*/  BSSY B0, `(.L_x_522) ;  /* 0x0000003000007945 */ /* 0x000fe20003800000 */
[----:B------:R-:W-:-:S03]  /*f5a0*/  IMAD.WIDE R48, R24, 0xa0, R102 ;  /* 0x000000a018307825 */ /* 0x000fc600078e0266 */
[----:B-1----:R-:W-:Y:S05]  /*f5b0*/  @!P2 BRA `(.L_x_523) ;  /* 0x0000018c00d0a947 */ /* 0x002fea0003800000 */
.L_x_750:
[----:B------:R-:W-:Y:S05]  /*f5c0*/  BSYNC B0 ;  /* 0x0000000000007941 */ /* 0x000fea0003800000 */
.L_x_522:
[----:B------:R-:W-:Y:S01]  /*f5d0*/  ISETP.GE.AND P2, PT, R220, R42, PT ;  /* 0x0000002adc00720c */ /* 0x000fe20003f46270 */
[----:B------:R-:W-:-:S12]  /*f5e0*/  BSSY B0, `(.L_x_524) ;  /* 0x000001b000007945 */ /* 0x000fd80003800000 */
[----:B------:R-:W-:Y:S05]  /*f5f0*/  @P2 BRA `(.L_x_525) ;  /* 0x0000000000642947 */ /* 0x000fea0003800000 */
[----:B0-----:R-:W-:Y:S02]  /*f600*/  IMAD.MOV.U32 R44, RZ, RZ, R118 ;  /* 0x000000ffff2c7224 */ /* 0x001fe400078e0076 */
[----:B------:R-:W-:Y:S02]  /*f610*/  IMAD.MOV.U32 R45, RZ, RZ, R33 ;  /* 0x000000ffff2d7224 */ /* 0x000fe400078e0021 */
[----:B------:R-:W-:Y:S02]  /*f620*/  IMAD R47, R49, UR40, RZ ;  /* 0x00000028312f7c24 */ /* 0x000fe4000f8e02ff */
[----:B------:R-:W-:-:S04]  /*f630*/  IMAD.WIDE.U32 R44, R48, UR40, R44 ;  /* 0x00000028302c7c25 */ /* 0x000fc8000f8e002c */
[----:B------:R-:W-:Y:S01]  /*f640*/  IMAD R47, R48, UR41, R47 ;  /* 0x00000029302f7c24 */ /* 0x000fe2000f8e022f */
[----:B------:R-:W-:-:S04]  /*f650*/  IADD3 R50, P2, R44, UR38, RZ ;  /* 0x000000262c327c10 */ /* 0x000fc8000ff5e0ff */
[----:B------:R-:W-:Y:S02]  /*f660*/  IADD3.X R51, R45, UR39, R47, P2, !PT ;  /* 0x000000272d337c10 */ /* 0x000fe400097fe42f */
[----:B------:R-:W-:-:S13]  /*f670*/  ISETP.GE.AND P2, PT, R22, UR37, PT ;  /* 0x0000002516007c0c */ /* 0x000fda000bf46270 */
[----:B------:R-:W0:Y:S04]  /*f680*/  @!P2 LDS.128 R44, [R40+0xf200] ;  /* 0x00f20000282ca984 */ /* 0x000e280000000c00 */
[----:B0-----:R-:W-:Y:S01]  /*f690*/  @!P2 STG.E.128 desc[UR54][R50.64], R44 ;  /* 0x0000002c3200a986 */ /* 0x001fe2000c101d36 */
        /* <DEDUP_REMOVED lines=14> */
[----:B0-----:R2:W-:Y:S02]  /*f780*/  @!P2 STG.E.128 desc[UR54][R50.64+0xa0], R44 ;  /* 0x0000a02c3200a986 */ /* 0x0015e4000c101d36 */
.L_x_525:
[----:B------:R-:W-:Y:S05]  /*f790*/  BSYNC B0 ;  /* 0x0000000000007941 */ /* 0x000fea0003800000 */
.L_x_524:
[----:B0-2---:R-:W-:Y:S01]  /*f7a0*/  VIADD R44, R220, 0x80 ;  /* 0x00000080dc2c7836 */ /* 0x005fe20000000000 */
[----:B------:R-:W-:Y:S04]  /*f7b0*/  BSSY B0, `(.L_x_526) ;  /* 0x000001e000007945 */ /* 0x000fe80003800000 */
[----:B------:R-:W-:-:S13]  /*f7c0*/  ISETP.GE.AND P2, PT, R44, R42, PT ;  /* 0x0000002a2c00720c */ /* 0x000fda0003f46270 */
[----:B------:R-:W-:Y:S05]  /*f7d0*/  @P2 BRA `(.L_x_527) ;  /* 0x00000000006c2947 */ /* 0x000fea0003800000 */
[----:B------:R-:W-:Y:S01]  /*f7e0*/  IADD3 R47, P2, R48, 0x80, RZ ;  /* 0x00000080302f7810 */ /* 0x000fe20007f5e0ff */
[----:B------:R-:W-:Y:S02]  /*f7f0*/  IMAD.MOV.U32 R44, RZ, RZ, R118 ;  /* 0x000000ffff2c7224 */ /* 0x000fe400078e0076 */
[----:B------:R-:W-:Y:S01]  /*f800*/  IMAD.MOV.U32 R45, RZ, RZ, R33 ;  /* 0x000000ffff2d7224 */ /* 0x000fe200078e0021 */
[----:B------:R-:W-:Y:S01]  /*f810*/  IADD3.X R48, RZ, R49, RZ, P2, !PT ;  /* 0x00000031ff307210 */ /* 0x000fe200017fe4ff */
[----:B------:R-:W-:-:S04]  /*f820*/  IMAD.WIDE.U32 R44, R47, UR40, R44 ;  /* 0x000000282f2c7c25 */ /* 0x000fc8000f8e002c */
[----:B------:R-:W-:-:S04]  /*f830*/  IMAD R48, R48, UR40, RZ ;  /* 0x0000002830307c24 */ /* 0x000fc8000f8e02ff */
        /* <DEDUP_REMOVED lines=21> */
.L_x_527:
[----:B------:R-:W-:Y:S05]  /*f990*/  BSYNC B0 ;  /* 0x0000000000007941 */ /* 0x000fea0003800000 */
.L_x_526:
[----:B------:R-:W2:Y:S01]  /*f9a0*/  LDL R40, [R1] ;  /* 0x0000000001287983 */ /* 0x000ea20000100800 */
[----:B------:R-:W-:Y:S02]  /*f9b0*/  VIADD R19, R19, 0x1 ;  /* 0x0000000113137836 */ /* 0x000fe40000000000 */
[----:B-1----:R-:W-:Y:S01]  /*f9c0*/  @!P3 VIADD R43, R43, 0x334c0 ;  /* 0x000334c02b2bb836 */ /* 0x002fe20000000000 */
[----:B------:R-:W-:Y:S01]  /*f9d0*/  @!PT LDS RZ, [RZ] ;  /* 0x00000000fffff984 */ /* 0x000fe20000000800 */
[----:B------:R-:W-:Y:S01]  /*f9e0*/  @!PT LDS RZ, [RZ] ;  /* 0x00000000fffff984 */ /* 0x000fe20000000800 */
[----:B------:R-:W-:Y:S01]  /*f9f0*/  @!PT LDS RZ, [RZ] ;  /* 0x00000000fffff984 */ /* 0x000fe20000000800 */
[----:B------:R-:W-:Y:S01]  /*fa00*/  @!PT LDS RZ, [RZ] ;  /* 0x00000000fffff984 */ /* 0x000fe20000000800 */
[----:B------:R1:W-:Y:S06]  /*fa10*/  MEMBAR.ALL.CTA ;  /* 0x0000000000007992 */ /* 0x0003ec0000008000 */
[----:B-1----:R-:W1:Y:S02]  /*fa20*/  FENCE.VIEW.ASYNC.S ;  /* 0x00000000000073c6 */ /* 0x002e640000000000 */
[----:B-1----:R1:W-:Y:S01]  /*fa30*/  BAR.SYNC.DEFER_BLOCKING R151, 0x80 ;  /* 0x000200970000751d */ /* 0x0023e20000010000 */
[----:B------:R-:W-:-:S02]  /*fa40*/  ISETP.NE.AND P2, PT, R19, 0x2, PT ;  /* 0x000000021300780c */ /* 0x000fc40003f45270 */
[----:B------:R-:W-:Y:S02]  /*fa50*/  @!P3 PRMT R43, RZ, 0x654, R43 ;  /* 0x00000654ff2bb816 */ /* 0x000fe4000000002b */
[----:B------:R-:W-:Y:S02]  /*fa60*/  SEL R19, R19, RZ, P2 ;  /* 0x000000ff13137207 */ /* 0x000fe40001000000 */
[----:B------:R1:W-:Y:S01]  /*fa70*/  @!P3 SYNCS.ARRIVE.TRANS64.RED.A1T0 RZ, [R43+URZ], RZ ;  /* 0x000000ff2bffb9a7 */ /* 0x0003e2000810043f */
[----:B--2---:R-:W-:Y:S02]  /*fa80*/  LOP3.LUT P4, RZ, R40, 0x2, RZ, 0xc0, !PT ;  /* 0x0000000228ff7812 */ /* 0x004fe4000788c0ff */
[----:B------:R-:W-:-:S04]  /*fa90*/  SEL R40, RZ, 0x1, P2 ;  /* 0x00000001ff287807 */ /* 0x000fc80001000000 */
[----:B------:R-:W-:-:S07]  /*faa0*/  LOP3.LUT R223, R223, R40, RZ, 0x3c, !PT ;  /* 0x00000028dfdf7212 */ /* 0x000fce00078e3cff */
[----:B-1----:R-:W-:Y:S05]  /*fab0*/  @P4 BRA `(.L_x_528) ;  /* 0xffffff2c00684947 */ /* 0x002fea000383ffff */
[----:B------:R-:W1:Y:S01]  /*fac0*/  S2R R41, SR_TID.X ;  /* 0x0000000000297919 */ /* 0x000e620000002100 */
[----:B------:R-:W-:Y:S02]  /*fad0*/  PLOP3.LUT P0, PT, PT, PT, PT, 0x8, 0x0 ;  /* 0x000000000000781c */ /* 0x000fe40003f0e170 */
[----:B-1----:R-:W-:-:S04]  /*fae0*/  SHF.R.U32.HI R41, RZ, 0x7, R41 ;  /* 0x00000007ff297819 */ /* 0x002fc80000011629 */
[----:B------:R-:W-:-:S13]  /*faf0*/  ISETP.NE.AND P4, PT, R41, 0x1, PT ;  /* 0x000000012900780c */ /* 0x000fda0003f85270 */
[----:B------:R-:W-:Y:S06]  /*fb00*/  @!P4 BAR.ARV 0x9, 0x100 ;  /* 0x024400000000cb1d */ /* 0x000fec0000002000 */
.L_x_424:
[----:B------:R-:W1:Y:S01]  /*fb10*/  LDC R0, c[0x0][0x428] ;  /* 0x00010a00ff007b82 */ /* 0x000e620000000800 */
[----:B------:R-:W-:Y:S05]  /*fb20*/  @P0 BRA `(.L_x_529) ;  /* 0x00000000000c0947 */ /* 0x000fea0003800000 */
[----:B------:R-:W2:Y:S01]  /*fb30*/  FENCE.VIEW.ASYNC.G ;  /* 0x00000000000073c6 */ /* 0x000ea20000000100 */
[----:B------:R-:W-:Y:S05]  /*fb40*/  WARPSYNC.ALL ;  /* 0x0000000000007948 */ /* 0x000fea0003800000 */
[----:B--2---:R-:W-:Y:S06]  /*fb50*/  BAR.ARV 0xc, 0x180 ;  /* 0x0306000000007b1d */ /* 0x004fec0000002000 */
.L_x_529:
[----:B------:R-:W2:Y:S01]  /*fb60*/  LDL R4, [R1+0x10] ;  /* 0x0000100001047983 */ /* 0x000ea20000100800 */
[----:B------:R-:W-:Y:S01]  /*fb70*/  ULDC.64 UR4, c[0x0][0x990] ;  /* 0x0002640000047ab9 */ /* 0x000fe20000000a00 */
[----:B-1----:R-:W-:Y:S01]  /*fb80*/  ISETP.NE.AND P2, PT, R0, 0x1, PT ;  /* 0x000000010000780c */ /* 0x002fe20003f45270 */
[----:B------:R-:W-:Y:S01]  /*fb90*/  ULDC.64 UR6, c[0x0][0x998] ;  /* 0x0002660000067ab9 */ /* 0x000fe20000000a00 */
[----:B------:R-:W-:Y:S01]  /*fba0*/  ISETP.NE.U32.AND P0, PT, RZ, UR4, PT ;  /* 0x00000004ff007c0c */ /* 0x000fe2000bf05070 */
[----:B------:R-:W-:Y:S01]  /*fbb0*/  IMAD.MOV.U32 R7, RZ, RZ, R126 ;  /* 0x000000ffff077224 */ /* 0x000fe200078e007e */
[----:B------:R-:W-:Y:S02]  /*fbc0*/  ISETP.NE.U32.AND P1, PT, RZ, UR6, PT ;  /* 0x00000006ff007c0c */ /* 0x000fe4000bf25070 */
[----:B------:R-:W-:Y:S02]  /*fbd0*/  ISETP.NE.AND.EX P0, PT, RZ, UR5, PT, P0 ;  /* 0x00000005ff007c0c */ /* 0x000fe4000bf05300 */
[----:B------:R-:W-:-:S05]  /*fbe0*/  ISETP.NE.AND.EX P1, PT, RZ, UR7, PT, P1 ;  /* 0x00000007ff007c0c */ /* 0x000fca000bf25310 */
[----:B------:R-:W1:Y:S08]  /*fbf0*/  @P2 LDC R3, c[0x0][0x42c] ;  /* 0x00010b00ff032b82 */ /* 0x000e700000000800 */
[----:B------:R-:W3:Y:S08]  /*fc00*/  @P0 LDC.64 R10, c[0x0][0x9a8] ;  /* 0x00026a00ff0a0b82 */ /* 0x000ef00000000a00 */
[----:B------:R-:W4:Y:S08]  /*fc10*/  @P2 LDC R2, c[0x0][0x430] ;  /* 0x00010c00ff022b82 */ /* 0x000f300000000800 */
[----:B------:R-:W0:Y:S01]  /*fc20*/  @P1 LDC.64 R12, c[0x0][0x9b8] ;  /* 0x00026e00ff0c1b82 */ /* 0x000e220000000a00 */
[----:B-1----:R-:W-:-:S07]  /*fc30*/  @P2 IMAD.HI.U32 R3, R126, R3, RZ ;  /* 0x000000037e032227 */ /* 0x002fce00078e00ff */
[----:B------:R-:W1:Y:S08]  /*fc40*/  @P0 LDC.64 R14, c[0x0][0x9b0] ;  /* 0x00026c00ff0e0b82 */ /* 0x000e700000000a00 */
[----:B------:R-:W1:Y:S01]  /*fc50*/  @P1 LDC.64 R20, c[0x0][0x9c0] ;  /* 0x00027000ff141b82 */ /* 0x000e620000000a00 */
[----:B----4-:R-:W-:Y:S01]  /*fc60*/  @P2 SHF.R.U32.HI R7, RZ, R2, R3 ;  /* 0x00000002ff072219 */ /* 0x010fe20000011603 */
[----:B---3--:R-:W-:-:S03]  /*fc70*/  @P0 IMAD.WIDE.U32 R2, R236, R10, RZ ;  /* 0x0000000aec020225 */ /* 0x008fc600078e00ff */
[----:B------:R-:W-:Y:S01]  /*fc80*/  @P0 SHF.R.S32.HI R9, RZ, 0x1f, R7 ;  /* 0x0000001fff090819 */ /* 0x000fe20000011407 */
[C---:B--2---:R-:W-:Y:S02]  /*fc90*/  @P0 IMAD R0, R4.reuse, R10, RZ ;  /* 0x0000000a04000224 */ /* 0x044fe400078e02ff */
[-C--:B0-----:R-:W-:Y:S02]  /*fca0*/  @P1 IMAD R4, R4, R12.reuse, RZ ;  /* 0x0000000c04041224 */ /* 0x081fe400078e02ff */
[C---:B------:R-:W-:Y:S02]  /*fcb0*/  @P0 IMAD R11, R236.reuse, R11, R0 ;  /* 0x0000000bec0b0224 */ /* 0x040fe400078e0200 */
[C---:B------:R-:W-:Y:S02]  /*fcc0*/  @P1 IMAD R13, R236.reuse, R13, R4 ;  /* 0x0000000dec0d1224 */ /* 0x040fe400078e0204 */
[----:B------:R-:W-:Y:S01]  /*fcd0*/  @P1 IMAD.WIDE.U32 R4, R236, R12, RZ ;  /* 0x0000000cec041225 */ /* 0x000fe200078e00ff */
[----:B------:R-:W-:-:S02]  /*fce0*/  @P0 IADD3 R3, R3, R11, RZ ;  /* 0x0000000b03030210 */ /* 0x000fc40007ffe0ff */
[----:B------:R-:W-:Y:S01]  /*fcf0*/  @P1 SHF.R.S32.HI R11, RZ, 0x1f, R7 ;  /* 0x0000001fff0b1819 */ /* 0x000fe20000011407 */
[----:B-1----:R-:W-:Y:S02]  /*fd00*/  @P0 IMAD R0, R9, R14, RZ ;  /* 0x0000000e09000224 */ /* 0x002fe400078e02ff */
[----:B------:R-:W-:Y:S02]  /*fd10*/  @P1 IMAD.IADD R5, R5, 0x1, R13 ;  /* 0x0000000105051824 */ /* 0x000fe400078e020d */
[----:B------:R-:W-:Y:S02]  /*fd20*/  @P1 IMAD R6, R11, R20, RZ ;  /* 0x000000140b061224 */ /* 0x000fe400078e02ff */
[C---:B------:R-:W-:Y:S02]  /*fd30*/  @P0 IMAD R9, R7.reuse, R15, R0 ;  /* 0x0000000f07090224 */ /* 0x040fe400078e0200 */
[----:B------:R-:W-:-:S04]  /*fd40*/  @P0 IMAD.WIDE.U32 R2, R7, R14, R2 ;  /* 0x0000000e07020225 */ /* 0x000fc800078e0002 */
[C---:B------:R-:W-:Y:S02]  /*fd50*/  @P1 IMAD R11, R7.reuse, R21, R6 ;  /* 0x00000015070b1224 */ /* 0x040fe400078e0206 */
[----:B------:R-:W-:Y:S01]  /*fd60*/  @P1 IMAD.WIDE.U32 R6, R7, R20, R4 ;  /* 0x0000001407061225 */ /* 0x000fe200078e0004 */
[----:B------:R-:W-:Y:S01]  /*fd70*/  @P0 LEA R4, P3, R2, UR4, 0x2 ;  /* 0x0000000402040c11 */ /* 0x000fe2000f8610ff */
[----:B------:R-:W-:Y:S02]  /*fd80*/  ULDC UR4, c[0x0][0x988] ;  /* 0x0002620000047ab9 */ /* 0x000fe40000000800 */
[----:B------:R-:W-:Y:S01]  /*fd90*/  @P0 IMAD.IADD R5, R3, 0x1, R9 ;  /* 0x0000000103050824 */ /* 0x000fe200078e0209 */
[----:B------:R-:W-:Y:S01]  /*fda0*/  @P1 LEA R8, P4, R6, UR6, 0x2 ;  /* 0x0000000606081c11 */ /* 0x000fe2000f8810ff */
[----:B------:R-:W-:Y:S02]  /*fdb0*/  @P1 IMAD.IADD R3, R7, 0x1, R11 ;  /* 0x0000000107031824 */ /* 0x000fe400078e020b */
[----:B------:R-:W-:Y:S01]  /*fdc0*/  IMAD.MOV.U32 R0, RZ, RZ, 0x3f800000 ;  /* 0x3f800000ff007424 */ /* 0x000fe200078e00ff */
[----:B------:R-:W-:Y:S01]  /*fdd0*/  @P0 LEA.HI.X R5, R2, UR5, R5, 0x2, P3 ;  /* 0x0000000502050c11 */ /* 0x000fe200098f1405 */
[----:B------:R-:W0:Y:S01]  /*fde0*/  @P2 LDC R7, c[0x0][0x42c] ;  /* 0x00010b00ff072b82 */ /* 0x000e220000000800 */
[----:B------:R-:W-:Y:S01]  /*fdf0*/  @P1 LEA.HI.X R9, R6, UR7, R3, 0x2, P4 ;  /* 0x0000000706091c11 */ /* 0x000fe2000a0f1403 */
[----:B------:R-:W-:-:S04]  /*fe00*/  IMAD.MOV.U32 R3, RZ, RZ, 0x3f800000 ;  /* 0x3f800000ff037424 */ /* 0x000fc800078e00ff */
[----:B------:R1:W2:Y:S02]  /*fe10*/  @P1 LDG.E R0, desc[UR54][R8.64] ;  /* 0x0000003608001981 */ /* 0x0002a4000c1e1900 */
[----:B------:R-:W3:Y:S02]  /*fe20*/  @P2 LDC R2, c[0x0][0x430] ;  /* 0x00010c00ff022b82 */ /* 0x000ee40000000800 */
[----:B------:R4:W2:Y:S01]  /*fe30*/  @P0 LDG.E R3, desc[UR54][R4.64] ;  /* 0x0000003604030981 */ /* 0x0008a2000c1e1900 */
[----:B------:R-:W-:Y:S02]  /*fe40*/  ISETP.GE.AND P1, PT, R149, 0x1, PT ;  /* 0x000000019500780c */ /* 0x000fe40003f26270 */
[----:B------:R-:W-:Y:S01]  /*fe50*/  MOV R24, R126 ;  /* 0x0000007e00187202 */ /* 0x000fe20000000f00 */
[----:B0-----:R-:W-:Y:S01]  /*fe60*/  @P2 IMAD.HI.U32 R7, R126, R7, RZ ;  /* 0x000000077e072227 */ /* 0x001fe200078e00ff */
[----:B------:R-:W-:Y:S02]  /*fe70*/  PLOP3.LUT P0, PT, PT, PT, PT, 0x80, 0x0 ;  /* 0x000000000000781c */ /* 0x000fe40003f0f070 */
[----:B------:R-:W-:-:S02]  /*fe80*/  CS2R R120, SRZ ;  /* 0x0000000000787805 */ /* 0x000fc4000001ff00 */
[----:B---3--:R-:W-:Y:S01]  /*fe90*/  @P2 SHF.R.U32.HI R24, RZ, R2, R7 ;  /* 0x00000002ff182219 */ /* 0x008fe20000011607 */
[----:B------:R-:W-:Y:S01]  /*fea0*/  IMAD.MOV.U32 R119, RZ, RZ, RZ ;  /* 0x000000ffff777224 */ /* 0x000fe200078e00ff */
[----:B------:R-:W-:Y:S02]  /*feb0*/  CS2R R34, SRZ ;  /* 0x0000000000227805 */ /* 0x000fe4000001ff00 */
[----:B------:R-:W-:Y:S02]  /*fec0*/  CS2R R80, SRZ ;  /* 0x0000000000507805 */ /* 0x000fe4000001ff00 */
[----:B------:R-:W-:Y:S01]  /*fed0*/  CS2R R76, SRZ ;  /* 0x00000000004c7805 */ /* 0x000fe2000001ff00 */
[----:B------:R0:W-:Y:S01]  /*fee0*/  STL [R1+0x4], R24 ;  /* 0x0000041801007387 */ /* 0x0001e20000100800 */
[----:B------:R-:W-:Y:S02]  /*fef0*/  CS2R R38, SRZ ;  /* 0x0000000000267805 */ /* 0x000fe4000001ff00 */
[----:B------:R-:W-:-:S02]  /*ff00*/  CS2R R84, SRZ ;  /* 0x0000000000547805 */ /* 0x000fc4000001ff00 */
[----:B------:R-:W-:Y:S02]  /*ff10*/  CS2R R62, SRZ ;  /* 0x00000000003e7805 */ /* 0x000fe4000001ff00 */
[----:B------:R-:W-:Y:S02]  /*ff20*/  CS2R R68, SRZ ;  /* 0x0000000000447805 */ /* 0x000fe4000001ff00 */
[----:B------:R-:W-:Y:S02]  /*ff30*/  CS2R R78, SRZ ;  /* 0x00000000004e7805 */ /* 0x000fe4000001ff00 */
[----:B------:R-:W-:Y:S02]  /*ff40*/  CS2R R42, SRZ ;  /* 0x00000000002a7805 */ /* 0x000fe4000001ff00 */
[----:B------:R-:W-:Y:S01]  /*ff50*/  CS2R R72, SRZ ;  /* 0x0000000000487805 */ /* 0x000fe2000001ff00 */
[----:B------:R-:W-:Y:S01]  /*ff60*/  IMAD.MOV.U32 R67, RZ, RZ, RZ ;  /* 0x000000ffff437224 */ /* 0x000fe200078e00ff */
[----:B------:R-:W-:-:S02]  /*ff70*/  CS2R R82, SRZ ;  /* 0x0000000000527805 */ /* 0x000fc4000001ff00 */
[----:B------:R-:W-:Y:S02]  /*ff80*/  CS2R R64, SRZ ;  /* 0x0000000000407805 */ /* 0x000fe4000001ff00 */
[----:B------:R-:W-:Y:S02]  /*ff90*/  CS2R R58, SRZ ;  /* 0x00000000003a7805 */ /* 0x000fe4000001ff00 */
[----:B------:R-:W-:Y:S02]  /*ffa0*/  CS2R R70, SRZ ;  /* 0x0000000000467805 */ /* 0x000fe4000001ff00 */
[----:B------:R-:W-:Y:S01]  /*ffb0*/  CS2R R74, SRZ ;  /* 0x00000000004a7805 */ /* 0x000fe2000001ff00 */
[----:B------:R-:W-:Y:S01]  /*ffc0*/  IMAD.MOV.U32 R86, RZ, RZ, RZ ;  /* 0x000000ffff567224 */ /* 0x000fe200078e00ff */
        /* <DEDUP_REMOVED lines=16> */
[----:B------:R-:W-:Y:S01]  /*100d0*/  CS2R R32, SRZ ;  /* 0x0000000000207805 */ /* 0x000fe2000001ff00 */
[----:B------:R-:W-:Y:S01]  /*100e0*/  IMAD.MOV.U32 R50, RZ, RZ, RZ ;  /* 0x000000ffff327224 */ /* 0x000fe200078e00ff */
[----:B------:R-:W-:Y:S01]  /*100f0*/  CS2R R10, SRZ ;  /* 0x00000000000a7805 */ /* 0x000fe2000001ff00 */
[----:B------:R-:W-:Y:S01]  /*10100*/  IMAD.MOV.U32 R55, RZ, RZ, RZ ;  /* 0x000000ffff377224 */ /* 0x000fe200078e00ff */
[----:B------:R-:W-:Y:S02]  /*10110*/  CS2R R108, SRZ ;  /* 0x00000000006c7805 */ /* 0x000fe4000001ff00 */
[----:B-1----:R-:W-:-:S02]  /*10120*/  CS2R R8, SRZ ;  /* 0x0000000000087805 */ /* 0x002fc4000001ff00 */
[----:B------:R-:W-:Y:S02]  /*10130*/  CS2R R26, SRZ ;  /* 0x00000000001a7805 */ /* 0x000fe4000001ff00 */
[----:B------:R-:W-:Y:S02]  /*10140*/  CS2R R36, SRZ ;  /* 0x0000000000247805 */ /* 0x000fe4000001ff00 */
[----:B------:R-:W-:Y:S02]  /*10150*/  CS2R R112, SRZ ;  /* 0x0000000000707805 */ /* 0x000fe4000001ff00 */
[----:B------:R-:W-:Y:S02]  /*10160*/  CS2R R128, SRZ ;  /* 0x0000000000807805 */ /* 0x000fe4000001ff00 */
[----:B------:R-:W-:Y:S02]  /*10170*/  CS2R R20, SRZ ;  /* 0x0000000000147805 */ /* 0x000fe4000001ff00 */
[----:B------:R-:W-:-:S02]  /*10180*/  CS2R R116, SRZ ;  /* 0x0000000000747805 */ /* 0x000fc4000001ff00 */
[----:B------:R-:W-:Y:S02]  /*10190*/  MOV R122, RZ ;  /* 0x000000ff007a7202 */ /* 0x000fe40000000f00 */
[----:B------:R-:W-:Y:S02]  /*101a0*/  CS2R R130, SRZ ;  /* 0x0000000000827805 */ /* 0x000fe4000001ff00 */
[----:B0-----:R-:W-:Y:S02]  /*101b0*/  CS2R R24, SRZ ;  /* 0x0000000000187805 */ /* 0x001fe4000001ff00 */
[----:B----4-:R-:W-:Y:S02]  /*101c0*/  CS2R R4, SRZ ;  /* 0x0000000000047805 */ /* 0x010fe4000001ff00 */
[----:B------:R-:W-:Y:S01]  /*101d0*/  CS2R R132, SRZ ;  /* 0x0000000000847805 */ /* 0x000fe2000001ff00 */
[----:B--2---:R-:W-:-:S04]  /*101e0*/  FMUL.FTZ R0, R3, R0 ;  /* 0x0000000003007220 */ /* 0x004fc80000410000 */
[----:B------:R-:W-:Y:S01]  /*101f0*/  FMUL.FTZ R2, R0, UR4 ;  /* 0x0000000400027c20 */ /* 0x000fe20008410000 */
[----:B------:R-:W-:Y:S06]  /*10200*/  @!P1 BRA `(.L_x_530) ;  /* 0x000000e800749947 */ /* 0x000fec0003800000 */
[----:B------:R-:W-:-:S03]  /*10210*/  UMOV UR4, 0xffffffff ;  /* 0xffffffff00047882 */ /* 0x000fc60000000000 */
[----:B------:R-:W-:Y:S05]  /*10220*/  BRA.DIV UR4, `(.L_x_531) ;  /* 0x0000018204c87947 */ /* 0x000fea000b800000 */
[----:B------:R-:W0:Y:S02]  /*10230*/  S2R R0, SR_TID.X ;  /* 0x0000000000007919 */ /* 0x000e240000002100 */
[----:B0-----:R-:W-:-:S05]  /*10240*/  VIADD R3, R0, 0xffffff80 ;  /* 0xffffff8000037836 */ /* 0x001fca0000000000 */
[----:B------:R-:W-:-:S04]  /*10250*/  SHF.R.S32.HI R0, RZ, 0x1f, R3 ;  /* 0x0000001fff007819 */ /* 0x000fc80000011403 */
[----:B------:R-:W-:-:S04]  /*10260*/  LEA.HI R0, R0, R3, RZ, 0x7 ;  /* 0x0000000300007211 */ /* 0x000fc800078f38ff */
[----:B------:R-:W-:-:S05]  /*10270*/  SHF.R.S32.HI R0, RZ, 0x7, R0 ;  /* 0x00000007ff007819 */ /* 0x000fca0000011400 */
[----:B------:R0:W1:Y:S02]  /*10280*/  SHFL.IDX PT, R231, R0, RZ, 0x1f ;  /* 0x00001fff00e77589 */ /* 0x00006400000e0000 */
.L_x_753:
[----:B01----:R-:W-:Y:S01]  /*10290*/  LEA.HI R0, R231, R231, RZ, 0x1 ;  /* 0x000000e7e7007211 */ /* 0x003fe200078f08ff */
[----:B------:R-:W-:-:S03]  /*102a0*/  ULOP3.LUT UP0, URZ, UR52, 0x9f, URZ, 0xc0, !UPT ;  /* 0x0000009f343f7892 */ /* 0x000fc6000f80c03f */
[----:B------:R-:W-:-:S03]  /*102b0*/  LOP3.LUT R0, R0, 0x3e, RZ, 0xc0, !PT ;  /* 0x0000003e00007812 */ /* 0x000fc600078ec0ff */
[----:B------:R-:W-:Y:S02]  /*102c0*/  PLOP3.LUT P0, PT, PT, PT, UP0, 0x80, 0x0 ;  /* 0x000000000000781c */ /* 0x000fe40003f0f008 */
[----:B------:R-:W-:-:S05]  /*102d0*/  IMAD.IADD R0, R231, 0x1, -R0 ;  /* 0x00000001e7007824 */ /* 0x000fca00078e0a00 */
[----:B------:R-:W-:-:S04]  /*102e0*/  LEA R0, R0, UR52, 0xc ;  /* 0x0000003400007c11 */ /* 0x000fc8000f8e60ff */
[----:B------:R-:W-:-:S04]  /*102f0*/  SHF.R.U32.HI R0, RZ, 0x4, R0 ;  /* 0x00000004ff007819 */ /* 0x000fc80000011600 */
[----:B------:R-:W-:Y:S01]  /*10300*/  LOP3.LUT R50, R0, 0x3fff, RZ, 0xc0, !PT ;  /* 0x00003fff00327812 */ /* 0x000fe200078ec0ff */
[----:B------:R-:W-:Y:S06]  /*10310*/  @!P0 BRA `(.L_x_532) ;  /* 0x0000000000408947 */ /* 0x000fec0003800000 */
        /* <DEDUP_REMOVED lines=16> */
.L_x_532:
[----:B------:R-:W-:Y:S02]  /*10420*/  ULDC UR4, c[0x0][0x3d4] ;  /* 0x0000f50000047ab9 */ /* 0x000fe40000000800 */
[----:B------:R-:W-:-:S13]  /*10430*/  ISETP.LT.AND P0, PT, RZ, UR4, PT ;  /* 0x00000004ff007c0c */ /* 0x000fda000bf01270 */
[----:B------:R-:W-:Y:S05]  /*10440*/  @P0 BRA `(.L_x_533) ;  /* 0x0000000000400947 */ /* 0x000fea0003800000 */
[----:B------:R-:W-:-:S04]  /*10450*/  ULEA.HI UR4, UR43, UR43, URZ, 0x1 ;  /* 0x0000002b2b047291 */ /* 0x000fc8000f8f083f */
[----:B------:R-:W-:-:S04]  /*10460*/  ULOP3.LUT UR4, UR4, 0xfffffffe, URZ, 0xc0, !UPT ;  /* 0xfffffffe04047892 */ /* 0x000fc8000f8ec03f */
[----:B------:R-:W-:-:S06]  /*10470*/  UIADD3 UR4, UR43, -UR4, URZ ;  /* 0x800000042b047290 */ /* 0x000fcc000fffe03f */
[----:B------:R-:W-:-:S04]  /*10480*/  MOV R3, UR4 ;  /* 0x0000000400037c02 */ /* 0x000fc80008000f00 */
[----:B------:R-:W-:-:S04]  /*10490*/  SHF.L.U32 R3, R3, 0x1f, RZ ;  /* 0x0000001f03037819 */ /* 0x000fc800000006ff */
[----:B------:R0:W1:Y:S03]  /*104a0*/  SYNCS.PHASECHK.TRANS64.TRYWAIT P0, [R18+URZ+0x33400], R3 ;  /* 0x03340003120075a7 */ /* 0x000066000800017f */
[----:B-1----:R-:W-:Y:S05]  /*104b0*/  @!P0 NANOSLEEP.SYNCS 0x989680 ;  /* 0x009896800000895d */ /* 0x002fea0003900000 */
[----:B------:R-:W1:Y:S01]  /*104c0*/  @!P0 SYNCS.PHASECHK.TRANS64 P0, [R18+URZ+0x33400], R3 ;  /* 0x03340003120085a7 */ /* 0x000e62000800007f */
[----:B------:R-:W-:Y:S04]  /*104d0*/  BSSY B0, `(.L_x_534) ;  /* 0x0000006000007945 */ /* 0x000fe80003800000 */
[----:B-1----:R-:W-:Y:S05]  /*104e0*/  @P0 BRA `(.L_x_535) ;  /* 0x0000000000100947 */ /* 0x002fea0003800000 */
.L_x_536:
[----:B-1----:R1:W2:Y:S02]  /*104f0*/  SYNCS.PHASECHK.TRANS64.TRYWAIT P0, [R18+URZ+0x33400], R3 ;  /* 0x03340003120075a7 */ /* 0x0022a4000800017f */
[----:B--2---:R-:W-:Y:S05]  /*10500*/  @!P0 NANOSLEEP.SYNCS 0x989680 ;  /* 0x009896800000895d */ /* 0x004fea0003900000 */
[----:B------:R-:W2:Y:S02]  /*10510*/  @!P0 SYNCS.PHASECHK.TRANS64 P0, [R18+URZ+0x33400], R3 ;  /* 0x03340003120085a7 */ /* 0x000ea4000800007f */
[----:B--2---:R-:W-:Y:S05]  /*10520*/  @!P0 BRA `(.L_x_536) ;  /* 0xfffffffc00f08947 */ /* 0x004fea000383ffff */
.L_x_535:
[----:B------:R-:W-:Y:S05]  /*10530*/  BSYNC B0 ;  /* 0x0000000000007941 */ /* 0x000fea0003800000 */
.L_x_534:
[----:B------:R-:W-:Y:S05]  /*10540*/  BRA `(.L_x_537) ;  /* 0x0000006800bc7947 */ /* 0x000fea0003800000 */
.L_x_533:
[----:B------:R-:W0:Y:S01]  /*10550*/  LDC.64 R24, c[0x0][0x3c8] ;  /* 0x0000f200ff187b82 */ /* 0x000e220000000a00 */
[----:B-----5:R-:W-:Y:S01]  /*10560*/  SHF.R.S32.HI R0, RZ, 0x1f, R123 ;  /* 0x0000001fff007819 */ /* 0x020fe2000001147b */
[--C-:B------:R-:W-:Y:S01]  /*10570*/  IMAD.MOV.U32 R8, RZ, RZ, R16.reuse ;  /* 0x000000ffff087224 */ /* 0x100fe200078e0010 */
[----:B------:R-:W-:Y:S01]  /*10580*/  SHF.R.S32.HI R9, RZ, 0x1f, R16 ;  /* 0x0000001fff097819 */ /* 0x000fe20000011410 */
[--C-:B------:R-:W-:Y:S01]  /*10590*/  IMAD.MOV.U32 R10, RZ, RZ, R22.reuse ;  /* 0x000000ffff0a7224 */ /* 0x100fe200078e0016 */
[----:B------:R-:W-:Y:S01]  /*105a0*/  SHF.R.S32.HI R11, RZ, 0x1f, R22 ;  /* 0x0000001fff0b7819 */ /* 0x000fe20000011416 */
[----:B------:R-:W-:Y:S01]  /*105b0*/  ULDC.64 UR4, c[0x0][0x3d8] ;  /* 0x0000f60000047ab9 */ /* 0x000fe20000000a00 */
[----:B------:R-:W-:Y:S01]  /*105c0*/  ULDC.64 UR6, c[0x0][0x3c8] ;  /* 0x0000f20000067ab9 */ /* 0x000fe20000000a00 */
[----:B------:R-:W1:Y:S01]  /*105d0*/  LDC.64 R48, c[0x0][0x3e0] ;  /* 0x0000f800ff307b82 */ /* 0x000e620000000a00 */
[----:B------:R-:W-:Y:S01]  /*105e0*/  IMAD R12, R0, UR4, RZ ;  /* 0x00000004000c7c24 */ /* 0x000fe2000f8e02ff */
[----:B------:R-:W-:Y:S01]  /*105f0*/  ULOP3.LUT UP0, URZ, UR52, 0x1bf, URZ, 0xc0, !UPT ;  /* 0x000001bf343f7892 */ /* 0x000fe2000f80c03f */
[----:B------:R-:W-:-:S04]  /*10600*/  IMAD.WIDE.U32 R4, R123, UR4, R8 ;  /* 0x000000047b047c25 */ /* 0x000fc8000f8e0008 */
[C---:B------:R-:W-:Y:S01]  /*10610*/  IMAD.WIDE.U32 R6, R123.reuse, UR4, R10 ;  /* 0x000000047b067c25 */ /* 0x040fe2000f8e000a */
[----:B------:R-:W-:Y:S02]  /*10620*/  IADD3 R52, P0, R4, UR6, RZ ;  /* 0x0000000604347c10 */ /* 0x000fe4000ff1e0ff */
[----:B------:R-:W-:Y:S01]  /*10630*/  PLOP3.LUT P2, PT, PT, PT, UP0, 0x80, 0x0 ;  /* 0x000000000000781c */ /* 0x000fe20003f4f008 */
[----:B------:R-:W-:Y:S01]  /*10640*/  IMAD R3, R123, UR5, R12 ;  /* 0x000000057b037c24 */ /* 0x000fe2000f8e020c */
[----:B------:R-:W-:-:S04]  /*10650*/  IADD3 R56, P1, R6, UR6, RZ ;  /* 0x0000000606387c10 */ /* 0x000fc8000ff3e0ff */
[----:B------:R-:W-:Y:S01]  /*10660*/  IADD3.X R53, R3, UR7, R5, P0, !PT ;  /* 0x0000000703357c10 */ /* 0x000fe200087fe405 */
[----:B0-----:R-:W-:Y:S01]  /*10670*/  IMAD.WIDE.U32 R24, R123, UR4, R24 ;  /* 0x000000047b187c25 */ /* 0x001fe2000f8e0018 */
[----:B------:R-:W-:Y:S01]  /*10680*/  IADD3.X R57, R3, UR7, R7, P1, !PT ;  /* 0x0000000703397c10 */ /* 0x000fe20008ffe407 */
[----:B------:R-:W-:Y:S01]  /*10690*/  ULDC.64 UR6, c[0x0][0x3e8] ;  /* 0x0000fa0000067ab9 */ /* 0x000fe20000000a00 */
[----:B------:R-:W-:Y:S01]  /*106a0*/  ULDC.64 UR4, c[0x0][0x3e0] ;  /* 0x0000f80000047ab9 */ /* 0x000fe20000000a00 */
[----:B------:R-:W-:Y:S02]  /*106b0*/  IMAD R0, R0, UR6, RZ ;  /* 0x0000000600007c24 */ /* 0x000fe4000f8e02ff */
[----:B------:R-:W-:-:S04]  /*106c0*/  IMAD.WIDE.U32 R4, R123, UR6, R8 ;  /* 0x000000067b047c25 */ /* 0x000fc8000f8e0008 */
[----:B------:R-:W-:Y:S01]  /*106d0*/  IMAD.WIDE.U32 R6, R123, UR6, R10 ;  /* 0x000000067b067c25 */ /* 0x000fe2000f8e000a */
[----:B------:R-:W-:-:S03]  /*106e0*/  IADD3 R54, P0, R4, UR4, RZ ;  /* 0x0000000404367c10 */ /* 0x000fc6000ff1e0ff */
[C---:B------:R-:W-:Y:S01]  /*106f0*/  IMAD R27, R123.reuse, UR7, R0 ;  /* 0x000000077b1b7c24 */ /* 0x040fe2000f8e0200 */
[----:B------:R-:W-:Y:S01]  /*10700*/  IADD3 R58, P1, R6, UR4, RZ ;  /* 0x00000004063a7c10 */ /* 0x000fe2000ff3e0ff */
[----:B-1----:R-:W-:-:S03]  /*10710*/  IMAD.WIDE.U32 R48, R123, UR6, R48 ;  /* 0x000000067b307c25 */ /* 0x002fc6000f8e0030 */
[----:B------:R-:W-:Y:S01]  /*10720*/  IADD3.X R55, R27, UR5, R5, P0, !PT ;  /* 0x000000051b377c10 */ /* 0x000fe200087fe405 */
[----:B------:R-:W-:Y:S01]  /*10730*/  IMAD.IADD R26, R3, 0x1, R25 ;  /* 0x00000001031a7824 */ /* 0x000fe200078e0219 */
[C---:B------:R-:W-:Y:S01]  /*10740*/  IADD3.X R59, R27.reuse, UR5, R7, P1, !PT ;  /* 0x000000051b3b7c10 */ /* 0x040fe20008ffe407 */
[----:B------:R-:W-:Y:S01]  /*10750*/  IMAD.IADD R27, R27, 0x1, R49 ;  /* 0x000000011b1b7824 */ /* 0x000fe200078e0231 */
[----:B------:R-:W-:Y:S06]  /*10760*/  @!P2 BRA `(.L_x_538) ;  /* 0x000000000040a947 */ /* 0x000fec0003800000 */
        /* <DEDUP_REMOVED lines=15> */
[----:B-1----:R-:W-:Y:S05]  /*10860*/  CALL.ABS.NOINC R14 ;  /* 0x000000000e007343 */ /* 0x002fea0003c00000 */
.L_x_538:
[----:B------:R-:W-:Y:S01]  /*10870*/  ULDC.U8 UR4, c[0x0][0x3f0] ;  /* 0x0000fc0000047ab9 */ /* 0x000fe20000000000 */
[----:B------:R-:W-:Y:S01]  /*10880*/  IMAD R150, R125, -0x80, R150 ;  /* 0xffffff807d967824 */ /* 0x000fe200078e0296 */
[----:B------:R-:W-:Y:S01]  /*10890*/  ISETP.NE.AND P0, PT, RZ, UR4, PT ;  /* 0x00000004ff007c0c */ /* 0x000fe2000bf05270 */
[----:B------:R-:W-:Y:S03]  /*108a0*/  BSSY B0, `(.L_x_539) ;  /* 0x0000671000007945 */ /* 0x000fe60003800000 */
[----:B------:R-:W-:-:S09]  /*108b0*/  VIMNMX R3, R150, 0x80, PT ;  /* 0x0000008096037848 */ /* 0x000fd20003fe0100 */
[----:B------:R-:W-:Y:S05]  /*108c0*/  @!P0 BRA `(.L_x_540) ;  /* 0x0000003000dc8947 */ /* 0x000fea0003800000 */
        /* <DEDUP_REMOVED lines=15> */
[----:B------:R-:W-:Y:S01]  /*109c0*/  ULDC UR4, c[0x0][0x3d4] ;  /* 0x0000f50000047ab9 */ /* 0x000fe20000000800 */
[C---:B------:R-:W-:Y:S01]  /*109d0*/  VIADD R0, R16.reuse, 0x10 ;  /* 0x0000001010007836 */ /* 0x040fe20000000000 */
[C---:B------:R-:W-:Y:S01]  /*109e0*/  ISETP.GE.AND P5, PT, R16.reuse, UR4, PT ;  /* 0x0000000410007c0c */ /* 0x040fe2000bfa6270 */
[----:B------:R-:W-:Y:S01]  /*109f0*/  VIADD R3, R16, 0x20 ;  /* 0x0000002010037836 */ /* 0x000fe20000000000 */
[----:B------:R-:W-:Y:S02]  /*10a00*/  CS2R R44, SRZ ;  /* 0x00000000002c7805 */ /* 0x000fe4000001ff00 */
[----:B------:R-:W-:Y:S02]  /*10a10*/  CS2R R46, SRZ ;  /* 0x00000000002e7805 */ /* 0x000fe4000001ff00 */
[----:B------:R-:W-:Y:S01]  /*10a20*/  ISETP.GE.AND P4, PT, R0, UR4, PT ;  /* 0x0000000400007c0c */ /* 0x000fe2000bf86270 */
[C---:B------:R-:W-:Y:S01]  /*10a30*/  VIADD R0, R16.reuse, 0x30 ;  /* 0x0000003010007836 */ /* 0x040fe20000000000 */
[----:B------:R-:W-:Y:S01]  /*10a40*/  ISETP.GE.AND P3, PT, R3, UR4, PT ;  /* 0x0000000403007c0c */ /* 0x000fe2000bf66270 */
[----:B------:R-:W-:-:S03]  /*10a50*/  VIADD R3, R16, 0x40 ;  /* 0x0000004010037836 */ /* 0x000fc60000000000 */
[----:B------:R-:W-:Y:S02]  /*10a60*/  ISETP.GE.AND P2, PT, R0, UR4, PT ;  /* 0x0000000400007c0c */ /* 0x000fe4000bf46270 */
[----:B------:R-:W-:Y:S01]  /*10a70*/  IADD3 R0, R16, 0x50, RZ ;  /* 0x0000005010007810 */ /* 0x000fe20007ffe0ff */
[----:B------:R0:W5:Y:S01]  /*10a80*/  @!P5 LDG.E.64 R44, desc[UR54][R52.64] ;  /* 0x00000036342cd981 */ /* 0x000162000c1e1b00 */
[----:B------:R-:W-:-:S03]  /*10a90*/  ISETP.GE.AND P1, PT, R3, UR4, PT ;  /* 0x0000000403007c0c */ /* 0x000fc6000bf26270 */
[----:B------:R0:W5:Y:S01]  /*10aa0*/  @!P5 LDG.E.64 R46, desc[UR54][R54.64] ;  /* 0x00000036362ed981 */ /* 0x000162000c1e1b00 */
[----:B------:R-:W-:Y:S02]  /*10ab0*/  ISETP.GE.AND P5, PT, R0, UR4, PT ;  /* 0x0000000400007c0c */ /* 0x000fe4000bfa6270 */
        /* <DEDUP_REMOVED lines=10> */
[----:B------:R0:W5:Y:S04]  /*10b60*/  @!P4 LDG.E.64 R40, desc[UR54][R52.64+0x10] ;  /* 0x000010363428c981 */ /* 0x000168000c1e1b00 */
        /* <DEDUP_REMOVED lines=8> */
[----:B------:R0:W5:Y:S02]  /*10bf0*/  @!P5 LDG.E.64 R20, desc[UR54][R54.64+0x50] ;  /* 0x000050363614d981 */ /* 0x000164000c1e1b00 */
.L_x_542:
[----:B------:R-:W-:Y:S05]  /*10c00*/  BSYNC B1 ;  /* 0x0000000000017941 */ /* 0x000fea0003800000 */
.L_x_541:
[----:B------:R-:W-:-:S03]  /*10c10*/  UMOV UR4, 0xffffffff ;  /* 0xffffffff00047882 */ /* 0x000fc60000000000 */
[----:B------:R-:W-:Y:S05]  /*10c20*/  BRA.DIV UR4, `(.L_x_543) ;  /* 0x0000017a04887947 */ /* 0x000fea000b800000 */
.L_x_756:
[----:B------:R-:W-:-:S03]  /*10c30*/  UMOV UR4, 0xffffffff ;  /* 0xffffffff00047882 */ /* 0x000fc60000000000 */
[----:B------:R-:W-:Y:S05]  /*10c40*/  BRA.DIV UR4, `(.L_x_544) ;  /* 0x0000017a04a87947 */ /* 0x000fea000b800000 */
.L_x_759:
[----:B------:R-:W-:-:S03]  /*10c50*/  UMOV UR4, 0xffffffff ;  /* 0xffffffff00047882 */ /* 0x000fc60000000000 */
[----:B------:R-:W-:Y:S05]  /*10c60*/  BRA.DIV UR4, `(.L_x_545) ;  /* 0x0000017a04c87947 */ /* 0x000fea000b800000 */
.L_x_762:
[----:B------:R-:W-:-:S03]  /*10c70*/  UMOV UR4, 0xffffffff ;  /* 0xffffffff00047882 */ /* 0x000fc60000000000 */
[----:B------:R-:W-:Y:S05]  /*10c80*/  BRA.DIV UR4, `(.L_x_546) ;  /* 0x0000017a04e87947 */ /* 0x000fea000b800000 */
.L_x_765:
[----:B------:R-:W-:Y:S01]  /*10c90*/  ULEA.HI UR4, UR43, UR43, URZ, 0x1 ;  /* 0x0000002b2b047291 */ /* 0x000fe2000f8f083f */
[----:B------:R-:W-:Y:S03]  /*10ca0*/  BSSY B1, `(.L_x_547) ;  /* 0x0000007000017945 */ /* 0x000fe60003800000 */
[----:B------:R-:W-:-:S04]  /*10cb0*/  ULOP3.LUT UR4, UR4, 0xfffffffe, URZ, 0xc0, !UPT ;  /* 0xfffffffe04047892 */ /* 0x000fc8000f8ec03f */
[----:B------:R-:W-:-:S06]  /*10cc0*/  UIADD3 UR4, UR43, -UR4, URZ ;  /* 0x800000042b047290 */ /* 0x000fcc000fffe03f */
[----:B------:R-:W-:-:S05]  /*10cd0*/  IMAD.U32 R3, RZ, RZ, UR4 ;  /* 0x00000004ff037e24 */ /* 0x000fca000f8e00ff */
[----:B------:R-:W-:-:S04]  /*10ce0*/  SHF.L.U32 R3, R3, 0x1f, RZ ;  /* 0x0000001f03037819 */ /* 0x000fc800000006ff */
[----:B------:R-:W1:Y:S02]  /*10cf0*/  SYNCS.PHASECHK.TRANS64.TRYWAIT P1, [R18+URZ+0x33400], R3 ;  /* 0x03340003120075a7 */ /* 0x000e64000802017f */
[----:B-1----:R-:W-:Y:S05]  /*10d00*/  @!P1 BRA `(.L_x_548) ;  /* 0x0000017800f09947 */ /* 0x002fea0003800000 */
.L_x_766:
[----:B------:R-:W-:Y:S05]  /*10d10*/  BSYNC B1 ;  /* 0x0000000000017941 */ /* 0x000fea0003800000 */
.L_x_547:
[----:B------:R-:W-:Y:S05]  /*10d20*/  @P0 BRA `(.L_x_549) ;  /* 0x0000006000a00947 */ /* 0x000fea0003800000 */
[----:B------:R-:W2:Y:S01]  /*10d30*/  LDC R5, c[0x0][0x3d4] ;  /* 0x0000f500ff057b82 */ /* 0x000ea20000000800 */
[C---:B------:R-:W-:Y:S01]  /*10d40*/  VIADD R0, R16.reuse, 0x10 ;  /* 0x0000001010007836 */ /* 0x040fe20000000000 */
[----:B------:R-:W-:Y:S01]  /*10d50*/  BSSY B1, `(.L_x_550) ;  /* 0x0000085000017945 */ /* 0x000fe20003800000 */
[C---:B------:R-:W-:Y:S01]  /*10d60*/  VIADD R4, R16.reuse, 0x20 ;  /* 0x0000002010047836 */ /* 0x040fe20000000000 */
[----:B------:R-:W-:Y:S01]  /*10d70*/  LOP3.LUT P5, RZ, R235, 0x2, RZ, 0xc0, !PT ;  /* 0x00000002ebff7812 */ /* 0x000fe200078ac0ff */
[----:B------:R-:W-:Y:S02]  /*10d80*/  VIADD R6, R16, 0x30 ;  /* 0x0000003010067836 */ /* 0x000fe40000000000 */
[----:B-1----:R-:W-:Y:S01]  /*10d90*/  IMAD.IADD R3, R18, 0x1, R234 ;  /* 0x0000000112037824 */ /* 0x002fe200078e02ea */
[-C--:B--2---:R-:W-:Y:S02]  /*10da0*/  ISETP.GE.AND P6, PT, R16, R5.reuse, PT ;  /* 0x000000051000720c */ /* 0x084fe40003fc6270 */
[-C--:B------:R-:W-:Y:S01]  /*10db0*/  ISETP.GE.AND P0, PT, R0, R5.reuse, PT ;  /* 0x000000050000720c */ /* 0x080fe20003f06270 */
[----:B------:R-:W-:Y:S01]  /*10dc0*/  VIADD R0, R16, 0x40 ;  /* 0x0000004010007836 */ /* 0x000fe20000000000 */
[----:B------:R-:W-:-:S02]  /*10dd0*/  ISETP.GE.AND P1, PT, R4, R5, PT ;  /* 0x000000050400720c */ /* 0x000fc40003f26270 */
[----:B------:R-:W-:Y:S02]  /*10de0*/  IADD3 R4, R16, 0x50, RZ ;  /* 0x0000005010047810 */ /* 0x000fe40007ffe0ff */
[-C--:B------:R-:W-:Y:S01]  /*10df0*/  ISETP.GE.AND P3, PT, R0, R5.reuse, PT ;  /* 0x000000050000720c */ /* 0x080fe20003f66270 */
[----:B------:R-:W-:Y:S01]  /*10e00*/  VIADD R0, R3, 0x20 ;  /* 0x0000002003007836 */ /* 0x000fe20000000000 */
[-C--:B------:R-:W-:Y:S02]  /*10e10*/  ISETP.GE.AND P2, PT, R6, R5.reuse, PT ;  /* 0x000000050600720c */ /* 0x080fe40003f46270 */
[----:B------:R-:W-:Y:S01]  /*10e20*/  ISETP.GE.AND P4, PT, R4, R5, PT ;  /* 0x000000050400720c */ /* 0x000fe20003f86270 */
[----:B------:R-:W-:-:S12]  /*10e30*/  @P6 BRA `(.L_x_551) ;  /* 0x0000000400d86947 */ /* 0x000fd80003800000 */
[----:B------:R-:W1:Y:S01]  /*10e40*/  LDS.128 R4, [R3+0x1e200] ;  /* 0x01e2000003047984 */ /* 0x000e620000000c00 */
[----:B-----5:R-:W-:Y:S02]  /*10e50*/  SHF.R.U32.HI R13, RZ, 0x8, R45 ;  /* 0x00000008ff0d7819 */ /* 0x020fe4000001162d */
[----:B------:R-:W-:Y:S02]  /*10e60*/  SHF.R.U32.HI R11, RZ, 0x8, R44 ;  /* 0x00000008ff0b7819 */ /* 0x000fe4000001162c */
[----:B------:R-:W-:Y:S02]  /*10e70*/  LOP3.LUT R12, R45, 0xff, RZ, 0xc0, !PT ;  /* 0x000000ff2d0c7812 */ /* 0x000fe400078ec0ff */
[----:B------:R-:W-:Y:S02]  /*10e80*/  LOP3.LUT R13, R13, 0xff, RZ, 0xc0, !PT ;  /* 0x000000ff0d0d7812 */ /* 0x000fe400078ec0ff */
[----:B------:R-:W-:Y:S02]  /*10e90*/  SHF.R.U32.HI R25, RZ, 0x8, R47 ;  /* 0x00000008ff197819 */ /* 0x000fe4000001162f */
[----:B------:R-:W-:-:S02]  /*10ea0*/  LOP3.LUT R10, R44, 0xff, RZ, 0xc0, !PT ;  /* 0x000000ff2c0a7812 */ /* 0x000fc400078ec0ff */
[----:B------:R-:W-:Y:S02]  /*10eb0*/  LOP3.LUT R11, R11, 0xff, RZ, 0xc0, !PT ;  /* 0x000000ff0b0b7812 */ /* 0x000fe400078ec0ff */
[----:B------:R-:W-:Y:S02]  /*10ec0*/  PRMT R12, R13, 0x7604, R12 ;  /* 0x000076040d0c7816 */ /* 0x000fe4000000000c */
[----:B------:R-:W-:Y:S02]  /*10ed0*/  SHF.R.U32.HI R26, RZ, 0x10, R45 ;  /* 0x00000010ff1a7819 */ /* 0x000fe4000001162d */
[----:B------:R-:W-:Y:S02]  /*10ee0*/  SHF.R.U32.HI R13, RZ, 0x8, R46 ;  /* 0x00000008ff0d7819 */ /* 0x000fe4000001162e */
[----:B------:R-:W-:Y:S02]  /*10ef0*/  LOP3.LUT R14, R47, 0xff, RZ, 0xc0, !PT ;  /* 0x000000ff2f0e7812 */ /* 0x000fe400078ec0ff */
[----:B------:R-:W-:-:S02]  /*10f00*/  LOP3.LUT R25, R25, 0xff, RZ, 0xc0, !PT ;  /* 0x000000ff19197812 */ /* 0x000fc400078ec0ff */
[----:B------:R-:W-:Y:S02]  /*10f10*/  SHF.R.U32.HI R24, RZ, 0x10, R47 ;  /* 0x00000010ff187819 */ /* 0x000fe4000001162f */
[----:B------:R-:W-:Y:S02]  /*10f20*/  PRMT R11, R11, 0x7604, R10 ;  /* 0x000076040b0b7816 */ /* 0x000fe4000000000a */
[----:B------:R-:W-:Y:S02]  /*10f30*/  LOP3.LUT R10, R46, 0xff, RZ, 0xc0, !PT ;  /* 0x000000ff2e0a7812 */ /* 0x000fe400078ec0ff */
[----:B------:R-:W-:Y:S01]  /*10f40*/  LOP3.LUT R15, R13, 0xff, RZ, 0xc0, !PT ;  /* 0x000000ff0d0f7812 */ /* 0x000fe200078ec0ff */
[----:B------:R-:W-:Y:S01]  /*10f50*/  IMAD.U32 R13, R26, 0x10000, RZ ;  /* 0x000100001a0d7824 */ /* 0x000fe200078e00ff */
[----:B------:R-:W-:Y:S01]  /*10f60*/  PRMT R14, R25, 0x7604, R14 ;  /* 0x00007604190e7816 */ /* 0x000fe2000000000e */
[----:B------:R-:W-:Y:S01]  /*10f70*/  IMAD.U32 R25, R24, 0x10000, RZ ;  /* 0x0001000018197824 */ /* 0x000fe200078e00ff */
[----:B------:R-:W-:-:S02]  /*10f80*/  PRMT R15, R15, 0x7604, R10 ;  /* 0x000076040f0f7816 */ /* 0x000fc4000000000a */
[----:B------:R-:W-:Y:S02]  /*10f90*/  LOP3.LUT R11, R11, 0xff0000, R44, 0xf8, !PT ;  /* 0x00ff00000b0b7812 */ /* 0x000fe400078ef82c */
[----:B------:R-:W-:Y:S02]  /*10fa0*/  LOP3.LUT R13, R12, 0xff0000, R13, 0xf8, !PT ;  /* 0x00ff00000c0d7812 */ /* 0x000fe400078ef80d */
[----:B------:R-:W-:Y:S02]  /*10fb0*/  LOP3.LUT R27, R14, 0xff0000, R25, 0xf8, !PT ;  /* 0x00ff00000e1b7812 */ /* 0x000fe400078ef819 */
[----:B------:R-:W-:Y:S02]  /*10fc0*/  LOP3.LUT R25, R15, 0xff0000, R46, 0xf8, !PT ;  /* 0x00ff00000f197812 */ /* 0x000fe400078ef82e */
[----:B------:R-:W-:Y:S02]  /*10fd0*/  LOP3.LUT R15, R11, 0xff000000, R44, 0xf8, !PT ;  /* 0xff0000000b0f7812 */ /* 0x000fe400078ef82c */
[----:B------:R-:W-:-:S02]  /*10fe0*/  LOP3.LUT R27, R27, 0xff000000, R47, 0xf8, !PT ;  /* 0xff0000001b1b7812 */ /* 0x000fc400078ef82f */
[----:B------:R-:W-:Y:S02]  /*10ff0*/  LOP3.LUT R44, R13, 0xff000000, R45, 0xf8, !PT ;  /* 0xff0000000d2c7812 */ /* 0x000fe400078ef82d */
[----:B-1----:R-:W-:Y:S02]  /*11000*/  F2FP.F16.E4M3.UNPACK_B R10, R6.H1 ;  /* 0x00000006ff0a723e */ /* 0x002fe400030006ff */
[----:B------:R-:W-:Y:S02]  /*11010*/  F2FP.F16.E4M3.UNPACK_B R26, R27 ;  /* 0x0000001bff1a723e */ /* 0x000fe400020006ff */
[----:B------:R-:W-:Y:S01]  /*11020*/  F2FP.F16.E4M3.UNPACK_B R24, R44 ;  /* 0x0000002cff18723e */ /* 0x000fe200020006ff */
[--C-:B------:R-:W-:Y:S01]  /*11030*/  HADD2.F32 R13, -RZ, R10.reuse.H0_H0 ;  /* 0x2000000aff0d7230 */ /* 0x100fe20000004100 */
[----:B------:R-:W-:Y:S01]  /*11040*/  LOP3.LUT R46, R25, 0xff000000, R46, 0xf8, !PT ;  /* 0xff000000192e7812 */ /* 0x000fe200078ef82e */
[----:B------:R-:W-:Y:S01]  /*11050*/  HADD2.F32 R10, -RZ, R10.H1_H1 ;  /* 0x3000000aff0a7230 */ /* 0x000fe20000004100 */
[----:B------:R-:W-:Y:S01]  /*11060*/  F2FP.F16.E4M3.UNPACK_B R12, R6 ;  /* 0x00000006ff0c723e */ /* 0x000fe200020006ff */
[----:B------:R-:W-:Y:S01]  /*11070*/  HADD2.F32 R45, -RZ, R26.H1_H1 ;  /* 0x3000001aff2d7230 */ /* 0x000fe20000004100 */
[----:B------:R-:W-:Y:S01]  /*11080*/  F2FP.F16.E4M3.UNPACK_B R11, R5.H1 ;  /* 0x00000005ff0b723e */ /* 0x000fe200030006ff */
[----:B------:R-:W-:Y:S01]  /*11090*/  HADD2.F32 R25, -RZ, R24.H1_H1 ;  /* 0x30000018ff197230 */ /* 0x000fe20000004100 */
[----:B------:R-:W-:Y:S01]  /*110a0*/  F2FP.F16.E4M3.UNPACK_B R14, R7 ;  /* 0x00000007ff0e723e */ /* 0x000fe200020006ff */
[----:B------:R-:W-:-:S02]  /*110b0*/  HADD2.F32 R26, -RZ, R26.H0_H0 ;  /* 0x2000001aff1a7230 */ /* 0x000fc40000004100 */
[C---:B------:R-:W-:Y:S01]  /*110c0*/  FMUL.FTZ R48, R10.reuse, R45 ;  /* 0x0000002d0a307220 */ /* 0x040fe20000410000 */
[----:B------:R-:W-:Y:S02]  /*110d0*/  HADD2.F32 R24, -RZ, R24.H0_H0 ;  /* 0x20000018ff187230 */ /* 0x000fe40000004100 */
[----:B0-----:R-:W-:Y:S01]  /*110e0*/  FMUL.FTZ R52, R10, R25 ;  /* 0x000000190a347220 */ /* 0x001fe20000410000 */
[----:B------:R-:W-:Y:S01]  /*110f0*/  F2FP.F16.E4M3.UNPACK_B R10, R5 ;  /* 0x00000005ff0a723e */ /* 0x000fe200020006ff */
[--C-:B------:R-:W-:Y:S02]  /*11100*/  HADD2.F32 R5, -RZ, R12.reuse.H1_H1 ;  /* 0x3000000cff057230 */ /* 0x100fe40000004100 */
[C---:B------:R-:W-:Y:S01]  /*11110*/  FFMA.FTZ R49, R13.reuse, R25, -R48 ;  /* 0x000000190d317223 */ /* 0x040fe20000010830 */
[----:B------:R-:W-:Y:S01]  /*11120*/  FFMA.FTZ R52, R13, R45, R52 ;  /* 0x0000002d0d347223 */ /* 0x000fe20000010034 */
[----:B------:R-:W-:Y:S01]  /*11130*/  HADD2.F32 R12, -RZ, R12.H0_H0 ;  /* 0x2000000cff0c7230 */ /* 0x000fe20000004100 */
[----:B------:R-:W-:Y:S01]  /*11140*/  F2FP.F16.E4M3.UNPACK_B R27, R27.H1 ;  /* 0x0000001bff1b723e */ /* 0x000fe200030006ff */
[C---:B------:R-:W-:Y:S01]  /*11150*/  FMUL.FTZ R13, R5.reuse, R26 ;  /* 0x0000001a050d7220 */ /* 0x040fe20000410000 */
[----:B------:R-:W-:Y:S01]  /*11160*/  F2FP.F16.E4M3.UNPACK_B R44, R44.H1 ;  /* 0x0000002cff2c723e */ /* 0x000fe200030006ff */
[-C--:B------:R-:W-:Y:S01]  /*11170*/  FMUL.FTZ R47, R5, R24.reuse ;  /* 0x00000018052f7220 */ /* 0x080fe20000410000 */
[----:B------:R-:W-:Y:S01]  /*11180*/  F2FP.F16.E4M3.UNPACK_B R7, R7.H1 ;  /* 0x00000007ff07723e */ /* 0x000fe200030006ff */
[----:B------:R-:W-:Y:S01]  /*11190*/  FFMA.FTZ R45, R12, R24, -R13 ;  /* 0x000000180c2d7223 */ /* 0x000fe2000001080d */
[----:B------:R-:W-:-:S02]  /*111a0*/  HADD2.F32 R5, -RZ, R14.H1_H1 ;  /* 0x3000000eff057230 */ /* 0x000fc40000004100 */
[----:B------:R-:W-:Y:S01]  /*111b0*/  FFMA.FTZ R48, R12, R26, R47 ;  /* 0x0000001a0c307223 */ /* 0x000fe2000001002f */
[--C-:B------:R-:W-:Y:S01]  /*111c0*/  HADD2.F32 R25, -RZ, R27.reuse.H0_H0 ;  /* 0x2000001bff197230 */ /* 0x100fe20000004100 */
[-C--:B------:R-:W-:Y:S01]  /*111d0*/  F2FP.F16.E4M3.UNPACK_B R6, R4.reuse ;  /* 0x00000004ff06723e */ /* 0x080fe200020006ff */
[----:B------:R-:W-:Y:S01]  /*111e0*/  HADD2.F32 R13, -RZ, R44.H0_H0 ;  /* 0x2000002cff0d7230 */ /* 0x000fe20000004100 */
[----:B------:R-:W-:Y:S01]  /*111f0*/  F2FP.F16.E4M3.UNPACK_B R4, R4.H1 ;  /* 0x00000004ff04723e */ /* 0x000fe200030006ff */
[----:B------:R-:W-:Y:S02]  /*11200*/  HADD2.F32 R14, -RZ, R14.H0_H0 ;  /* 0x2000000eff0e7230 */ /* 0x000fe40000004100 */
[C---:B------:R-:W-:Y:S01]  /*11210*/  FMUL.FTZ R47, R5.reuse, R25 ;  /* 0x00000019052f7220 */ /* 0x040fe20000410000 */
[----:B------:R-:W-:Y:S02]  /*11220*/  HADD2.F32 R27, -RZ, R27.H1_H1 ;  /* 0x3000001bff1b7230 */ /* 0x000fe40000004100 */
[----:B------:R-:W-:Y:S01]  /*11230*/  FMUL.FTZ R51, R5, R13 ;  /* 0x0000000d05337220 */ /* 0x000fe20000410000 */
[----:B------:R-:W-:-:S02]  /*11240*/  HADD2.F32 R12, -RZ, R7.H1_H1 ;  /* 0x30000007ff0c7230 */ /* 0x000fc40000004100 */
[C---:B------:R-:W-:Y:S01]  /*11250*/  FFMA.FTZ R47, R14.reuse, R13, -R47 ;  /* 0x0000000d0e2f7223 */ /* 0x040fe2000001082f */
[----:B------:R-:W-:Y:S02]  /*11260*/  HADD2.F32 R44, -RZ, R44.H1_H1 ;  /* 0x3000002cff2c7230 */ /* 0x000fe40000004100 */
[----:B------:R-:W-:Y:S01]  /*11270*/  FFMA.FTZ R54, R14, R25, R51 ;  /* 0x000000190e367223 */ /* 0x000fe20000010033 */
[----:B------:R-:W-:Y:S02]  /*11280*/  HADD2.F32 R5, -RZ, R7.H0_H0 ;  /* 0x20000007ff057230 */ /* 0x000fe40000004100 */
[C---:B------:R-:W-:Y:S01]  /*11290*/  FMUL.FTZ R24, R12.reuse, R27 ;  /* 0x0000001b0c187220 */ /* 0x040fe20000410000 */
[----:B------:R-:W-:Y:S01]  /*112a0*/  F2FP.F16.E4M3.UNPACK_B R13, R46 ;  /* 0x0000002eff0d723e */ /* 0x000fe200020006ff */
[-C--:B------:R-:W-:Y:S01]  /*112b0*/  FMUL.FTZ R14, R12, R44.reuse ;  /* 0x0000002c0c0e7220 */ /* 0x080fe20000410000 */
[----:B------:R-:W-:Y:S01]  /*112c0*/  F2FP.F16.E4M3.UNPACK_B R12, R15 ;  /* 0x0000000fff0c723e */ /* 0x000fe200020006ff */
[----:B------:R-:W-:Y:S01]  /*112d0*/  FFMA.FTZ R44, R5, R44, -R24 ;  /* 0x0000002c052c7223 */ /* 0x000fe20000010818 */
[----:B------:R-:W-:-:S02]  /*112e0*/  HADD2.F32 R7, -RZ, R4.H1_H1 ;  /* 0x30000004ff077230 */ /* 0x000fc40000004100 */
[----:B------:R-:W-:Y:S01]  /*112f0*/  FFMA.FTZ R51, R5, R27, R14 ;  /* 0x0000001b05337223 */ /* 0x000fe2000001000e */
[--C-:B------:R-:W-:Y:S01]  /*11300*/  HADD2.F32 R24, -RZ, R13.reuse.H1_H1 ;  /* 0x3000000dff187230 */ /* 0x100fe20000004100 */
[----:B------:R-:W-:Y:S01]  /*11310*/  F2FP.F16.E4M3.UNPACK_B R15, R15.H1 ;  /* 0x0000000fff0f723e */ /* 0x000fe200030006ff */
[----:B------:R-:W-:Y:S01]  /*11320*/  HADD2.F32 R14, -RZ, R12.H1_H1 ;  /* 0x3000000cff0e7230 */ /* 0x000fe20000004100 */
[----:B------:R-:W-:Y:S01]  /*11330*/  F2FP.F16.E4M3.UNPACK_B R46, R46.H1 ;  /* 0x0000002eff2e723e */ /* 0x000fe200030006ff */
[----:B------:R-:W-:Y:S02]  /*11340*/  HADD2.F32 R5, -RZ, R4.H0_H0 ;  /* 0x20000004ff057230 */ /* 0x000fe40000004100 */
[----:B------:R-:W-:Y:S01]  /*11350*/  FMUL.FTZ R26, R7, R24 ;  /* 0x00000018071a7220 */ /* 0x000fe20000410000 */
[----:B------:R-:W-:Y:S02]  /*11360*/  HADD2.F32 R25, -RZ, R13.H0_H0 ;  /* 0x2000000dff197230 */ /* 0x000fe40000004100 */
[----:B------:R-:W-:-:S02]  /*11370*/  HADD2.F32 R4, -RZ, R6.H1_H1 ;  /* 0x30000006ff047230 */ /* 0x000fc40000004100 */
[-C--:B------:R-:W-:Y:S01]  /*11380*/  FFMA.FTZ R26, R5, R14.reuse, -R26 ;  /* 0x0000000e051a7223 */ /* 0x080fe2000001081a */
[----:B------:R-:W-:Y:S02]  /*11390*/  HADD2.F32 R13, -RZ, R12.H0_H0 ;  /* 0x2000000cff0d7230 */ /* 0x000fe40000004100 */
[----:B------:R-:W-:Y:S01]  /*113a0*/  FMUL.FTZ R12, R7, R14 ;  /* 0x0000000e070c7220 */ /* 0x000fe20000410000 */
[----:B------:R-:W-:Y:S02]  /*113b0*/  HADD2.F32 R6, -RZ, R6.H0_H0 ;  /* 0x20000006ff067230 */ /* 0x000fe40000004100 */
[C---:B------:R-:W-:Y:S01]  /*113c0*/  FMUL.FTZ R7, R4.reuse, R25 ;  /* 0x0000001904077220 */ /* 0x040fe20000410000 */
[-C--:B------:R-:W-:Y:S01]  /*113d0*/  FMUL.FTZ R4, R4, R13.reuse ;  /* 0x0000000d04047220 */ /* 0x080fe20000410000 */
[----:B------:R-:W-:Y:S02]  /*113e0*/  FFMA.FTZ R27, R5, R24, R12 ;  /* 0x00000018051b7223 */ /* 0x000fe4000001000c */
[----:B------:R-:W-:Y:S01]  /*113f0*/  FFMA.FTZ R13, R6, R13, -R7 ;  /* 0x0000000d060d7223 */ /* 0x000fe20000010807 */
[----:B------:R-:W-:-:S02]  /*11400*/  HADD2.F32 R5, -RZ, R11.H1_H1 ;  /* 0x3000000bff057230 */ /* 0x000fc40000004100 */
[----:B------:R-:W-:Y:S01]  /*11410*/  FFMA.FTZ R14, R6, R25, R4 ;  /* 0x00000019060e7223 */ /* 0x000fe20000010004 */
[--C-:B------:R-:W-:Y:S02]  /*11420*/  HADD2.F32 R6, -RZ, R15.reuse.H1_H1 ;  /* 0x3000000fff067230 */ /* 0x100fe40000004100 */
[--C-:B------:R-:W-:Y:S02]  /*11430*/  HADD2.F32 R12, -RZ, R46.reuse.H1_H1 ;  /* 0x3000002eff0c7230 */ /* 0x100fe40000004100 */
[----:B------:R-:W-:Y:S02]  /*11440*/  HADD2.F32 R7, -RZ, R46.H0_H0 ;  /* 0x2000002eff077230 */ /* 0x000fe40000004100 */
[C---:B------:R-:W-:Y:S01]  /*11450*/  FMUL.FTZ R25, R5.reuse, R6 ;  /* 0x0000000605197220 */ /* 0x040fe20000410000 */
[----:B------:R-:W-:Y:S02]  /*11460*/  HADD2.F32 R4, -RZ, R10.H1_H1 ;  /* 0x3000000aff047230 */ /* 0x000fe40000004100 */
[----:B------:R-:W-:Y:S01]  /*11470*/  FMUL.FTZ R24, R5, R12 ;  /* 0x0000000c05187220 */ /* 0x000fe20000410000 */
[----:B------:R-:W-:-:S02]  /*11480*/  HADD2.F32 R15, -RZ, R15.H0_H0 ;  /* 0x2000000fff0f7230 */ /* 0x000fc40000004100 */
[----:B------:R-:W-:Y:S02]  /*11490*/  HADD2.F32 R11, -RZ, R11.H0_H0 ;  /* 0x2000000bff0b7230 */ /* 0x000fe40000004100 */
[C---:B------:R-:W-:Y:S01]  /*114a0*/  FMUL.FTZ R5, R4.reuse, R7 ;  /* 0x0000000704057220 */ /* 0x040fe20000410000 */
[----:B------:R-:W-:Y:S02]  /*114b0*/  HADD2.F32 R10, -RZ, R10.H0_H0 ;  /* 0x2000000aff0a7230 */ /* 0x000fe40000004100 */
[-C--:B------:R-:W-:Y:S01]  /*114c0*/  FMUL.FTZ R4, R4, R15.reuse ;  /* 0x0000000f04047220 */ /* 0x080fe20000410000 */
[C---:B------:R-:W-:Y:S01]  /*114d0*/  FFMA.FTZ R24, R11.reuse, R6, -R24 ;  /* 0x000000060b187223 */ /* 0x040fe20000010818 */
[----:B------:R-:W-:Y:S01]  /*114e0*/  FFMA.FTZ R25, R11, R12, R25 ;  /* 0x0000000c0b197223 */ /* 0x000fe20000010019 */
[C---:B------:R-:W-:Y:S01]  /*114f0*/  FFMA.FTZ R5, R10.reuse, R15, -R5 ;  /* 0x0000000f0a057223 */ /* 0x040fe20000010805 */
[----:B------:R-:W-:Y:S01]  /*11500*/  FFMA.FTZ R10, R10, R7, R4 ;  /* 0x000000070a0a7223 */ /* 0x000fe20000010004 */
[----:B------:R-:W-:-:S02]  /*11510*/  F2FP.SATFINITE.E4M3.F32.PACK_AB_MERGE_C R6, R52, R49, RZ ;  /* 0x000000313406723e */ /* 0x000fc400048070ff */
[----:B------:R-:W-:Y:S02]  /*11520*/  F2FP.SATFINITE.E4M3.F32.PACK_AB_MERGE_C R7, R51, R44, RZ ;  /* 0x0000002c3307723e */ /* 0x000fe400048070ff */
[----:B------:R-:W-:Y:S02]  /*11530*/  F2FP.SATFINITE.E4M3.F32.PACK_AB_MERGE_C R4, R27, R26, RZ ;  /* 0x0000001a1b04723e */ /* 0x000fe400048070ff */
[----:B------:R-:W-:Y:S02]  /*11540*/  F2FP.SATFINITE.E4M3.F32.PACK_AB_MERGE_C R24, R25, R24, RZ ;  /* 0x000000181918723e */ /* 0x000fe400048070ff */
[----:B------:R-:W-:Y:S02]  /*11550*/  F2FP.SATFINITE.E4M3.F32.PACK_AB_MERGE_C R6, R48, R45, R6 ;  /* 0x0000002d3006723e */ /* 0x000fe40004807006 */
[----:B------:R-:W-:Y:S02]  /*11560*/  F2FP.SATFINITE.E4M3.F32.PACK_AB_MERGE_C R7, R54, R47, R7 ;  /* 0x0000002f3607723e */ /* 0x000fe40004807007 */
[----:B------:R-:W-:-:S02]  /*11570*/  F2FP.SATFINITE.E4M3.F32.PACK_AB_MERGE_C R4, R14, R13, R4 ;  /* 0x0000000d0e04723e */ /* 0x000fc40004807004 */
[----:B------:R-:W-:-:S05]  /*11580*/  F2FP.SATFINITE.E4M3.F32.PACK_AB_MERGE_C R5, R10, R5, R24 ;  /* 0x000000050a05723e */ /* 0x000fca0004807018 */
[----:B------:R1:W-:Y:S02]  /*11590*/  STS.128 [R3+0x1e200], R4 ;  /* 0x01e2000403007388 */ /* 0x0003e40000000c00 */
.L_x_551:
[----:B------:R-:W-:Y:S05]  /*115a0*/  BSYNC B1 ;  /* 0x0000000000017941 */ /* 0x000fea0003800000 */
.L_x_550:
[----:B------:R-:W-:Y:S01]  /*115b0*/  BSSY B1, `(.L_x_552) ;  /* 0x000007d000017945 */ /* 0x000fe20003800000 */
[----:B------:R-:W-:-:S03]  /*115c0*/  @P5 VIADD R0, R3, 0xffffffe0 ;  /* 0xffffffe003005836 */ /* 0x000fc60000000000 */
[----:B------:R-:W-:Y:S05]  /*115d0*/  @P0 BRA `(.L_x_553) ;  /* 0x0000000400e80947 */ /* 0x000fea0003800000 */
[----:B-1----:R-:W1:Y:S01]  /*115e0*/  LDS.128 R4, [R0+0x1e200] ;  /* 0x01e2000000047984 */ /* 0x002e620000000c00 */
[----:B-----5:R-:W-:Y:S02]  /*115f0*/  SHF.R.U32.HI R10, RZ, 0x8, R40 ;  /* 0x00000008ff0a7819 */ /* 0x020fe40000011628 */
[----:B------:R-:W-:Y:S02]  /*11600*/  SHF.R.U32.HI R12, RZ, 0x8, R41 ;  /* 0x00000008ff0c7819 */ /* 0x000fe40000011629 */
[----:B------:R-:W-:Y:S02]  /*11610*/  SHF.R.U32.HI R24, RZ, 0x8, R43 ;  /* 0x00000008ff187819 */ /* 0x000fe4000001162b */
[----:B------:R-:W-:Y:S02]  /*11620*/  SHF.R.U32.HI R14, RZ, 0x8, R42 ;  /* 0x00000008ff0e7819 */ /* 0x000fe4000001162a */
[----:B------:R-:W-:Y:S02]  /*11630*/  LOP3.LUT R11, R40, 0xff, RZ, 0xc0, !PT ;  /* 0x000000ff280b7812 */ /* 0x000fe400078ec0ff */
[----:B------:R-:W-:-:S02]  /*11640*/  LOP3.LUT R10, R10, 0xff, RZ, 0xc0, !PT ;  /* 0x000000ff0a0a7812 */ /* 0x000fc400078ec0ff */
[----:B------:R-:W-:Y:S02]  /*11650*/  LOP3.LUT R13, R41, 0xff, RZ, 0xc0, !PT ;  /* 0x000000ff290d7812 */ /* 0x000fe400078ec0ff */
[----:B------:R-:W-:Y:S02]  /*11660*/  LOP3.LUT R25, R43, 0xff, RZ, 0xc0, !PT ;  /* 0x000000ff2b197812 */ /* 0x000fe400078ec0ff */
[----:B------:R-:W-:Y:S02]  /*11670*/  LOP3.LUT R12, R12, 0xff, RZ, 0xc0, !PT ;  /* 0x000000ff0c0c7812 */ /* 0x000fe400078ec0ff */
[----:B------:R-:W-:Y:S02]  /*11680*/  LOP3.LUT R24, R24, 0xff, RZ, 0xc0, !PT ;  /* 0x000000ff18187812 */ /* 0x000fe400078ec0ff */
[----:B------:R-:W-:Y:S02]  /*11690*/  LOP3.LUT R15, R42, 0xff, RZ, 0xc0, !PT ;  /* 0x000000ff2a0f7812 */ /* 0x000fe400078ec0ff */
[----:B------:R-:W-:-:S02]  /*116a0*/  LOP3.LUT R14, R14, 0xff, RZ, 0xc0, !PT ;  /* 0x000000ff0e0e7812 */ /* 0x000fc400078ec0ff */
[----:B------:R-:W-:Y:S02]  /*116b0*/  PRMT R11, R10, 0x7604, R11 ;  /* 0x000076040a0b7816 */ /* 0x000fe4000000000b */
[----:B------:R-:W-:Y:S02]  /*116c0*/  PRMT R13, R12, 0x7604, R13 ;  /* 0x000076040c0d7816 */ /* 0x000fe4000000000d */
[----:B------:R-:W-:Y:S02]  /*116d0*/  PRMT R25, R24, 0x7604, R25 ;  /* 0x0000760418197816 */ /* 0x000fe40000000019 */
[----:B------:R-:W-:Y:S02]  /*116e0*/  SHF.R.U32.HI R10, RZ, 0x10, R40 ;  /* 0x00000010ff0a7819 */ /* 0x000fe40000011628 */
[----:B------:R-:W-:Y:S02]  /*116f0*/  SHF.R.U32.HI R12, RZ, 0x10, R41 ;  /* 0x00000010ff0c7819 */ /* 0x000fe40000011629 */
[----:B------:R-:W-:-:S02]  /*11700*/  SHF.R.U32.HI R24, RZ, 0x10, R43 ;  /* 0x00000010ff187819 */ /* 0x000fc4000001162b */
[----:B------:R-:W-:Y:S02]  /*11710*/  PRMT R15, R14, 0x7604, R15 ;  /* 0x000076040e0f7816 */ /* 0x000fe4000000000f */
[----:B------:R-:W-:Y:S02]  /*11720*/  SHF.R.U32.HI R14, RZ, 0x10, R42 ;  /* 0x00000010ff0e7819 */ /* 0x000fe4000001162a */
[----:B------:R-:W-:Y:S02]  /*11730*/  LOP3.LUT R10, R10, 0xff, RZ, 0xc0, !PT ;  /* 0x000000ff0a0a7812 */ /* 0x000fe400078ec0ff */
[----:B------:R-:W-:Y:S02]  /*11740*/  LOP3.LUT R12, R12, 0xff, RZ, 0xc0, !PT ;  /* 0x000000ff0c0c7812 */ /* 0x000fe400078ec0ff */
[----:B------:R-:W-:Y:S02]  /*11750*/  LOP3.LUT R24, R24, 0xff, RZ, 0xc0, !PT ;  /* 0x000000ff18187812 */ /* 0x000fe400078ec0ff */
[----:B------:R-:W-:-:S02]  /*11760*/  LOP3.LUT R14, R14, 0xff, RZ, 0xc0, !PT ;  /* 0x000000ff0e0e7812 */ /* 0x000fc400078ec0ff */
[----:B------:R-:W-:Y:S02]  /*11770*/  PRMT R11, R10, 0x7054, R11 ;  /* 0x000070540a0b7816 */ /* 0x000fe4000000000b */
[----:B------:R-:W-:Y:S02]  /*11780*/  PRMT R13, R12, 0x7054, R13 ;  /* 0x000070540c0d7816 */ /* 0x000fe4000000000d */
[----:B------:R-:W-:Y:S02]  /*11790*/  PRMT R27, R24, 0x7054, R25 ;  /* 0x00007054181b7816 */ /* 0x000fe40000000019 */
[----:B------:R-:W-:Y:S02]  /*117a0*/  PRMT R25, R14, 0x7054, R15 ;  /* 0x000070540e197816 */ /* 0x000fe4000000000f */
        /* <DEDUP_REMOVED lines=17> */
[----:B------:R-:W-:Y:S01]  /*118c0*/  FMUL.FTZ R46, R10, R25 ;  /* 0x000000190a2e7220 */ /* 0x000fe20000410000 */
        /* <DEDUP_REMOVED lines=75> */
.L_x_553:
[----:B------:R-:W-:Y:S05]  /*11d80*/  BSYNC B1 ;  /* 0x0000000000017941 */ /* 0x000fea0003800000 */
.L_x_552:
[----:B------:R-:W-:Y:S04]  /*11d90*/  BSSY B1, `(.L_x_554) ;  /* 0x0000078000017945 */ /* 0x000fe80003800000 */
[----:B------:R-:W-:Y:S05]  /*11da0*/  @P1 BRA `(.L_x_555) ;  /* 0x0000000400d81947 */ /* 0x000fea0003800000 */
[----:B-12---:R-:W1:Y:S01]  /*11db0*/  LDS.128 R4, [R3+0x20200] ;  /* 0x0202000003047984 */ /* 0x006e620000000c00 */
        /* <DEDUP_REMOVED lines=9> */
[----:B------:R-:W-:Y:S02]  /*11e50*/  LOP3.LUT R14, R39, 0xff, RZ, 0xc0, !PT ;  /* 0x000000ff270e7812 */ /* 0x000fe400078ec0ff */
[----:B------:R-:W-:Y:S02]  /*11e60*/  LOP3.LUT R25, R25, 0xff, RZ, 0xc0, !PT ;  /* 0x000000ff19197812 */ /* 0x000fe400078ec0ff */
[----:B------:R-:W-:-:S02]  /*11e70*/  SHF.R.U32.HI R24, RZ, 0x10, R39 ;  /* 0x00000010ff187819 */ /* 0x000fc40000011627 */
[----:B------:R-:W-:Y:S02]  /*11e80*/  SHF.R.U32.HI R26, RZ, 0x10, R37 ;  /* 0x00000010ff1a7819 */ /* 0x000fe40000011625 */
[----:B------:R-:W-:Y:S02]  /*11e90*/  PRMT R11, R11, 0x7604, R10 ;  /* 0x000076040b0b7816 */ /* 0x000fe4000000000a */
[----:B------:R-:W-:Y:S02]  /*11ea0*/  LOP3.LUT R10, R38, 0xff, RZ, 0xc0, !PT ;  /* 0x000000ff260a7812 */ /* 0x000fe400078ec0ff */
[----:B------:R-:W-:Y:S02]  /*11eb0*/  LOP3.LUT R15, R13, 0xff, RZ, 0xc0, !PT ;  /* 0x000000ff0d0f7812 */ /* 0x000fe400078ec0ff */
[----:B------:R-:W-:Y:S01]  /*11ec0*/  PRMT R14, R25, 0x7604, R14 ;  /* 0x00007604190e7816 */ /* 0x000fe2000000000e */
[----:B------:R-:W-:Y:S01]  /*11ed0*/  IMAD.U32 R25, R24, 0x10000, RZ ;  /* 0x0001000018197824 */ /* 0x000fe200078e00ff */
[----:B------:R-:W-:-:S02]  /*11ee0*/  SHF.L.U32 R13, R26, 0x10, RZ ;  /* 0x000000101a0d7819 */ /* 0x000fc400000006ff */
[----:B------:R-:W-:Y:S02]  /*11ef0*/  PRMT R15, R15, 0x7604, R10 ;  /* 0x000076040f0f7816 */ /* 0x000fe4000000000a */
[----:B------:R-:W-:Y:S02]  /*11f00*/  LOP3.LUT R11, R11, 0xff0000, R36, 0xf8, !PT ;  /* 0x00ff00000b0b7812 */ /* 0x000fe400078ef824 */
[----:B------:R-:W-:Y:S02]  /*11f10*/  LOP3.LUT R13, R12, 0xff0000, R13, 0xf8, !PT ;  /* 0x00ff00000c0d7812 */ /* 0x000fe400078ef80d */
[----:B------:R-:W-:Y:S02]  /*11f20*/  LOP3.LUT R27, R14, 0xff0000, R25, 0xf8, !PT ;  /* 0x00ff00000e1b7812 */ /* 0x000fe400078ef819 */
[----:B------:R-:W-:Y:S02]  /*11f30*/  LOP3.LUT R25, R15, 0xff0000, R38, 0xf8, !PT ;  /* 0x00ff00000f197812 */ /* 0x000fe400078ef826 */
[----:B------:R-:W-:-:S02]  /*11f40*/  LOP3.LUT R15, R11, 0xff000000, R36, 0xf8, !PT ;  /* 0xff0000000b0f7812 */ /* 0x000fc400078ef824 */
[----:B------:R-:W-:Y:S02]  /*11f50*/  LOP3.LUT R27, R27, 0xff000000, R39, 0xf8, !PT ;  /* 0xff0000001b1b7812 */ /* 0x000fe400078ef827 */
        /* <DEDUP_REMOVED lines=91> */
.L_x_555:
[----:B------:R-:W-:Y:S05]  /*12510*/  BSYNC B1 ;  /* 0x0000000000017941 */ /* 0x000fea0003800000 */
.L_x_554:
[----:B------:R-:W-:Y:S04]  /*12520*/  BSSY B1, `(.L_x_556) ;  /* 0x000007c000017945 */ /* 0x000fe80003800000 */
[----:B------:R-:W-:Y:S05]  /*12530*/  @P2 BRA `(.L_x_557) ;  /* 0x0000000400e82947 */ /* 0x000fea0003800000 */
[----:B-123--:R-:W1:Y:S01]  /*12540*/  LDS.128 R4, [R0+0x20200] ;  /* 0x0202000000047984 */ /* 0x00ee620000000c00 */
        /* <DEDUP_REMOVED lines=121> */
.L_x_557:
[----:B------:R-:W-:Y:S05]  /*12ce0*/  BSYNC B1 ;  /* 0x0000000000017941 */ /* 0x000fea0003800000 */
.L_x_556:
[----:B------:R-:W-:Y:S04]  /*12cf0*/  BSSY B1, `(.L_x_558) ;  /* 0x0000078000017945 */ /* 0x000fe80003800000 */
[----:B------:R-:W-:Y:S05]  /*12d00*/  @P3 BRA `(.L_x_559) ;  /* 0x0000000400d83947 */ /* 0x000fea0003800000 */
[----:B-1234-:R-:W1:Y:S01]  /*12d10*/  LDS.128 R4, [R3+0x22200] ;  /* 0x0222000003047984 */ /* 0x01ee620000000c00 */
        /* <DEDUP_REMOVED lines=117> */
.L_x_559:
[----:B------:R-:W-:Y:S05]  /*13470*/  BSYNC B1 ;  /* 0x0000000000017941 */ /* 0x000fea0003800000 */
.L_x_558:
[----:B------:R-:W-:Y:S05]  /*13480*/  @P4 BRA `(.L_x_549) ;  /* 0x0000003800c84947 */ /* 0x000fea0003800000 */
[----:B-1234-:R-:W1:Y:S01]  /*13490*/  LDS.128 R4, [R0+0x22200] ;  /* 0x0222000000047984 */ /* 0x01ee620000000c00 */
[----:B-----5:R-:W-:Y:S02]  /*134a0*/  SHF.R.U32.HI R11, RZ, 0x8, R9 ;  /* 0x00000008ff0b7819 */ /* 0x020fe40000011609 */
[----:B------:R-:W-:Y:S02]  /*134b0*/  SHF.R.U32.HI R24, RZ, 0x8, R21 ;  /* 0x00000008ff187819 */ /* 0x000fe40000011615 */
[----:B------:R-:W-:Y:S02]  /*134c0*/  SHF.R.U32.HI R13, RZ, 0x8, R20 ;  /* 0x00000008ff0d7819 */ /* 0x000fe40000011614 */
[----:B------:R-:W-:Y:S02]  /*134d0*/  LOP3.LUT R12, R9, 0xff, RZ, 0xc0, !PT ;  /* 0x000000ff090c7812 */ /* 0x000fe400078ec0ff */
[----:B------:R-:W-:Y:S02]  /*134e0*/  LOP3.LUT R25, R21, 0xff, RZ, 0xc0, !PT ;  /* 0x000000ff15197812 */ /* 0x000fe400078ec0ff */
[----:B------:R-:W-:-:S02]  /*134f0*/  LOP3.LUT R11, R11, 0xff, RZ, 0xc0, !PT ;  /* 0x000000ff0b0b7812 */ /* 0x000fc400078ec0ff */
[----:B------:R-:W-:Y:S02]  /*13500*/  LOP3.LUT R24, R24, 0xff, RZ, 0xc0, !PT ;  /* 0x000000ff18187812 */ /* 0x000fe400078ec0ff */
[----:B------:R-:W-:Y:S02]  /*13510*/  SHF.R.U32.HI R3, RZ, 0x8, R8 ;  /* 0x00000008ff037819 */ /* 0x000fe40000011608 */
[----:B------:R-:W-:Y:S02]  /*13520*/  LOP3.LUT R14, R13, 0xff, RZ, 0xc0, !PT ;  /* 0x000000ff0d0e7812 */ /* 0x000fe400078ec0ff */
[----:B------:R-:W-:Y:S02]  /*13530*/  PRMT R13, R11, 0x7604, R12 ;  /* 0x000076040b0d7816 */ /* 0x000fe4000000000c */
[----:B------:R-:W-:Y:S02]  /*13540*/  PRMT R25, R24, 0x7604, R25 ;  /* 0x0000760418197816 */ /* 0x000fe40000000019 */
[----:B------:R-:W-:-:S02]  /*13550*/  SHF.R.U32.HI R12, RZ, 0x10, R9 ;  /* 0x00000010ff0c7819 */ /* 0x000fc40000011609 */
[----:B------:R-:W-:Y:S02]  /*13560*/  SHF.R.U32.HI R24, RZ, 0x10, R21 ;  /* 0x00000010ff187819 */ /* 0x000fe40000011615 */
[----:B------:R-:W-:Y:S02]  /*13570*/  LOP3.LUT R10, R8, 0xff, RZ, 0xc0, !PT ;  /* 0x000000ff080a7812 */ /* 0x000fe400078ec0ff */
[----:B------:R-:W-:Y:S02]  /*13580*/  LOP3.LUT R3, R3, 0xff, RZ, 0xc0, !PT ;  /* 0x000000ff03037812 */ /* 0x000fe400078ec0ff */
[----:B------:R-:W-:Y:S02]  /*13590*/  LOP3.LUT R12, R12, 0xff, RZ, 0xc0, !PT ;  /* 0x000000ff0c0c7812 */ /* 0x000fe400078ec0ff */
[----:B------:R-:W-:Y:S02]  /*135a0*/  LOP3.LUT R24, R24, 0xff, RZ, 0xc0, !PT ;  /* 0x000000ff18187812 */ /* 0x000fe400078ec0ff */
[----:B------:R-:W-:-:S02]  /*135b0*/  LOP3.LUT R15, R20, 0xff, RZ, 0xc0, !PT ;  /* 0x000000ff140f7812 */ /* 0x000fc400078ec0ff */
[----:B------:R-:W-:Y:S02]  /*135c0*/  PRMT R10, R3, 0x7604, R10 ;  /* 0x00007604030a7816 */ /* 0x000fe4000000000a */
[----:B------:R-:W-:Y:S02]  /*135d0*/  SHF.R.U32.HI R3, RZ, 0x10, R8 ;  /* 0x00000010ff037819 */ /* 0x000fe40000011608 */
[----:B------:R-:W-:Y:S02]  /*135e0*/  SHF.R.U32.HI R11, RZ, 0x10, R20 ;  /* 0x00000010ff0b7819 */ /* 0x000fe40000011614 */
[----:B------:R-:W-:Y:S02]  /*135f0*/  PRMT R13, R12, 0x7054, R13 ;  /* 0x000070540c0d7816 */ /* 0x000fe4000000000d */
[----:B------:R-:W-:Y:S02]  /*13600*/  PRMT R25, R24, 0x7054, R25 ;  /* 0x0000705418197816 */ /* 0x000fe40000000019 */
[----:B------:R-:W-:-:S02]  /*13610*/  PRMT R15, R14, 0x7604, R15 ;  /* 0x000076040e0f7816 */ /* 0x000fc4000000000f */
[----:B------:R-:W-:Y:S02]  /*13620*/  LOP3.LUT R3, R3, 0xff, RZ, 0xc0, !PT ;  /* 0x000000ff03037812 */ /* 0x000fe400078ec0ff */
[----:B------:R-:W-:Y:S02]  /*13630*/  LOP3.LUT R14, R11, 0xff, RZ, 0xc0, !PT ;  /* 0x000000ff0b0e7812 */ /* 0x000fe400078ec0ff */
[----:B------:R-:W-:Y:S02]  /*13640*/  LOP3.LUT R25, R25, 0xff000000, R21, 0xf8, !PT ;  /* 0xff00000019197812 */ /* 0x000fe400078ef815 */
[----:B------:R-:W-:Y:S02]  /*13650*/  LOP3.LUT R13, R13, 0xff000000, R9, 0xf8, !PT ;  /* 0xff0000000d0d7812 */ /* 0x000fe400078ef809 */
[----:B------:R-:W-:Y:S02]  /*13660*/  PRMT R11, R3, 0x7054, R10 ;  /* 0x00007054030b7816 */ /* 0x000fe4000000000a */
[----:B------:R-:W-:-:S02]  /*13670*/  PRMT R15, R14, 0x7054, R15 ;  /* 0x000070540e0f7816 */ /* 0x000fc4000000000f */
[-C--:B-1----:R-:W-:Y:S02]  /*13680*/  F2FP.F16.E4M3.UNPACK_B R3, R6.reuse.H1 ;  /* 0x00000006ff03723e */ /* 0x082fe400030006ff */
[----:B------:R-:W-:Y:S02]  /*13690*/  F2FP.F16.E4M3.UNPACK_B R21, R25 ;  /* 0x00000019ff15723e */ /* 0x000fe400020006ff */
[----:B------:R-:W-:Y:S01]  /*136a0*/  F2FP.F16.E4M3.UNPACK_B R14, R13 ;  /* 0x0000000dff0e723e */ /* 0x000fe200020006ff */
[--C-:B------:R-:W-:Y:S01]  /*136b0*/  HADD2.F32 R9, -RZ, R3.reuse.H0_H0 ;  /* 0x20000003ff097230 */ /* 0x100fe20000004100 */
[----:B------:R-:W-:Y:S01]  /*136c0*/  LOP3.LUT R12, R11, 0xff000000, R8, 0xf8, !PT ;  /* 0xff0000000b0c7812 */ /* 0x000fe200078ef808 */
[----:B------:R-:W-:Y:S01]  /*136d0*/  HADD2.F32 R8, -RZ, R3.H1_H1 ;  /* 0x30000003ff087230 */ /* 0x000fe20000004100 */
[----:B------:R-:W-:Y:S01]  /*136e0*/  LOP3.LUT R20, R15, 0xff000000, R20, 0xf8, !PT ;  /* 0xff0000000f147812 */ /* 0x000fe200078ef814 */
[--C-:B------:R-:W-:Y:S01]  /*136f0*/  HADD2.F32 R24, -RZ, R21.reuse.H1_H1 ;  /* 0x30000015ff187230 */ /* 0x100fe20000004100 */
[----:B------:R-:W-:Y:S01]  /*13700*/  F2FP.F16.E4M3.UNPACK_B R6, R6 ;  /* 0x00000006ff06723e */ /* 0x000fe200020006ff */
[--C-:B------:R-:W-:Y:S01]  /*13710*/  HADD2.F32 R15, -RZ, R14.reuse.H1_H1 ;  /* 0x3000000eff0f7230 */ /* 0x100fe20000004100 */
[-C--:B------:R-:W-:Y:S01]  /*13720*/  F2FP.F16.E4M3.UNPACK_B R10, R7.reuse ;  /* 0x00000007ff0a723e */ /* 0x080fe200020006ff */
[----:B------:R-:W-:Y:S01]  /*13730*/  HADD2.F32 R21, -RZ, R21.H0_H0 ;  /* 0x20000015ff157230 */ /* 0x000fe20000004100 */
[----:B------:R-:W-:Y:S01]  /*13740*/  F2FP.F16.E4M3.UNPACK_B R11, R7.H1 ;  /* 0x00000007ff0b723e */ /* 0x000fe200030006ff */
[C---:B------:R-:W-:Y:S01]  /*13750*/  FMUL.FTZ R26, R8.reuse, R24 ;  /* 0x00000018081a7220 */ /* 0x040fe20000410000 */
[----:B------:R-:W-:Y:S01]  /*13760*/  FMUL.FTZ R29, R8, R15 ;  /* 0x0000000f081d7220 */ /* 0x000fe20000410000 */
[-C--:B------:R-:W-:Y:S01]  /*13770*/  F2FP.F16.E4M3.UNPACK_B R7, R5.reuse ;  /* 0x00000005ff07723e */ /* 0x080fe200020006ff */
[----:B------:R-:W-:Y:S01]  /*13780*/  HADD2.F32 R14, -RZ, R14.H0_H0 ;  /* 0x2000000eff0e7230 */ /* 0x000fe20000004100 */
[----:B------:R-:W-:Y:S01]  /*13790*/  F2FP.F16.E4M3.UNPACK_B R8, R5.H1 ;  /* 0x00000005ff08723e */ /* 0x000fe200030006ff */
[----:B------:R-:W-:-:S02]  /*137a0*/  HADD2.F32 R5, -RZ, R6.H1_H1 ;  /* 0x30000006ff057230 */ /* 0x000fc40000004100 */
[C---:B------:R-:W-:Y:S01]  /*137b0*/  FFMA.FTZ R27, R9.reuse, R15, -R26 ;  /* 0x0000000f091b7223 */ /* 0x040fe2000001081a */
[----:B------:R-:W-:Y:S01]  /*137c0*/  FFMA.FTZ R28, R9, R24, R29 ;  /* 0x00000018091c7223 */ /* 0x000fe2000001001d */
[----:B------:R-:W-:Y:S01]  /*137d0*/  HADD2.F32 R6, -RZ, R6.H0_H0 ;  /* 0x20000006ff067230 */ /* 0x000fe20000004100 */
[----:B------:R-:W-:Y:S01]  /*137e0*/  F2FP.F16.E4M3.UNPACK_B R25, R25.H1 ;  /* 0x00000019ff19723e */ /* 0x000fe200030006ff */
[C---:B------:R-:W-:Y:S01]  /*137f0*/  FMUL.FTZ R9, R5.reuse, R21 ;  /* 0x0000001505097220 */ /* 0x040fe20000410000 */
[----:B------:R-:W-:Y:S01]  /*13800*/  F2FP.F16.E4M3.UNPACK_B R13, R13.H1 ;  /* 0x0000000dff0d723e */ /* 0x000fe200030006ff */
[-C--:B------:R-:W-:Y:S01]  /*13810*/  FMUL.FTZ R24, R5, R14.reuse ;  /* 0x0000000e05187220 */ /* 0x080fe20000410000 */
[----:B------:R-:W-:Y:S02]  /*13820*/  HADD2.F32 R5, -RZ, R10.H1_H1 ;  /* 0x3000000aff057230 */ /* 0x000fe40000004100 */
[----:B------:R-:W-:Y:S01]  /*13830*/  FFMA.FTZ R26, R6, R14, -R9 ;  /* 0x0000000e061a7223 */ /* 0x000fe20000010809 */
[----:B------:R-:W-:-:S02]  /*13840*/  HADD2.F32 R15, -RZ, R25.H0_H0 ;  /* 0x20000019ff0f7230 */ /* 0x000fc40000004100 */
[----:B------:R-:W-:Y:S01]  /*13850*/  FFMA.FTZ R21, R6, R21, R24 ;  /* 0x0000001506157223 */ /* 0x000fe20000010018 */
[----:B------:R-:W-:Y:S01]  /*13860*/  HADD2.F32 R9, -RZ, R13.H0_H0 ;  /* 0x2000000dff097230 */ /* 0x000fe20000004100 */
[----:B------:R-:W-:Y:S01]  /*13870*/  F2FP.F16.E4M3.UNPACK_B R3, R4 ;  /* 0x00000004ff03723e */ /* 0x000fe200020006ff */
[----:B------:R-:W-:Y:S02]  /*13880*/  HADD2.F32 R10, -RZ, R10.H0_H0 ;  /* 0x2000000aff0a7230 */ /* 0x000fe40000004100 */
[C---:B------:R-:W-:Y:S01]  /*13890*/  FMUL.FTZ R29, R5.reuse, R15 ;  /* 0x0000000f051d7220 */ /* 0x040fe20000410000 */
[----:B------:R-:W-:Y:S02]  /*138a0*/  HADD2.F32 R25, -RZ, R25.H1_H1 ;  /* 0x30000019ff197230 */ /* 0x000fe40000004100 */
[-C--:B------:R-:W-:Y:S01]  /*138b0*/  FMUL.FTZ R5, R5, R9.reuse ;  /* 0x0000000905057220 */ /* 0x080fe20000410000 */
[----:B------:R-:W-:Y:S02]  /*138c0*/  HADD2.F32 R6, -RZ, R11.H1_H1 ;  /* 0x3000000bff067230 */ /* 0x000fe40000004100 */
[----:B------:R-:W-:Y:S01]  /*138d0*/  FFMA.FTZ R29, R10, R9, -R29 ;  /* 0x000000090a1d7223 */ /* 0x000fe2000001081d */
[----:B------:R-:W-:-:S02]  /*138e0*/  HADD2.F32 R13, -RZ, R13.H1_H1 ;  /* 0x3000000dff0d7230 */ /* 0x000fc40000004100 */
[----:B------:R-:W-:Y:S01]  /*138f0*/  FFMA.FTZ R30, R10, R15, R5 ;  /* 0x0000000f0a1e7223 */ /* 0x000fe20000010005 */
[----:B------:R-:W-:Y:S02]  /*13900*/  HADD2.F32 R11, -RZ, R11.H0_H0 ;  /* 0x2000000bff0b7230 */ /* 0x000fe40000004100 */
[C---:B------:R-:W-:Y:S01]  /*13910*/  FMUL.FTZ R14, R6.reuse, R25 ;  /* 0x00000019060e7220 */ /* 0x040fe20000410000 */
[----:B------:R-:W-:Y:S01]  /*13920*/  F2FP.F16.E4M3.UNPACK_B R5, R20 ;  /* 0x00000014ff05723e */ /* 0x000fe200020006ff */
[-C--:B------:R-:W-:Y:S01]  /*13930*/  FMUL.FTZ R10, R6, R13.reuse ;  /* 0x0000000d060a7220 */ /* 0x080fe20000410000 */
[----:B------:R-:W-:Y:S01]  /*13940*/  F2FP.F16.E4M3.UNPACK_B R4, R4.H1 ;  /* 0x00000004ff04723e */ /* 0x000fe200030006ff */
[C---:B------:R-:W-:Y:S01]  /*13950*/  FFMA.FTZ R31, R11.reuse, R13, -R14 ;  /* 0x0000000d0b1f7223 */ /* 0x040fe2000001080e */
[-C--:B------:R-:W-:Y:S01]  /*13960*/  F2FP.F16.E4M3.UNPACK_B R9, R12.reuse ;  /* 0x0000000cff09723e */ /* 0x080fe200020006ff */
[----:B------:R-:W-:Y:S01]  /*13970*/  FFMA.FTZ R32, R11, R25, R10 ;  /* 0x000000190b207223 */ /* 0x000fe2000001000a */
[--C-:B------:R-:W-:Y:S01]  /*13980*/  HADD2.F32 R13, -RZ, R5.reuse.H1_H1 ;  /* 0x30000005ff0d7230 */ /* 0x100fe20000004100 */
[----:B------:R-:W-:Y:S01]  /*13990*/  F2FP.F16.E4M3.UNPACK_B R12, R12.H1 ;  /* 0x0000000cff0c723e */ /* 0x000fe200030006ff */
[----:B------:R-:W-:Y:S01]  /*139a0*/  HADD2.F32 R11, -RZ, R5.H0_H0 ;  /* 0x20000005ff0b7230 */ /* 0x000fe20000004100 */
[----:B------:R-:W-:Y:S01]  /*139b0*/  F2FP.F16.E4M3.UNPACK_B R20, R20.H1 ;  /* 0x00000014ff14723e */ /* 0x000fe200030006ff */
[----:B------:R-:W-:Y:S01]  /*139c0*/  HADD2.F32 R6, -RZ, R4.H1_H1 ;  /* 0x30000004ff067230 */ /* 0x000fe20000004100 */
[----:B------:R-:W-:Y:S01]  /*139d0*/  F2FP.SATFINITE.E4M3.F32.PACK_AB_MERGE_C R27, R28, R27, RZ ;  /* 0x0000001b1c1b723e */ /* 0x000fe200048070ff */
[----:B------:R-:W-:-:S02]  /*139e0*/  HADD2.F32 R10, -RZ, R9.H1_H1 ;  /* 0x30000009ff0a7230 */ /* 0x000fc40000004100 */
[----:B------:R-:W-:Y:S02]  /*139f0*/  HADD2.F32 R5, -RZ, R4.H0_H0 ;  /* 0x20000004ff057230 */ /* 0x000fe40000004100 */
[C---:B------:R-:W-:Y:S01]  /*13a00*/  FMUL.FTZ R14, R6.reuse, R13 ;  /* 0x0000000d060e7220 */ /* 0x040fe20000410000 */
[----:B------:R-:W-:Y:S02]  /*13a10*/  HADD2.F32 R4, -RZ, R3.H1_H1 ;  /* 0x30000003ff047230 */ /* 0x000fe40000004100 */
[-C--:B------:R-:W-:Y:S01]  /*13a20*/  FMUL.FTZ R24, R6, R10.reuse ;  /* 0x0000000a06187220 */ /* 0x080fe20000410000 */
[----:B------:R-:W-:Y:S02]  /*13a30*/  HADD2.F32 R9, -RZ, R9.H0_H0 ;  /* 0x20000009ff097230 */ /* 0x000fe40000004100 */
[C---:B------:R-:W-:Y:S01]  /*13a40*/  FFMA.FTZ R14, R5.reuse, R10, -R14 ;  /* 0x0000000a050e7223 */ /* 0x040fe2000001080e */
[----:B------:R-:W-:Y:S02]  /*13a50*/  HADD2.F32 R3, -RZ, R3.H0_H0 ;  /* 0x20000003ff037230 */ /* 0x000fe40000004100 */
[C---:B------:R-:W-:Y:S01]  /*13a60*/  FMUL.FTZ R6, R4.reuse, R11 ;  /* 0x0000000b04067220 */ /* 0x040fe20000410000 */
[----:B------:R-:W-:Y:S01]  /*13a70*/  FFMA.FTZ R13, R5, R13, R24 ;  /* 0x0000000d050d7223 */ /* 0x000fe20000010018 */
[----:B------:R-:W-:Y:S01]  /*13a80*/  FMUL.FTZ R4, R4, R9 ;  /* 0x0000000904047220 */ /* 0x000fe20000410000 */
[----:B------:R-:W-:-:S02]  /*13a90*/  HADD2.F32 R5, -RZ, R12.H1_H1 ;  /* 0x3000000cff057230 */ /* 0x000fc40000004100 */
[C---:B------:R-:W-:Y:S01]  /*13aa0*/  FFMA.FTZ R10, R3.reuse, R9, -R6 ;  /* 0x00000009030a7223 */ /* 0x040fe20000010806 */
[----:B------:R-:W-:Y:S02]  /*13ab0*/  HADD2.F32 R9, -RZ, R20.H1_H1 ;  /* 0x30000014ff097230 */ /* 0x000fe40000004100 */
[----:B------:R-:W-:Y:S01]  /*13ac0*/  FFMA.FTZ R11, R3, R11, R4 ;  /* 0x0000000b030b7223 */ /* 0x000fe20000010004 */
[----:B------:R-:W-:Y:S02]  /*13ad0*/  HADD2.F32 R4, -RZ, R8.H1_H1 ;  /* 0x30000008ff047230 */ /* 0x000fe40000004100 */
[----:B------:R-:W-:Y:S02]  /*13ae0*/  HADD2.F32 R20, -RZ, R20.H0_H0 ;  /* 0x20000014ff147230 */ /* 0x000fe40000004100 */
[----:B------:R-:W-:Y:S02]  /*13af0*/  HADD2.F32 R3, -RZ, R7.H1_H1 ;  /* 0x30000007ff037230 */ /* 0x000fe40000004100 */
[----:B------:R-:W-:Y:S01]  /*13b00*/  FMUL.FTZ R15, R4, R9 ;  /* 0x00000009040f7220 */ /* 0x000fe20000410000 */
[----:B------:R-:W-:-:S02]  /*13b10*/  HADD2.F32 R12, -RZ, R12.H0_H0 ;  /* 0x2000000cff0c7230 */ /* 0x000fc40000004100 */
[-C--:B------:R-:W-:Y:S01]  /*13b20*/  FMUL.FTZ R6, R4, R5.reuse ;  /* 0x0000000504067220 */ /* 0x080fe20000410000 */
        /* <DEDUP_REMOVED lines=11> */
[----:B------:R-:W-:Y:S02]  /*13be0*/  F2FP.SATFINITE.E4M3.F32.PACK_AB_MERGE_C R6, R21, R26, R27 ;  /* 0x0000001a1506723e */ /* 0x000fe4000480701b */
[----:B------:R-:W-:Y:S02]  /*13bf0*/  F2FP.SATFINITE.E4M3.F32.PACK_AB_MERGE_C R7, R30, R29, R7 ;  /* 0x0000001d1e07723e */ /* 0x000fe40004807007 */
[----:B------:R-:W-:Y:S02]  /*13c00*/  F2FP.SATFINITE.E4M3.F32.PACK_AB_MERGE_C R4, R11, R10, R4 ;  /* 0x0000000a0b04723e */ /* 0x000fe40004807004 */
[----:B------:R-:W-:-:S05]  /*13c10*/  F2FP.SATFINITE.E4M3.F32.PACK_AB_MERGE_C R5, R20, R5, R15 ;  /* 0x000000051405723e */ /* 0x000fca000480700f */
[----:B------:R1:W-:Y:S01]  /*13c20*/  STS.128 [R0+0x22200], R4 ;  /* 0x0222000400007388 */ /* 0x0003e20000000c00 */
[----:B------:R-:W-:Y:S05]  /*13c30*/  BRA `(.L_x_549) ;  /* 0x0000003000dc7947 */ /* 0x000fea0003800000 */
.L_x_540:
        /* <DEDUP_REMOVED lines=16> */
[----:B------:R-:W-:Y:S02]  /*13d40*/  CS2R R36, SRZ ;  /* 0x0000000000247805 */ /* 0x000fe4000001ff00 */
[----:B------:R-:W-:Y:S02]  /*13d50*/  ISETP.GE.AND P1, PT, R22, UR4, PT ;  /* 0x0000000416007c0c */ /* 0x000fe4000bf26270 */
[----:B------:R-:W-:Y:S02]  /*13d60*/  CS2R R38, SRZ ;  /* 0x0000000000267805 */ /* 0x000fe4000001ff00 */
[----:B------:R-:W-:Y:S02]  /*13d70*/  ISETP.GE.AND P2, PT, R221, UR4, PT ;  /* 0x00000004dd007c0c */ /* 0x000fe4000bf46270 */
[----:B------:R-:W-:Y:S02]  /*13d80*/  CS2R R40, SRZ ;  /* 0x0000000000287805 */ /* 0x000fe4000001ff00 */
[----:B------:R-:W-:-:S02]  /*13d90*/  ISETP.GE.AND P3, PT, R222, UR4, PT ;  /* 0x00000004de007c0c */ /* 0x000fc4000bf66270 */
        /* <DEDUP_REMOVED lines=9> */
[----:B------:R0:W5:Y:S04]  /*13e30*/  @!P1 LDG.E.128 R36, desc[UR54][R56.64] ;  /* 0x0000003638249981 */ /* 0x000168000c1e1d00 */
[----:B------:R0:W5:Y:S04]  /*13e40*/  @!P2 LDG.E.128 R40, desc[UR54][R56.64+0x20] ;  /* 0x000020363828a981 */ /* 0x000168000c1e1d00 */
[----:B------:R0:W5:Y:S04]  /*13e50*/  @!P3 LDG.E.128 R44, desc[UR54][R56.64+0x40] ;  /* 0x00004036382cb981 */ /* 0x000168000c1e1d00 */
[----:B------:R0:W5:Y:S04]  /*13e60*/  @!P1 LDG.E.128 R4, desc[UR54][R58.64] ;  /* 0x000000363a049981 */ /* 0x000168000c1e1d00 */
[----:B------:R0:W5:Y:S04]  /*13e70*/  @!P2 LDG.E.128 R28, desc[UR54][R58.64+0x20] ;  /* 0x000020363a1ca981 */ /* 0x000168000c1e1d00 */
[----:B------:R0:W5:Y:S02]  /*13e80*/  @!P3 LDG.E.128 R32, desc[UR54][R58.64+0x40] ;  /* 0x000040363a20b981 */ /* 0x000164000c1e1d00 */
.L_x_561:
[----:B------:R-:W-:Y:S05]  /*13e90*/  BSYNC B1 ;  /* 0x0000000000017941 */ /* 0x000fea0003800000 */
.L_x_560:
[----:B------:R-:W-:-:S03]  /*13ea0*/  UMOV UR4, 0xffffffff ;  /* 0xffffffff00047882 */ /* 0x000fc60000000000 */
[----:B------:R-:W-:Y:S05]  /*13eb0*/  BRA.DIV UR4, `(.L_x_562) ;  /* 0x0000014a04987947 */ /* 0x000fea000b800000 */
.L_x_769:
[----:B------:R-:W-:-:S03]  /*13ec0*/  UMOV UR4, 0xffffffff ;  /* 0xffffffff00047882 */ /* 0x000fc60000000000 */
[----:B------:R-:W-:Y:S05]  /*13ed0*/  BRA.DIV UR4, `(.L_x_563) ;  /* 0x0000014a04b87947 */ /* 0x000fea000b800000 */
.L_x_772:
[----:B------:R-:W-:-:S03]  /*13ee0*/  UMOV UR4, 0xffffffff ;  /* 0xffffffff00047882 */ /* 0x000fc60000000000 */
[----:B------:R-:W-:Y:S05]  /*13ef0*/  BRA.DIV UR4, `(.L_x_564) ;  /* 0x0000014a04d87947 */ /* 0x000fea000b800000 */
.L_x_775:
[----:B------:R-:W-:-:S03]  /*13f00*/  UMOV UR4, 0xffffffff ;  /* 0xffffffff00047882 */ /* 0x000fc60000000000 */
[----:B------:R-:W-:Y:S05]  /*13f10*/  BRA.DIV UR4, `(.L_x_565) ;  /* 0x0000014a04f87947 */ /* 0x000fea000b800000 */
.L_x_778:
        /* <DEDUP_REMOVED lines=8> */
.L_x_779:
[----:B------:R-:W-:Y:S05]  /*13fa0*/  BSYNC B1 ;  /* 0x0000000000017941 */ /* 0x000fea0003800000 */
.L_x_566:
[----:B------:R-:W-:Y:S05]  /*13fb0*/  @P0 BRA `(.L_x_549) ;  /* 0x0000002c00fc0947 */ /* 0x000fea0003800000 */
[----:B-1----:R-:W1:Y:S01]  /*13fc0*/  LDC R3, c[0x0][0x3d4] ;  /* 0x0000f500ff037b82 */ /* 0x002e620000000800 */
[----:B------:R-:W-:Y:S01]  /*13fd0*/  BSSY B1, `(.L_x_568) ;  /* 0x0000101000017945 */ /* 0x000fe20003800000 */
[-C--:B-1----:R-:W-:Y:S02]  /*13fe0*/  ISETP.GE.AND P0, PT, R22, R3.reuse, PT ;  /* 0x000000031600720c */ /* 0x082fe40003f06270 */
[-C--:B------:R-:W-:Y:S02]  /*13ff0*/  ISETP.GE.AND P1, PT, R221, R3.reuse, PT ;  /* 0x00000003dd00720c */ /* 0x080fe40003f26270 */
[----:B------:R-:W-:-:S09]  /*14000*/  ISETP.GE.AND P2, PT, R222, R3, PT ;  /* 0x00000003de00720c */ /* 0x000fd20003f46270 */
[----:B------:R-:W-:Y:S05]  /*14010*/  @P0 BRA `(.L_x_569) ;  /* 0x0000000c00f00947 */ /* 0x000fea0003800000 */
[----:B------:R-:W2:Y:S01]  /*14020*/  LDL R70, [R1+0x30] ;  /* 0x0000300001467983 */ /* 0x000ea20000100800 */
[----:B------:R-:W1:Y:S01]  /*14030*/  S2R R8, SR_TID.X ;  /* 0x0000000000087919 */ /* 0x000e620000002100 */
[----:B-----5:R-:W-:Y:S02]  /*14040*/  SHF.R.U32.HI R0, RZ, 0x8, R36 ;  /* 0x00000008ff007819 */ /* 0x020fe40000011624 */
[----:B------:R-:W-:Y:S02]  /*14050*/  SHF.R.U32.HI R13, RZ, 0x8, R38 ;  /* 0x00000008ff0d7819 */ /* 0x000fe40000011626 */
[----:B------:R-:W-:Y:S02]  /*14060*/  LOP3.LUT R12, R38, 0xff, RZ, 0xc0, !PT ;  /* 0x000000ff260c7812 */ /* 0x000fe400078ec0ff */
[----:B------:R-:W-:Y:S01]  /*14070*/  LOP3.LUT R13, R13, 0xff, RZ, 0xc0, !PT ;  /* 0x000000ff0d0d7812 */ /* 0x000fe200078ec0ff */
[----:B-1----:R-:W-:-:S05]  /*14080*/  VIADD R9, R8, 0xffffff80 ;  /* 0xffffff8008097836 */ /* 0x002fca0000000000 */
[----:B------:R-:W-:-:S04]  /*14090*/  LEA.HI R14, R9, R9, RZ, 0x1 ;  /* 0x00000009090e7211 */ /* 0x000fc800078f08ff */
[----:B------:R-:W-:-:S04]  /*140a0*/  LOP3.LUT R14, R14, 0xfffffffe, RZ, 0xc0, !PT ;  /* 0xfffffffe0e0e7812 */ /* 0x000fc800078ec0ff */
[----:B------:R-:W-:Y:S02]  /*140b0*/  IADD3 R14, R9, -R14, RZ ;  /* 0x8000000e090e7210 */ /* 0x000fe40007ffe0ff */
[----:B------:R-:W-:Y:S02]  /*140c0*/  LOP3.LUT R8, R36, 0xff, RZ, 0xc0, !PT ;  /* 0x000000ff24087812 */ /* 0x000fe400078ec0ff */
[----:B------:R-:W-:Y:S02]  /*140d0*/  LOP3.LUT R9, R0, 0xff, RZ, 0xc0, !PT ;  /* 0x000000ff00097812 */ /* 0x000fe400078ec0ff */
[----:B------:R-:W-:Y:S02]  /*140e0*/  LEA.HI R0, R3, R14, RZ, 0x1c ;  /* 0x0000000e03007211 */ /* 0x000fe400078fe0ff */
[----:B------:R-:W-:Y:S02]  /*140f0*/  PRMT R21, R9, 0x7604, R8 ;  /* 0x0000760409157816 */ /* 0x000fe40000000008 */
[----:B------:R-:W-:-:S04]  /*14100*/  SHF.R.S32.HI R9, RZ, 0x1f, R0 ;  /* 0x0000001fff097819 */ /* 0x000fc80000011400 */
[----:B------:R-:W-:Y:S01]  /*14110*/  LEA.HI R8, R9, R0, RZ, 0x2 ;  /* 0x0000000009087211 */ /* 0x000fe200078f10ff */
[----:B------:R-:W-:Y:S01]  /*14120*/  IMAD.SHL.U32 R9, R0, 0x10, RZ ;  /* 0x0000001000097824 */ /* 0x000fe200078e00ff */
[----:B------:R-:W-:Y:S02]  /*14130*/  PRMT R27, R13, 0x7604, R12 ;  /* 0x000076040d1b7816 */ /* 0x000fe4000000000c */
[----:B------:R-:W-:Y:S01]  /*14140*/  SHF.R.U32.HI R13, RZ, 0x8, R39 ;  /* 0x00000008ff0d7819 */ /* 0x000fe20000011627 */
[----:B------:R-:W-:Y:S01]  /*14150*/  IMAD.SHL.U32 R8, R8, 0x800, RZ ;  /* 0x0000080008087824 */ /* 0x000fe200078e00ff */
[----:B------:R-:W-:Y:S02]  /*14160*/  LOP3.LUT R0, R224, 0x30, R9, 0xf8, !PT ;  /* 0x00000030e0007812 */ /* 0x000fe400078ef809 */
[----:B------:R-:W-:Y:S02]  /*14170*/  SHF.R.U32.HI R11, RZ, 0x8, R37 ;  /* 0x00000008ff0b7819 */ /* 0x000fe40000011625 */
[----:B------:R-:W-:-:S02]  /*14180*/  LOP3.LUT R9, R13, 0xff, RZ, 0xc0, !PT ;  /* 0x000000ff0d097812 */ /* 0x000fc400078ec0ff */
[----:B------:R-:W-:Y:S02]  /*14190*/  LOP3.LUT R0, R0, R225, RZ, 0x3c, !PT ;  /* 0x000000e100007212 */ /* 0x000fe400078e3cff */
[----:B------:R-:W-:Y:S02]  /*141a0*/  LOP3.LUT R13, R8, 0xffffe000, RZ, 0xc0, !PT ;  /* 0xffffe000080d7812 */ /* 0x000fe400078ec0ff */
[----:B------:R-:W-:Y:S02]  /*141b0*/  LOP3.LUT R10, R37, 0xff, RZ, 0xc0, !PT ;  /* 0x000000ff250a7812 */ /* 0x000fe400078ec0ff */
[----:B------:R-:W-:Y:S02]  /*141c0*/  LOP3.LUT R11, R11, 0xff, RZ, 0xc0, !PT ;  /* 0x000000ff0b0b7812 */ /* 0x000fe400078ec0ff */
[----:B------:R-:W-:Y:S02]  /*141d0*/  SHF.R.U32.HI R12, RZ, 0x8, R4 ;  /* 0x00000008ff0c7819 */ /* 0x000fe40000011604 */
[----:B------:R-:W-:-:S02]  /*141e0*/  IADD3 R13, R0, R226, R13 ;  /* 0x000000e2000d7210 */ /* 0x000fc40007ffe00d */
[----:B------:R-:W-:Y:S02]  /*141f0*/  PRMT R20, R11, 0x7604, R10 ;  /* 0x000076040b147816 */ /* 0x000fe4000000000a */
[----:B------:R-:W-:Y:S02]  /*14200*/  LOP3.LUT R10, R39, 0xff, RZ, 0xc0, !PT ;  /* 0x000000ff270a7812 */ /* 0x000fe400078ec0ff */
[----:B------:R-:W-:Y:S02]  /*14210*/  LOP3.LUT R11, R4, 0xff, RZ, 0xc0, !PT ;  /* 0x000000ff040b7812 */ /* 0x000fe400078ec0ff */
[----:B------:R-:W-:Y:S01]  /*14220*/  LOP3.LUT R12, R12, 0xff, RZ, 0xc0, !PT ;  /* 0x000000ff0c0c7812 */ /* 0x000fe200078ec0ff */
[----:B------:R-:W-:Y:S01]  /*14230*/  IMAD.IADD R0, R18, 0x1, R13 ;  /* 0x0000000112007824 */ /* 0x000fe200078e020d */
[----:B------:R-:W-:Y:S02]  /*14240*/  PRMT R24, R9, 0x7604, R10 ;  /* 0x0000760409187816 */ /* 0x000fe4000000000a */
[----:B------:R-:W-:-:S02]  /*14250*/  PRMT R51, R12, 0x7604, R11 ;  /* 0x000076040c337816 */ /* 0x000fc4000000000b */
[----:B------:R-:W1:Y:S01]  /*14260*/  LDS.128 R12, [R0+0x1e200] ;  /* 0x01e20000000c7984 */ /* 0x000e620000000c00 */
[----:B------:R-:W-:Y:S02]  /*14270*/  SHF.R.U32.HI R26, RZ, 0x8, R5 ;  /* 0x00000008ff1a7819 */ /* 0x000fe40000011605 */
[----:B------:R-:W-:Y:S02]  /*14280*/  SHF.R.U32.HI R49, RZ, 0x8, R6 ;  /* 0x00000008ff317819 */ /* 0x000fe40000011606 */
[----:B------:R-:W-:Y:S02]  /*14290*/  LOP3.LUT R25, R5, 0xff, RZ, 0xc0, !PT ;  /* 0x000000ff05197812 */ /* 0x000fe400078ec0ff */
[----:B------:R-:W-:Y:S02]  /*142a0*/  LOP3.LUT R26, R26, 0xff, RZ, 0xc0, !PT ;  /* 0x000000ff1a1a7812 */ /* 0x000fe400078ec0ff */
[----:B------:R-:W-:Y:S02]  /*142b0*/  LOP3.LUT R48, R6, 0xff, RZ, 0xc0, !PT ;  /* 0x000000ff06307812 */ /* 0x000fe400078ec0ff */
[----:B------:R-:W-:-:S02]  /*142c0*/  LOP3.LUT R49, R49, 0xff, RZ, 0xc0, !PT ;  /* 0x000000ff31317812 */ /* 0x000fc400078ec0ff */
[----:B------:R-:W-:Y:S02]  /*142d0*/  PRMT R26, R26, 0x7604, R25 ;  /* 0x000076041a1a7816 */ /* 0x000fe40000000019 */
[----:B------:R-:W-:Y:S02]  /*142e0*/  SHF.R.U32.HI R25, RZ, 0x10, R37 ;  /* 0x00000010ff197819 */ /* 0x000fe40000011625 */
[----:B------:R-:W-:Y:S02]  /*142f0*/  SHF.R.U32.HI R55, RZ, 0x10, R5 ;  /* 0x00000010ff377819 */ /* 0x000fe40000011605 */
[----:B0-----:R-:W-:Y:S02]  /*14300*/  PRMT R57, R49, 0x7604, R48 ;  /* 0x0000760431397816 */ /* 0x001fe40000000030 */
[----:B------:R-:W-:Y:S01]  /*14310*/  SHF.R.U32.HI R49, RZ, 0x10, R39 ;  /* 0x00000010ff317819 */ /* 0x000fe20000011627 */
[----:B------:R-:W-:Y:S01]  /*14320*/  IMAD.U32 R25, R25, 0x10000, RZ ;  /* 0x0001000019197824 */ /* 0x000fe200078e00ff */
[----:B------:R-:W-:-:S02]  /*14330*/  SHF.R.U32.HI R53, RZ, 0x8, R7 ;  /* 0x00000008ff357819 */ /* 0x000fc40000011607 */
[----:B------:R-:W-:Y:S02]  /*14340*/  SHF.L.U32 R55, R55, 0x10, RZ ;  /* 0x0000001037377819 */ /* 0x000fe400000006ff */
[----:B------:R-:W-:Y:S01]  /*14350*/  LOP3.LUT R21, R21, 0xff0000, R36, 0xf8, !PT ;  /* 0x00ff000015157812 */ /* 0x000fe200078ef824 */
[----:B------:R-:W-:Y:S01]  /*14360*/  IMAD.U32 R49, R49, 0x10000, RZ ;  /* 0x0001000031317824 */ /* 0x000fe200078e00ff */
[----:B------:R-:W-:Y:S02]  /*14370*/  LOP3.LUT R52, R7, 0xff, RZ, 0xc0, !PT ;  /* 0x000000ff07347812 */ /* 0x000fe400078ec0ff */
[----:B------:R-:W-:Y:S02]  /*14380*/  LOP3.LUT R53, R53, 0xff, RZ, 0xc0, !PT ;  /* 0x000000ff35357812 */ /* 0x000fe400078ec0ff */
[----:B------:R-:W-:Y:S02]  /*14390*/  SHF.R.U32.HI R59, RZ, 0x10, R7 ;  /* 0x00000010ff3b7819 */ /* 0x000fe40000011607 */
[----:B------:R-:W-:-:S02]  /*143a0*/  LOP3.LUT R55, R26, 0xff0000, R55, 0xf8, !PT ;  /* 0x00ff00001a377812 */ /* 0x000fc400078ef837 */
[----:B------:R-:W-:Y:S02]  /*143b0*/  LOP3.LUT R48, R21, 0xff000000, R36, 0xf8, !PT ;  /* 0xff00000015307812 */ /* 0x000fe400078ef824 */
[----:B------:R-:W-:Y:S02]  /*143c0*/  LOP3.LUT R25, R20, 0xff0000, R25, 0xf8, !PT ;  /* 0x00ff000014197812 */ /* 0x000fe400078ef819 */
[----:B------:R-:W-:Y:S02]  /*143d0*/  LOP3.LUT R21, R51, 0xff0000, R4, 0xf8, !PT ;  /* 0x00ff000033157812 */ /* 0x000fe400078ef804 */
[----:B------:R-:W-:Y:S01]  /*143e0*/  PRMT R52, R53, 0x7604, R52 ;  /* 0x0000760435347816 */ /* 0x000fe20000000034 */
[----:B------:R-:W-:Y:S01]  /*143f0*/  IMAD.U32 R59, R59, 0x10000, RZ ;  /* 0x000100003b3b7824 */ /* 0x000fe200078e00ff */
[----:B------:R-:W-:Y:S02]  /*14400*/  LOP3.LUT R53, R24, 0xff0000, R49, 0xf8, !PT ;  /* 0x00ff000018357812 */ /* 0x000fe400078ef831 */
[----:B------:R-:W-:-:S02]  /*14410*/  LOP3.LUT R27, R27, 0xff0000, R38, 0xf8, !PT ;  /* 0x00ff00001b1b7812 */ /* 0x000fc400078ef826 */
[----:B------:R-:W-:Y:S02]  /*14420*/  LOP3.LUT R55, R55, 0xff000000, R5, 0xf8, !PT ;  /* 0xff00000037377812 */ /* 0x000fe400078ef805 */
[----:B------:R-:W-:Y:S02]  /*14430*/  LOP3.LUT R49, R25, 0xff000000, R37, 0xf8, !PT ;  /* 0xff00000019317812 */ /* 0x000fe400078ef825 */
[----:B------:R-:W-:Y:S02]  /*14440*/  LOP3.LUT R54, R21, 0xff000000, R4, 0xf8, !PT ;  /* 0xff00000015367812 */ /* 0x000fe400078ef804 */
[----:B------:R-:W-:Y:S02]  /*14450*/  LOP3.LUT R57, R57, 0xff0000, R6, 0xf8, !PT ;  /* 0x00ff000039397812 */ /* 0x000fe400078ef806 */
[----:B------:R-:W-:Y:S02]  /*14460*/  LOP3.LUT R51, R27, 0xff000000, R38, 0xf8, !PT ;  /* 0xff0000001b337812 */ /* 0x000fe400078ef826 */
[----:B------:R-:W-:-:S02]  /*14470*/  F2FP.F16.E4M3.UNPACK_B R56, R55 ;  /* 0x00000037ff38723e */ /* 0x000fc400020006ff */
[----:B------:R-:W-:Y:S02]  /*14480*/  F2FP.F16.E4M3.UNPACK_B R38, R49 ;  /* 0x00000031ff26723e */ /* 0x000fe400020006ff */
[----:B------:R-:W-:Y:S02]  /*14490*/  LOP3.LUT R61, R52, 0xff0000, R59, 0xf8, !PT ;  /* 0x00ff0000343d7812 */ /* 0x000fe400078ef83b */
[----:B------:R-:W-:Y:S01]  /*144a0*/  LOP3.LUT R59, R57, 0xff000000, R6, 0xf8, !PT ;  /* 0xff000000393b7812 */ /* 0x000fe200078ef806 */
[----:B------:R-:W-:Y:S01]  /*144b0*/  HADD2.F32 R58, -RZ, R56.H0_H0 ;  /* 0x20000038ff3a7230 */ /* 0x000fe20000004100 */
[----:B------:R-:W-:Y:S01]  /*144c0*/  LOP3.LUT R61, R61, 0xff000000, R7, 0xf8, !PT ;  /* 0xff0000003d3d7812 */ /* 0x000fe200078ef807 */
[----:B------:R-:W-:Y:S01]  /*144d0*/  HADD2.F32 R52, -RZ, R38.H0_H0 ;  /* 0x20000026ff347230 */ /* 0x000fe20000004100 */
[-C--:B-1----:R-:W-:Y:S02]  /*144e0*/  F2FP.F16.E4M3.UNPACK_B R36, R15.reuse ;  /* 0x0000000fff24723e */ /* 0x082fe400020006ff */
[----:B------:R-:W-:-:S02]  /*144f0*/  F2FP.F16.E4M3.UNPACK_B R37, R15.H1 ;  /* 0x0000000fff25723e */ /* 0x000fc400030006ff */
[----:B------:R-:W-:Y:S02]  /*14500*/  F2FP.F16.E4M3.UNPACK_B R25, R13.H1 ;  /* 0x0000000dff19723e */ /* 0x000fe400030006ff */
[----:B------:R-:W-:Y:S02]  /*14510*/  F2FP.F16.E4M3.UNPACK_B R55, R55.H1 ;  /* 0x00000037ff37723e */ /* 0x000fe400030006ff */
[----:B------:R-:W-:Y:S01]  /*14520*/  F2FP.F16.E4M3.UNPACK_B R49, R49.H1 ;  /* 0x00000031ff31723e */ /* 0x000fe200030006ff */
[----:B------:R-:W-:Y:S01]  /*14530*/  HADD2.F32 R57, -RZ, R56.H1_H1 ;  /* 0x30000038ff397230 */ /* 0x000fe20000004100 */
[-C--:B------:R-:W-:Y:S02]  /*14540*/  F2FP.F16.E4M3.UNPACK_B R26, R14.reuse ;  /* 0x0000000eff1a723e */ /* 0x080fe400020006ff */
[----:B------:R-:W-:Y:S02]  /*14550*/  F2FP.F16.E4M3.UNPACK_B R27, R14.H1 ;  /* 0x0000000eff1b723e */ /* 0x000fe400030006ff */
[----:B------:R-:W-:Y:S01]  /*14560*/  LOP3.LUT R53, R53, 0xff000000, R39, 0xf8, !PT ;  /* 0xff00000035357812 */ /* 0x000fe200078ef827 */
[----:B------:R-:W-:-:S02]  /*14570*/  HADD2.F32 R39, -RZ, R38.H1_H1 ;  /* 0x30000026ff277230 */ /* 0x000fc40000004100 */
[----:B------:R-:W-:Y:S01]  /*14580*/  HADD2.F32 R38, -RZ, R49.H0_H0 ;  /* 0x20000031ff267230 */ /* 0x000fe20000004100 */
[----:B--2---:R-:W0:Y:S02]  /*14590*/  LDS.128 R8, [R70+0x1e200] ;  /* 0x01e2000046087984 */ /* 0x004e240000000c00 */
[-C--:B0-----:R-:W-:Y:S02]  /*145a0*/  F2FP.F16.E4M3.UNPACK_B R21, R11.reuse ;  /* 0x0000000bff15723e */ /* 0x081fe400020006ff */
[----:B------:R-:W-:Y:S02]  /*145b0*/  F2FP.F16.E4M3.UNPACK_B R24, R11.H1 ;  /* 0x0000000bff18723e */ /* 0x000fe400030006ff */
[-C--:B------:R-:W-:Y:S02]  /*145c0*/  F2FP.F16.E4M3.UNPACK_B R11, R10.reuse ;  /* 0x0000000aff0b723e */ /* 0x080fe400020006ff */
[----:B------:R-:W-:Y:S02]  /*145d0*/  F2FP.F16.E4M3.UNPACK_B R20, R10.H1 ;  /* 0x0000000aff14723e */ /* 0x000fe400030006ff */
[----:B------:R-:W-:-:S02]  /*145e0*/  F2FP.F16.E4M3.UNPACK_B R10, R13 ;  /* 0x0000000dff0a723e */ /* 0x000fc400020006ff */
[----:B------:R-:W-:-:S03]  /*145f0*/  F2FP.F16.E4M3.UNPACK_B R6, R9 ;  /* 0x00000009ff06723e */ /* 0x000fc600020006ff */
[----:B------:R-:W-:Y:S01]  /*14600*/  HADD2.F32 R5, -RZ, R10.H0_H0 ;  /* 0x2000000aff057230 */ /* 0x000fe20000004100 */
[----:B------:R-:W-:Y:S01]  /*14610*/  F2FP.F16.E4M3.UNPACK_B R7, R9.H1 ;  /* 0x00000009ff07723e */ /* 0x000fe200030006ff */
[----:B------:R-:W-:-:S03]  /*14620*/  HADD2.F32 R9, -RZ, R6.H0_H0 ;  /* 0x20000006ff097230 */ /* 0x000fc60000004100 */
[C---:B------:R-:W-:Y:S01]  /*14630*/  FMUL.FTZ R60, R5.reuse, R58 ;  /* 0x0000003a053c7220 */ /* 0x040fe20000410000 */
[-C--:B------:R-:W-:Y:S01]  /*14640*/  FMUL.FTZ R15, R5, R52.reuse ;  /* 0x00000034050f7220 */ /* 0x080fe20000410000 */
[----:B------:R-:W-:Y:S02]  /*14650*/  HADD2.F32 R14, -RZ, R10.H1_H1 ;  /* 0x3000000aff0e7230 */ /* 0x000fe40000004100 */
[C---:B------:R-:W-:Y:S01]  /*14660*/  FFMA.FTZ R5, R9.reuse, R52, -R60 ;  /* 0x0000003409057223 */ /* 0x040fe2000001083c */
[----:B------:R-:W-:Y:S01]  /*14670*/  FFMA.FTZ R9, R9, R58, R15 ;  /* 0x0000003a09097223 */ /* 0x000fe2000001000f */
[----:B------:R-:W-:Y:S02]  /*14680*/  HADD2.F32 R52, -RZ, R55.H0_H0 ;  /* 0x20000037ff347230 */ /* 0x000fe40000004100 */
[----:B------:R-:W-:Y:S02]  /*14690*/  HADD2.F32 R15, -RZ, R25.H0_H0 ;  /* 0x20000019ff0f7230 */ /* 0x000fe40000004100 */
[----:B------:R-:W-:Y:S01]  /*146a0*/  FMUL.FTZ R63, R14, R57 ;  /* 0x000000390e3f7220 */ /* 0x000fe20000410000 */
[----:B------:R-:W-:-:S02]  /*146b0*/  HADD2.F32 R6, -RZ, R6.H1_H1 ;  /* 0x30000006ff067230 */ /* 0x000fc40000004100 */
[----:B------:R-:W-:Y:S01]  /*146c0*/  FMUL.FTZ R14, R14, R39 ;  /* 0x000000270e0e7220 */ /* 0x000fe20000410000 */
[----:B------:R-:W-:Y:S02]  /*146d0*/  HADD2.F32 R10, -RZ, R7.H0_H0 ;  /* 0x20000007ff0a7230 */ /* 0x000fe40000004100 */
[C---:B------:R-:W-:Y:S01]  /*146e0*/  FMUL.FTZ R65, R15.reuse, R52 ;  /* 0x000000340f417220 */ /* 0x040fe20000410000 */
[-C--:B------:R-:W-:Y:S01]  /*146f0*/  FMUL.FTZ R15, R15, R38.reuse ;  /* 0x000000260f0f7220 */ /* 0x080fe20000410000 */
[----:B------:R-:W-:Y:S01]  /*14700*/  FFMA.FTZ R58, R6, R57, R14 ;  /* 0x00000039063a7223 */ /* 0x000fe2000001000e */
[----:B------:R-:W-:Y:S02]  /*14710*/  HADD2.F32 R14, -RZ, R49.H1_H1 ;  /* 0x30000031ff0e7230 */ /* 0x000fe40000004100 */
[C---:B------:R-:W-:Y:S01]  /*14720*/  FFMA.FTZ R65, R10.reuse, R38, -R65 ;  /* 0x000000260a417223 */ /* 0x040fe20000010841 */
[----:B------:R-:W-:Y:S01]  /*14730*/  FFMA.FTZ R52, R10, R52, R15 ;  /* 0x000000340a347223 */ /* 0x000fe2000001000f */
[----:B------:R-:W-:Y:S01]  /*14740*/  F2FP.F16.E4M3.UNPACK_B R49, R61 ;  /* 0x0000003dff31723e */ /* 0x000fe200020006ff */
[----:B------:R-:W-:Y:S01]  /*14750*/  HADD2.F32 R38, -RZ, R55.H1_H1 ;  /* 0x30000037ff267230 */ /* 0x000fe20000004100 */
[----:B------:R-:W-:Y:S01]  /*14760*/  F2FP.F16.E4M3.UNPACK_B R15, R53 ;  /* 0x00000035ff0f723e */ /* 0x000fe200020006ff */
[----:B------:R-:W-:-:S02]  /*14770*/  HADD2.F32 R25, -RZ, R25.H1_H1 ;  /* 0x30000019ff197230 */ /* 0x000fc40000004100 */
[----:B------:R-:W-:Y:S01]  /*14780*/  FFMA.FTZ R56, R6, R39, -R63 ;  /* 0x0000002706387223 */ /* 0x000fe2000001083f */
[----:B------:R-:W-:Y:S02]  /*14790*/  HADD2.F32 R55, -RZ, R49.H0_H0 ;  /* 0x20000031ff377230 */ /* 0x000fe40000004100 */
[----:B------:R-:W-:Y:S02]  /*147a0*/  HADD2.F32 R10, -RZ, R36.H0_H0 ;  /* 0x20000024ff0a7230 */ /* 0x000fe40000004100 */
[C---:B------:R-:W-:Y:S01]  /*147b0*/  FMUL.FTZ R60, R25.reuse, R38 ;  /* 0x00000026193c7220 */ /* 0x040fe20000410000 */
[----:B------:R-:W-:Y:S02]  /*147c0*/  HADD2.F32 R7, -RZ, R7.H1_H1 ;  /* 0x30000007ff077230 */ /* 0x000fe40000004100 */
[----:B------:R-:W-:Y:S01]  /*147d0*/  FMUL.FTZ R25, R25, R14 ;  /* 0x0000000e19197220 */ /* 0x000fe20000410000 */
[----:B------:R-:W-:Y:S01]  /*147e0*/  HADD2.F32 R39, -RZ, R15.H0_H0 ;  /* 0x2000000fff277230 */ /* 0x000fe20000004100 */
[----:B------:R-:W-:Y:S01]  /*147f0*/  F2FP.F16.E4M3.UNPACK_B R61, R61.H1 ;  /* 0x0000003dff3d723e */ /* 0x000fe200030006ff */
[----:B------:R-:W-:-:S02]  /*14800*/  HADD2.F32 R6, -RZ, R21.H0_H0 ;  /* 0x20000015ff067230 */ /* 0x000fc40000004100 */
[C---:B------:R-:W-:Y:S01]  /*14810*/  FMUL.FTZ R63, R10.reuse, R55 ;  /* 0x000000370a3f7220 */ /* 0x040fe20000410000 */
[C---:B------:R-:W-:Y:S01]  /*14820*/  FFMA.FTZ R60, R7.reuse, R14, -R60 ;  /* 0x0000000e073c7223 */ /* 0x040fe2000001083c */
[----:B------:R-:W-:Y:S01]  /*14830*/  FMUL.FTZ R10, R10, R39 ;  /* 0x000000270a0a7220 */ /* 0x000fe20000410000 */
[----:B------:R-:W-:Y:S01]  /*14840*/  FFMA.FTZ R57, R7, R38, R25 ;  /* 0x0000002607397223 */ /* 0x000fe20000010019 */
[----:B------:R-:W-:Y:S01]  /*14850*/  F2FP.F16.E4M3.UNPACK_B R53, R53.H1 ;  /* 0x00000035ff35723e */ /* 0x000fe200030006ff */
[----:B------:R-:W-:Y:S02]  /*14860*/  HADD2.F32 R14, -RZ, R61.H0_H0 ;  /* 0x2000003dff0e7230 */ /* 0x000fe40000004100 */
[----:B------:R-:W-:Y:S02]  /*14870*/  HADD2.F32 R7, -RZ, R37.H0_H0 ;  /* 0x20000025ff077230 */ /* 0x000fe40000004100 */
[C---:B------:R-:W-:Y:S01]  /*14880*/  FFMA.FTZ R63, R6.reuse, R39, -R63 ;  /* 0x00000027063f7223 */ /* 0x040fe2000001083f */
[----:B------:R-:W-:Y:S01]  /*14890*/  FFMA.FTZ R55, R6, R55, R10 ;  /* 0x0000003706377223 */ /* 0x000fe2000001000a */
[----:B------:R-:W-:-:S02]  /*148a0*/  HADD2.F32 R49, -RZ, R49.H1_H1 ;  /* 0x30000031ff317230 */ /* 0x000fc40000004100 */
[----:B------:R-:W-:Y:S02]  /*148b0*/  HADD2.F32 R36, -RZ, R36.H1_H1 ;  /* 0x30000024ff247230 */ /* 0x000fe40000004100 */
[----:B------:R-:W-:Y:S01]  /*148c0*/  FMUL.FTZ R25, R7, R14 ;  /* 0x0000000e07197220 */ /* 0x000fe20000410000 */
[----:B------:R-:W-:Y:S02]  /*148d0*/  HADD2.F32 R10, -RZ, R53.H0_H0 ;  /* 0x20000035ff0a7230 */ /* 0x000fe40000004100 */
[----:B------:R-:W-:Y:S01]  /*148e0*/  HADD2.F32 R6, -RZ, R24.H0_H0 ;  /* 0x20000018ff067230 */ /* 0x000fe20000004100 */
[----:B------:R-:W-:Y:S01]  /*148f0*/  F2FP.F16.E4M3.UNPACK_B R13, R12 ;  /* 0x0000000cff0d723e */ /* 0x000fe200020006ff */
[----:B------:R-:W-:Y:S02]  /*14900*/  HADD2.F32 R15, -RZ, R15.H1_H1 ;  /* 0x3000000fff0f7230 */ /* 0x000fe40000004100 */
[----:B------:R-:W-:Y:S01]  /*14910*/  FMUL.FTZ R38, R36, R49 ;  /* 0x0000003124267220 */ /* 0x000fe20000410000 */
[----:B------:R-:W-:-:S02]  /*14920*/  HADD2.F32 R21, -RZ, R21.H1_H1 ;  /* 0x30000015ff157230 */ /* 0x000fc40000004100 */
[-C--:B------:R-:W-:Y:S01]  /*14930*/  FMUL.FTZ R7, R7, R10.reuse ;  /* 0x0000000a07077220 */ /* 0x080fe20000410000 */
[----:B------:R-:W-:Y:S01]  /*14940*/  FFMA.FTZ R66, R6, R10, -R25 ;  /* 0x0000000a06427223 */ /* 0x000fe20000010819 */
[----:B------:R-:W-:Y:S02]  /*14950*/  F2FP.F16.E4M3.UNPACK_B R12, R12.H1 ;  /* 0x0000000cff0c723e */ /* 0x000fe400030006ff */
[----:B------:R-:W-:Y:S01]  /*14960*/  F2FP.F16.E4M3.UNPACK_B R10, R48.H1 ;  /* 0x00000030ff0a723e */ /* 0x000fe200030006ff */
[-C--:B------:R-:W-:Y:S01]  /*14970*/  FMUL.FTZ R36, R36, R15.reuse ;  /* 0x0000000f24247220 */ /* 0x080fe20000410000 */
[-C--:B------:R-:W-:Y:S01]  /*14980*/  F2FP.F16.E4M3.UNPACK_B R4, R8.reuse ;  /* 0x00000008ff04723e */ /* 0x080fe200020006ff */
[----:B------:R-:W-:Y:S01]  /*14990*/  FFMA.FTZ R62, R21, R15, -R38 ;  /* 0x0000000f153e7223 */ /* 0x000fe20000010826 */
[----:B------:R-:W-:Y:S01]  /*149a0*/  F2FP.F16.E4M3.UNPACK_B R8, R8.H1 ;  /* 0x00000008ff08723e */ /* 0x000fe200030006ff */
[----:B------:R-:W-:Y:S01]  /*149b0*/  FFMA.FTZ R67, R6, R14, R7 ;  /* 0x0000000e06437223 */ /* 0x000fe20000010007 */
[----:B------:R-:W-:Y:S01]  /*149c0*/  F2FP.F16.E4M3.UNPACK_B R15, R54.H1 ;  /* 0x00000036ff0f723e */ /* 0x000fe200030006ff */
[----:B------:R-:W-:-:S02]  /*149d0*/  HADD2.F32 R7, -RZ, R12.H0_H0 ;  /* 0x2000000cff077230 */ /* 0x000fc40000004100 */
[----:B------:R-:W-:Y:S02]  /*149e0*/  HADD2.F32 R14, -RZ, R10.H0_H0 ;  /* 0x2000000aff0e7230 */ /* 0x000fe40000004100 */
[----:B------:R-:W-:Y:S01]  /*149f0*/  FFMA.FTZ R64, R21, R49, R36 ;  /* 0x0000003115407223 */ /* 0x000fe20000010024 */
[----:B------:R-:W-:Y:S02]  /*14a00*/  HADD2.F32 R21, -RZ, R15.H0_H0 ;  /* 0x2000000fff157230 */ /* 0x000fe40000004100 */
[----:B------:R-:W-:Y:S02]  /*14a10*/  HADD2.F32 R6, -RZ, R8.H0_H0 ;  /* 0x20000008ff067230 */ /* 0x000fe40000004100 */
[C---:B------:R-:W-:Y:S01]  /*14a20*/  FMUL.FTZ R36, R7.reuse, R14 ;  /* 0x0000000e07247220 */ /* 0x040fe20000410000 */
[----:B------:R-:W-:Y:S02]  /*14a30*/  HADD2.F32 R61, -RZ, R61.H1_H1 ;  /* 0x3000003dff3d7230 */ /* 0x000fe40000004100 */
[----:B------:R-:W-:Y:S01]  /*14a40*/  FMUL.FTZ R25, R7, R21 ;  /* 0x0000001507197220 */ /* 0x000fe20000410000 */
[----:B------:R-:W-:-:S02]  /*14a50*/  HADD2.F32 R37, -RZ, R37.H1_H1 ;  /* 0x30000025ff257230 */ /* 0x000fc40000004100 */
[C---:B------:R-:W-:Y:S01]  /*14a60*/  FFMA.FTZ R36, R6.reuse, R21, R36 ;  /* 0x0000001506247223 */ /* 0x040fe20000010024 */
[----:B------:R-:W-:Y:S02]  /*14a70*/  HADD2.F32 R21, -RZ, R15.H1_H1 ;  /* 0x3000000fff157230 */ /* 0x000fe40000004100 */
[----:B------:R-:W-:Y:S01]  /*14a80*/  HADD2.F32 R12, -RZ, R12.H1_H1 ;  /* 0x3000000cff0c7230 */ /* 0x000fe20000004100 */
[----:B------:R-:W-:Y:S01]  /*14a90*/  F2FP.F16.E4M3.UNPACK_B R54, R54 ;  /* 0x00000036ff36723e */ /* 0x000fe200020006ff */
[----:B------:R-:W-:Y:S02]  /*14aa0*/  HADD2.F32 R15, -RZ, R10.H1_H1 ;  /* 0x3000000aff0f7230 */ /* 0x000fe40000004100 */
[----:B------:R-:W-:Y:S01]  /*14ab0*/  FFMA.FTZ R14, R6, R14, -R25 ;  /* 0x0000000e060e7223 */ /* 0x000fe20000010819 */
[----:B------:R-:W-:Y:S02]  /*14ac0*/  HADD2.F32 R53, -RZ, R53.H1_H1 ;  /* 0x30000035ff357230 */ /* 0x000fe40000004100 */
[----:B------:R-:W-:Y:S01]  /*14ad0*/  FMUL.FTZ R39, R37, R61 ;  /* 0x0000003d25277220 */ /* 0x000fe20000410000 */
[----:B------:R-:W-:-:S02]  /*14ae0*/  HADD2.F32 R24, -RZ, R24.H1_H1 ;  /* 0x30000018ff187230 */ /* 0x000fc40000004100 */
[C---:B------:R-:W-:Y:S01]  /*14af0*/  FMUL.FTZ R25, R12.reuse, R21 ;  /* 0x000000150c197220 */ /* 0x040fe20000410000 */
[----:B------:R-:W-:Y:S01]  /*14b00*/  HADD2.F32 R8, -RZ, R8.H1_H1 ;  /* 0x30000008ff087230 */ /* 0x000fe20000004100 */
[----:B------:R-:W-:Y:S01]  /*14b10*/  F2FP.F16.E4M3.UNPACK_B R48, R48 ;  /* 0x00000030ff30723e */ /* 0x000fe200020006ff */
[----:B------:R-:W-:Y:S01]  /*14b20*/  FMUL.FTZ R12, R12, R15 ;  /* 0x0000000f0c0c7220 */ /* 0x000fe20000410000 */
[----:B------:R-:W-:Y:S02]  /*14b30*/  HADD2.F32 R10, -RZ, R54.H0_H0 ;  /* 0x20000036ff0a7230 */ /* 0x000fe40000004100 */
[----:B------:R-:W-:Y:S02]  /*14b40*/  HADD2.F32 R7, -RZ, R13.H0_H0 ;  /* 0x2000000dff077230 */ /* 0x000fe40000004100 */
[-C--:B------:R-:W-:Y:S01]  /*14b50*/  FMUL.FTZ R38, R37, R53.reuse ;  /* 0x0000003525267220 */ /* 0x080fe20000410000 */
[----:B------:R-:W-:Y:S01]  /*14b60*/  FFMA.FTZ R69, R24, R53, -R39 ;  /* 0x0000003518457223 */ /* 0x000fe20000010827 */
[C---:B------:R-:W-:Y:S01]  /*14b70*/  FFMA.FTZ R37, R8.reuse, R15, -R25 ;  /* 0x0000000f08257223 */ /* 0x040fe20000010819 */
[----:B------:R-:W-:Y:S01]  /*14b80*/  FFMA.FTZ R39, R8, R21, R12 ;  /* 0x0000001508277223 */ /* 0x000fe2000001000c */
[----:B------:R-:W-:-:S02]  /*14b90*/  HADD2.F32 R8, -RZ, R48.H0_H0 ;  /* 0x20000030ff087230 */ /* 0x000fc40000004100 */
[C---:B------:R-:W-:Y:S01]  /*14ba0*/  FMUL.FTZ R15, R7.reuse, R10 ;  /* 0x0000000a070f7220 */ /* 0x040fe20000410000 */
[----:B------:R-:W-:Y:S02]  /*14bb0*/  HADD2.F32 R6, -RZ, R4.H0_H0 ;  /* 0x20000004ff067230 */ /* 0x000fe40000004100 */
[----:B------:R-:W-:Y:S02]  /*14bc0*/  HADD2.F32 R54, -RZ, R54.H1_H1 ;  /* 0x30000036ff367230 */ /* 0x000fe40000004100 */
[----:B------:R-:W-:Y:S02]  /*14bd0*/  HADD2.F32 R13, -RZ, R13.H1_H1 ;  /* 0x3000000dff0d7230 */ /* 0x000fe40000004100 */
[-C--:B------:R-:W-:Y:S01]  /*14be0*/  FMUL.FTZ R7, R7, R8.reuse ;  /* 0x0000000807077220 */ /* 0x080fe20000410000 */
[----:B------:R-:W-:Y:S01]  /*14bf0*/  FFMA.FTZ R12, R6, R8, -R15 ;  /* 0x00000008060c7223 */ /* 0x000fe2000001080f */
[----:B------:R-:W-:Y:S01]  /*14c00*/  HADD2.F32 R48, -RZ, R48.H1_H1 ;  /* 0x30000030ff307230 */ /* 0x000fe20000004100 */
[----:B------:R-:W-:Y:S01]  /*14c10*/  F2FP.F16.E4M3.UNPACK_B R8, R59.H1 ;  /* 0x0000003bff08723e */ /* 0x000fe200030006ff */
[----:B------:R-:W-:-:S02]  /*14c20*/  HADD2.F32 R4, -RZ, R4.H1_H1 ;  /* 0x30000004ff047230 */ /* 0x000fc40000004100 */
[C---:B------:R-:W-:Y:S01]  /*14c30*/  FMUL.FTZ R15, R13.reuse, R54 ;  /* 0x000000360d0f7220 */ /* 0x040fe20000410000 */
[----:B------:R-:W-:Y:S01]  /*14c40*/  FFMA.FTZ R10, R6, R10, R7 ;  /* 0x0000000a060a7223 */ /* 0x000fe20000010007 */
[----:B------:R-:W-:Y:S01]  /*14c50*/  F2FP.F16.E4M3.UNPACK_B R7, R51.H1 ;  /* 0x00000033ff07723e */ /* 0x000fe200030006ff */
[-C--:B------:R-:W-:Y:S01]  /*14c60*/  FMUL.FTZ R13, R13, R48.reuse ;  /* 0x000000300d0d7220 */ /* 0x080fe20000410000 */
[C---:B------:R-:W-:Y:S01]  /*14c70*/  FFMA.FTZ R21, R4.reuse, R48, -R15 ;  /* 0x0000003004157223 */ /* 0x040fe2000001080f */
[----:B------:R-:W-:Y:S02]  /*14c80*/  HADD2.F32 R15, -RZ, R8.H0_H0 ;  /* 0x20000008ff0f7230 */ /* 0x000fe40000004100 */
[----:B------:R-:W-:Y:S02]  /*14c90*/  HADD2.F32 R6, -RZ, R27.H0_H0 ;  /* 0x2000001bff067230 */ /* 0x000fe40000004100 */
[----:B------:R-:W-:Y:S01]  /*14ca0*/  FFMA.FTZ R25, R4, R54, R13 ;  /* 0x0000003604197223 */ /* 0x000fe2000001000d */
[----:B------:R-:W-:-:S02]  /*14cb0*/  HADD2.F32 R13, -RZ, R7.H0_H0 ;  /* 0x20000007ff0d7230 */ /* 0x000fc40000004100 */
[----:B------:R-:W-:Y:S02]  /*14cc0*/  HADD2.F32 R4, -RZ, R20.H0_H0 ;  /* 0x20000014ff047230 */ /* 0x000fe40000004100 */
[C---:B------:R-:W-:Y:S01]  /*14cd0*/  FMUL.FTZ R49, R6.reuse, R15 ;  /* 0x0000000f06317220 */ /* 0x040fe20000410000 */
[----:B------:R-:W-:Y:S02]  /*14ce0*/  HADD2.F32 R8, -RZ, R8.H1_H1 ;  /* 0x30000008ff087230 */ /* 0x000fe40000004100 */
[----:B------:R-:W-:Y:S02]  /*14cf0*/  HADD2.F32 R27, -RZ, R27.H1_H1 ;  /* 0x3000001bff1b7230 */ /* 0x000fe40000004100 */
[-C--:B------:R-:W-:Y:S01]  /*14d00*/  FMUL.FTZ R53, R6, R13.reuse ;  /* 0x0000000d06357220 */ /* 0x080fe20000410000 */
[----:B------:R-:W-:Y:S02]  /*14d10*/  HADD2.F32 R7, -RZ, R7.H1_H1 ;  /* 0x30000007ff077230 */ /* 0x000fe40000004100 */
[----:B------:R-:W-:Y:S01]  /*14d20*/  FFMA.FTZ R49, R4, R13, -R49 ;  /* 0x0000000d04317223 */ /* 0x000fe20000010831 */
[----:B------:R-:W-:-:S02]  /*14d30*/  HADD2.F32 R20, -RZ, R20.H1_H1 ;  /* 0x30000014ff147230 */ /* 0x000fc40000004100 */
[C---:B------:R-:W-:Y:S01]  /*14d40*/  FMUL.FTZ R13, R27.reuse, R8 ;  /* 0x000000081b0d7220 */ /* 0x040fe20000410000 */
[----:B------:R-:W-:Y:S02]  /*14d50*/  F2FP.F16.E4M3.UNPACK_B R59, R59 ;  /* 0x0000003bff3b723e */ /* 0x000fe400020006ff */
[----:B------:R-:W-:Y:S01]  /*14d60*/  F2FP.F16.E4M3.UNPACK_B R51, R51 ;  /* 0x00000033ff33723e */ /* 0x000fe200020006ff */
[----:B------:R-:W-:Y:S01]  /*14d70*/  FFMA.FTZ R68, R24, R61, R38 ;  /* 0x0000003d18447223 */ /* 0x000fe20000010026 */
[-C--:B------:R-:W-:Y:S01]  /*14d80*/  FFMA.FTZ R24, R20, R7.reuse, -R13 ;  /* 0x0000000714187223 */ /* 0x080fe2000001080d */
[----:B------:R-:W-:Y:S01]  /*14d90*/  FMUL.FTZ R27, R27, R7 ;  /* 0x000000071b1b7220 */ /* 0x000fe20000410000 */
[----:B------:R-:W-:Y:S02]  /*14da0*/  HADD2.F32 R13, -RZ, R59.H0_H0 ;  /* 0x2000003bff0d7230 */ /* 0x000fe40000004100 */
[----:B------:R-:W-:Y:S02]  /*14db0*/  HADD2.F32 R6, -RZ, R26.H0_H0 ;  /* 0x2000001aff067230 */ /* 0x000fe40000004100 */
[----:B------:R-:W-:-:S02]  /*14dc0*/  HADD2.F32 R7, -RZ, R51.H0_H0 ;  /* 0x20000033ff077230 */ /* 0x000fc40000004100 */
[----:B------:R-:W-:Y:S02]  /*14dd0*/  HADD2.F32 R59, -RZ, R59.H1_H1 ;  /* 0x3000003bff3b7230 */ /* 0x000fe40000004100 */
[----:B------:R-:W-:Y:S02]  /*14de0*/  HADD2.F32 R26, -RZ, R26.H1_H1 ;  /* 0x3000001aff1a7230 */ /* 0x000fe40000004100 */
[----:B------:R-:W-:Y:S01]  /*14df0*/  FFMA.FTZ R53, R4, R15, R53 ;  /* 0x0000000f04357223 */ /* 0x000fe20000010035 */
[----:B------:R-:W-:Y:S02]  /*14e00*/  HADD2.F32 R51, -RZ, R51.H1_H1 ;  /* 0x30000033ff337230 */ /* 0x000fe40000004100 */
[----:B------:R-:W-:Y:S01]  /*14e10*/  FFMA.FTZ R38, R20, R8, R27 ;  /* 0x0000000814267223 */ /* 0x000fe2000001001b */
[--C-:B------:R-:W-:Y:S02]  /*14e20*/  HADD2.F32 R4, -RZ, R11.reuse.H0_H0 ;  /* 0x2000000bff047230 */ /* 0x100fe40000004100 */
[----:B------:R-:W-:Y:S01]  /*14e30*/  FMUL.FTZ R15, R6, R13 ;  /* 0x0000000d060f7220 */ /* 0x000fe20000410000 */
[----:B------:R-:W-:-:S02]  /*14e40*/  HADD2.F32 R11, -RZ, R11.H1_H1 ;  /* 0x3000000bff0b7230 */ /* 0x000fc40000004100 */
[----:B------:R-:W-:Y:S01]  /*14e50*/  FMUL.FTZ R8, R6, R7 ;  /* 0x0000000706087220 */ /* 0x000fe20000410000 */
[C---:B------:R-:W-:Y:S01]  /*14e60*/  FMUL.FTZ R20, R26.reuse, R59 ;  /* 0x0000003b1a147220 */ /* 0x040fe20000410000 */
[----:B------:R-:W-:Y:S01]  /*14e70*/  FMUL.FTZ R26, R26, R51 ;  /* 0x000000331a1a7220 */ /* 0x000fe20000410000 */
[C---:B------:R-:W-:Y:S01]  /*14e80*/  FFMA.FTZ R6, R4.reuse, R7, -R15 ;  /* 0x0000000704067223 */ /* 0x040fe2000001080f */
[----:B------:R-:W-:Y:S01]  /*14e90*/  FFMA.FTZ R13, R4, R13, R8 ;  /* 0x0000000d040d7223 */ /* 0x000fe20000010008 */
[C---:B------:R-:W-:Y:S01]  /*14ea0*/  FFMA.FTZ R51, R11.reuse, R51, -R20 ;  /* 0x000000330b337223 */ /* 0x040fe20000010814 */
[----:B------:R-:W-:Y:S01]  /*14eb0*/  FFMA.FTZ R26, R11, R59, R26 ;  /* 0x0000003b0b1a7223 */ /* 0x000fe2000001001a */
[----:B------:R-:W-:Y:S02]  /*14ec0*/  F2FP.SATFINITE.E4M3.F32.PACK_AB_MERGE_C R60, R60, R65, RZ ;  /* 0x000000413c3c723e */ /* 0x000fe400048070ff */
[----:B------:R-:W-:Y:S02]  /*14ed0*/  F2FP.SATFINITE.E4M3.F32.PACK_AB_MERGE_C R7, R69, R66, RZ ;  /* 0x000000424507723e */ /* 0x000fe400048070ff */
[----:B------:R-:W-:-:S02]  /*14ee0*/  F2FP.SATFINITE.E4M3.F32.PACK_AB_MERGE_C R4, R37, R14, RZ ;  /* 0x0000000e2504723e */ /* 0x000fc400048070ff */
[----:B------:R-:W-:Y:S02]  /*14ef0*/  F2FP.SATFINITE.E4M3.F32.PACK_AB_MERGE_C R8, R39, R36, RZ ;  /* 0x000000242708723e */ /* 0x000fe400048070ff */
[----:B------:R-:W-:Y:S02]  /*14f00*/  F2FP.SATFINITE.E4M3.F32.PACK_AB_MERGE_C R24, R24, R49, RZ ;  /* 0x000000311818723e */ /* 0x000fe400048070ff */
[----:B------:R-:W-:Y:S02]  /*14f10*/  F2FP.SATFINITE.E4M3.F32.PACK_AB_MERGE_C R52, R57, R52, RZ ;  /* 0x000000343934723e */ /* 0x000fe400048070ff */
[----:B------:R-:W-:Y:S02]  /*14f20*/  F2FP.SATFINITE.E4M3.F32.PACK_AB_MERGE_C R11, R68, R67, RZ ;  /* 0x00000043440b723e */ /* 0x000fe400048070ff */
[----:B------:R-:W-:Y:S02]  /*14f30*/  F2FP.SATFINITE.E4M3.F32.PACK_AB_MERGE_C R38, R38, R53, RZ ;  /* 0x000000352626723e */ /* 0x000fe400048070ff */
[----:B------:R-:W-:-:S02]  /*14f40*/  F2FP.SATFINITE.E4M3.F32.PACK_AB_MERGE_C R5, R56, R5, R60 ;  /* 0x000000053805723e */ /* 0x000fc4000480703c */
[----:B------:R-:W-:Y:S02]  /*14f50*/  F2FP.SATFINITE.E4M3.F32.PACK_AB_MERGE_C R7, R62, R63, R7 ;  /* 0x0000003f3e07723e */ /* 0x000fe40004807007 */
[----:B------:R-:W-:Y:S02]  /*14f60*/  F2FP.SATFINITE.E4M3.F32.PACK_AB_MERGE_C R4, R21, R12, R4 ;  /* 0x0000000c1504723e */ /* 0x000fe40004807004 */
[----:B------:R-:W-:Y:S02]  /*14f70*/  F2FP.SATFINITE.E4M3.F32.PACK_AB_MERGE_C R8, R25, R10, R8 ;  /* 0x0000000a1908723e */ /* 0x000fe40004807008 */
[----:B------:R-:W-:Y:S02]  /*14f80*/  F2FP.SATFINITE.E4M3.F32.PACK_AB_MERGE_C R6, R51, R6, R24 ;  /* 0x000000063306723e */ /* 0x000fe40004807018 */
[----:B------:R-:W-:Y:S02]  /*14f90*/  F2FP.SATFINITE.E4M3.F32.PACK_AB_MERGE_C R9, R58, R9, R52 ;  /* 0x000000093a09723e */ /* 0x000fe40004807034 */
[----:B------:R-:W-:-:S02]  /*14fa0*/  F2FP.SATFINITE.E4M3.F32.PACK_AB_MERGE_C R11, R64, R55, R11 ;  /* 0x00000037400b723e */ /* 0x000fc4000480700b */
[----:B------:R-:W-:Y:S01]  /*14fb0*/  F2FP.SATFINITE.E4M3.F32.PACK_AB_MERGE_C R10, R26, R13, R38 ;  /* 0x0000000d1a0a723e */ /* 0x000fe20004807026 */
[----:B------:R1:W-:Y:S04]  /*14fc0*/  STS.128 [R70+0x1e200], R4 ;  /* 0x01e2000446007388 */ /* 0x0003e80000000c00 */
[----:B------:R1:W-:Y:S02]  /*14fd0*/  STS.128 [R0+0x1e200], R8 ;  /* 0x01e2000800007388 */ /* 0x0003e40000000c00 */
.L_x_569:
[----:B------:R-:W-:Y:S05]  /*14fe0*/  BSYNC B1 ;  /* 0x0000000000017941 */ /* 0x000fea0003800000 */
.L_x_568:
[----:B------:R-:W-:Y:S04]  /*14ff0*/  BSSY B1, `(.L_x_570) ;  /* 0x0000102000017945 */ /* 0x000fe80003800000 */
[----:B------:R-:W-:Y:S05]  /*15000*/  @P1 BRA `(.L_x_571) ;  /* 0x0000001000001947 */ /* 0x000fea0003800000 */
[----:B-1----:R-:W2:Y:S04]  /*15010*/  LDL R8, [R1+0x3c] ;  /* 0x00003c0001087983 */ /* 0x002ea80000100800 */
[----:B------:R-:W3:Y:S01]  /*15020*/  LDL R60, [R1+0x2c] ;  /* 0x00002c00013c7983 */ /* 0x000ee20000100800 */
[----:B-----5:R-:W-:Y:S02]  /*15030*/  SHF.R.U32.HI R0, RZ, 0x8, R40 ;  /* 0x00000008ff007819 */ /* 0x020fe40000011628 */
[----:B------:R-:W-:Y:S02]  /*15040*/  LOP3.LUT R5, R40, 0xff, RZ, 0xc0, !PT ;  /* 0x000000ff28057812 */ /* 0x000fe400078ec0ff */
[----:B------:R-:W-:Y:S02]  /*15050*/  LOP3.LUT R4, R0, 0xff, RZ, 0xc0, !PT ;  /* 0x000000ff00047812 */ /* 0x000fe400078ec0ff */
[----:B------:R-:W-:-:S02]  /*15060*/  LOP3.LUT R9, R43, 0xff, RZ, 0xc0, !PT ;  /* 0x000000ff2b097812 */ /* 0x000fc400078ec0ff */
[----:B------:R-:W-:Y:S02]  /*15070*/  PRMT R13, R4, 0x7604, R5 ;  /* 0x00007604040d7816 */ /* 0x000fe40000000005 */
[----:B------:R-:W-:Y:S02]  /*15080*/  SHF.R.U32.HI R10, RZ, 0x8, R28 ;  /* 0x00000008ff0a7819 */ /* 0x000fe4000001161c */
[----:B------:R-:W-:Y:S02]  /*15090*/  SHF.R.U32.HI R6, RZ, 0x8, R41 ;  /* 0x00000008ff067819 */ /* 0x000fe40000011629 */
[----:B------:R-:W-:Y:S02]  /*150a0*/  LOP3.LUT R11, R28, 0xff, RZ, 0xc0, !PT ;  /* 0x000000ff1c0b7812 */ /* 0x000fe400078ec0ff */
[----:B------:R-:W-:Y:S02]  /*150b0*/  LOP3.LUT R10, R10, 0xff, RZ, 0xc0, !PT ;  /* 0x000000ff0a0a7812 */ /* 0x000fe400078ec0ff */
[----:B------:R-:W-:-:S02]  /*150c0*/  LOP3.LUT R7, R41, 0xff, RZ, 0xc0, !PT ;  /* 0x000000ff29077812 */ /* 0x000fc400078ec0ff */
[----:B------:R-:W-:Y:S02]  /*150d0*/  LOP3.LUT R6, R6, 0xff, RZ, 0xc0, !PT ;  /* 0x000000ff06067812 */ /* 0x000fe400078ec0ff */
[----:B------:R-:W-:Y:S02]  /*150e0*/  PRMT R27, R10, 0x7604, R11 ;  /* 0x000076040a1b7816 */ /* 0x000fe4000000000b */
[----:B------:R-:W-:Y:S02]  /*150f0*/  LOP3.LUT R11, R29, 0xff, RZ, 0xc0, !PT ;  /* 0x000000ff1d0b7812 */ /* 0x000fe400078ec0ff */
[----:B------:R-:W-:Y:S02]  /*15100*/  SHF.R.U32.HI R10, RZ, 0x8, R31 ;  /* 0x00000008ff0a7819 */ /* 0x000fe4000001161f */
[----:B------:R-:W-:Y:S02]  /*15110*/  PRMT R15, R6, 0x7604, R7 ;  /* 0x00007604060f7816 */ /* 0x000fe40000000007 */
[----:B------:R-:W-:-:S02]  /*15120*/  SHF.R.U32.HI R6, RZ, 0x8, R42 ;  /* 0x00000008ff067819 */ /* 0x000fc4000001162a */
[----:B------:R-:W-:Y:S02]  /*15130*/  LOP3.LUT R10, R10, 0xff, RZ, 0xc0, !PT ;  /* 0x000000ff0a0a7812 */ /* 0x000fe400078ec0ff */
[----:B------:R-:W-:Y:S02]  /*15140*/  LOP3.LUT R39, R30, 0xff, RZ, 0xc0, !PT ;  /* 0x000000ff1e277812 */ /* 0x000fe400078ec0ff */
[----:B------:R-:W-:Y:S02]  /*15150*/  LOP3.LUT R51, R31, 0xff, RZ, 0xc0, !PT ;  /* 0x000000ff1f337812 */ /* 0x000fe400078ec0ff */
[----:B------:R-:W-:Y:S02]  /*15160*/  LOP3.LUT R7, R42, 0xff, RZ, 0xc0, !PT ;  /* 0x000000ff2a077812 */ /* 0x000fe400078ec0ff */
[----:B------:R-:W-:Y:S02]  /*15170*/  LOP3.LUT R6, R6, 0xff, RZ, 0xc0, !PT ;  /* 0x000000ff06067812 */ /* 0x000fe400078ec0ff */
[----:B------:R-:W-:-:S02]  /*15180*/  PRMT R51, R10, 0x7604, R51 ;  /* 0x000076040a337816 */ /* 0x000fc40000000033 */
[----:B------:R-:W-:Y:S02]  /*15190*/  PRMT R21, R6, 0x7604, R7 ;  /* 0x0000760406157816 */ /* 0x000fe40000000007 */
[----:B------:R-:W-:Y:S02]  /*151a0*/  SHF.R.U32.HI R14, RZ, 0x10, R41 ;  /* 0x00000010ff0e7819 */ /* 0x000fe40000011629 */
[----:B------:R-:W-:Y:S02]  /*151b0*/  SHF.R.U32.HI R12, RZ, 0x10, R40 ;  /* 0x00000010ff0c7819 */ /* 0x000fe40000011628 */
[----:B------:R-:W-:Y:S02]  /*151c0*/  SHF.R.U32.HI R20, RZ, 0x10, R42 ;  /* 0x00000010ff147819 */ /* 0x000fe4000001162a */
[----:B------:R-:W-:Y:S02]  /*151d0*/  LOP3.LUT R14, R14, 0xff, RZ, 0xc0, !PT ;  /* 0x000000ff0e0e7812 */ /* 0x000fe400078ec0ff */
[----:B------:R-:W-:-:S02]  /*151e0*/  LOP3.LUT R12, R12, 0xff, RZ, 0xc0, !PT ;  /* 0x000000ff0c0c7812 */ /* 0x000fc400078ec0ff */
[----:B------:R-:W-:Y:S02]  /*151f0*/  LOP3.LUT R20, R20, 0xff, RZ, 0xc0, !PT ;  /* 0x000000ff14147812 */ /* 0x000fe400078ec0ff */
[----:B------:R-:W-:Y:S02]  /*15200*/  SHF.R.U32.HI R24, RZ, 0x10, R43 ;  /* 0x00000010ff187819 */ /* 0x000fe4000001162b */
[----:B------:R-:W-:Y:S02]  /*15210*/  PRMT R15, R14, 0x7054, R15 ;  /* 0x000070540e0f7816 */ /* 0x000fe4000000000f */
[----:B------:R-:W-:Y:S02]  /*15220*/  SHF.R.U32.HI R14, RZ, 0x10, R29 ;  /* 0x00000010ff0e7819 */ /* 0x000fe4000001161d */
[----:B------:R-:W-:Y:S02]  /*15230*/  PRMT R13, R12, 0x7054, R13 ;  /* 0x000070540c0d7816 */ /* 0x000fe4000000000d */
[----:B------:R-:W-:-:S02]  /*15240*/  PRMT R21, R20, 0x7054, R21 ;  /* 0x0000705414157816 */ /* 0x000fc40000000015 */
[----:B------:R-:W-:Y:S02]  /*15250*/  SHF.R.U32.HI R12, RZ, 0x10, R28 ;  /* 0x00000010ff0c7819 */ /* 0x000fe4000001161c */
[----:B------:R-:W-:Y:S02]  /*15260*/  LOP3.LUT R24, R24, 0xff, RZ, 0xc0, !PT ;  /* 0x000000ff18187812 */ /* 0x000fe400078ec0ff */
[----:B------:R-:W-:Y:S02]  /*15270*/  SHF.R.U32.HI R20, RZ, 0x10, R30 ;  /* 0x00000010ff147819 */ /* 0x000fe4000001161e */
[----:B------:R-:W-:Y:S02]  /*15280*/  LOP3.LUT R14, R14, 0xff, RZ, 0xc0, !PT ;  /* 0x000000ff0e0e7812 */ /* 0x000fe400078ec0ff */
[----:B------:R-:W-:Y:S02]  /*15290*/  LOP3.LUT R12, R12, 0xff, RZ, 0xc0, !PT ;  /* 0x000000ff0c0c7812 */ /* 0x000fe400078ec0ff */
[----:B------:R-:W-:-:S02]  /*152a0*/  LOP3.LUT R20, R20, 0xff, RZ, 0xc0, !PT ;  /* 0x000000ff14147812 */ /* 0x000fc400078ec0ff */
[----:B------:R-:W-:Y:S02]  /*152b0*/  PRMT R27, R12, 0x7054, R27 ;  /* 0x000070540c1b7816 */ /* 0x000fe4000000001b */
[----:B------:R-:W-:Y:S02]  /*152c0*/  LOP3.LUT R36, R13, 0xff000000, R40, 0xf8, !PT ;  /* 0xff0000000d247812 */ /* 0x000fe400078ef828 */
[----:B------:R-:W-:Y:S02]  /*152d0*/  LOP3.LUT R40, R15, 0xff000000, R41, 0xf8, !PT ;  /* 0xff0000000f287812 */ /* 0x000fe400078ef829 */
[----:B------:R-:W-:Y:S02]  /*152e0*/  LOP3.LUT R38, R27, 0xff000000, R28, 0xf8, !PT ;  /* 0xff0000001b267812 */ /* 0x000fe400078ef81c */
[-C--:B------:R-:W-:Y:S02]  /*152f0*/  F2FP.F16.E4M3.UNPACK_B R28, R40.reuse ;  /* 0x00000028ff1c723e */ /* 0x080fe400020006ff */
[----:B------:R-:W-:-:S02]  /*15300*/  F2FP.F16.E4M3.UNPACK_B R40, R40.H1 ;  /* 0x00000028ff28723e */ /* 0x000fc400030006ff */
[----:B--2---:R-:W-:Y:S02]  /*15310*/  LEA.HI R0, R3, R8, RZ, 0x1c ;  /* 0x0000000803007211 */ /* 0x004fe400078fe0ff */
[----:B------:R-:W-:Y:S02]  /*15320*/  SHF.R.U32.HI R8, RZ, 0x8, R43 ;  /* 0x00000008ff087819 */ /* 0x000fe4000001162b */
[----:B------:R-:W-:Y:S02]  /*15330*/  SHF.R.S32.HI R5, RZ, 0x1f, R0 ;  /* 0x0000001fff057819 */ /* 0x000fe40000011400 */
[----:B------:R-:W-:Y:S02]  /*15340*/  LOP3.LUT R8, R8, 0xff, RZ, 0xc0, !PT ;  /* 0x000000ff08087812 */ /* 0x000fe400078ec0ff */
[----:B------:R-:W-:Y:S01]  /*15350*/  LEA.HI R4, R5, R0, RZ, 0x2 ;  /* 0x0000000005047211 */ /* 0x000fe200078f10ff */
[----:B------:R-:W-:Y:S01]  /*15360*/  IMAD.SHL.U32 R5, R0, 0x10, RZ ;  /* 0x0000001000057824 */ /* 0x000fe200078e00ff */
[----:B------:R-:W-:-:S02]  /*15370*/  PRMT R25, R8, 0x7604, R9 ;  /* 0x0000760408197816 */ /* 0x000fc40000000009 */
[----:B------:R-:W-:Y:S01]  /*15380*/  SHF.R.U32.HI R8, RZ, 0x8, R30 ;  /* 0x00000008ff087819 */ /* 0x000fe2000001161e */
[----:B------:R-:W-:Y:S01]  /*15390*/  IMAD.SHL.U32 R4, R4, 0x800, RZ ;  /* 0x0000080004047824 */ /* 0x000fe200078e00ff */
[----:B------:R-:W-:Y:S02]  /*153a0*/  LOP3.LUT R0, R224, 0x30, R5, 0xf8, !PT ;  /* 0x00000030e0007812 */ /* 0x000fe400078ef805 */
[----:B------:R-:W-:Y:S02]  /*153b0*/  LOP3.LUT R8, R8, 0xff, RZ, 0xc0, !PT ;  /* 0x000000ff08087812 */ /* 0x000fe400078ec0ff */
[----:B------:R-:W-:Y:S02]  /*153c0*/  LOP3.LUT R0, R0, R225, RZ, 0x3c, !PT ;  /* 0x000000e100007212 */ /* 0x000fe400078e3cff */
[----:B------:R-:W-:Y:S02]  /*153d0*/  LOP3.LUT R5, R4, 0xffffe000, RZ, 0xc0, !PT ;  /* 0xffffe00004057812 */ /* 0x000fe400078ec0ff */
[----:B------:R-:W-:-:S02]  /*153e0*/  PRMT R49, R8, 0x7604, R39 ;  /* 0x0000760408317816 */ /* 0x000fc40000000027 */
[----:B------:R-:W-:Y:S02]  /*153f0*/  IADD3 R9, R0, R226, R5 ;  /* 0x000000e200097210 */ /* 0x000fe40007ffe005 */
[----:B------:R-:W-:Y:S01]  /*15400*/  SHF.R.U32.HI R0, RZ, 0x8, R29 ;  /* 0x00000008ff007819 */ /* 0x000fe2000001161d */
[----:B---3--:R-:W1:Y:S01]  /*15410*/  LDS.128 R4, [R60+0x1e200] ;  /* 0x01e200003c047984 */ /* 0x008e620000000c00 */
[----:B------:R-:W-:Y:S02]  /*15420*/  PRMT R25, R24, 0x7054, R25 ;  /* 0x0000705418197816 */ /* 0x000fe40000000019 */
[----:B------:R-:W-:Y:S02]  /*15430*/  LOP3.LUT R0, R0, 0xff, RZ, 0xc0, !PT ;  /* 0x000000ff00007812 */ /* 0x000fe400078ec0ff */
[----:B------:R-:W-:Y:S02]  /*15440*/  SHF.R.U32.HI R24, RZ, 0x10, R31 ;  /* 0x00000010ff187819 */ /* 0x000fe4000001161f */
[----:B------:R-:W-:Y:S01]  /*15450*/  PRMT R37, R0, 0x7604, R11 ;  /* 0x0000760400257816 */ /* 0x000fe2000000000b */
[----:B------:R-:W-:Y:S01]  /*15460*/  IMAD.IADD R0, R18, 0x1, R9 ;  /* 0x0000000112007824 */ /* 0x000fe200078e0209 */
[----:B------:R-:W-:-:S02]  /*15470*/  PRMT R49, R20, 0x7054, R49 ;  /* 0x0000705414317816 */ /* 0x000fc40000000031 */
[----:B------:R-:W-:Y:S02]  /*15480*/  PRMT R39, R14, 0x7054, R37 ;  /* 0x000070540e277816 */ /* 0x000fe40000000025 */
[----:B------:R-:W2:Y:S01]  /*15490*/  LDS.128 R8, [R0+0x1e200] ;  /* 0x01e2000000087984 */ /* 0x000ea20000000c00 */
[----:B------:R-:W-:Y:S02]  /*154a0*/  LOP3.LUT R24, R24, 0xff, RZ, 0xc0, !PT ;  /* 0x000000ff18187812 */ /* 0x000fe400078ec0ff */
[----:B------:R-:W-:Y:S01]  /*154b0*/  LOP3.LUT R39, R39, 0xff000000, R29, 0xf8, !PT ;  /* 0xff00000027277812 */ /* 0x000fe200078ef81d */
[--C-:B------:R-:W-:Y:S01]  /*154c0*/  HADD2.F32 R29, -RZ, R28.reuse.H0_H0 ;  /* 0x2000001cff1d7230 */ /* 0x100fe20000004100 */
[----:B------:R-:W-:Y:S01]  /*154d0*/  LOP3.LUT R37, R21, 0xff000000, R42, 0xf8, !PT ;  /* 0xff00000015257812 */ /* 0x000fe200078ef82a */
[----:B------:R-:W-:Y:S01]  /*154e0*/  HADD2.F32 R28, -RZ, R28.H1_H1 ;  /* 0x3000001cff1c7230 */ /* 0x000fe20000004100 */
[----:B------:R-:W-:Y:S02]  /*154f0*/  LOP3.LUT R49, R49, 0xff000000, R30, 0xf8, !PT ;  /* 0xff00000031317812 */ /* 0x000fe400078ef81e */
[----:B------:R-:W-:-:S02]  /*15500*/  PRMT R51, R24, 0x7054, R51 ;  /* 0x0000705418337816 */ /* 0x000fc40000000033 */
[-C--:B------:R-:W-:Y:S02]  /*15510*/  F2FP.F16.E4M3.UNPACK_B R30, R39.reuse ;  /* 0x00000027ff1e723e */ /* 0x080fe400020006ff */
[----:B------:R-:W-:Y:S02]  /*15520*/  LOP3.LUT R42, R25, 0xff000000, R43, 0xf8, !PT ;  /* 0xff000000192a7812 */ /* 0x000fe400078ef82b */
[----:B------:R-:W-:Y:S01]  /*15530*/  LOP3.LUT R51, R51, 0xff000000, R31, 0xf8, !PT ;  /* 0xff00000033337812 */ /* 0x000fe200078ef81f */
[--C-:B------:R-:W-:Y:S01]  /*15540*/  HADD2.F32 R31, -RZ, R30.reuse.H0_H0 ;  /* 0x2000001eff1f7230 */ /* 0x100fe20000004100 */
[----:B------:R-:W-:Y:S01]  /*15550*/  F2FP.F16.E4M3.UNPACK_B R39, R39.H1 ;  /* 0x00000027ff27723e */ /* 0x000fe200030006ff */
[----:B------:R-:W-:Y:S01]  /*15560*/  HADD2.F32 R30, -RZ, R30.H1_H1 ;  /* 0x3000001eff1e7230 */ /* 0x000fe20000004100 */
[----:B-1----:R-:W-:Y:S02]  /*15570*/  F2FP.F16.E4M3.UNPACK_B R12, R5 ;  /* 0x00000005ff0c723e */ /* 0x002fe400020006ff */
[----:B------:R-:W-:-:S02]  /*15580*/  F2FP.F16.E4M3.UNPACK_B R15, R7 ;  /* 0x00000007ff0f723e */ /* 0x000fc400020006ff */
[----:B------:R-:W-:Y:S02]  /*15590*/  F2FP.F16.E4M3.UNPACK_B R20, R7.H1 ;  /* 0x00000007ff14723e */ /* 0x000fe400030006ff */
[-C--:B------:R-:W-:Y:S02]  /*155a0*/  F2FP.F16.E4M3.UNPACK_B R7, R6.reuse ;  /* 0x00000006ff07723e */ /* 0x080fe400020006ff */
[----:B------:R-:W-:Y:S01]  /*155b0*/  F2FP.F16.E4M3.UNPACK_B R14, R6.H1 ;  /* 0x00000006ff0e723e */ /* 0x000fe200030006ff */
[--C-:B------:R-:W-:Y:S01]  /*155c0*/  HADD2.F32 R6, -RZ, R12.reuse.H0_H0 ;  /* 0x2000000cff067230 */ /* 0x100fe20000004100 */
[----:B------:R-:W-:Y:S01]  /*155d0*/  F2FP.F16.E4M3.UNPACK_B R13, R5.H1 ;  /* 0x00000005ff0d723e */ /* 0x000fe200030006ff */
[----:B------:R-:W-:Y:S01]  /*155e0*/  HADD2.F32 R12, -RZ, R12.H1_H1 ;  /* 0x3000000cff0c7230 */ /* 0x000fe20000004100 */
[----:B------:R-:W-:Y:S02]  /*155f0*/  F2FP.F16.E4M3.UNPACK_B R5, R4 ;  /* 0x00000004ff05723e */ /* 0x000fe400020006ff */
[----:B--2---:R-:W-:-:S02]  /*15600*/  F2FP.F16.E4M3.UNPACK_B R21, R9 ;  /* 0x00000009ff15723e */ /* 0x004fc400020006ff */
[----:B------:R-:W-:Y:S02]  /*15610*/  F2FP.F16.E4M3.UNPACK_B R24, R9.H1 ;  /* 0x00000009ff18723e */ /* 0x000fe400030006ff */
[-C--:B------:R-:W-:Y:S01]  /*15620*/  F2FP.F16.E4M3.UNPACK_B R26, R11.reuse ;  /* 0x0000000bff1a723e */ /* 0x080fe200020006ff */
[--C-:B------:R-:W-:Y:S01]  /*15630*/  HADD2.F32 R25, -RZ, R21.reuse.H0_H0 ;  /* 0x20000015ff197230 */ /* 0x100fe20000004100 */
[----:B------:R-:W-:Y:S01]  /*15640*/  F2FP.F16.E4M3.UNPACK_B R27, R11.H1 ;  /* 0x0000000bff1b723e */ /* 0x000fe200030006ff */
[----:B------:R-:W-:Y:S01]  /*15650*/  HADD2.F32 R21, -RZ, R21.H1_H1 ;  /* 0x30000015ff157230 */ /* 0x000fe20000004100 */
[-C--:B------:R-:W-:Y:S02]  /*15660*/  F2FP.F16.E4M3.UNPACK_B R11, R10.reuse ;  /* 0x0000000aff0b723e */ /* 0x080fe400020006ff */
[C---:B------:R-:W-:Y:S01]  /*15670*/  FMUL.FTZ R48, R25.reuse, R29 ;  /* 0x0000001d19307220 */ /* 0x040fe20000410000 */
[----:B------:R-:W-:Y:S01]  /*15680*/  FMUL.FTZ R41, R25, R31 ;  /* 0x0000001f19297220 */ /* 0x000fe20000410000 */
[----:B------:R-:W-:Y:S01]  /*15690*/  F2FP.F16.E4M3.UNPACK_B R25, R10.H1 ;  /* 0x0000000aff19723e */ /* 0x000fe200030006ff */
[----:B------:R-:W-:-:S02]  /*156a0*/  HADD2.F32 R10, -RZ, R24.H0_H0 ;  /* 0x20000018ff0a7230 */ /* 0x000fc40000004100 */
[C---:B------:R-:W-:Y:S01]  /*156b0*/  FFMA.FTZ R48, R6.reuse, R31, R48 ;  /* 0x0000001f06307223 */ /* 0x040fe20000010030 */
[----:B------:R-:W-:Y:S01]  /*156c0*/  FFMA.FTZ R41, R6, R29, -R41 ;  /* 0x0000001d06297223 */ /* 0x000fe20000010829 */
[----:B------:R-:W-:Y:S02]  /*156d0*/  HADD2.F32 R31, -RZ, R39.H0_H0 ;  /* 0x20000027ff1f7230 */ /* 0x000fe40000004100 */
[C---:B------:R-:W-:Y:S01]  /*156e0*/  FMUL.FTZ R43, R21.reuse, R30 ;  /* 0x0000001e152b7220 */ /* 0x040fe20000410000 */
[----:B------:R-:W-:Y:S02]  /*156f0*/  HADD2.F32 R29, -RZ, R40.H0_H0 ;  /* 0x20000028ff1d7230 */ /* 0x000fe40000004100 */
[-C--:B------:R-:W-:Y:S01]  /*15700*/  FMUL.FTZ R21, R21, R28.reuse ;  /* 0x0000001c15157220 */ /* 0x080fe20000410000 */
[----:B------:R-:W-:Y:S02]  /*15710*/  HADD2.F32 R6, -RZ, R13.H0_H0 ;  /* 0x2000000dff067230 */ /* 0x000fe40000004100 */
[----:B------:R-:W-:Y:S01]  /*15720*/  FMUL.FTZ R53, R10, R31 ;  /* 0x0000001f0a357220 */ /* 0x000fe20000410000 */
[----:B------:R-:W-:Y:S01]  /*15730*/  FFMA.FTZ R52, R12, R28, -R43 ;  /* 0x0000001c0c347223 */ /* 0x000fe2000001082b */
[----:B------:R-:W-:Y:S01]  /*15740*/  FMUL.FTZ R10, R10, R29 ;  /* 0x0000001d0a0a7220 */ /* 0x000fe20000410000 */
[----:B------:R-:W-:Y:S01]  /*15750*/  FFMA.FTZ R43, R12, R30, R21 ;  /* 0x0000001e0c2b7223 */ /* 0x000fe20000010015 */
[----:B------:R-:W-:Y:S01]  /*15760*/  F2FP.F16.E4M3.UNPACK_B R28, R51 ;  /* 0x00000033ff1c723e */ /* 0x000fe200020006ff */
[C---:B------:R-:W-:Y:S01]  /*15770*/  FFMA.FTZ R53, R6.reuse, R29, -R53 ;  /* 0x0000001d06357223 */ /* 0x040fe20000010835 */
[-C--:B------:R-:W-:Y:S01]  /*15780*/  F2FP.F16.E4M3.UNPACK_B R12, R42.reuse ;  /* 0x0000002aff0c723e */ /* 0x080fe200020006ff */
[----:B------:R-:W-:Y:S01]  /*15790*/  FFMA.FTZ R30, R6, R31, R10 ;  /* 0x0000001f061e7223 */ /* 0x000fe2000001000a */
[----:B------:R-:W-:Y:S01]  /*157a0*/  HADD2.F32 R39, -RZ, R39.H1_H1 ;  /* 0x30000027ff277230 */ /* 0x000fe20000004100 */
[----:B------:R-:W-:Y:S01]  /*157b0*/  F2FP.F16.E4M3.UNPACK_B R51, R51.H1 ;  /* 0x00000033ff33723e */ /* 0x000fe200030006ff */
[----:B------:R-:W-:Y:S01]  /*157c0*/  HADD2.F32 R24, -RZ, R24.H1_H1 ;  /* 0x30000018ff187230 */ /* 0x000fe20000004100 */
[----:B------:R-:W-:Y:S01]  /*157d0*/  F2FP.F16.E4M3.UNPACK_B R42, R42.H1 ;  /* 0x0000002aff2a723e */ /* 0x000fe200030006ff */
[----:B------:R-:W-:Y:S01]  /*157e0*/  HADD2.F32 R29, -RZ, R28.H0_H0 ;  /* 0x2000001cff1d7230 */ /* 0x000fe20000004100 */
[----:B------:R-:W-:Y:S01]  /*157f0*/  F2FP.F16.E4M3.UNPACK_B R9, R8 ;  /* 0x00000008ff09723e */ /* 0x000fe200020006ff */
[----:B------:R-:W-:-:S02]  /*15800*/  HADD2.F32 R10, -RZ, R26.H0_H0 ;  /* 0x2000001aff0a7230 */ /* 0x000fc40000004100 */
[----:B------:R-:W-:Y:S01]  /*15810*/  FMUL.FTZ R54, R24, R39 ;  /* 0x0000002718367220 */ /* 0x000fe20000410000 */
[----:B------:R-:W-:Y:S01]  /*15820*/  HADD2.F32 R21, -RZ, R12.H0_H0 ;  /* 0x2000000cff157230 */ /* 0x000fe20000004100 */
[----:B------:R-:W-:Y:S01]  /*15830*/  F2FP.F16.E4M3.UNPACK_B R8, R8.H1 ;  /* 0x00000008ff08723e */ /* 0x000fe200030006ff */
[----:B------:R-:W-:Y:S02]  /*15840*/  HADD2.F32 R40, -RZ, R40.H1_H1 ;  /* 0x30000028ff287230 */ /* 0x000fe40000004100 */
[C---:B------:R-:W-:Y:S01]  /*15850*/  FMUL.FTZ R31, R10.reuse, R29 ;  /* 0x0000001d0a1f7220 */ /* 0x040fe20000410000 */
[----:B------:R-:W-:Y:S02]  /*15860*/  HADD2.F32 R13, -RZ, R13.H1_H1 ;  /* 0x3000000dff0d7230 */ /* 0x000fe40000004100 */
[----:B------:R-:W-:Y:S01]  /*15870*/  FMUL.FTZ R10, R10, R21 ;  /* 0x000000150a0a7220 */ /* 0x000fe20000410000 */
[----:B------:R-:W-:Y:S02]  /*15880*/  HADD2.F32 R6, -RZ, R15.H0_H0 ;  /* 0x2000000fff067230 */ /* 0x000fe40000004100 */
[----:B------:R-:W-:Y:S01]  /*15890*/  FMUL.FTZ R24, R24, R40 ;  /* 0x0000002818187220 */ /* 0x000fe20000410000 */
[----:B------:R-:W-:-:S02]  /*158a0*/  HADD2.F32 R12, -RZ, R12.H1_H1 ;  /* 0x3000000cff0c7230 */ /* 0x000fc40000004100 */
[C---:B------:R-:W-:Y:S01]  /*158b0*/  FFMA.FTZ R54, R13.reuse, R40, -R54 ;  /* 0x000000280d367223 */ /* 0x040fe20000010836 */
[----:B------:R-:W-:Y:S02]  /*158c0*/  HADD2.F32 R28, -RZ, R28.H1_H1 ;  /* 0x3000001cff1c7230 */ /* 0x000fe40000004100 */
[C---:B------:R-:W-:Y:S01]  /*158d0*/  FFMA.FTZ R40, R6.reuse, R21, -R31 ;  /* 0x0000001506287223 */ /* 0x040fe2000001081f */
[----:B------:R-:W-:Y:S02]  /*158e0*/  HADD2.F32 R26, -RZ, R26.H1_H1 ;  /* 0x3000001aff1a7230 */ /* 0x000fe40000004100 */
[----:B------:R-:W-:Y:S01]  /*158f0*/  FFMA.FTZ R55, R6, R29, R10 ;  /* 0x0000001d06377223 */ /* 0x000fe2000001000a */
[----:B------:R-:W-:Y:S01]  /*15900*/  FFMA.FTZ R39, R13, R39, R24 ;  /* 0x000000270d277223 */ /* 0x000fe20000010018 */
[----:B------:R-:W-:Y:S01]  /*15910*/  HADD2.F32 R15, -RZ, R15.H1_H1 ;  /* 0x3000000fff0f7230 */ /* 0x000fe20000004100 */
[----:B------:R-:W-:Y:S01]  /*15920*/  F2FP.F16.E4M3.UNPACK_B R4, R4.H1 ;  /* 0x00000004ff04723e */ /* 0x000fe200030006ff */
[----:B------:R-:W-:-:S02]  /*15930*/  HADD2.F32 R21, -RZ, R51.H0_H0 ;  /* 0x20000033ff157230 */ /* 0x000fc40000004100 */
[C---:B------:R-:W-:Y:S01]  /*15940*/  FMUL.FTZ R24, R26.reuse, R28 ;  /* 0x0000001c1a187220 */ /* 0x040fe20000410000 */
[----:B------:R-:W-:Y:S02]  /*15950*/  HADD2.F32 R10, -RZ, R27.H0_H0 ;  /* 0x2000001bff0a7230 */ /* 0x000fe40000004100 */
[-C--:B------:R-:W-:Y:S01]  /*15960*/  FMUL.FTZ R29, R26, R12.reuse ;  /* 0x0000000c1a1d7220 */ /* 0x080fe20000410000 */
[----:B------:R-:W-:Y:S02]  /*15970*/  HADD2.F32 R13, -RZ, R42.H0_H0 ;  /* 0x2000002aff0d7230 */ /* 0x000fe40000004100 */
[C---:B0-----:R-:W-:Y:S01]  /*15980*/  FFMA.FTZ R57, R15.reuse, R12, -R24 ;  /* 0x0000000c0f397223 */ /* 0x041fe20000010818 */
[----:B------:R-:W-:Y:S02]  /*15990*/  HADD2.F32 R6, -RZ, R20.H0_H0 ;  /* 0x20000014ff067230 */ /* 0x000fe40000004100 */
[C---:B------:R-:W-:Y:S01]  /*159a0*/  FMUL.FTZ R31, R10.reuse, R21 ;  /* 0x000000150a1f7220 */ /* 0x040fe20000410000 */
[----:B------:R-:W-:Y:S01]  /*159b0*/  FFMA.FTZ R56, R15, R28, R29 ;  /* 0x0000001c0f387223 */ /* 0x000fe2000001001d */
[----:B------:R-:W-:Y:S01]  /*159c0*/  FMUL.FTZ R10, R10, R13 ;  /* 0x0000000d0a0a7220 */ /* 0x000fe20000410000 */
[----:B------:R-:W-:Y:S01]  /*159d0*/  F2FP.F16.E4M3.UNPACK_B R15, R38.H1 ;  /* 0x00000026ff0f723e */ /* 0x000fe200030006ff */
[----:B------:R-:W-:Y:S01]  /*159e0*/  HADD2.F32 R42, -RZ, R42.H1_H1 ;  /* 0x3000002aff2a7230 */ /* 0x000fe20000004100 */
[----:B------:R-:W-:Y:S01]  /*159f0*/  F2FP.F16.E4M3.UNPACK_B R12, R36.H1 ;  /* 0x00000024ff0c723e */ /* 0x000fe200030006ff */
[----:B------:R-:W-:Y:S01]  /*15a00*/  FFMA.FTZ R59, R6, R21, R10 ;  /* 0x00000015063b7223 */ /* 0x000fe2000001000a */
[----:B------:R-:W-:-:S02]  /*15a10*/  HADD2.F32 R51, -RZ, R51.H1_H1 ;  /* 0x30000033ff337230 */ /* 0x000fc40000004100 */
[----:B------:R-:W-:Y:S01]  /*15a20*/  FFMA.FTZ R58, R6, R13, -R31 ;  /* 0x0000000d063a7223 */ /* 0x000fe2000001081f */
[----:B------:R-:W-:Y:S01]  /*15a30*/  HADD2.F32 R27, -RZ, R27.H1_H1 ;  /* 0x3000001bff1b7230 */ /* 0x000fe20000004100 */
[----:B------:R-:W-:Y:S01]  /*15a40*/  F2FP.F16.E4M3.UNPACK_B R38, R38 ;  /* 0x00000026ff26723e */ /* 0x000fe200020006ff */
[----:B------:R-:W-:Y:S01]  /*15a50*/  HADD2.F32 R21, -RZ, R15.H0_H0 ;  /* 0x2000000fff157230 */ /* 0x000fe20000004100 */
[----:B------:R-:W-:Y:S01]  /*15a60*/  F2FP.F16.E4M3.UNPACK_B R36, R36 ;  /* 0x00000024ff24723e */ /* 0x000fe200020006ff */
[----:B------:R-:W-:Y:S02]  /*15a70*/  HADD2.F32 R10, -RZ, R8.H0_H0 ;  /* 0x20000008ff0a7230 */ /* 0x000fe40000004100 */
[C---:B------:R-:W-:Y:S01]  /*15a80*/  FMUL.FTZ R29, R27.reuse, R51 ;  /* 0x000000331b1d7220 */ /* 0x040fe20000410000 */
[----:B------:R-:W-:Y:S02]  /*15a90*/  HADD2.F32 R13, -RZ, R12.H0_H0 ;  /* 0x2000000cff0d7230 */ /* 0x000fe40000004100 */
[----:B------:R-:W-:Y:S01]  /*15aa0*/  FMUL.FTZ R24, R27, R42 ;  /* 0x0000002a1b187220 */ /* 0x000fe20000410000 */
[----:B------:R-:W-:-:S02]  /*15ab0*/  HADD2.F32 R20, -RZ, R20.H1_H1 ;  /* 0x30000014ff147230 */ /* 0x000fc40000004100 */
[C---:B------:R-:W-:Y:S01]  /*15ac0*/  FMUL.FTZ R27, R10.reuse, R21 ;  /* 0x000000150a1b7220 */ /* 0x040fe20000410000 */
[----:B------:R-:W-:Y:S02]  /*15ad0*/  HADD2.F32 R6, -RZ, R4.H0_H0 ;  /* 0x20000004ff067230 */ /* 0x000fe40000004100 */
[----:B------:R-:W-:Y:S01]  /*15ae0*/  FMUL.FTZ R10, R10, R13 ;  /* 0x0000000d0a0a7220 */ /* 0x000fe20000410000 */
[----:B------:R-:W-:Y:S02]  /*15af0*/  HADD2.F32 R8, -RZ, R8.H1_H1 ;  /* 0x30000008ff087230 */ /* 0x000fe40000004100 */
[C---:B------:R-:W-:Y:S01]  /*15b00*/  FFMA.FTZ R61, R20.reuse, R42, -R29 ;  /* 0x0000002a143d7223 */ /* 0x040fe2000001081d */
[----:B------:R-:W-:Y:S01]  /*15b10*/  FFMA.FTZ R42, R20, R51, R24 ;  /* 0x00000033142a7223 */ /* 0x000fe20000010018 */
[C---:B------:R-:W-:Y:S01]  /*15b20*/  FFMA.FTZ R24, R6.reuse, R21, R10 ;  /* 0x0000001506187223 */ /* 0x040fe2000001000a */
[----:B------:R-:W-:Y:S02]  /*15b30*/  HADD2.F32 R21, -RZ, R15.H1_H1 ;  /* 0x3000000fff157230 */ /* 0x000fe40000004100 */
[----:B------:R-:W-:Y:S01]  /*15b40*/  FFMA.FTZ R20, R6, R13, -R27 ;  /* 0x0000000d06147223 */ /* 0x000fe2000001081b */
[----:B------:R-:W-:Y:S01]  /*15b50*/  HADD2.F32 R13, -RZ, R12.H1_H1 ;  /* 0x3000000cff0d7230 */ /* 0x000fe20000004100 */
[----:B------:R-:W-:Y:S01]  /*15b60*/  F2FP.F16.E4M3.UNPACK_B R10, R49.H1 ;  /* 0x00000031ff0a723e */ /* 0x000fe200030006ff */
[----:B------:R-:W-:-:S02]  /*15b70*/  HADD2.F32 R4, -RZ, R4.H1_H1 ;  /* 0x30000004ff047230 */ /* 0x000fc40000004100 */
[C---:B------:R-:W-:Y:S01]  /*15b80*/  FMUL.FTZ R27, R8.reuse, R21 ;  /* 0x00000015081b7220 */ /* 0x040fe20000410000 */
[----:B------:R-:W-:Y:S02]  /*15b90*/  HADD2.F32 R15, -RZ, R38.H0_H0 ;  /* 0x20000026ff0f7230 */ /* 0x000fe40000004100 */
[-C--:B------:R-:W-:Y:S01]  /*15ba0*/  FMUL.FTZ R8, R8, R13.reuse ;  /* 0x0000000d08087220 */ /* 0x080fe20000410000 */
[----:B------:R-:W-:Y:S02]  /*15bb0*/  HADD2.F32 R6, -RZ, R9.H0_H0 ;  /* 0x20000009ff067230 */ /* 0x000fe40000004100 */
[C---:B------:R-:W-:Y:S01]  /*15bc0*/  FFMA.FTZ R29, R4.reuse, R13, -R27 ;  /* 0x0000000d041d7223 */ /* 0x040fe2000001081b */
[----:B------:R-:W-:Y:S02]  /*15bd0*/  HADD2.F32 R13, -RZ, R36.H0_H0 ;  /* 0x20000024ff0d7230 */ /* 0x000fe40000004100 */
[----:B------:R-:W-:Y:S01]  /*15be0*/  FFMA.FTZ R31, R4, R21, R8 ;  /* 0x00000015041f7223 */ /* 0x000fe20000010008 */
[----:B------:R-:W-:-:S02]  /*15bf0*/  HADD2.F32 R38, -RZ, R38.H1_H1 ;  /* 0x30000026ff267230 */ /* 0x000fc40000004100 */
[C---:B------:R-:W-:Y:S01]  /*15c00*/  FMUL.FTZ R21, R6.reuse, R15 ;  /* 0x0000000f06157220 */ /* 0x040fe20000410000 */
[----:B------:R-:W-:Y:S02]  /*15c10*/  HADD2.F32 R9, -RZ, R9.H1_H1 ;  /* 0x30000009ff097230 */ /* 0x000fe40000004100 */
[----:B------:R-:W-:Y:S01]  /*15c20*/  FMUL.FTZ R27, R6, R13 ;  /* 0x0000000d061b7220 */ /* 0x000fe20000410000 */
[--C-:B------:R-:W-:Y:S01]  /*15c30*/  HADD2.F32 R4, -RZ, R5.reuse.H0_H0 ;  /* 0x20000005ff047230 */ /* 0x100fe20000004100 */
[----:B------:R-:W-:Y:S01]  /*15c40*/  F2FP.F16.E4M3.UNPACK_B R49, R49 ;  /* 0x00000031ff31723e */ /* 0x000fe200020006ff */
[----:B------:R-:W-:Y:S02]  /*15c50*/  HADD2.F32 R36, -RZ, R36.H1_H1 ;  /* 0x30000024ff247230 */ /* 0x000fe40000004100 */
[C---:B------:R-:W-:Y:S01]  /*15c60*/  FMUL.FTZ R6, R9.reuse, R38 ;  /* 0x0000002609067220 */ /* 0x040fe20000410000 */
[----:B------:R-:W-:Y:S02]  /*15c70*/  HADD2.F32 R5, -RZ, R5.H1_H1 ;  /* 0x30000005ff057230 */ /* 0x000fe40000004100 */
[C---:B------:R-:W-:Y:S01]  /*15c80*/  FFMA.FTZ R21, R4.reuse, R13, -R21 ;  /* 0x0000000d04157223 */ /* 0x040fe20000010815 */
[----:B------:R-:W-:Y:S01]  /*15c90*/  FFMA.FTZ R27, R4, R15, R27 ;  /* 0x0000000f041b7223 */ /* 0x000fe2000001001b */
[-C--:B------:R-:W-:Y:S01]  /*15ca0*/  F2FP.F16.E4M3.UNPACK_B R4, R37.reuse.H1 ;  /* 0x00000025ff04723e */ /* 0x080fe200030006ff */
[-C--:B------:R-:W-:Y:S01]  /*15cb0*/  FMUL.FTZ R13, R9, R36.reuse ;  /* 0x00000024090d7220 */ /* 0x080fe20000410000 */
[----:B------:R-:W-:Y:S01]  /*15cc0*/  FFMA.FTZ R36, R5, R36, -R6 ;  /* 0x0000002405247223 */ /* 0x000fe20000010806 */
[----:B------:R-:W-:Y:S01]  /*15cd0*/  HADD2.F32 R9, -RZ, R10.H0_H0 ;  /* 0x2000000aff097230 */ /* 0x000fe20000004100 */
[----:B------:R-:W-:Y:S01]  /*15ce0*/  F2FP.F16.E4M3.UNPACK_B R37, R37 ;  /* 0x00000025ff25723e */ /* 0x000fe200020006ff */
[----:B------:R-:W-:-:S02]  /*15cf0*/  HADD2.F32 R6, -RZ, R25.H0_H0 ;  /* 0x20000019ff067230 */ /* 0x000fc40000004100 */
[----:B------:R-:W-:Y:S01]  /*15d00*/  FFMA.FTZ R38, R5, R38, R13 ;  /* 0x0000002605267223 */ /* 0x000fe2000001000d */
[--C-:B------:R-:W-:Y:S02]  /*15d10*/  HADD2.F32 R5, -RZ, R4.reuse.H0_H0 ;  /* 0x20000004ff057230 */ /* 0x100fe40000004100 */
[----:B------:R-:W-:Y:S02]  /*15d20*/  HADD2.F32 R8, -RZ, R4.H1_H1 ;  /* 0x30000004ff087230 */ /* 0x000fe40000004100 */
[C---:B------:R-:W-:Y:S01]  /*15d30*/  FMUL.FTZ R13, R6.reuse, R9 ;  /* 0x00000009060d7220 */ /* 0x040fe20000410000 */
[----:B------:R-:W-:Y:S02]  /*15d40*/  HADD2.F32 R4, -RZ, R14.H0_H0 ;  /* 0x2000000eff047230 */ /* 0x000fe40000004100 */
[----:B------:R-:W-:Y:S01]  /*15d50*/  FMUL.FTZ R15, R6, R5 ;  /* 0x00000005060f7220 */ /* 0x000fe20000410000 */
[----:B------:R-:W-:Y:S02]  /*15d60*/  HADD2.F32 R10, -RZ, R10.H1_H1 ;  /* 0x3000000aff0a7230 */ /* 0x000fe40000004100 */
[----:B------:R-:W-:-:S02]  /*15d70*/  HADD2.F32 R25, -RZ, R25.H1_H1 ;  /* 0x30000019ff197230 */ /* 0x000fc40000004100 */
[C---:B------:R-:W-:Y:S01]  /*15d80*/  FFMA.FTZ R26, R4.reuse, R5, -R13 ;  /* 0x00000005041a7223 */ /* 0x040fe2000001080d */
[----:B------:R-:W-:Y:S02]  /*15d90*/  HADD2.F32 R14, -RZ, R14.H1_H1 ;  /* 0x3000000eff0e7230 */ /* 0x000fe40000004100 */
[----:B------:R-:W-:Y:S02]  /*15da0*/  HADD2.F32 R6, -RZ, R37.H0_H0 ;  /* 0x20000025ff067230 */ /* 0x000fe40000004100 */
[C---:B------:R-:W-:Y:S01]  /*15db0*/  FMUL.FTZ R5, R25.reuse, R10 ;  /* 0x0000000a19057220 */ /* 0x040fe20000410000 */
[-C--:B------:R-:W-:Y:S01]  /*15dc0*/  FMUL.FTZ R13, R25, R8.reuse ;  /* 0x00000008190d7220 */ /* 0x080fe20000410000 */
[----:B------:R-:W-:Y:S01]  /*15dd0*/  FFMA.FTZ R25, R4, R9, R15 ;  /* 0x0000000904197223 */ /* 0x000fe2000001000f */
[----:B------:R-:W-:Y:S02]  /*15de0*/  HADD2.F32 R9, -RZ, R49.H0_H0 ;  /* 0x20000031ff097230 */ /* 0x000fe40000004100 */
[C---:B------:R-:W-:Y:S01]  /*15df0*/  FFMA.FTZ R51, R14.reuse, R8, -R5 ;  /* 0x000000080e337223 */ /* 0x040fe20000010805 */
[----:B------:R-:W-:Y:S01]  /*15e00*/  FFMA.FTZ R28, R14, R10, R13 ;  /* 0x0000000a0e1c7223 */ /* 0x000fe2000001000d */
[----:B------:R-:W-:-:S02]  /*15e10*/  HADD2.F32 R5, -RZ, R11.H0_H0 ;  /* 0x2000000bff057230 */ /* 0x000fc40000004100 */
[----:B------:R-:W-:Y:S01]  /*15e20*/  HADD2.F32 R10, -RZ, R49.H1_H1 ;  /* 0x30000031ff0a7230 */ /* 0x000fe20000004100 */
[----:B------:R-:W-:Y:S01]  /*15e30*/  F2FP.SATFINITE.E4M3.F32.PACK_AB_MERGE_C R26, R51, R26, RZ ;  /* 0x0000001a331a723e */ /* 0x000fe200048070ff */
[----:B------:R-:W-:Y:S02]  /*15e40*/  HADD2.F32 R11, -RZ, R11.H1_H1 ;  /* 0x3000000bff0b7230 */ /* 0x000fe40000004100 */
[C---:B------:R-:W-:Y:S01]  /*15e50*/  FMUL.FTZ R13, R5.reuse, R9 ;  /* 0x00000009050d7220 */ /* 0x040fe20000410000 */
[----:B------:R-:W-:Y:S02]  /*15e60*/  HADD2.F32 R8, -RZ, R37.H1_H1 ;  /* 0x30000025ff087230 */ /* 0x000fe40000004100 */
[----:B------:R-:W-:Y:S01]  /*15e70*/  FMUL.FTZ R12, R5, R6 ;  /* 0x00000006050c7220 */ /* 0x000fe20000410000 */
[--C-:B------:R-:W-:Y:S02]  /*15e80*/  HADD2.F32 R4, -RZ, R7.reuse.H0_H0 ;  /* 0x20000007ff047230 */ /* 0x100fe40000004100 */
[----:B------:R-:W-:Y:S01]  /*15e90*/  FMUL.FTZ R14, R11, R10 ;  /* 0x0000000a0b0e7220 */ /* 0x000fe20000410000 */
[----:B------:R-:W-:-:S02]  /*15ea0*/  HADD2.F32 R7, -RZ, R7.H1_H1 ;  /* 0x30000007ff077230 */ /* 0x000fc40000004100 */
[----:B------:R-:W-:Y:S01]  /*15eb0*/  FMUL.FTZ R11, R11, R8 ;  /* 0x000000080b0b7220 */ /* 0x000fe20000410000 */
[----:B------:R-:W-:Y:S01]  /*15ec0*/  F2FP.SATFINITE.E4M3.F32.PACK_AB_MERGE_C R5, R54, R53, RZ ;  /* 0x000000353605723e */ /* 0x000fe200048070ff */
        /* <DEDUP_REMOVED lines=10> */
[----:B------:R-:W-:Y:S02]  /*15f70*/  F2FP.SATFINITE.E4M3.F32.PACK_AB_MERGE_C R5, R52, R41, R5 ;  /* 0x000000293405723e */ /* 0x000fe40004807005 */
[----:B------:R-:W-:Y:S02]  /*15f80*/  F2FP.SATFINITE.E4M3.F32.PACK_AB_MERGE_C R7, R57, R40, R7 ;  /* 0x000000283907723e */ /* 0x000fe40004807007 */
[----:B------:R-:W-:-:S02]  /*15f90*/  F2FP.SATFINITE.E4M3.F32.PACK_AB_MERGE_C R4, R36, R21, R4 ;  /* 0x000000152404723e */ /* 0x000fc40004807004 */
[----:B------:R-:W-:Y:S02]  /*15fa0*/  F2FP.SATFINITE.E4M3.F32.PACK_AB_MERGE_C R6, R13, R6, R26 ;  /* 0x000000060d06723e */ /* 0x000fe4000480701a */
[----:B------:R-:W-:Y:S02]  /*15fb0*/  F2FP.SATFINITE.E4M3.F32.PACK_AB_MERGE_C R9, R43, R48, R9 ;  /* 0x000000302b09723e */ /* 0x000fe40004807009 */
[----:B------:R-:W-:Y:S01]  /*15fc0*/  F2FP.SATFINITE.E4M3.F32.PACK_AB_MERGE_C R11, R56, R55, R11 ;  /* 0x00000037380b723e */ /* 0x000fe2000480700b */
[----:B------:R2:W-:Y:S01]  /*15fd0*/  STS.128 [R60+0x1e200], R4 ;  /* 0x01e200043c007388 */ /* 0x0005e20000000c00 */
[----:B------:R-:W-:Y:S02]  /*15fe0*/  F2FP.SATFINITE.E4M3.F32.PACK_AB_MERGE_C R8, R38, R27, R8 ;  /* 0x0000001b2608723e */ /* 0x000fe40004807008 */
[----:B------:R-:W-:-:S05]  /*15ff0*/  F2FP.SATFINITE.E4M3.F32.PACK_AB_MERGE_C R10, R15, R12, R10 ;  /* 0x0000000c0f0a723e */ /* 0x000fca000480700a */
[----:B------:R2:W-:Y:S02]  /*16000*/  STS.128 [R0+0x1e200], R8 ;  /* 0x01e2000800007388 */ /* 0x0005e40000000c00 */
.L_x_571:
[----:B------:R-:W-:Y:S05]  /*16010*/  BSYNC B1 ;  /* 0x0000000000017941 */ /* 0x000fea0003800000 */
.L_x_570:
[----:B------:R-:W-:Y:S05]  /*16020*/  @P2 BRA `(.L_x_549) ;  /* 0x0000000c00e02947 */ /* 0x000fea0003800000 */
[----:B-12---:R-:W2:Y:S04]  /*16030*/  LDL R0, [R1+0x38] ;  /* 0x0000380001007983 */ /* 0x006ea80000100800 */
[----:B------:R-:W3:Y:S01]  /*16040*/  LDL R49, [R1+0x28] ;  /* 0x0000280001317983 */ /* 0x000ee20000100800 */
[----:B-----5:R-:W-:Y:S02]  /*16050*/  SHF.R.U32.HI R4, RZ, 0x8, R44 ;  /* 0x00000008ff047819 */ /* 0x020fe4000001162c */
[----:B------:R-:W-:Y:S02]  /*16060*/  SHF.R.U32.HI R8, RZ, 0x8, R46 ;  /* 0x00000008ff087819 */ /* 0x000fe4000001162e */
[----:B------:R-:W-:Y:S02]  /*16070*/  LOP3.LUT R5, R4, 0xff, RZ, 0xc0, !PT ;  /* 0x000000ff04057812 */ /* 0x000fe400078ec0ff */
[----:B------:R-:W-:-:S02]  /*16080*/  LOP3.LUT R4, R46, 0xff, RZ, 0xc0, !PT ;  /* 0x000000ff2e047812 */ /* 0x000fc400078ec0ff */
[----:B------:R-:W-:Y:S02]  /*16090*/  LOP3.LUT R9, R8, 0xff, RZ, 0xc0, !PT ;  /* 0x000000ff08097812 */ /* 0x000fe400078ec0ff */
[----:B------:R-:W-:Y:S02]  /*160a0*/  SHF.R.U32.HI R7, RZ, 0x8, R45 ;  /* 0x00000008ff077819 */ /* 0x000fe4000001162d */
[----:B------:R-:W-:Y:S02]  /*160b0*/  PRMT R15, R9, 0x7604, R4 ;  /* 0x00007604090f7816 */ /* 0x000fe40000000004 */
[----:B------:R-:W-:Y:S02]  /*160c0*/  LOP3.LUT R6, R45, 0xff, RZ, 0xc0, !PT ;  /* 0x000000ff2d067812 */ /* 0x000fe400078ec0ff */
[----:B------:R-:W-:Y:S02]  /*160d0*/  LOP3.LUT R7, R7, 0xff, RZ, 0xc0, !PT ;  /* 0x000000ff07077812 */ /* 0x000fe400078ec0ff */
[----:B------:R-:W-:-:S02]  /*160e0*/  SHF.R.U32.HI R8, RZ, 0x8, R32 ;  /* 0x00000008ff087819 */ /* 0x000fc40000011620 */
[----:B------:R-:W-:Y:S02]  /*160f0*/  PRMT R12, R7, 0x7604, R6 ;  /* 0x00007604070c7816 */ /* 0x000fe40000000006 */
[----:B------:R-:W-:Y:S02]  /*16100*/  LOP3.LUT R7, R32, 0xff, RZ, 0xc0, !PT ;  /* 0x000000ff20077812 */ /* 0x000fe400078ec0ff */
[----:B------:R-:W-:Y:S02]  /*16110*/  LOP3.LUT R8, R8, 0xff, RZ, 0xc0, !PT ;  /* 0x000000ff08087812 */ /* 0x000fe400078ec0ff */
[----:B------:R-:W-:Y:S02]  /*16120*/  SHF.R.U32.HI R6, RZ, 0x8, R47 ;  /* 0x00000008ff067819 */ /* 0x000fe4000001162f */
[----:B------:R-:W-:Y:S02]  /*16130*/  PRMT R25, R8, 0x7604, R7 ;  /* 0x0000760408197816 */ /* 0x000fe40000000007 */
[----:B------:R-:W-:-:S02]  /*16140*/  SHF.R.U32.HI R8, RZ, 0x8, R33 ;  /* 0x00000008ff087819 */ /* 0x000fc40000011621 */
[----:B------:R-:W-:Y:S02]  /*16150*/  LOP3.LUT R6, R6, 0xff, RZ, 0xc0, !PT ;  /* 0x000000ff06067812 */ /* 0x000fe400078ec0ff */
[----:B------:R-:W-:Y:S02]  /*16160*/  SHF.R.U32.HI R27, RZ, 0x8, R35 ;  /* 0x00000008ff1b7819 */ /* 0x000fe40000011623 */
[----:B------:R-:W-:Y:S02]  /*16170*/  LOP3.LUT R20, R33, 0xff, RZ, 0xc0, !PT ;  /* 0x000000ff21147812 */ /* 0x000fe400078ec0ff */
[----:B------:R-:W-:Y:S02]  /*16180*/  LOP3.LUT R26, R35, 0xff, RZ, 0xc0, !PT ;  /* 0x000000ff231a7812 */ /* 0x000fe400078ec0ff */
[----:B------:R-:W-:Y:S02]  /*16190*/  LOP3.LUT R27, R27, 0xff, RZ, 0xc0, !PT ;  /* 0x000000ff1b1b7812 */ /* 0x000fe400078ec0ff */
[----:B------:R-:W-:-:S02]  /*161a0*/  SHF.R.U32.HI R24, RZ, 0x8, R34 ;  /* 0x00000008ff187819 */ /* 0x000fc40000011622 */
[----:B------:R-:W-:Y:S02]  /*161b0*/  PRMT R26, R27, 0x7604, R26 ;  /* 0x000076041b1a7816 */ /* 0x000fe4000000001a */
[----:B------:R-:W-:Y:S02]  /*161c0*/  SHF.R.U32.HI R27, RZ, 0x10, R33 ;  /* 0x00000010ff1b7819 */ /* 0x000fe40000011621 */
[----:B------:R-:W-:Y:S02]  /*161d0*/  LOP3.LUT R21, R34, 0xff, RZ, 0xc0, !PT ;  /* 0x000000ff22157812 */ /* 0x000fe400078ec0ff */
[----:B------:R-:W-:Y:S01]  /*161e0*/  LOP3.LUT R24, R24, 0xff, RZ, 0xc0, !PT ;  /* 0x000000ff18187812 */ /* 0x000fe200078ec0ff */
[----:B------:R-:W-:Y:S01]  /*161f0*/  IMAD.U32 R27, R27, 0x10000, RZ ;  /* 0x000100001b1b7824 */ /* 0x000fe200078e00ff */
[----:B------:R-:W-:Y:S02]  /*16200*/  SHF.R.U32.HI R37, RZ, 0x10, R35 ;  /* 0x00000010ff257819 */ /* 0x000fe40000011623 */
[----:B------:R-:W-:-:S02]  /*16210*/  PRMT R31, R24, 0x7604, R21 ;  /* 0x00007604181f7816 */ /* 0x000fc40000000015 */
[----:B------:R-:W-:Y:S01]  /*16220*/  SHF.R.U32.HI R21, RZ, 0x10, R47 ;  /* 0x00000010ff157819 */ /* 0x000fe2000001162f */
[----:B------:R-:W-:Y:S01]  /*16230*/  IMAD.U32 R37, R37, 0x10000, RZ ;  /* 0x0001000025257824 */ /* 0x000fe200078e00ff */
[----:B------:R-:W-:Y:S02]  /*16240*/  LOP3.LUT R31, R31, 0xff0000, R34, 0xf8, !PT ;  /* 0x00ff00001f1f7812 */ /* 0x000fe400078ef822 */
[----:B------:R-:W-:Y:S01]  /*16250*/  LOP3.LUT R15, R15, 0xff0000, R46, 0xf8, !PT ;  /* 0x00ff00000f0f7812 */ /* 0x000fe200078ef82e */
[----:B------:R-:W-:Y:S01]  /*16260*/  IMAD.U32 R21, R21, 0x10000, RZ ;  /* 0x0001000015157824 */ /* 0x000fe200078e00ff */
[----:B------:R-:W-:Y:S02]  /*16270*/  LOP3.LUT R34, R31, 0xff000000, R34, 0xf8, !PT ;  /* 0xff0000001f227812 */ /* 0x000fe400078ef822 */
[----:B------:R-:W-:Y:S02]  /*16280*/  LOP3.LUT R37, R26, 0xff0000, R37, 0xf8, !PT ;  /* 0x00ff00001a257812 */ /* 0x000fe400078ef825 */
[----:B------:R-:W-:-:S02]  /*16290*/  LOP3.LUT R30, R15, 0xff000000, R46, 0xf8, !PT ;  /* 0xff0000000f1e7812 */ /* 0x000fc400078ef82e */
[----:B------:R-:W-:Y:S02]  /*162a0*/  LOP3.LUT R36, R37, 0xff000000, R35, 0xf8, !PT ;  /* 0xff00000025247812 */ /* 0x000fe400078ef823 */
[----:B------:R-:W-:-:S04]  /*162b0*/  LOP3.LUT R25, R25, 0xff0000, R32, 0xf8, !PT ;  /* 0x00ff000019197812 */ /* 0x000fc800078ef820 */
[----:B------:R-:W-:Y:S02]  /*162c0*/  LOP3.LUT R32, R25, 0xff000000, R32, 0xf8, !PT ;  /* 0xff00000019207812 */ /* 0x000fe400078ef820 */
[----:B--2---:R-:W-:Y:S02]  /*162d0*/  LEA.HI R3, R3, R0, RZ, 0x1c ;  /* 0x0000000003037211 */ /* 0x004fe400078fe0ff */
[----:B------:R-:W-:-:S04]  /*162e0*/  LOP3.LUT R0, R44, 0xff, RZ, 0xc0, !PT ;  /* 0x000000ff2c007812 */ /* 0x000fc800078ec0ff */
[----:B------:R-:W-:Y:S02]  /*162f0*/  PRMT R13, R5, 0x7604, R0 ;  /* 0x00007604050d7816 */ /* 0x000fe40000000000 */
[----:B------:R-:W-:Y:S02]  /*16300*/  SHF.R.S32.HI R0, RZ, 0x1f, R3 ;  /* 0x0000001fff007819 */ /* 0x000fe40000011403 */
[----:B------:R-:W-:Y:S02]  /*16310*/  LOP3.LUT R5, R47, 0xff, RZ, 0xc0, !PT ;  /* 0x000000ff2f057812 */ /* 0x000fe400078ec0ff */
[----:B------:R-:W-:Y:S01]  /*16320*/  LEA.HI R4, R0, R3, RZ, 0x2 ;  /* 0x0000000300047211 */ /* 0x000fe200078f10ff */
[----:B------:R-:W-:Y:S01]  /*16330*/  IMAD.SHL.U32 R3, R3, 0x10, RZ ;  /* 0x0000001003037824 */ /* 0x000fe200078e00ff */
[----:B------:R-:W-:Y:S02]  /*16340*/  PRMT R14, R6, 0x7604, R5 ;  /* 0x00007604060e7816 */ /* 0x000fe40000000005 */
[----:B------:R-:W-:-:S02]  /*16350*/  SHF.L.U32 R4, R4, 0xb, RZ ;  /* 0x0000000b04047819 */ /* 0x000fc400000006ff */
[----:B------:R-:W-:Y:S02]  /*16360*/  LOP3.LUT R0, R224, 0x30, R3, 0xf8, !PT ;  /* 0x00000030e0007812 */ /* 0x000fe400078ef803 */
[----:B------:R-:W-:Y:S02]  /*16370*/  LOP3.LUT R3, R4, 0xffffe000, RZ, 0xc0, !PT ;  /* 0xffffe00004037812 */ /* 0x000fe400078ec0ff */
[----:B------:R-:W-:Y:S01]  /*16380*/  LOP3.LUT R0, R0, R225, RZ, 0x3c, !PT ;  /* 0x000000e100007212 */ /* 0x000fe200078e3cff */
[----:B---3--:R-:W1:Y:S01]  /*16390*/  LDS.128 R4, [R49+0x1e200] ;  /* 0x01e2000031047984 */ /* 0x008e620000000c00 */
[----:B------:R-:W-:Y:S02]  /*163a0*/  LOP3.LUT R13, R13, 0xff0000, R44, 0xf8, !PT ;  /* 0x00ff00000d0d7812 */ /* 0x000fe400078ef82c */
[----:B------:R-:W-:Y:S02]  /*163b0*/  IADD3 R3, R0, R226, R3 ;  /* 0x000000e200037210 */ /* 0x000fe40007ffe003 */
[----:B------:R-:W-:-:S03]  /*163c0*/  LOP3.LUT R21, R14, 0xff0000, R21, 0xf8, !PT ;  /* 0x00ff00000e157812 */ /* 0x000fc600078ef815 */
[----:B------:R-:W-:Y:S01]  /*163d0*/  IMAD.IADD R0, R18, 0x1, R3 ;  /* 0x0000000112007824 */ /* 0x000fe200078e0203 */
[----:B------:R-:W-:Y:S02]  /*163e0*/  LOP3.LUT R3, R8, 0xff, RZ, 0xc0, !PT ;  /* 0x000000ff08037812 */ /* 0x000fe400078ec0ff */
[----:B------:R-:W-:Y:S02]  /*163f0*/  LOP3.LUT R46, R21, 0xff000000, R47, 0xf8, !PT ;  /* 0xff000000152e7812 */ /* 0x000fe400078ef82f */
[----:B------:R-:W2:Y:S01]  /*16400*/  LDS.128 R8, [R0+0x1e200] ;  /* 0x01e2000000087984 */ /* 0x000ea20000000c00 */
[----:B------:R-:W-:Y:S02]  /*16410*/  PRMT R20, R3, 0x7604, R20 ;  /* 0x0000760403147816 */ /* 0x000fe40000000014 */
[----:B------:R-:W-:Y:S02]  /*16420*/  SHF.R.U32.HI R3, RZ, 0x10, R45 ;  /* 0x00000010ff037819 */ /* 0x000fe4000001162d */
[----:B------:R-:W-:-:S02]  /*16430*/  LOP3.LUT R29, R20, 0xff0000, R27, 0xf8, !PT ;  /* 0x00ff0000141d7812 */ /* 0x000fc400078ef81b */
[----:B------:R-:W-:Y:S01]  /*16440*/  LOP3.LUT R27, R13, 0xff000000, R44, 0xf8, !PT ;  /* 0xff0000000d1b7812 */ /* 0x000fe200078ef82c */
[----:B------:R-:W-:Y:S01]  /*16450*/  IMAD.U32 R3, R3, 0x10000, RZ ;  /* 0x0001000003037824 */ /* 0x000fe200078e00ff */
[----:B------:R-:W-:-:S04]  /*16460*/  LOP3.LUT R33, R29, 0xff000000, R33, 0xf8, !PT ;  /* 0xff0000001d217812 */ /* 0x000fc800078ef821 */
[----:B------:R-:W-:Y:S02]  /*16470*/  LOP3.LUT R3, R12, 0xff0000, R3, 0xf8, !PT ;  /* 0x00ff00000c037812 */ /* 0x000fe400078ef803 */
[-C--:B------:R-:W-:Y:S02]  /*16480*/  F2FP.F16.E4M3.UNPACK_B R31, R33.reuse ;  /* 0x00000021ff1f723e */ /* 0x080fe400020006ff */
[----:B------:R-:W-:Y:S02]  /*16490*/  LOP3.LUT R44, R3, 0xff000000, R45, 0xf8, !PT ;  /* 0xff000000032c7812 */ /* 0x000fe400078ef82d */
[----:B------:R-:W-:Y:S01]  /*164a0*/  F2FP.F16.E4M3.UNPACK_B R33, R33.H1 ;  /* 0x00000021ff21723e */ /* 0x000fe200030006ff */
[----:B------:R-:W-:Y:S01]  /*164b0*/  HADD2.F32 R35, -RZ, R31.H0_H0 ;  /* 0x2000001fff237230 */ /* 0x000fe20000004100 */
[-C--:B------:R-:W-:Y:S02]  /*164c0*/  F2FP.F16.E4M3.UNPACK_B R28, R44.reuse ;  /* 0x0000002cff1c723e */ /* 0x080fe400020006ff */
[----:B------:R-:W-:-:S03]  /*164d0*/  F2FP.F16.E4M3.UNPACK_B R44, R44.H1 ;  /* 0x0000002cff2c723e */ /* 0x000fc600030006ff */
[----:B------:R-:W-:Y:S01]  /*164e0*/  HADD2.F32 R29, -RZ, R28.H0_H0 ;  /* 0x2000001cff1d7230 */ /* 0x000fe20000004100 */
[----:B-1----:R-:W-:Y:S02]  /*164f0*/  F2FP.F16.E4M3.UNPACK_B R12, R5 ;  /* 0x00000005ff0c723e */ /* 0x002fe400020006ff */
[-C--:B------:R-:W-:Y:S02]  /*16500*/  F2FP.F16.E4M3.UNPACK_B R14, R7.reuse ;  /* 0x00000007ff0e723e */ /* 0x080fe400020006ff */
[----:B------:R-:W-:Y:S02]  /*16510*/  F2FP.F16.E4M3.UNPACK_B R15, R7.H1 ;  /* 0x00000007ff0f723e */ /* 0x000fe400030006ff */
[-C--:B------:R-:W-:Y:S02]  /*16520*/  F2FP.F16.E4M3.UNPACK_B R7, R6.reuse ;  /* 0x00000006ff07723e */ /* 0x080fe400020006ff */
[----:B------:R-:W-:Y:S01]  /*16530*/  F2FP.F16.E4M3.UNPACK_B R13, R6.H1 ;  /* 0x00000006ff0d723e */ /* 0x000fe200030006ff */
[--C-:B------:R-:W-:Y:S01]  /*16540*/  HADD2.F32 R6, -RZ, R12.reuse.H0_H0 ;  /* 0x2000000cff067230 */ /* 0x100fe20000004100 */
[----:B------:R-:W-:Y:S01]  /*16550*/  F2FP.F16.E4M3.UNPACK_B R5, R5.H1 ;  /* 0x00000005ff05723e */ /* 0x000fe200030006ff */
[----:B------:R-:W-:Y:S01]  /*16560*/  HADD2.F32 R12, -RZ, R12.H1_H1 ;  /* 0x3000000cff0c7230 */ /* 0x000fe20000004100 */
[----:B------:R-:W-:-:S02]  /*16570*/  F2FP.F16.E4M3.UNPACK_B R3, R4 ;  /* 0x00000004ff03723e */ /* 0x000fc400020006ff */
[-C--:B--2---:R-:W-:Y:S02]  /*16580*/  F2FP.F16.E4M3.UNPACK_B R20, R9.reuse ;  /* 0x00000009ff14723e */ /* 0x084fe400020006ff */
        /* <DEDUP_REMOVED lines=12> */
[----:B------:R-:W-:Y:S01]  /*16650*/  HADD2.F32 R35, -RZ, R31.H1_H1 ;  /* 0x3000001fff237230 */ /* 0x000fe20000004100 */
[----:B------:R-:W-:Y:S01]  /*16660*/  F2FP.F16.E4M3.UNPACK_B R9, R8 ;  /* 0x00000008ff09723e */ /* 0x000fe200020006ff */
[----:B------:R-:W-:Y:S01]  /*16670*/  HADD2.F32 R29, -RZ, R28.H1_H1 ;  /* 0x3000001cff1d7230 */ /* 0x000fe20000004100 */
[----:B------:R-:W-:Y:S01]  /*16680*/  F2FP.F16.E4M3.UNPACK_B R28, R36 ;  /* 0x00000024ff1c723e */ /* 0x000fe200020006ff */
[----:B------:R-:W-:Y:S02]  /*16690*/  HADD2.F32 R37, -RZ, R33.H0_H0 ;  /* 0x20000021ff257230 */ /* 0x000fe40000004100 */
[C---:B------:R-:W-:Y:S01]  /*166a0*/  FMUL.FTZ R39, R20.reuse, R35 ;  /* 0x0000002314277220 */ /* 0x040fe20000410000 */
[----:B------:R-:W-:Y:S02]  /*166b0*/  HADD2.F32 R31, -RZ, R44.H0_H0 ;  /* 0x2000002cff1f7230 */ /* 0x000fe40000004100 */
[----:B------:R-:W-:Y:S01]  /*166c0*/  FMUL.FTZ R20, R20, R29 ;  /* 0x0000001d14147220 */ /* 0x000fe20000410000 */
[----:B------:R-:W-:-:S02]  /*166d0*/  HADD2.F32 R6, -RZ, R5.H0_H0 ;  /* 0x20000005ff067230 */ /* 0x000fc40000004100 */
[----:B------:R-:W-:Y:S01]  /*166e0*/  FMUL.FTZ R41, R10, R37 ;  /* 0x000000250a297220 */ /* 0x000fe20000410000 */
[----:B------:R-:W-:Y:S01]  /*166f0*/  FFMA.FTZ R39, R12, R29, -R39 ;  /* 0x0000001d0c277223 */ /* 0x000fe20000010827 */
[----:B------:R-:W-:Y:S01]  /*16700*/  FMUL.FTZ R10, R10, R31 ;  /* 0x0000001f0a0a7220 */ /* 0x000fe20000410000 */
[----:B------:R-:W-:Y:S01]  /*16710*/  FFMA.FTZ R35, R12, R35, R20 ;  /* 0x000000230c237223 */ /* 0x000fe20000010014 */
[----:B------:R-:W-:Y:S01]  /*16720*/  F2FP.F16.E4M3.UNPACK_B R12, R46 ;  /* 0x0000002eff0c723e */ /* 0x000fe200020006ff */
[C---:B------:R-:W-:Y:S01]  /*16730*/  FFMA.FTZ R41, R6.reuse, R31, -R41 ;  /* 0x0000001f06297223 */ /* 0x040fe20000010829 */
[----:B------:R-:W-:Y:S01]  /*16740*/  FFMA.FTZ R37, R6, R37, R10 ;  /* 0x0000002506257223 */ /* 0x000fe2000001000a */
[----:B------:R-:W-:Y:S01]  /*16750*/  HADD2.F32 R20, -RZ, R33.H1_H1 ;  /* 0x30000021ff147230 */ /* 0x000fe20000004100 */
[----:B------:R-:W-:Y:S01]  /*16760*/  F2FP.F16.E4M3.UNPACK_B R36, R36.H1 ;  /* 0x00000024ff24723e */ /* 0x000fe200030006ff */
[----:B------:R-:W-:Y:S01]  /*16770*/  HADD2.F32 R21, -RZ, R21.H1_H1 ;  /* 0x30000015ff157230 */ /* 0x000fe20000004100 */
[----:B------:R-:W-:Y:S01]  /*16780*/  F2FP.F16.E4M3.UNPACK_B R46, R46.H1 ;  /* 0x0000002eff2e723e */ /* 0x000fe200030006ff */
[----:B------:R-:W-:Y:S01]  /*16790*/  HADD2.F32 R31, -RZ, R28.H0_H0 ;  /* 0x2000001cff1f7230 */ /* 0x000fe20000004100 */
[----:B------:R-:W-:Y:S01]  /*167a0*/  F2FP.F16.E4M3.UNPACK_B R8, R8.H1 ;  /* 0x00000008ff08723e */ /* 0x000fe200030006ff */
[----:B------:R-:W-:-:S02]  /*167b0*/  HADD2.F32 R10, -RZ, R25.H0_H0 ;  /* 0x20000019ff0a7230 */ /* 0x000fc40000004100 */
[C---:B------:R-:W-:Y:S01]  /*167c0*/  FMUL.FTZ R42, R21.reuse, R20 ;  /* 0x00000014152a7220 */ /* 0x040fe20000410000 */
[----:B------:R-:W-:Y:S01]  /*167d0*/  HADD2.F32 R44, -RZ, R44.H1_H1 ;  /* 0x3000002cff2c7230 */ /* 0x000fe20000004100 */
[----:B------:R-:W-:Y:S01]  /*167e0*/  F2FP.F16.E4M3.UNPACK_B R4, R4.H1 ;  /* 0x00000004ff04723e */ /* 0x000fe200030006ff */
[----:B------:R-:W-:Y:S02]  /*167f0*/  HADD2.F32 R29, -RZ, R12.H0_H0 ;  /* 0x2000000cff1d7230 */ /* 0x000fe40000004100 */
[C---:B------:R-:W-:Y:S01]  /*16800*/  FMUL.FTZ R33, R10.reuse, R31 ;  /* 0x0000001f0a217220 */ /* 0x040fe20000410000 */
[----:B------:R-:W-:Y:S02]  /*16810*/  HADD2.F32 R5, -RZ, R5.H1_H1 ;  /* 0x30000005ff057230 */ /* 0x000fe40000004100 */
[----:B------:R-:W-:Y:S01]  /*16820*/  FMUL.FTZ R21, R21, R44 ;  /* 0x0000002c15157220 */ /* 0x000fe20000410000 */
[----:B------:R-:W-:Y:S02]  /*16830*/  HADD2.F32 R6, -RZ, R14.H0_H0 ;  /* 0x2000000eff067230 */ /* 0x000fe40000004100 */
[----:B------:R-:W-:Y:S01]  /*16840*/  FMUL.FTZ R10, R10, R29 ;  /* 0x0000001d0a0a7220 */ /* 0x000fe20000410000 */
[----:B------:R-:W-:-:S02]  /*16850*/  HADD2.F32 R28, -RZ, R28.H1_H1 ;  /* 0x3000001cff1c7230 */ /* 0x000fc40000004100 */
[C---:B------:R-:W-:Y:S01]  /*16860*/  FFMA.FTZ R42, R5.reuse, R44, -R42 ;  /* 0x0000002c052a7223 */ /* 0x040fe2000001082a */
[----:B------:R-:W-:Y:S01]  /*16870*/  FFMA.FTZ R44, R5, R20, R21 ;  /* 0x00000014052c7223 */ /* 0x000fe20000010015 */
[C---:B------:R-:W-:Y:S01]  /*16880*/  FFMA.FTZ R33, R6.reuse, R29, -R33 ;  /* 0x0000001d06217223 */ /* 0x040fe20000010821 */
[----:B------:R-:W-:Y:S01]  /*16890*/  FFMA.FTZ R43, R6, R31, R10 ;  /* 0x0000001f062b7223 */ /* 0x000fe2000001000a */
[----:B------:R-:W-:Y:S02]  /*168a0*/  HADD2.F32 R20, -RZ, R36.H0_H0 ;  /* 0x20000024ff147230 */ /* 0x000fe40000004100 */
[----:B------:R-:W-:Y:S02]  /*168b0*/  HADD2.F32 R6, -RZ, R26.H0_H0 ;  /* 0x2000001aff067230 */ /* 0x000fe40000004100 */
[----:B------:R-:W-:Y:S02]  /*168c0*/  HADD2.F32 R25, -RZ, R25.H1_H1 ;  /* 0x30000019ff197230 */ /* 0x000fe40000004100 */
[----:B------:R-:W-:-:S02]  /*168d0*/  HADD2.F32 R12, -RZ, R12.H1_H1 ;  /* 0x3000000cff0c7230 */ /* 0x000fc40000004100 */
[C---:B------:R-:W-:Y:S01]  /*168e0*/  FMUL.FTZ R54, R6.reuse, R20 ;  /* 0x0000001406367220 */ /* 0x040fe20000410000 */
[----:B------:R-:W-:Y:S02]  /*168f0*/  HADD2.F32 R10, -RZ, R46.H0_H0 ;  /* 0x2000002eff0a7230 */ /* 0x000fe40000004100 */
[C---:B------:R-:W-:Y:S01]  /*16900*/  FMUL.FTZ R21, R25.reuse, R28 ;  /* 0x0000001c19157220 */ /* 0x040fe20000410000 */
[----:B------:R-:W-:Y:S02]  /*16910*/  HADD2.F32 R5, -RZ, R15.H0_H0 ;  /* 0x2000000fff057230 */ /* 0x000fe40000004100 */
[----:B------:R-:W-:Y:S01]  /*16920*/  FMUL.FTZ R25, R25, R12 ;  /* 0x0000000c19197220 */ /* 0x000fe20000410000 */
[----:B------:R-:W-:Y:S02]  /*16930*/  HADD2.F32 R14, -RZ, R14.H1_H1 ;  /* 0x3000000eff0e7230 */ /* 0x000fe40000004100 */
[----:B------:R-:W-:Y:S01]  /*16940*/  FMUL.FTZ R29, R6, R10 ;  /* 0x0000000a061d7220 */ /* 0x000fe20000410000 */
[----:B------:R-:W-:-:S02]  /*16950*/  HADD2.F32 R46, -RZ, R46.H1_H1 ;  /* 0x3000002eff2e7230 */ /* 0x000fc40000004100 */
[C---:B------:R-:W-:Y:S01]  /*16960*/  FFMA.FTZ R54, R5.reuse, R10, -R54 ;  /* 0x0000000a05367223 */ /* 0x040fe20000010836 */
[-C--:B------:R-:W-:Y:S01]  /*16970*/  F2FP.F16.E4M3.UNPACK_B R10, R27.reuse.H1 ;  /* 0x0000001bff0a723e */ /* 0x080fe200030006ff */
[C---:B------:R-:W-:Y:S01]  /*16980*/  FFMA.FTZ R48, R14.reuse, R12, -R21 ;  /* 0x0000000c0e307223 */ /* 0x040fe20000010815 */
[----:B------:R-:W-:Y:S01]  /*16990*/  FFMA.FTZ R52, R14, R28, R25 ;  /* 0x0000001c0e347223 */ /* 0x000fe20000010019 */
[----:B------:R-:W-:Y:S01]  /*169a0*/  F2FP.F16.E4M3.UNPACK_B R14, R32.H1 ;  /* 0x00000020ff0e723e */ /* 0x000fe200030006ff */
[----:B------:R-:W-:Y:S02]  /*169b0*/  HADD2.F32 R36, -RZ, R36.H1_H1 ;  /* 0x30000024ff247230 */ /* 0x000fe40000004100 */
[----:B------:R-:W-:Y:S01]  /*169c0*/  FFMA.FTZ R45, R5, R20, R29 ;  /* 0x00000014052d7223 */ /* 0x000fe2000001001d */
[----:B------:R-:W-:Y:S01]  /*169d0*/  HADD2.F32 R26, -RZ, R26.H1_H1 ;  /* 0x3000001aff1a7230 */ /* 0x000fe20000004100 */
[----:B------:R-:W-:Y:S01]  /*169e0*/  F2FP.F16.E4M3.UNPACK_B R32, R32 ;  /* 0x00000020ff20723e */ /* 0x000fe200020006ff */
[----:B------:R-:W-:Y:S01]  /*169f0*/  HADD2.F32 R6, -RZ, R8.H0_H0 ;  /* 0x20000008ff067230 */ /* 0x000fe20000004100 */
[----:B------:R-:W-:Y:S01]  /*16a00*/  F2FP.F16.E4M3.UNPACK_B R27, R27 ;  /* 0x0000001bff1b723e */ /* 0x000fe200020006ff */
[----:B------:R-:W-:-:S02]  /*16a10*/  HADD2.F32 R12, -RZ, R10.H0_H0 ;  /* 0x2000000aff0c7230 */ /* 0x000fc40000004100 */
[C---:B------:R-:W-:Y:S01]  /*16a20*/  FMUL.FTZ R28, R26.reuse, R36 ;  /* 0x000000241a1c7220 */ /* 0x040fe20000410000 */
[----:B------:R-:W-:Y:S02]  /*16a30*/  HADD2.F32 R20, -RZ, R14.H0_H0 ;  /* 0x2000000eff147230 */ /* 0x000fe40000004100 */
[----:B------:R-:W-:Y:S01]  /*16a40*/  FMUL.FTZ R25, R26, R46 ;  /* 0x0000002e1a197220 */ /* 0x000fe20000410000 */
[----:B------:R-:W-:Y:S02]  /*16a50*/  HADD2.F32 R15, -RZ, R15.H1_H1 ;  /* 0x3000000fff0f7230 */ /* 0x000fe40000004100 */
[C---:B------:R-:W-:Y:S01]  /*16a60*/  FMUL.FTZ R21, R6.reuse, R12 ;  /* 0x0000000c06157220 */ /* 0x040fe20000410000 */
[----:B------:R-:W-:Y:S02]  /*16a70*/  HADD2.F32 R5, -RZ, R4.H0_H0 ;  /* 0x20000004ff057230 */ /* 0x000fe40000004100 */
[----:B------:R-:W-:Y:S01]  /*16a80*/  FMUL.FTZ R26, R6, R20 ;  /* 0x00000014061a7220 */ /* 0x000fe20000410000 */
[----:B------:R-:W-:-:S02]  /*16a90*/  HADD2.F32 R8, -RZ, R8.H1_H1 ;  /* 0x30000008ff087230 */ /* 0x000fc40000004100 */
[C---:B------:R-:W-:Y:S01]  /*16aa0*/  FFMA.FTZ R47, R15.reuse, R46, -R28 ;  /* 0x0000002e0f2f7223 */ /* 0x040fe2000001081c */
[----:B------:R-:W-:Y:S01]  /*16ab0*/  FFMA.FTZ R36, R15, R36, R25 ;  /* 0x000000240f247223 */ /* 0x000fe20000010019 */
[C---:B------:R-:W-:Y:S01]  /*16ac0*/  FFMA.FTZ R20, R5.reuse, R20, R21 ;  /* 0x0000001405147223 */ /* 0x040fe20000010015 */
[----:B------:R-:W-:Y:S02]  /*16ad0*/  HADD2.F32 R21, -RZ, R14.H1_H1 ;  /* 0x3000000eff157230 */ /* 0x000fe40000004100 */
[----:B------:R-:W-:Y:S01]  /*16ae0*/  FFMA.FTZ R26, R5, R12, -R26 ;  /* 0x0000000c051a7223 */ /* 0x000fe2000001081a */
[----:B------:R-:W-:Y:S01]  /*16af0*/  HADD2.F32 R15, -RZ, R10.H1_H1 ;  /* 0x3000000aff0f7230 */ /* 0x000fe20000004100 */
[----:B------:R-:W-:Y:S01]  /*16b00*/  F2FP.F16.E4M3.UNPACK_B R10, R34.H1 ;  /* 0x00000022ff0a723e */ /* 0x000fe200030006ff */
[----:B------:R-:W-:Y:S02]  /*16b10*/  HADD2.F32 R4, -RZ, R4.H1_H1 ;  /* 0x30000004ff047230 */ /* 0x000fe40000004100 */
[----:B------:R-:W-:Y:S01]  /*16b20*/  FMUL.FTZ R25, R8, R21 ;  /* 0x0000001508197220 */ /* 0x000fe20000410000 */
[----:B------:R-:W-:-:S02]  /*16b30*/  HADD2.F32 R5, -RZ, R9.H0_H0 ;  /* 0x20000009ff057230 */ /* 0x000fc40000004100 */
[-C--:B------:R-:W-:Y:S01]  /*16b40*/  FMUL.FTZ R6, R8, R15.reuse ;  /* 0x0000000f08067220 */ /* 0x080fe20000410000 */
[--C-:B------:R-:W-:Y:S02]  /*16b50*/  HADD2.F32 R8, -RZ, R32.reuse.H0_H0 ;  /* 0x20000020ff087230 */ /* 0x100fe40000004100 */
[C---:B------:R-:W-:Y:S01]  /*16b60*/  FFMA.FTZ R25, R4.reuse, R15, -R25 ;  /* 0x0000000f04197223 */ /* 0x040fe20000010819 */
[----:B------:R-:W-:Y:S02]  /*16b70*/  HADD2.F32 R32, -RZ, R32.H1_H1 ;  /* 0x30000020ff207230 */ /* 0x000fe40000004100 */
[----:B------:R-:W-:Y:S01]  /*16b80*/  FFMA.FTZ R29, R4, R21, R6 ;  /* 0x00000015041d7223 */ /* 0x000fe20000010006 */
[----:B------:R-:W-:Y:S02]  /*16b90*/  HADD2.F32 R6, -RZ, R27.H0_H0 ;  /* 0x2000001bff067230 */ /* 0x000fe40000004100 */
[----:B------:R-:W-:Y:S01]  /*16ba0*/  FMUL.FTZ R15, R5, R8 ;  /* 0x00000008050f7220 */ /* 0x000fe20000410000 */
[----:B------:R-:W-:Y:S01]  /*16bb0*/  HADD2.F32 R4, -RZ, R3.H0_H0 ;  /* 0x20000003ff047230 */ /* 0x000fe20000004100 */
[----:B------:R-:W-:Y:S01]  /*16bc0*/  F2FP.F16.E4M3.UNPACK_B R34, R34 ;  /* 0x00000022ff22723e */ /* 0x000fe200020006ff */
[----:B------:R-:W-:-:S02]  /*16bd0*/  HADD2.F32 R9, -RZ, R9.H1_H1 ;  /* 0x30000009ff097230 */ /* 0x000fc40000004100 */
[-C--:B------:R-:W-:Y:S01]  /*16be0*/  FMUL.FTZ R5, R5, R6.reuse ;  /* 0x0000000605057220 */ /* 0x080fe20000410000 */
[----:B------:R-:W-:Y:S02]  /*16bf0*/  HADD2.F32 R3, -RZ, R3.H1_H1 ;  /* 0x30000003ff037230 */ /* 0x000fe40000004100 */
[C---:B------:R-:W-:Y:S01]  /*16c00*/  FFMA.FTZ R15, R4.reuse, R6, -R15 ;  /* 0x00000006040f7223 */ /* 0x040fe2000001080f */
[----:B------:R-:W-:Y:S02]  /*16c10*/  HADD2.F32 R6, -RZ, R27.H1_H1 ;  /* 0x3000001bff067230 */ /* 0x000fe40000004100 */
[C---:B------:R-:W-:Y:S01]  /*16c20*/  FMUL.FTZ R14, R9.reuse, R32 ;  /* 0x00000020090e7220 */ /* 0x040fe20000410000 */
[----:B------:R-:W-:Y:S01]  /*16c30*/  FFMA.FTZ R12, R4, R8, R5 ;  /* 0x00000008040c7223 */ /* 0x000fe20000010005 */
[----:B------:R-:W-:Y:S01]  /*16c40*/  F2FP.F16.E4M3.UNPACK_B R5, R30.H1 ;  /* 0x0000001eff05723e */ /* 0x000fe200030006ff */
[----:B------:R-:W-:Y:S02]  /*16c50*/  HADD2.F32 R8, -RZ, R10.H0_H0 ;  /* 0x2000000aff087230 */ /* 0x000fe40000004100 */
[----:B------:R-:W-:Y:S01]  /*16c60*/  FMUL.FTZ R9, R9, R6 ;  /* 0x0000000609097220 */ /* 0x000fe20000410000 */
[----:B------:R-:W-:-:S02]  /*16c70*/  HADD2.F32 R4, -RZ, R24.H0_H0 ;  /* 0x20000018ff047230 */ /* 0x000fc40000004100 */
[C---:B------:R-:W-:Y:S01]  /*16c80*/  FFMA.FTZ R14, R3.reuse, R6, -R14 ;  /* 0x00000006030e7223 */ /* 0x040fe2000001080e */
[----:B------:R-:W-:Y:S02]  /*16c90*/  HADD2.F32 R6, -RZ, R5.H0_H0 ;  /* 0x20000005ff067230 */ /* 0x000fe40000004100 */
[----:B------:R-:W-:Y:S01]  /*16ca0*/  FFMA.FTZ R21, R3, R32, R9 ;  /* 0x0000002003157223 */ /* 0x000fe20000010009 */
[----:B------:R-:W-:Y:S02]  /*16cb0*/  HADD2.F32 R3, -RZ, R13.H0_H0 ;  /* 0x2000000dff037230 */ /* 0x000fe40000004100 */
[C---:B------:R-:W-:Y:S01]  /*16cc0*/  FMUL.FTZ R28, R4.reuse, R8 ;  /* 0x00000008041c7220 */ /* 0x040fe20000410000 */
[----:B------:R-:W-:Y:S02]  /*16cd0*/  HADD2.F32 R10, -RZ, R10.H1_H1 ;  /* 0x3000000aff0a7230 */ /* 0x000fe40000004100 */
[----:B------:R-:W-:Y:S01]  /*16ce0*/  FMUL.FTZ R4, R4, R6 ;  /* 0x0000000604047220 */ /* 0x000fe20000410000 */
[----:B------:R-:W-:-:S02]  /*16cf0*/  HADD2.F32 R24, -RZ, R24.H1_H1 ;  /* 0x30000018ff187230 */ /* 0x000fc40000004100 */
[C---:B------:R-:W-:Y:S01]  /*16d00*/  FFMA.FTZ R28, R3.reuse, R6, -R28 ;  /* 0x00000006031c7223 */ /* 0x040fe2000001081c */
[----:B------:R-:W-:Y:S01]  /*16d10*/  HADD2.F32 R5, -RZ, R5.H1_H1 ;  /* 0x30000005ff057230 */ /* 0x000fe20000004100 */
[----:B------:R-:W-:Y:S01]  /*16d20*/  F2FP.F16.E4M3.UNPACK_B R30, R30 ;  /* 0x0000001eff1e723e */ /* 0x000fe200020006ff */
[----:B------:R-:W-:Y:S02]  /*16d30*/  HADD2.F32 R13, -RZ, R13.H1_H1 ;  /* 0x3000000dff0d7230 */ /* 0x000fe40000004100 */
[C---:B------:R-:W-:Y:S01]  /*16d40*/  FMUL.FTZ R6, R24.reuse, R10 ;  /* 0x0000000a18067220 */ /* 0x040fe20000410000 */
[-C--:B------:R-:W-:Y:S01]  /*16d50*/  FMUL.FTZ R9, R24, R5.reuse ;  /* 0x0000000518097220 */ /* 0x080fe20000410000 */
[----:B------:R-:W-:Y:S02]  /*16d60*/  FFMA.FTZ R24, R3, R8, R4 ;  /* 0x0000000803187223 */ /* 0x000fe40000010004 */
[----:B------:R-:W-:Y:S01]  /*16d70*/  FFMA.FTZ R27, R13, R5, -R6 ;  /* 0x000000050d1b7223 */ /* 0x000fe20000010806 */
[----:B------:R-:W-:-:S02]  /*16d80*/  HADD2.F32 R5, -RZ, R30.H0_H0 ;  /* 0x2000001eff057230 */ /* 0x000fc40000004100 */
[----:B------:R-:W-:Y:S01]  /*16d90*/  FFMA.FTZ R31, R13, R10, R9 ;  /* 0x0000000a0d1f7223 */ /* 0x000fe20000010009 */
[--C-:B------:R-:W-:Y:S02]  /*16da0*/  HADD2.F32 R6, -RZ, R34.reuse.H0_H0 ;  /* 0x20000022ff067230 */ /* 0x100fe40000004100 */
[--C-:B------:R-:W-:Y:S02]  /*16db0*/  HADD2.F32 R4, -RZ, R11.reuse.H0_H0 ;  /* 0x2000000bff047230 */ /* 0x100fe40000004100 */
[----:B------:R-:W-:Y:S01]  /*16dc0*/  HADD2.F32 R34, -RZ, R34.H1_H1 ;  /* 0x30000022ff227230 */ /* 0x000fe20000004100 */
[----:B------:R-:W-:Y:S01]  /*16dd0*/  F2FP.SATFINITE.E4M3.F32.PACK_AB_MERGE_C R24, R31, R24, RZ ;  /* 0x000000181f18723e */ /* 0x000fe200048070ff */
[----:B------:R-:W-:Y:S02]  /*16de0*/  HADD2.F32 R11, -RZ, R11.H1_H1 ;  /* 0x3000000bff0b7230 */ /* 0x000fe40000004100 */
[----:B------:R-:W-:Y:S01]  /*16df0*/  FMUL.FTZ R8, R4, R6 ;  /* 0x0000000604087220 */ /* 0x000fe20000410000 */
[----:B------:R-:W-:-:S02]  /*16e00*/  HADD2.F32 R30, -RZ, R30.H1_H1 ;  /* 0x3000001eff1e7230 */ /* 0x000fc40000004100 */
[-C--:B------:R-:W-:Y:S01]  /*16e10*/  FMUL.FTZ R9, R4, R5.reuse ;  /* 0x0000000504097220 */ /* 0x080fe20000410000 */
[--C-:B------:R-:W-:Y:S02]  /*16e20*/  HADD2.F32 R3, -RZ, R7.reuse.H0_H0 ;  /* 0x20000007ff037230 */ /* 0x100fe40000004100 */
[C---:B------:R-:W-:Y:S01]  /*16e30*/  FMUL.FTZ R4, R11.reuse, R34 ;  /* 0x000000220b047220 */ /* 0x040fe20000410000 */
[----:B------:R-:W-:Y:S02]  /*16e40*/  HADD2.F32 R7, -RZ, R7.H1_H1 ;  /* 0x30000007ff077230 */ /* 0x000fe40000004100 */
[----:B------:R-:W-:Y:S01]  /*16e50*/  FMUL.FTZ R11, R11, R30 ;  /* 0x0000001e0b0b7220 */ /* 0x000fe20000410000 */
        /* <DEDUP_REMOVED lines=8> */
[----:B------:R-:W-:Y:S02]  /*16ee0*/  F2FP.SATFINITE.E4M3.F32.PACK_AB_MERGE_C R9, R44, R37, RZ ;  /* 0x000000252c09723e */ /* 0x000fe400048070ff */
[----:B------:R-:W-:Y:S02]  /*16ef0*/  F2FP.SATFINITE.E4M3.F32.PACK_AB_MERGE_C R11, R36, R45, RZ ;  /* 0x0000002d240b723e */ /* 0x000fe400048070ff */
[----:B------:R-:W-:-:S02]  /*16f00*/  F2FP.SATFINITE.E4M3.F32.PACK_AB_MERGE_C R8, R29, R20, RZ ;  /* 0x000000141d08723e */ /* 0x000fc400048070ff */
[----:B------:R-:W-:Y:S02]  /*16f10*/  F2FP.SATFINITE.E4M3.F32.PACK_AB_MERGE_C R5, R39, R38, R5 ;  /* 0x000000262705723e */ /* 0x000fe40004807005 */
[----:B------:R-:W-:Y:S02]  /*16f20*/  F2FP.SATFINITE.E4M3.F32.PACK_AB_MERGE_C R7, R48, R33, R7 ;  /* 0x000000213007723e */ /* 0x000fe40004807007 */
[----:B------:R-:W-:Y:S02]  /*16f30*/  F2FP.SATFINITE.E4M3.F32.PACK_AB_MERGE_C R4, R14, R15, R4 ;  /* 0x0000000f0e04723e */ /* 0x000fe40004807004 */
[----:B------:R-:W-:Y:S02]  /*16f40*/  F2FP.SATFINITE.E4M3.F32.PACK_AB_MERGE_C R6, R13, R10, R6 ;  /* 0x0000000a0d06723e */ /* 0x000fe40004807006 */
[----:B------:R-:W-:Y:S02]  /*16f50*/  F2FP.SATFINITE.E4M3.F32.PACK_AB_MERGE_C R9, R35, R40, R9 ;  /* 0x000000282309723e */ /* 0x000fe40004807009 */
[----:B------:R-:W-:Y:S01]  /*16f60*/  F2FP.SATFINITE.E4M3.F32.PACK_AB_MERGE_C R11, R52, R43, R11 ;  /* 0x0000002b340b723e */ /* 0x000fe2000480700b */
[----:B------:R3:W-:Y:S01]  /*16f70*/  STS.128 [R49+0x1e200], R4 ;  /* 0x01e2000431007388 */ /* 0x0007e20000000c00 */
[----:B------:R-:W-:-:S02]  /*16f80*/  F2FP.SATFINITE.E4M3.F32.PACK_AB_MERGE_C R8, R21, R12, R8 ;  /* 0x0000000c1508723e */ /* 0x000fc40004807008 */
[----:B------:R-:W-:-:S05]  /*16f90*/  F2FP.SATFINITE.E4M3.F32.PACK_AB_MERGE_C R10, R34, R3, R24 ;  /* 0x00000003220a723e */ /* 0x000fca0004807018 */
[----:B------:R3:W-:Y:S02]  /*16fa0*/  STS.128 [R0+0x1e200], R8 ;  /* 0x01e2000800007388 */ /* 0x0007e40000000c00 */
.L_x_549:
[----:B------:R-:W-:Y:S05]  /*16fb0*/  BSYNC B0 ;  /* 0x0000000000007941 */ /* 0x000fea0003800000 */
.L_x_539:
[----:B------:R-:W-:Y:S01]  /*16fc0*/  @!PT LDS RZ, [RZ] ;  /* 0x00000000fffff984 */ /* 0x000fe20000000800 */
[----:B------:R-:W-:Y:S01]  /*16fd0*/  @!PT LDS RZ, [RZ] ;  /* 0x00000000fffff984 */ /* 0x000fe20000000800 */
[----:B------:R-:W-:Y:S01]  /*16fe0*/  @!PT LDS RZ, [RZ] ;  /* 0x00000000fffff984 */ /* 0x000fe20000000800 */
[----:B------:R-:W-:Y:S01]  /*16ff0*/  @!PT LDS RZ, [RZ] ;  /* 0x00000000fffff984 */ /* 0x000fe20000000800 */
[----:B------:R0:W-:Y:S06]  /*17000*/  MEMBAR.ALL.CTA ;  /* 0x0000000000007992 */ /* 0x0001ec0000008000 */
[----:B0-----:R-:W0:Y:S01]  /*17010*/  FENCE.VIEW.ASYNC.S ;  /* 0x00000000000073c6 */ /* 0x001e220000000000 */
[----:B------:R-:W-:Y:S05]  /*17020*/  WARPSYNC.ALL ;  /* 0x0000000000007948 */ /* 0x000fea0003800000 */
[----:B0-----:R-:W-:Y:S06]  /*17030*/  BAR.SYNC.DEFER_BLOCKING 0xd, 0x100 ;  /* 0x0344000000007b1d */ /* 0x001fec0000010000 */
.L_x_537:
[----:B-1234-:R-:W-:-:S04]  /*17040*/  MOV R0, UR53 ;  /* 0x0000003500007c02 */ /* 0x01efc80008000f00 */
[----:B------:R-:W-:-:S13]  /*17050*/  ISETP.NE.AND P0, PT, R0, 0x3, PT ;  /* 0x000000030000780c */ /* 0x000fda0003f05270 */
[----:B------:R-:W-:Y:S05]  /*17060*/  @!P0 BRA `(.L_x_572) ;  /* 0x0000000000048947 */ /* 0x000fea0003800000 */
[----:B------:R-:W-:Y:S01]  /*17070*/  BPT.TRAP 0x1 ;  /* 0x000000040000795c */ /* 0x000fe20000300000 */
.L_x_572:
[----:B------:R-:W-:Y:S01]  /*17080*/  IMAD R0, R148, 0x8, R18 ;  /* 0x0000000894007824 */ /* 0x000fe200078e0212 */
[----:B0-----:R-:W-:-:S04]  /*17090*/  SHF.L.U32 R3, R227, 0x1f, RZ ;  /* 0x0000001fe3037819 */ /* 0x001fc800000006ff */
[----:B------:R0:W1:Y:S01]  /*170a0*/  SYNCS.PHASECHK.TRANS64.TRYWAIT P2, [R0+URZ+0x33430], R3 ;  /* 0x03343003000075a7 */ /* 0x000062000804017f */
[----:B------:R-:W-:Y:S05]  /*170b0*/  @!P0 BRA `(.L_x_573) ;  /* 0x0000000000048947 */ /* 0x000fea0003800000 */
[----:B------:R-:W-:Y:S01]  /*170c0*/  BPT.TRAP 0x1 ;  /* 0x000000040000795c */ /* 0x000fe20000300000 */
.L_x_573:
[----:B-----5:R-:W2:Y:S01]  /*170d0*/  S2R R4, SR_TID.X ;  /* 0x0000000000047919 */ /* 0x020ea20000002100 */
[----:B------:R-:W-:Y:S01]  /*170e0*/  IMAD.MOV.U32 R119, RZ, RZ, RZ ;  /* 0x000000ffff777224 */ /* 0x000fe200078e00ff */
[----:B--2---:R-:W-:-:S04]  /*170f0*/  LOP3.LUT R4, R4, 0x7f, RZ, 0xc0, !PT ;  /* 0x0000007f04047812 */ /* 0x004fc800078ec0ff */
[----:B------:R-:W-:Y:S01]  /*17100*/  ISETP.NE.AND P1, PT, R4, RZ, PT ;  /* 0x000000ff0400720c */ /* 0x000fe20003f25270 */
[----:B-1----:R-:W-:-:S12]  /*17110*/  @P2 BRA `(.L_x_574) ;  /* 0x0000000000082947 */ /* 0x002fd80003800000 */
[----:B------:R-:W1:Y:S02]  /*17120*/  SYNCS.PHASECHK.TRANS64.TRYWAIT P2, [R0+URZ+0x33430], R3 ;  /* 0x03343003000075a7 */ /* 0x000e64000804017f */
[----:B-1----:R-:W-:Y:S05]  /*17130*/  @!P2 BRA `(.L_x_575) ;  /* 0x0000011800aca947 */ /* 0x002fea0003800000 */
.L_x_574:
[----:B------:R-:W-:Y:S05]  /*17140*/  WARPSYNC.ALL ;  /* 0x0000000000007948 */ /* 0x000fea0003800000 */
[----:B01----:R-:W-:Y:S01]  /*17150*/  VIADD R3, R18, 0x24200 ;  /* 0x0002420012037836 */ /* 0x003fe20000000000 */
[----:B------:R-:W2:Y:S01]  /*17160*/  LDL R12, [R1+0x40] ;  /* 0x00004000010c7983 */ /* 0x000ea20000100800 */
[----:B------:R-:W-:Y:S01]  /*17170*/  R2UR UR28, R50 ;  /* 0x00000000321c72ca */ /* 0x000fe200000e0000 */
[----:B------:R-:W-:Y:S01]  /*17180*/  IMAD.MOV.U32 R7, RZ, RZ, -0x7fffffe0 ;  /* 0x80000020ff077424 */ /* 0x000fe200078e00ff */
[----:B------:R-:W-:Y:S01]  /*17190*/  WARPGROUP.ARRIVE ;  /* 0x00000000000079c5 */ /* 0x000fe20000000000 */
[----:B------:R-:W-:Y:S01]  /*171a0*/  SHF.R.U32.HI R3, RZ, 0x4, R3 ;  /* 0x00000004ff037819 */ /* 0x000fe20000011603 */
[----:B------:R-:W-:Y:S01]  /*171b0*/  UMOV UR29, 0x80000020 ;  /* 0x80000020001d7882 */ /* 0x000fe20000000000 */
[----:B------:R-:W-:Y:S01]  /*171c0*/  MOV R5, 0x80000020 ;  /* 0x8000002000057802 */ /* 0x000fe20000000f00 */
[----:B------:R-:W-:Y:S01]  /*171d0*/  UMOV UR9, UR29 ;  /* 0x0000001d00097c82 */ /* 0x000fe20008000000 */
[----:B------:R-:W-:Y:S01]  /*171e0*/  LOP3.LUT R3, R3, 0x3fff, RZ, 0xc0, !PT ;  /* 0x00003fff03037812 */ /* 0x000fe200078ec0ff */
[----:B------:R-:W-:Y:S01]  /*171f0*/  UMOV UR5, UR29 ;  /* 0x0000001d00057c82 */ /* 0x000fe20008000000 */
[----:B------:R-:W-:Y:S01]  /*17200*/  R2UR UR31, R7 ;  /* 0x00000000071f72ca */ /* 0x000fe200000e0000 */
[----:B------:R-:W-:Y:S01]  /*17210*/  UMOV UR13, UR29 ;  /* 0x0000001d000d7c82 */ /* 0x000fe20008000000 */
[----:B------:R-:W-:Y:S01]  /*17220*/  LOP3.LUT R14, R3, 0x10000, RZ, 0xfc, !PT ;  /* 0x00010000030e7812 */ /* 0x000fe200078efcff */
[----:B------:R-:W-:Y:S01]  /*17230*/  IMAD.MOV.U32 R11, RZ, RZ, -0x7fffffe0 ;  /* 0x80000020ff0b7424 */ /* 0x000fe200078e00ff */
[----:B------:R-:W-:Y:S01]  /*17240*/  ULOP3.LUT UR28, UR28, 0x10000, URZ, 0xfc, !UPT ;  /* 0x000100001c1c7892 */ /* 0x000fe2000f8efc3f */
[----:B------:R-:W-:Y:S01]  /*17250*/  R2UR UR11, R5 ;  /* 0x00000000050b72ca */ /* 0x000fe200000e0000 */
[----:B------:R-:W-:Y:S01]  /*17260*/  IMAD.MOV.U32 R5, RZ, RZ, -0x7fffffe0 ;  /* 0x80000020ff057424 */ /* 0x000fe200078e00ff */
[----:B------:R-:W-:Y:S01]  /*17270*/  MOV R9, 0x80000020 ;  /* 0x8000002000097802 */ /* 0x000fe20000000f00 */
[----:B------:R-:W-:Y:S01]  /*17280*/  IMAD R6, R148, 0x780, R14 ;  /* 0x0000078094067824 */ /* 0x000fe200078e020e */
[----:B------:R-:W-:Y:S01]  /*17290*/  R2UR UR51, R11 ;  /* 0x000000000b3372ca */ /* 0x000fe200000e0000 */
[----:B------:R-:W-:Y:S01]  /*172a0*/  UIADD3 UR48, UR28, 0x2, URZ ;  /* 0x000000021c307890 */ /* 0x000fe2000fffe03f */
[----:B------:R-:W-:Y:S01]  /*172b0*/  R2UR UR7, R5 ;  /* 0x00000000050772ca */ /* 0x000fe200000e0000 */
[C---:B------:R-:W-:Y:S01]  /*172c0*/  VIADD R4, R6.reuse, 0x80 ;  /* 0x0000008006047836 */ /* 0x040fe20000000000 */
[C---:B------:R-:W-:Y:S01]  /*172d0*/  R2UR UR30, R6.reuse ;  /* 0x00000000061e72ca */ /* 0x040fe200000e0000 */
[----:B------:R-:W-:Y:S01]  /*172e0*/  UMOV UR8, UR28 ;  /* 0x0000001c00087c82 */ /* 0x000fe20008000000 */
[----:B------:R-:W-:Y:S01]  /*172f0*/  UMOV UR4, UR28 ;  /* 0x0000001c00047c82 */ /* 0x000fe20008000000 */
[----:B------:R-:W-:Y:S01]  /*17300*/  VIADD R8, R6, 0x180 ;  /* 0x0000018006087836 */ /* 0x000fe20000000000 */
[----:B------:R-:W-:Y:S01]  /*17310*/  R2UR UR10, R4 ;  /* 0x00000000040a72ca */ /* 0x000fe200000e0000 */
[C---:B------:R-:W-:Y:S01]  /*17320*/  VIADD R4, R6.reuse, 0x100 ;  /* 0x0000010006047836 */ /* 0x040fe20000000000 */
[----:B------:R-:W-:Y:S01]  /*17330*/  UMOV UR12, UR28 ;  /* 0x0000001c000c7c82 */ /* 0x000fe20008000000 */
[----:B------:R-:W-:Y:S01]  /*17340*/  IMAD.MOV.U32 R5, RZ, RZ, -0x7fffffe0 ;  /* 0x80000020ff057424 */ /* 0x000fe200078e00ff */
[----:B------:R-:W-:Y:S01]  /*17350*/  UMOV UR49, 0x80000020 ;  /* 0x8000002000317882 */ /* 0x000fe20000000000 */
[----:B------:R-:W-:Y:S01]  /*17360*/  VIADD R10, R6, 0x2 ;  /* 0x00000002060a7836 */ /* 0x000fe20000000000 */
[----:B------:R-:W-:Y:S01]  /*17370*/  R2UR UR6, R4 ;  /* 0x00000000040672ca */ /* 0x000fe200000e0000 */
[----:B------:R-:W-:Y:S01]  /*17380*/  VIADD R4, R6, 0x200 ;  /* 0x0000020006047836 */ /* 0x000fe20000000000 */
[----:B------:R-:W-:Y:S01]  /*17390*/  R2UR UR15, R5 ;  /* 0x00000000050f72ca */ /* 0x000fe200000e0000 */
[----:B------:R-:W-:Y:S01]  /*173a0*/  QGMMA.64x32x32.F32.E4M3.E4M3 R88, gdesc[UR28], RZ, !UPT, gsb0 ;  /* 0x006000001c5879f3 */ /* 0x000fe2000c0008ff */
[----:B------:R-:W-:Y:S01]  /*173b0*/  R2UR UR50, R10 ;  /* 0x000000000a3272ca */ /* 0x000fe200000e0000 */
[----:B------:R-:W-:Y:S01]  /*173c0*/  IMAD.MOV.U32 R5, RZ, RZ, -0x7fffffe0 ;  /* 0x80000020ff057424 */ /* 0x000fe200078e00ff */
[----:B------:R-:W-:Y:S01]  /*173d0*/  R2UR UR14, R4 ;  /* 0x00000000040e72ca */ /* 0x000fe200000e0000 */
[C---:B------:R-:W-:Y:S01]  /*173e0*/  VIADD R4, R6.reuse, 0x82 ;  /* 0x0000008206047836 */ /* 0x040fe20000000000 */
[----:B------:R-:W-:Y:S01]  /*173f0*/  MOV R11, 0x80000020 ;  /* 0x80000020000b7802 */ /* 0x000fe20000000f00 */
[C---:B------:R-:W-:Y:S01]  /*17400*/  VIADD R10, R6.reuse, 0x280 ;  /* 0x00000280060a7836 */ /* 0x040fe20000000000 */
[----:B------:R-:W-:Y:S01]  /*17410*/  IADD3 R20, R6, 0x682, RZ ;  /* 0x0000068206147810 */ /* 0x000fe20007ffe0ff */
[----:B------:R-:W-:Y:S01]  /*17420*/  IMAD.MOV.U32 R21, RZ, RZ, -0x7fffffe0 ;  /* 0x80000020ff157424 */ /* 0x000fe200078e00ff */
[----:B------:R-:W-:Y:S01]  /*17430*/  P2R R106, PR, RZ, 0x2 ;  /* 0x00000002ff6a7803 */ /* 0x000fe20000000000 */
[----:B------:R-:W-:Y:S01]  /*17440*/  IMAD.MOV.U32 R13, RZ, RZ, -0x7fffffe0 ;  /* 0x80000020ff0d7424 */ /* 0x000fe200078e00ff */
[----:B------:R-:W-:Y:S01]  /*17450*/  P2R R104, PR, RZ, 0x1 ;  /* 0x00000001ff687803 */ /* 0x000fe20000000000 */
[----:B------:R-:W-:-:S02]  /*17460*/  IMAD.MOV.U32 R118, RZ, RZ, R119 ;  /* 0x000000ffff767224 */ /* 0x000fc400078e0077 */
[--C-:B------:R-:W-:Y:S02]  /*17470*/  IMAD.MOV.U32 R116, RZ, RZ, R119.reuse ;  /* 0x000000ffff747224 */ /* 0x100fe400078e0077 */
[--C-:B------:R-:W-:Y:S02]  /*17480*/  IMAD.MOV.U32 R114, RZ, RZ, R119.reuse ;  /* 0x000000ffff727224 */ /* 0x100fe400078e0077 */
[--C-:B------:R-:W-:Y:S02]  /*17490*/  IMAD.MOV.U32 R112, RZ, RZ, R119.reuse ;  /* 0x000000ffff707224 */ /* 0x100fe400078e0077 */
[--C-:B------:R-:W-:Y:S02]  /*174a0*/  IMAD.MOV.U32 R110, RZ, RZ, R119.reuse ;  /* 0x000000ffff6e7224 */ /* 0x100fe400078e0077 */
[----:B------:R-:W-:Y:S01]  /*174b0*/  IMAD.MOV.U32 R108, RZ, RZ, R119 ;  /* 0x000000ffff6c7224 */ /* 0x000fe200078e0077 */
[----:B------:R-:W-:Y:S02]  /*174c0*/  WARPGROUP.DEPBAR.LE gsb0, 0x0 ;  /* 0x00008000000079c5 */ /* 0x000fe40000010000 */
[----:B------:R-:W-:-:S06]  /*174d0*/  WARPGROUP.ARRIVE ;  /* 0x00000000000079c5 */ /* 0x000fcc0000000000 */
[----:B------:R-:W-:Y:S01]  /*174e0*/  QGMMA.64x32x32.F32.E4M3.E4M3 R72, gdesc[UR8], RZ, !UPT, gsb0 ;  /* 0x00600000084879f3 */ /* 0x000fe2000c0008ff */
[----:B------:R-:W-:Y:S01]  /*174f0*/  R2UR UR10, R8 ;  /* 0x00000000080a72ca */ /* 0x000fe200000e0000 */
[----:B------:R-:W-:Y:S01]  /*17500*/  UMOV UR8, UR28 ;  /* 0x0000001c00087c82 */ /* 0x000fe20008000000 */
[----:B------:R-:W-:Y:S01]  /*17510*/  R2UR UR11, R9 ;  /* 0x00000000090b72ca */ /* 0x000fe200000e0000 */
[----:B------:R-:W-:Y:S01]  /*17520*/  UMOV UR9, UR29 ;  /* 0x0000001d00097c82 */ /* 0x000fe20008000000 */
[----:B------:R-:W-:Y:S01]  /*17530*/  IMAD.MOV.U32 R9, RZ, RZ, -0x7fffffe0 ;  /* 0x80000020ff097424 */ /* 0x000fe200078e00ff */
[----:B------:R-:W-:Y:S01]  /*17540*/  IADD3 R8, R6, 0x182, RZ ;  /* 0x0000018206087810 */ /* 0x000fe20007ffe0ff */
[----:B------:R-:W-:Y:S02]  /*17550*/  WARPGROUP.DEPBAR.LE gsb0, 0x0 ;  /* 0x00008000000079c5 */ /* 0x000fe40000010000 */
[----:B------:R-:W-:-:S06]  /*17560*/  WARPGROUP.ARRIVE ;  /* 0x00000000000079c5 */ /* 0x000fcc0000000000 */
[----:B------:R-:W-:Y:S01]  /*17570*/  QGMMA.64x32x32.F32.E4M3.E4M3 R56, gdesc[UR4], RZ, !UPT, gsb0 ;  /* 0x00600000043879f3 */ /* 0x000fe2000c0008ff */
[----:B------:R-:W-:Y:S01]  /*17580*/  R2UR UR6, R4 ;  /* 0x00000000040672ca */ /* 0x000fe200000e0000 */
[----:B------:R-:W-:Y:S01]  /*17590*/  UMOV UR4, UR48 ;  /* 0x0000003000047c82 */ /* 0x000fe20008000000 */
[----:B------:R-:W-:Y:S01]  /*175a0*/  R2UR UR7, R5 ;  /* 0x00000000050772ca */ /* 0x000fe200000e0000 */
[----:B------:R-:W-:Y:S01]  /*175b0*/  UMOV UR5, UR49 ;  /* 0x0000003100057c82 */ /* 0x000fe20008000000 */
[----:B------:R-:W-:Y:S02]  /*175c0*/  VIADD R4, R6, 0x102 ;  /* 0x0000010206047836 */ /* 0x000fe40000000000 */
[----:B------:R-:W-:Y:S01]  /*175d0*/  IMAD.MOV.U32 R5, RZ, RZ, -0x7fffffe0 ;  /* 0x80000020ff057424 */ /* 0x000fe200078e00ff */
        /* <DEDUP_REMOVED lines=12> */
[----:B------:R-:W-:Y:S01]  /*176a0*/  UMOV UR12, UR48 ;  /* 0x00000030000c7c82 */ /* 0x000fe20008000000 */
[----:B------:R-:W-:Y:S01]  /*176b0*/  UMOV UR13, UR49 ;  /* 0x00000031000d7c82 */ /* 0x000fe20008000000 */
[----:B------:R-:W-:Y:S02]  /*176c0*/  WARPGROUP.DEPBAR.LE gsb0, 0x0 ;  /* 0x00008000000079c5 */ /* 0x000fe40000010000 */
[----:B------:R-:W-:-:S06]  /*176d0*/  WARPGROUP.ARRIVE ;  /* 0x00000000000079c5 */ /* 0x000fcc0000000000 */
[----:B------:R-:W-:Y:S01]  /*176e0*/  QGMMA.64x32x32.F32.E4M3.E4M3 R88, gdesc[UR48], R88, gsb0 ;  /* 0x00600000305879f3 */ /* 0x000fe20008000858 */
[----:B------:R-:W-:Y:S01]  /*176f0*/  R2UR UR50, R4 ;  /* 0x00000000043272ca */ /* 0x000fe200000e0000 */
[----:B------:R-:W-:Y:S01]  /*17700*/  VIADD R4, R6, 0x202 ;  /* 0x0000020206047836 */ /* 0x000fe20000000000 */
[----:B------:R-:W-:Y:S01]  /*17710*/  R2UR UR51, R5 ;  /* 0x00000000053372ca */ /* 0x000fe200000e0000 */
[----:B------:R-:W-:-:S03]  /*17720*/  IMAD.MOV.U32 R5, RZ, RZ, -0x7fffffe0 ;  /* 0x80000020ff057424 */ /* 0x000fc600078e00ff */
[----:B------:R-:W-:Y:S01]  /*17730*/  R2UR UR14, R4 ;  /* 0x00000000040e72ca */ /* 0x000fe200000e0000 */
[----:B------:R-:W-:Y:S01]  /*17740*/  VIADD R4, R6, 0x300 ;  /* 0x0000030006047836 */ /* 0x000fe20000000000 */
[----:B------:R-:W-:Y:S01]  /*17750*/  R2UR UR15, R5 ;  /* 0x00000000050f72ca */ /* 0x000fe200000e0000 */
[----:B------:R-:W-:Y:S01]  /*17760*/  IMAD.MOV.U32 R5, RZ, RZ, -0x7fffffe0 ;  /* 0x80000020ff057424 */ /* 0x000fe200078e00ff */
[----:B------:R-:W-:Y:S02]  /*17770*/  WARPGROUP.DEPBAR.LE gsb0, 0x0 ;  /* 0x00008000000079c5 */ /* 0x000fe40000010000 */
[----:B------:R-:W-:-:S06]  /*17780*/  WARPGROUP.ARRIVE ;  /* 0x00000000000079c5 */ /* 0x000fcc0000000000 */
[----:B------:R-:W-:Y:S01]  /*17790*/  QGMMA.64x32x32.F32.E4M3.E4M3 R72, gdesc[UR4], R72, gsb0 ;  /* 0x00600000044879f3 */ /* 0x000fe20008000848 */
[----:B------:R-:W-:Y:S01]  /*177a0*/  R2UR UR6, R10 ;  /* 0x000000000a0672ca */ /* 0x000fe200000e0000 */
[----:B------:R-:W-:Y:S01]  /*177b0*/  UIADD3 UR4, UR28, 0x200, URZ ;  /* 0x000002001c047890 */ /* 0x000fe2000fffe03f */
[----:B------:R-:W-:Y:S01]  /*177c0*/  R2UR UR7, R11 ;  /* 0x000000000b0772ca */ /* 0x000fe200000e0000 */
[----:B------:R-:W-:Y:S01]  /*177d0*/  UMOV UR5, 0x80000020 ;  /* 0x8000002000057882 */ /* 0x000fe20000000000 */
[----:B------:R-:W-:Y:S01]  /*177e0*/  VIADD R10, R6, 0x282 ;  /* 0x00000282060a7836 */ /* 0x000fe20000000000 */
[----:B------:R-:W-:Y:S01]  /*177f0*/  UMOV UR17, UR5 ;  /* 0x0000000500117c82 */ /* 0x000fe20008000000 */
[----:B------:R-:W-:Y:S02]  /*17800*/  IMAD.MOV.U32 R11, RZ, RZ, -0x7fffffe0 ;  /* 0x80000020ff0b7424 */ /* 0x000fe400078e00ff */
[----:B------:R-:W-:Y:S01]  /*17810*/  UMOV UR16, UR4 ;  /* 0x0000000400107c82 */ /* 0x000fe20008000000 */
[----:B------:R-:W-:-:S02]  /*17820*/  WARPGROUP.DEPBAR.LE gsb0, 0x0 ;  /* 0x00008000000079c5 */ /* 0x000fc40000010000 */
[----:B------:R-:W-:-:S06]  /*17830*/  WARPGROUP.ARRIVE ;  /* 0x00000000000079c5 */ /* 0x000fcc0000000000 */
[----:B------:R-:W-:Y:S03]  /*17840*/  QGMMA.64x32x32.F32.E4M3.E4M3 R56, gdesc[UR48], R56, gsb0 ;  /* 0x00600000303879f3 */ /* 0x000fe60008000838 */
[----:B------:R-:W-:Y:S02]  /*17850*/  WARPGROUP.DEPBAR.LE gsb0, 0x0 ;  /* 0x00008000000079c5 */ /* 0x000fe40000010000 */
[----:B------:R-:W-:-:S06]  /*17860*/  WARPGROUP.ARRIVE ;  /* 0x00000000000079c5 */ /* 0x000fcc0000000000 */
[----:B------:R-:W-:Y:S01]  /*17870*/  QGMMA.64x32x32.F32.E4M3.E4M3 R40, gdesc[UR8], R40, gsb0 ;  /* 0x00600000082879f3 */ /* 0x000fe20008000828 */
        /* <DEDUP_REMOVED lines=8> */
[----:B------:R-:W-:Y:S01]  /*17900*/  QGMMA.64x32x32.F32.E4M3.E4M3 R24, gdesc[UR12], R24, gsb0 ;  /* 0x006000000c1879f3 */ /* 0x000fe20008000818 */
[----:B------:R-:W-:Y:S01]  /*17910*/  R2UR UR14, R8 ;  /* 0x00000000080e72ca */ /* 0x000fe200000e0000 */
[----:B------:R-:W-:Y:S01]  /*17920*/  UMOV UR12, UR4 ;  /* 0x00000004000c7c82 */ /* 0x000fe20008000000 */
[----:B------:R-:W-:Y:S01]  /*17930*/  R2UR UR15, R9 ;  /* 0x00000000090f72ca */ /* 0x000fe200000e0000 */
[----:B------:R-:W-:Y:S01]  /*17940*/  UMOV UR13, UR5 ;  /* 0x00000005000d7c82 */ /* 0x000fe20008000000 */
[----:B------:R-:W-:Y:S01]  /*17950*/  VIADD R8, R6, 0x402 ;  /* 0x0000040206087836 */ /* 0x000fe20000000000 */
[----:B------:R-:W-:Y:S01]  /*17960*/  MOV R9, 0x80000020 ;  /* 0x8000002000097802 */ /* 0x000fe20000000f00 */
[----:B------:R-:W-:Y:S02]  /*17970*/  WARPGROUP.DEPBAR.LE gsb0, 0x0 ;  /* 0x00008000000079c5 */ /* 0x000fe40000010000 */
[----:B------:R-:W-:-:S06]  /*17980*/  WARPGROUP.ARRIVE ;  /* 0x00000000000079c5 */ /* 0x000fcc0000000000 */
[----:B------:R-:W-:Y:S01]  /*17990*/  QGMMA.64x32x32.F32.E4M3.E4M3 R88, gdesc[UR4], R88, gsb0 ;  /* 0x00600000045879f3 */ /* 0x000fe20008000858 */
[----:B------:R-:W-:Y:S02]  /*179a0*/  R2UR UR6, R4 ;  /* 0x00000000040672ca */ /* 0x000fe400000e0000 */
[----:B------:R-:W-:Y:S01]  /*179b0*/  R2UR UR7, R5 ;  /* 0x00000000050772ca */ /* 0x000fe200000e0000 */
[----:B------:R-:W-:Y:S01]  /*179c0*/  IMAD.MOV.U32 R5, RZ, RZ, -0x7fffffe0 ;  /* 0x80000020ff057424 */ /* 0x000fe200078e00ff */
[----:B------:R-:W-:-:S04]  /*179d0*/  IADD3 R4, R6, 0x480, RZ ;  /* 0x0000048006047810 */ /* 0x000fc80007ffe0ff */
[----:B------:R-:W-:Y:S01]  /*179e0*/  R2UR UR18, R4 ;  /* 0x00000000041272ca */ /* 0x000fe200000e0000 */
[----:B------:R-:W-:Y:S01]  /*179f0*/  VIADD R4, R6, 0x302 ;  /* 0x0000030206047836 */ /* 0x000fe20000000000 */
[----:B------:R-:W-:Y:S02]  /*17a00*/  R2UR UR19, R5 ;  /* 0x00000000051372ca */ /* 0x000fe400000e0000 */
[----:B------:R-:W-:Y:S01]  /*17a10*/  MOV R5, 0x80000020 ;  /* 0x8000002000057802 */ /* 0x000fe20000000f00 */
        /* <DEDUP_REMOVED lines=52> */
[----:B------:R-:W-:Y:S02]  /*17d60*/  MOV R11, 0x80000020 ;  /* 0x80000020000b7802 */ /* 0x000fe40000000f00 */
        /* <DEDUP_REMOVED lines=40> */
[----:B------:R-:W-:Y:S02]  /*17ff0*/  WARPGROUP.DEPBAR.LE gsb0, 0x0 ;  /* 0x00008000000079c5 */ /* 0x000fe40000010000 */
[----:B------:R-:W-:-:S06]  /*18000*/  WARPGROUP.ARRIVE ;  /* 0x00000000000079c5 */ /* 0x000fcc0000000000 */
[----:B------:R-:W-:Y:S03]  /*18010*/  QGMMA.64x32x32.F32.E4M3.E4M3 R56, gdesc[UR12], R56, gsb0 ;  /* 0x006000000c3879f3 */ /* 0x000fe60008000838 */
[----:B------:R-:W-:Y:S02]  /*18020*/  WARPGROUP.DEPBAR.LE gsb0, 0x0 ;  /* 0x00008000000079c5 */ /* 0x000fe40000010000 */
[----:B------:R-:W-:-:S06]  /*18030*/  WARPGROUP.ARRIVE ;  /* 0x00000000000079c5 */ /* 0x000fcc0000000000 */
[----:B------:R-:W-:Y:S01]  /*18040*/  QGMMA.64x32x32.F32.E4M3.E4M3 R40, gdesc[UR20], R40, gsb0 ;  /* 0x00600000142879f3 */ /* 0x000fe20008000828 */
[----:B------:R-:W-:Y:S01]  /*18050*/  R2UR UR23, R13 ;  /* 0x000000000d1772ca */ /* 0x000fe200000e0000 */
[----:B------:R-:W-:Y:S01]  /*18060*/  UMOV UR20, UR16 ;  /* 0x0000001000147c82 */ /* 0x000fe20008000000 */
[----:B------:R-:W-:Y:S01]  /*18070*/  UMOV UR21, UR17 ;  /* 0x0000001100157c82 */ /* 0x000fe20008000000 */
[----:B------:R-:W-:Y:S02]  /*18080*/  WARPGROUP.DEPBAR.LE gsb0, 0x0 ;  /* 0x00008000000079c5 */ /* 0x000fe40000010000 */
[----:B------:R-:W-:-:S06]  /*18090*/  WARPGROUP.ARRIVE ;  /* 0x00000000000079c5 */ /* 0x000fcc0000000000 */
[----:B------:R-:W-:Y:S03]  /*180a0*/  QGMMA.64x32x32.F32.E4M3.E4M3 R24, gdesc[UR24], R24, gsb0 ;  /* 0x00600000181879f3 */ /* 0x000fe60008000818 */
[----:B------:R-:W-:Y:S02]  /*180b0*/  WARPGROUP.DEPBAR.LE gsb0, 0x0 ;  /* 0x00008000000079c5 */ /* 0x000fe40000010000 */
[----:B------:R-:W-:-:S06]  /*180c0*/  WARPGROUP.ARRIVE ;  /* 0x00000000000079c5 */ /* 0x000fcc0000000000 */
[----:B------:R-:W-:Y:S01]  /*180d0*/  QGMMA.64x32x32.F32.E4M3.E4M3 R88, gdesc[UR16], R88, gsb0 ;  /* 0x00600000105879f3 */ /* 0x000fe20008000858 */
[----:B------:R-:W-:Y:S01]  /*180e0*/  R2UR UR18, R4 ;  /* 0x00000000041272ca */ /* 0x000fe200000e0000 */
[----:B--2---:R-:W-:Y:S01]  /*180f0*/  IMAD.IADD R4, R12, 0x1, R149 ;  /* 0x000000010c047824 */ /* 0x004fe200078e0295 */
[----:B------:R-:W-:Y:S01]  /*18100*/  R2UR UR19, R5 ;  /* 0x00000000051372ca */ /* 0x000fe200000e0000 */
[----:B------:R-:W-:Y:S02]  /*18110*/  VIADD R12, R6, 0x702 ;  /* 0x00000702060c7836 */ /* 0x000fe40000000000 */
[----:B------:R-:W-:-:S03]  /*18120*/  IMAD R4, R157, -0xa0, R4 ;  /* 0xffffff609d047824 */ /* 0x000fc600078e0204 */
[----:B------:R-:W-:Y:S02]  /*18130*/  R2UR UR22, R12 ;  /* 0x000000000c1672ca */ /* 0x000fe400000e0000 */
[C---:B------:R-:W-:Y:S02]  /*18140*/  ISETP.GT.AND P4, PT, R4.reuse, RZ, PT ;  /* 0x000000ff0400720c */ /* 0x040fe40003f84270 */
[C---:B------:R-:W-:Y:S02]  /*18150*/  ISETP.GT.AND P5, PT, R4.reuse, 0x1, PT ;  /* 0x000000010400780c */ /* 0x040fe40003fa4270 */
[C---:B------:R-:W-:Y:S02]  /*18160*/  ISETP.GT.AND P2, PT, R4.reuse, 0x8, PT ;  /* 0x000000080400780c */ /* 0x040fe40003f44270 */
[C---:B------:R-:W-:Y:S02]  /*18170*/  ISETP.GT.AND P3, PT, R4.reuse, 0x9, PT ;  /* 0x000000090400780c */ /* 0x040fe40003f64270 */
[----:B------:R-:W-:-:S02]  /*18180*/  ISETP.GT.AND P6, PT, R4, 0x80, PT ;  /* 0x000000800400780c */ /* 0x000fc40003fc4270 */
[C---:B------:R-:W-:Y:S02]  /*18190*/  ISETP.GT.AND P1, PT, R4.reuse, 0x81, PT ;  /* 0x000000810400780c */ /* 0x040fe40003f24270 */
[----:B------:R-:W-:-:S04]  /*181a0*/  ISETP.GT.AND P0, PT, R4, 0x88, PT ;  /* 0x000000880400780c */ /* 0x000fc80003f04270 */
[----:B------:R-:W-:Y:S01]  /*181b0*/  P2R R12, PR, RZ, 0x1 ;  /* 0x00000001ff0c7803 */ /* 0x000fe20000000000 */
[----:B------:R-:W-:Y:S02]  /*181c0*/  WARPGROUP.DEPBAR.LE gsb0, 0x0 ;  /* 0x00008000000079c5 */ /* 0x000fe40000010000 */
[----:B------:R-:W-:Y:S01]  /*181d0*/  WARPGROUP.ARRIVE ;  /* 0x00000000000079c5 */ /* 0x000fe20000000000 */
[----:B------:R-:W-:Y:S01]  /*181e0*/  FSEL R11, R88, -INF , P4 ;  /* 0xff800000580b7808 */ /* 0x000fe20002000000 */
[--C-:B------:R-:W-:Y:S01]  /*181f0*/  IMAD.MOV.U32 R88, RZ, RZ, R119.reuse ;  /* 0x000000ffff587224 */ /* 0x100fe200078e0077 */
[----:B------:R-:W-:Y:S02]  /*18200*/  FSEL R89, R89, -INF , P5 ;  /* 0xff80000059597808 */ /* 0x000fe40002800000 */
[----:B------:R-:W-:Y:S01]  /*18210*/  FSEL R105, R92, -INF , P2 ;  /* 0xff8000005c697808 */ /* 0x000fe20001000000 */
[----:B------:R-:W-:Y:S01]  /*18220*/  QGMMA.64x32x32.F32.E4M3.E4M3 R72, gdesc[UR16], R72, gsb0 ;  /* 0x00600000104879f3 */ /* 0x000fe20008000848 */
[----:B------:R-:W-:Y:S01]  /*18230*/  R2UR UR18, R8 ;  /* 0x00000000081272ca */ /* 0x000fe200000e0000 */
[----:B------:R-:W-:Y:S01]  /*18240*/  IMAD.MOV.U32 R92, RZ, RZ, R119 ;  /* 0x000000ffff5c7224 */ /* 0x000fe200078e0077 */
[----:B------:R-:W-:-:S02]  /*18250*/  R2UR UR19, R9 ;  /* 0x00000000091372ca */ /* 0x000fc400000e0000 */
[----:B------:R-:W-:Y:S02]  /*18260*/  FMNMX.FTZ R8, R11, R89, !PT ;  /* 0x000000590b087209 */ /* 0x000fe40007810000 */
[----:B------:R-:W-:Y:S01]  /*18270*/  FSEL R3, R90, -INF , P4 ;  /* 0xff8000005a037808 */ /* 0x000fe20002000000 */
[----:B------:R-:W-:Y:S01]  /*18280*/  IMAD.MOV.U32 R90, RZ, RZ, R119 ;  /* 0x000000ffff5a7224 */ /* 0x000fe200078e0077 */
[----:B------:R-:W-:Y:S02]  /*18290*/  ISETP.GT.AND P4, PT, R4, 0x10, PT ;  /* 0x000000100400780c */ /* 0x000fe40003f84270 */
[----:B------:R-:W-:Y:S02]  /*182a0*/  FSEL R93, R93, -INF , P3 ;  /* 0xff8000005d5d7808 */ /* 0x000fe40001800000 */
[----:B------:R-:W-:Y:S02]  /*182b0*/  FMNMX.FTZ R8, R105, R8, !PT ;  /* 0x0000000869087209 */ /* 0x000fe40007810000 */
[----:B------:R-:W-:-:S02]  /*182c0*/  FSEL R91, R91, -INF , P5 ;  /* 0xff8000005b5b7808 */ /* 0x000fc40002800000 */
[----:B------:R-:W-:Y:S02]  /*182d0*/  ISETP.GT.AND P5, PT, R4, 0x11, PT ;  /* 0x000000110400780c */ /* 0x000fe40003fa4270 */
[----:B------:R-:W-:Y:S01]  /*182e0*/  FSEL R107, R96, -INF , P4 ;  /* 0xff800000606b7808 */ /* 0x000fe20002000000 */
[--C-:B------:R-:W-:Y:S01]  /*182f0*/  IMAD.MOV.U32 R96, RZ, RZ, R119.reuse ;  /* 0x000000ffff607224 */ /* 0x100fe200078e0077 */
[----:B------:R-:W-:Y:S02]  /*18300*/  FMNMX.FTZ R8, R93, R8, !PT ;  /* 0x000000085d087209 */ /* 0x000fe40007810000 */
[----:B------:R-:W-:Y:S01]  /*18310*/  FSEL R5, R94, -INF , P2 ;  /* 0xff8000005e057808 */ /* 0x000fe20001000000 */
[----:B------:R-:W-:Y:S01]  /*18320*/  IMAD.MOV.U32 R94, RZ, RZ, R119 ;  /* 0x000000ffff5e7224 */ /* 0x000fe200078e0077 */
[----:B------:R-:W-:Y:S02]  /*18330*/  ISETP.GT.AND P2, PT, R4, 0x18, PT ;  /* 0x000000180400780c */ /* 0x000fe40003f44270 */
[----:B------:R-:W-:-:S02]  /*18340*/  FSEL R97, R97, -INF , P5 ;  /* 0xff80000061617808 */ /* 0x000fc40002800000 */
[----:B------:R-:W-:Y:S02]  /*18350*/  FMNMX.FTZ R8, R107, R8, !PT ;  /* 0x000000086b087209 */ /* 0x000fe40007810000 */
[----:B------:R-:W-:Y:S02]  /*18360*/  FSEL R95, R95, -INF , P3 ;  /* 0xff8000005f5f7808 */ /* 0x000fe40001800000 */
[----:B------:R-:W-:Y:S02]  /*18370*/  ISETP.GT.AND P3, PT, R4, 0x19, PT ;  /* 0x000000190400780c */ /* 0x000fe40003f64270 */
[----:B------:R-:W-:Y:S01]  /*18380*/  FSEL R109, R100, -INF , P2 ;  /* 0xff800000646d7808 */ /* 0x000fe20001000000 */
[----:B------:R-:W-:Y:S01]  /*18390*/  IMAD.MOV.U32 R100, RZ, RZ, R119 ;  /* 0x000000ffff647224 */ /* 0x000fe200078e0077 */
[----:B------:R-:W-:Y:S02]  /*183a0*/  FMNMX.FTZ R8, R97, R8, !PT ;  /* 0x0000000861087209 */ /* 0x000fe40007810000 */
[----:B------:R-:W-:-:S02]  /*183b0*/  FSEL R99, R99, -INF , P5 ;  /* 0xff80000063637808 */ /* 0x000fc40002800000 */
[----:B------:R-:W-:Y:S02]  /*183c0*/  FSEL R101, R101, -INF , P3 ;  /* 0xff80000065657808 */ /* 0x000fe40001800000 */
[----:B------:R-:W-:Y:S02]  /*183d0*/  ISETP.GT.AND P5, PT, R4, 0x20, PT ;  /* 0x000000200400780c */ /* 0x000fe40003fa4270 */
[----:B------:R-:W-:Y:S02]  /*183e0*/  FMNMX.FTZ R8, R109, R8, !PT ;  /* 0x000000086d087209 */ /* 0x000fe40007810000 */
[----:B------:R-:W-:Y:S01]  /*183f0*/  FSEL R7, R98, -INF , P4 ;  /* 0xff80000062077808 */ /* 0x000fe20002000000 */
[----:B------:R-:W-:Y:S01]  /*18400*/  IMAD.MOV.U32 R98, RZ, RZ, R119 ;  /* 0x000000ffff627224 */ /* 0x000fe200078e0077 */
[----:B------:R-:W-:Y:S02]  /*18410*/  ISETP.GT.AND P4, PT, R4, 0x21, PT ;  /* 0x000000210400780c */ /* 0x000fe40003f84270 */
[----:B------:R-:W-:-:S02]  /*18420*/  FMNMX.FTZ R8, R101, R8, !PT ;  /* 0x0000000865087209 */ /* 0x000fc40007810000 */
[----:B------:R-:W-:Y:S02]  /*18430*/  FSEL R103, R103, -INF , P3 ;  /* 0xff80000067677808 */ /* 0x000fe40001800000 */
[----:B------:R-:W-:Y:S02]  /*18440*/  ISETP.GT.AND P3, PT, R4, 0x28, PT ;  /* 0x000000280400780c */ /* 0x000fe40003f64270 */
[----:B------:R-:W-:Y:S01]  /*18450*/  FSEL R9, R102, -INF , P2 ;  /* 0xff80000066097808 */ /* 0x000fe20001000000 */
[----:B------:R-:W-:Y:S01]  /*18460*/  IMAD.MOV.U32 R102, RZ, RZ, R119 ;  /* 0x000000ffff667224 */ /* 0x000fe200078e0077 */
[----:B------:R-:W-:Y:S01]  /*18470*/  ISETP.GT.AND P2, PT, R4, 0x29, PT ;  /* 0x000000290400780c */ /* 0x000fe20003f44270 */
[----:B------:R-:W-:Y:S02]  /*18480*/  WARPGROUP.DEPBAR.LE gsb0, 0x0 ;  /* 0x00008000000079c5 */ /* 0x000fe40000010000 */
[----:B------:R-:W-:Y:S01]  /*18490*/  WARPGROUP.ARRIVE ;  /* 0x00000000000079c5 */ /* 0x000fe20000000000 */
[----:B------:R-:W-:-:S02]  /*184a0*/  FSEL R145, R72, -INF , P5 ;  /* 0xff80000048917808 */ /* 0x000fc40002800000 */
[----:B------:R-:W-:Y:S02]  /*184b0*/  FSEL R137, R73, -INF , P4 ;  /* 0xff80000049897808 */ /* 0x000fe40002000000 */
[----:B------:R-:W-:Y:S01]  /*184c0*/  FMNMX.FTZ R8, R145, R8, !PT ;  /* 0x0000000891087209 */ /* 0x000fe20007810000 */
[----:B------:R-:W-:Y:S01]  /*184d0*/  QGMMA.64x32x32.F32.E4M3.E4M3 R56, gdesc[UR16], R56, gsb0 ;  /* 0x00600000103879f3 */ /* 0x000fe20008000838 */
[----:B------:R-:W-:Y:S02]  /*184e0*/  R2UR UR18, R20 ;  /* 0x00000000141272ca */ /* 0x000fe400000e0000 */
[----:B------:R-:W-:Y:S02]  /*184f0*/  R2UR UR19, R21 ;  /* 0x00000000151372ca */ /* 0x000fe400000e0000 */
[----:B------:R-:W-:Y:S02]  /*18500*/  FSEL R127, R76, -INF , P3 ;  /* 0xff8000004c7f7808 */ /* 0x000fe40001800000 */
[----:B------:R-:W-:-:S02]  /*18510*/  FMNMX.FTZ R8, R137, R8, !PT ;  /* 0x0000000889087209 */ /* 0x000fc40007810000 */
[----:B------:R-:W-:Y:S02]  /*18520*/  FSEL R13, R74, -INF , P5 ;  /* 0xff8000004a0d7808 */ /* 0x000fe40002800000 */
[C---:B------:R-:W-:Y:S02]  /*18530*/  ISETP.GT.AND P5, PT, R4.reuse, 0x30, PT ;  /* 0x000000300400780c */ /* 0x040fe40003fa4270 */
        /* <DEDUP_REMOVED lines=20> */
[----:B------:R-:W-:Y:S02]  /*18680*/  FMNMX.FTZ R8, R139, R8, !PT ;  /* 0x000000088b087209 */ /* 0x000fe40007810000 */
[----:B------:R-:W-:-:S02]  /*18690*/  FSEL R73, R86, -INF , P3 ;  /* 0xff80000056497808 */ /* 0x000fc40001800000 */
[----:B------:R-:W-:Y:S02]  /*186a0*/  ISETP.GT.AND P3, PT, R4, 0x48, PT ;  /* 0x000000480400780c */ /* 0x000fe40003f64270 */
[----:B------:R-:W-:Y:S01]  /*186b0*/  FSEL R87, R87, -INF , P2 ;  /* 0xff80000057577808 */ /* 0x000fe20001000000 */
[----:B------:R-:W-:Y:S02]  /*186c0*/  WARPGROUP.DEPBAR.LE gsb0, 0x0 ;  /* 0x00008000000079c5 */ /* 0x000fe40000010000 */
[----:B------:R-:W-:Y:S01]  /*186d0*/  WARPGROUP.ARRIVE ;  /* 0x00000000000079c5 */ /* 0x000fe20000000000 */
[----:B------:R-:W-:Y:S02]  /*186e0*/  FSEL R131, R56, -INF , P5 ;  /* 0xff80000038837808 */ /* 0x000fe40002800000 */
[----:B------:R-:W-:Y:S02]  /*186f0*/  FSEL R117, R57, -INF , P4 ;  /* 0xff80000039757808 */ /* 0x000fe40002000000 */
[----:B------:R-:W-:Y:S01]  /*18700*/  FMNMX.FTZ R8, R131, R8, !PT ;  /* 0x0000000883087209 */ /* 0x000fe20007810000 */
[----:B------:R-:W-:Y:S01]  /*18710*/  QGMMA.64x32x32.F32.E4M3.E4M3 R40, gdesc[UR16], R40, gsb0 ;  /* 0x00600000102879f3 */ /* 0x000fe20008000828 */
        /* <DEDUP_REMOVED lines=25> */
[----:B------:R-:W-:Y:S02]  /*188b0*/  FMNMX.FTZ R8, R121, R8, !PT ;  /* 0x0000000879087209 */ /* 0x000fe40007810000 */
[----:B------:R-:W-:Y:S02]  /*188c0*/  FSEL R69, R70, -INF , P3 ;  /* 0xff80000046457808 */ /* 0x000fe40001800000 */
[C---:B------:R-:W-:Y:S02]  /*188d0*/  ISETP.GT.AND P3, PT, R4.reuse, 0x68, PT ;  /* 0x000000680400780c */ /* 0x040fe40003f64270 */
[----:B------:R-:W-:Y:S02]  /*188e0*/  FSEL R71, R71, -INF , P2 ;  /* 0xff80000047477808 */ /* 0x000fe40001000000 */
[----:B------:R-:W-:Y:S01]  /*188f0*/  ISETP.GT.AND P2, PT, R4, 0x69, PT ;  /* 0x000000690400780c */ /* 0x000fe20003f44270 */
[----:B------:R-:W-:Y:S02]  /*18900*/  WARPGROUP.DEPBAR.LE gsb0, 0x0 ;  /* 0x00008000000079c5 */ /* 0x000fe40000010000 */
[----:B------:R-:W-:Y:S01]  /*18910*/  WARPGROUP.ARRIVE ;  /* 0x00000000000079c5 */ /* 0x000fe20000000000 */
[----:B------:R-:W-:-:S02]  /*18920*/  FSEL R77, R40, -INF , P5 ;  /* 0xff800000284d7808 */ /* 0x000fc40002800000 */
[----:B------:R-:W-:Y:S02]  /*18930*/  FSEL R111, R41, -INF , P4 ;  /* 0xff800000296f7808 */ /* 0x000fe40002000000 */
[----:B------:R-:W-:Y:S01]  /*18940*/  FMNMX.FTZ R8, R77, R8, !PT ;  /* 0x000000084d087209 */ /* 0x000fe20007810000 */
[----:B------:R-:W-:Y:S01]  /*18950*/  QGMMA.64x32x32.F32.E4M3.E4M3 R24, gdesc[UR20], R24, gsb0 ;  /* 0x00600000141879f3 */ /* 0x000fe20008000818 */
        /* <DEDUP_REMOVED lines=19> */
[----:B------:R-:W-:Y:S02]  /*18a90*/  FMNMX.FTZ R8, R153, R8, !PT ;  /* 0x0000000899087209 */ /* 0x000fe40007810000 */
[----:B------:R-:W-:Y:S02]  /*18aa0*/  FSEL R55, R55, -INF , P2 ;  /* 0xff80000037377808 */ /* 0x000fe40001000000 */
[----:B------:R-:W-:-:S02]  /*18ab0*/  FMNMX.FTZ R8, R155, R8, !PT ;  /* 0x000000089b087209 */ /* 0x000fc40007810000 */
[----:B------:R-:W-:Y:S02]  /*18ac0*/  ISETP.GT.AND P2, PT, R4, 0x89, PT ;  /* 0x000000890400780c */ /* 0x000fe40003f44270 */
[----:B------:R-:W-:Y:S02]  /*18ad0*/  FSEL R53, R54, -INF , P3 ;  /* 0xff80000036357808 */ /* 0x000fe40001800000 */
[C---:B------:R-:W-:Y:S02]  /*18ae0*/  ISETP.GT.AND P3, PT, R4.reuse, 0x90, PT ;  /* 0x000000900400780c */ /* 0x040fe40003f64270 */
[----:B------:R-:W-:Y:S02]  /*18af0*/  FSEL R51, R51, -INF , P4 ;  /* 0xff80000033337808 */ /* 0x000fe40002000000 */
[----:B------:R-:W-:Y:S02]  /*18b00*/  ISETP.GT.AND P4, PT, R4, 0x91, PT ;  /* 0x000000910400780c */ /* 0x000fe40003f84270 */
[----:B------:R-:W-:-:S02]  /*18b10*/  FSEL R49, R50, -INF , P5 ;  /* 0xff80000032317808 */ /* 0x000fc40002800000 */
[----:B------:R-:W-:Y:S01]  /*18b20*/  ISETP.GT.AND P5, PT, R4, 0x98, PT ;  /* 0x000000980400780c */ /* 0x000fe20003fa4270 */
[----:B------:R-:W-:Y:S02]  /*18b30*/  WARPGROUP.DEPBAR.LE gsb0, 0x0 ;  /* 0x00008000000079c5 */ /* 0x000fe40000010000 */
[----:B------:R-:W-:Y:S02]  /*18b40*/  FSEL R159, R24, -INF , P6 ;  /* 0xff800000189f7808 */ /* 0x000fe40003000000 */
        /* <DEDUP_REMOVED lines=12> */
[----:B------:R-:W-:Y:S02]  /*18c10*/  ISETP.GT.AND P6, PT, R4, 0x99, PT ;  /* 0x000000990400780c */ /* 0x000fe40003fc4270 */
[----:B------:R-:W-:Y:S02]  /*18c20*/  FMNMX.FTZ R8, R169, R8, !PT ;  /* 0x00000008a9087209 */ /* 0x000fe40007810000 */
[----:B------:R-:W-:Y:S02]  /*18c30*/  FSEL R173, R37, -INF , P6 ;  /* 0xff80000025ad7808 */ /* 0x000fe40003000000 */
[----:B------:R-:W-:-:S02]  /*18c40*/  P2R R24, PR, RZ, 0x2 ;  /* 0x00000002ff187803 */ /* 0x000fc40000000000 */
[----:B------:R-:W-:Y:S02]  /*18c50*/  FMNMX.FTZ R8, R173, R8, !PT ;  /* 0x00000008ad087209 */ /* 0x000fe40007810000 */
[----:B------:R-:W-:Y:S02]  /*18c60*/  ISETP.GT.AND P1, PT, R4, 0x80, PT ;  /* 0x000000800400780c */ /* 0x000fe40003f24270 */
[----:B------:R-:W-:Y:S01]  /*18c70*/  FSEL R31, R31, -INF , P2 ;  /* 0xff8000001f1f7808 */ /* 0x000fe20001000000 */
[----:B------:R-:W0:Y:S01]  /*18c80*/  SHFL.BFLY PT, R25, R8, 0x2, 0x1f ;  /* 0x0c401f0008197f89 */ /* 0x000e2200000e0000 */
[----:B------:R-:W-:Y:S02]  /*18c90*/  FSEL R35, R35, -INF , P4 ;  /* 0xff80000023237808 */ /* 0x000fe40002000000 */
[----:B0-----:R-:W-:-:S05]  /*18ca0*/  FMNMX.FTZ R6, R8, R25, !PT ;  /* 0x0000001908067209 */ /* 0x001fca0007810000 */
[----:B------:R-:W0:Y:S02]  /*18cb0*/  SHFL.BFLY PT, R25, R6, 0x1, 0x1f ;  /* 0x0c201f0006197f89 */ /* 0x000e2400000e0000 */
[----:B0-----:R-:W-:Y:S02]  /*18cc0*/  FMNMX.FTZ R10, R6, R25, !PT ;  /* 0x00000019060a7209 */ /* 0x001fe40007810000 */
[----:B------:R-:W-:Y:S02]  /*18cd0*/  FSEL R25, R26, -INF , P1 ;  /* 0xff8000001a197808 */ /* 0x000fe40000800000 */
[----:B------:R-:W-:Y:S01]  /*18ce0*/  ISETP.NE.AND P1, PT, R24, RZ, PT ;  /* 0x000000ff1800720c */ /* 0x000fe20003f25270 */
[----:B------:R-:W-:-:S01]  /*18cf0*/  FFMA.FTZ R20, R2, R10, -8 ;  /* 0xc100000002147423 */ /* 0x000fc2000001000a */
[----:B------:R-:W-:Y:S02]  /*18d00*/  FMNMX.FTZ R24, R3, R91, !PT ;  /* 0x0000005b03187209 */ /* 0x000fe40007810000 */
[----:B------:R-:W-:-:S02]  /*18d10*/  FSETP.NEU.FTZ.AND P0, PT, R10, -INF , PT ;  /* 0xff8000000a00780b */ /* 0x000fc40003f1d000 */
[----:B------:R-:W-:Y:S02]  /*18d20*/  FMNMX.FTZ R24, R5, R24, !PT ;  /* 0x0000001805187209 */ /* 0x000fe40007810000 */
[----:B------:R-:W-:Y:S02]  /*18d30*/  FSEL R20, R20, RZ, P0 ;  /* 0x000000ff14147208 */ /* 0x000fe40000000000 */
[----:B------:R-:W-:Y:S02]  /*18d40*/  FMNMX.FTZ R26, R95, R24, !PT ;  /* 0x000000185f1a7209 */ /* 0x000fe40007810000 */
[----:B------:R-:W-:Y:S01]  /*18d50*/  ISETP.NE.AND P0, PT, R12, RZ, PT ;  /* 0x000000ff0c00720c */ /* 0x000fe20003f05270 */
[C-C-:B------:R-:W-:Y:S01]  /*18d60*/  FFMA.FTZ R115, R2.reuse, R115, -R20.reuse ;  /* 0x0000007302737223 */ /* 0x140fe20000010814 */
[----:B------:R-:W-:Y:S01]  /*18d70*/  FMNMX.FTZ R26, R7, R26, !PT ;  /* 0x0000001a071a7209 */ /* 0x000fe20007810000 */
[--C-:B------:R-:W-:Y:S01]  /*18d80*/  FFMA.FTZ R4, R2, R11, -R20.reuse ;  /* 0x0000000b02047223 */ /* 0x100fe20000010814 */
[----:B------:R-:W-:Y:S01]  /*18d90*/  FSEL R29, R30, -INF , P0 ;  /* 0xff8000001e1d7808 */ /* 0x000fe20000000000 */
[C-C-:B------:R-:W-:Y:S01]  /*18da0*/  FFMA.FTZ R11, R2.reuse, R81, -R20.reuse ;  /* 0x00000051020b7223 */ /* 0x140fe20000010814 */
[----:B------:R-:W-:Y:S01]  /*18db0*/  FMNMX.FTZ R26, R99, R26, !PT ;  /* 0x0000001a631a7209 */ /* 0x000fe20007810000 */
[C-C-:B------:R-:W-:Y:S01]  /*18dc0*/  FFMA.FTZ R12, R2.reuse, R109, -R20.reuse ;  /* 0x0000006d020c7223 */ /* 0x140fe20000010814 */
        /* <DEDUP_REMOVED lines=8> */
[----:B------:R-:W-:-:S01]  /*18e50*/  FFMA.FTZ R46, R2, R111, -R20 ;  /* 0x0000006f022e7223 */ /* 0x000fc20000010814 */
        /* <DEDUP_REMOVED lines=8> */
[----:B------:R-:W-:Y:S01]  /*18ee0*/  MUFU.EX2 R26, R127 ;  /* 0x0000007f001a7308 */ /* 0x000fe20000000800 */
[----:B------:R-:W-:Y:S01]  /*18ef0*/  FMNMX.FTZ R28, R15, R28, !PT ;  /* 0x0000001c0f1c7209 */ /* 0x000fe20007810000 */
[C-C-:B------:R-:W-:Y:S01]  /*18f00*/  FFMA.FTZ R81, R2.reuse, R123, -R20.reuse ;  /* 0x0000007b02517223 */ /* 0x140fe20000010814 */
[----:B------:R-:W-:-:S01]  /*18f10*/  FFMA.FTZ R145, R2, R145, -R20 ;  /* 0x0000009102917223 */ /* 0x000fc20000010814 */
[C-C-:B------:R-:W-:Y:S01]  /*18f20*/  FFMA.FTZ R97, R2.reuse, R137, -R20.reuse ;  /* 0x0000008902617223 */ /* 0x140fe20000010814 */
[----:B------:R-:W-:Y:S01]  /*18f30*/  FMNMX.FTZ R30, R79, R28, !PT ;  /* 0x0000001c4f1e7209 */ /* 0x000fe20007810000 */
[C-C-:B------:R-:W-:Y:S01]  /*18f40*/  FFMA.FTZ R101, R2.reuse, R141, -R20.reuse ;  /* 0x0000008d02657223 */ /* 0x140fe20000010814 */
[----:B------:R-:W-:-:S01]  /*18f50*/  FFMA.FTZ R135, R2, R135, -R20 ;  /* 0x0000008702877223 */ /* 0x000fc20000010814 */
[----:B------:R0:W-:Y:S01]  /*18f60*/  MUFU.EX2 R39, R46 ;  /* 0x0000002e00277308 */ /* 0x0001e20000000800 */
        /* <DEDUP_REMOVED lines=9> */
[C-C-:B0-----:R-:W-:Y:S01]  /*19000*/  FFMA.FTZ R46, R2.reuse, R153, -R20.reuse ;  /* 0x00000099022e7223 */ /* 0x141fe20000010814 */
[----:B------:R-:W-:-:S01]  /*19010*/  FFMA.FTZ R127, R2, R165, -R20 ;  /* 0x000000a5027f7223 */ /* 0x000fc20000010814 */
[----:B------:R-:W-:Y:S01]  /*19020*/  FFMA.FTZ R52, R2, R167, -R20 ;  /* 0x000000a702347223 */ /* 0x000fe20000010814 */
[----:B------:R-:W-:Y:S01]  /*19030*/  FMNMX.FTZ R32, R87, R30, !PT ;  /* 0x0000001e57207209 */ /* 0x000fe20007810000 */
[----:B------:R-:W-:Y:S01]  /*19040*/  MUFU.EX2 R4, R4 ;  /* 0x0000000400047308 */ /* 0x000fe20000000800 */
[----:B------:R-:W-:Y:S01]  /*19050*/  ISETP.NE.AND P1, PT, R106, RZ, PT ;  /* 0x000000ff6a00720c */ /* 0x000fe20003f25270 */
[----:B------:R-:W-:Y:S01]  /*19060*/  IMAD.MOV.U32 R106, RZ, RZ, R119 ;  /* 0x000000ffff6a7224 */ /* 0x000fe200078e0077 */
[----:B------:R-:W-:-:S02]  /*19070*/  FMNMX.FTZ R32, R57, R32, !PT ;  /* 0x0000002039207209 */ /* 0x000fc40007810000 */
[----:B------:R-:W-:Y:S01]  /*19080*/  ISETP.NE.AND P0, PT, R104, RZ, PT ;  /* 0x000000ff6800720c */ /* 0x000fe20003f05270 */
[----:B------:R-:W-:Y:S01]  /*19090*/  IMAD.MOV.U32 R104, RZ, RZ, R119 ;  /* 0x000000ffff687224 */ /* 0x000fe200078e0077 */
[----:B------:R-:W-:Y:S01]  /*190a0*/  FMNMX.FTZ R32, R59, R32, !PT ;  /* 0x000000203b207209 */ /* 0x000fe20007810000 */
[----:B------:R0:W-:Y:S03]  /*190b0*/  MUFU.EX2 R30, R129 ;  /* 0x00000081001e7308 */ /* 0x0001e60000000800 */
[----:B------:R-:W-:-:S04]  /*190c0*/  FMNMX.FTZ R32, R61, R32, !PT ;  /* 0x000000203d207209 */ /* 0x000fc80007810000 */
[----:B------:R-:W-:Y:S01]  /*190d0*/  FMNMX.FTZ R36, R63, R32, !PT ;  /* 0x000000203f247209 */ /* 0x000fe20007810000 */
[----:B------:R-:W-:Y:S01]  /*190e0*/  MUFU.EX2 R33, R33 ;  /* 0x0000002100217308 */ /* 0x000fe20000000800 */
[----:B0-----:R-:W-:-:S02]  /*190f0*/  FFMA.FTZ R129, R2, R171, -R20 ;  /* 0x000000ab02817223 */ /* 0x001fc40000010814 */
[----:B------:R-:W-:-:S04]  /*19100*/  FMNMX.FTZ R36, R65, R36, !PT ;  /* 0x0000002441247209 */ /* 0x000fc80007810000 */
        /* <DEDUP_REMOVED lines=11> */
[----:B------:R-:W1:Y:S01]  /*191c0*/  MUFU.EX2 R37, R37 ;  /* 0x0000002500257308 */ /* 0x000e620000000800 */
[----:B0-----:R-:W-:-:S01]  /*191d0*/  FFMA.FTZ R11, R2, R85, -R20 ;  /* 0x00000055020b7223 */ /* 0x001fc20000010814 */
[C-C-:B------:R-:W-:Y:S01]  /*191e0*/  FFMA.FTZ R85, R2.reuse, R121, -R20.reuse ;  /* 0x0000007902557223 */ /* 0x140fe20000010814 */
[----:B------:R-:W-:Y:S01]  /*191f0*/  FMNMX.FTZ R42, R49, R42, !PT ;  /* 0x0000002a312a7209 */ /* 0x000fe20007810000 */
[----:B------:R-:W-:-:S03]  /*19200*/  FFMA.FTZ R121, R2, R151, -R20 ;  /* 0x0000009702797223 */ /* 0x000fc60000010814 */
[----:B------:R-:W-:Y:S01]  /*19210*/  FMNMX.FTZ R42, R51, R42, !PT ;  /* 0x0000002a332a7209 */ /* 0x000fe20007810000 */
[----:B------:R0:W-:Y:S03]  /*19220*/  MUFU.EX2 R40, R115 ;  /* 0x0000007300287308 */ /* 0x0001e60000000800 */
[----:B------:R-:W-:-:S04]  /*19230*/  FMNMX.FTZ R42, R53, R42, !PT ;  /* 0x0000002a352a7209 */ /* 0x000fc80007810000 */
[----:B------:R-:W-:Y:S01]  /*19240*/  FMNMX.FTZ R44, R55, R42, !PT ;  /* 0x0000002a372c7209 */ /* 0x000fe20007810000 */
[----:B------:R-:W-:Y:S01]  /*19250*/  MUFU.EX2 R8, R8 ;  /* 0x0000000800087308 */ /* 0x000fe20000000800 */
[----:B0-----:R-:W-:Y:S01]  /*19260*/  FSEL R115, R34, -INF , P3 ;  /* 0xff80000022737808 */ /* 0x001fe20001800000 */
[--C-:B------:R-:W-:Y:S01]  /*19270*/  FFMA.FTZ R34, R2, R77, -R20.reuse ;  /* 0x0000004d02227223 */ /* 0x100fe20000010814 */
[----:B------:R-:W-:Y:S02]  /*19280*/  FMNMX.FTZ R44, R25, R44, !PT ;  /* 0x0000002c192c7209 */ /* 0x000fe40007810000 */
[----:B------:R-:W-:Y:S01]  /*19290*/  FSEL R77, R38, -INF , P5 ;  /* 0xff800000264d7808 */ /* 0x000fe20002800000 */
[----:B------:R-:W-:-:S01]  /*192a0*/  FFMA.FTZ R38, R2, R125, -R20 ;  /* 0x0000007d02267223 */ /* 0x000fc20000010814 */
[----:B------:R-:W-:Y:S01]  /*192b0*/  FMNMX.FTZ R44, R27, R44, !PT ;  /* 0x0000002c1b2c7209 */ /* 0x000fe20007810000 */
[----:B------:R0:W-:Y:S01]  /*192c0*/  MUFU.EX2 R42, R11 ;  /* 0x0000000b002a7308 */ /* 0x0001e20000000800 */
[----:B------:R-:W-:-:S01]  /*192d0*/  FFMA.FTZ R125, R2, R161, -R20 ;  /* 0x000000a1027d7223 */ /* 0x000fc20000010814 */
[----:B-1----:R-:W-:-:S02]  /*192e0*/  F2FP.SATFINITE.E4M3.F32.PACK_AB_MERGE_C R200, R37, R6, RZ ;  /* 0x0000000625c8723e */ /* 0x002fc400048070ff */
[----:B------:R-:W-:Y:S02]  /*192f0*/  FMNMX.FTZ R44, R29, R44, !PT ;  /* 0x0000002c1d2c7209 */ /* 0x000fe40007810000 */
[----:B------:R-:W-:Y:S02]  /*19300*/  F2FP.SATFINITE.E4M3.F32.PACK_AB_MERGE_C R200, R33, R4, R200 ;  /* 0x0000000421c8723e */ /* 0x000fe400048070c8 */
[----:B------:R-:W-:Y:S01]  /*19310*/  FMNMX.FTZ R44, R31, R44, !PT ;  /* 0x0000002c1f2c7209 */ /* 0x000fe20007810000 */
[----:B------:R-:W-:Y:S03]  /*19320*/  MUFU.EX2 R89, R89 ;  /* 0x0000005900597308 */ /* 0x000fe60000000800 */
[----:B------:R-:W-:-:S04]  /*19330*/  FMNMX.FTZ R44, R115, R44, !PT ;  /* 0x0000002c732c7209 */ /* 0x000fc80007810000 */
[----:B------:R-:W-:Y:S01]  /*19340*/  FMNMX.FTZ R44, R35, R44, !PT ;  /* 0x0000002c232c7209 */ /* 0x000fe20007810000 */
[----:B------:R-:W-:Y:S03]  /*19350*/  MUFU.EX2 R12, R12 ;  /* 0x0000000c000c7308 */ /* 0x000fe60000000800 */
[----:B------:R-:W-:-:S04]  /*19360*/  FMNMX.FTZ R44, R77, R44, !PT ;  /* 0x0000002c4d2c7209 */ /* 0x000fc80007810000 */
[----:B0-----:R-:W-:Y:S01]  /*19370*/  FMNMX.FTZ R11, R117, R44, !PT ;  /* 0x0000002c750b7209 */ /* 0x001fe20007810000 */
[----:B------:R-:W-:-:S01]  /*19380*/  FFMA.FTZ R44, R2, R147, -R20 ;  /* 0x00000093022c7223 */ /* 0x000fc20000010814 */
[----:B------:R-:W0:Y:S03]  /*19390*/  MUFU.EX2 R93, R93 ;  /* 0x0000005d005d7308 */ /* 0x000e260000000800 */
[----:B------:R-:W1:Y:S05]  /*193a0*/  SHFL.BFLY PT, R48, R11, 0x2, 0x1f ;  /* 0x0c401f000b307f89 */ /* 0x000e6a00000e0000 */
[----:B------:R-:W-:Y:S08]  /*193b0*/  MUFU.EX2 R24, R145 ;  /* 0x0000009100187308 */ /* 0x000ff00000000800 */
[----:B------:R-:W-:Y:S01]  /*193c0*/  MUFU.EX2 R97, R97 ;  /* 0x0000006100617308 */ /* 0x000fe20000000800 */
[----:B0-----:R-:W-:-:S04]  /*193d0*/  F2FP.SATFINITE.E4M3.F32.PACK_AB_MERGE_C R202, R93, R12, RZ ;  /* 0x0000000c5dca723e */ /* 0x001fc800048070ff */
[----:B------:R-:W-:-:S03]  /*193e0*/  F2FP.SATFINITE.E4M3.F32.PACK_AB_MERGE_C R202, R89, R8, R202 ;  /* 0x0000000859ca723e */ /* 0x000fc600048070ca */
[----:B------:R-:W0:Y:S01]  /*193f0*/  MUFU.EX2 R101, R101 ;  /* 0x0000006500657308 */ /* 0x000e220000000800 */
[----:B-1----:R-:W-:Y:S01]  /*19400*/  FMNMX.FTZ R54, R11, R48, !PT ;  /* 0x000000300b367209 */ /* 0x002fe20007810000 */
[----:B------:R-:W-:-:S04]  /*19410*/  FFMA.FTZ R48, R2, R159, -R20 ;  /* 0x0000009f02307223 */ /* 0x000fc80000010814 */
[----:B------:R-:W1:Y:S02]  /*19420*/  SHFL.BFLY PT, R11, R54, 0x1, 0x1f ;  /* 0x0c201f00360b7f89 */ /* 0x000e6400000e0000 */
[----:B------:R-:W-:Y:S08]  /*19430*/  MUFU.EX2 R28, R135 ;  /* 0x00000087001c7308 */ /* 0x000ff00000000800 */
[----:B------:R-:W-:Y:S01]  /*19440*/  MUFU.EX2 R105, R105 ;  /* 0x0000006900697308 */ /* 0x000fe20000000800 */
[----:B0-----:R-:W-:-:S04]  /*19450*/  F2FP.SATFINITE.E4M3.F32.PACK_AB_MERGE_C R204, R101, R26, RZ ;  /* 0x0000001a65cc723e */ /* 0x001fc800048070ff */
[----:B------:R-:W-:-:S03]  /*19460*/  F2FP.SATFINITE.E4M3.F32.PACK_AB_MERGE_C R204, R97, R24, R204 ;  /* 0x0000001861cc723e */ /* 0x000fc600048070cc */
[----:B------:R-:W0:Y:S01]  /*19470*/  MUFU.EX2 R107, R107 ;  /* 0x0000006b006b7308 */ /* 0x000e220000000800 */
[----:B-1----:R-:W-:Y:S01]  /*19480*/  FMNMX.FTZ R11, R54, R11, !PT ;  /* 0x0000000b360b7209 */ /* 0x002fe20007810000 */
[----:B------:R-:W-:-:S06]  /*19490*/  FFMA.FTZ R54, R2, R169, -R20 ;  /* 0x000000a902367223 */ /* 0x000fcc0000010814 */
[----:B------:R-:W-:Y:S01]  /*194a0*/  MUFU.EX2 R109, R109 ;  /* 0x0000006d006d7308 */ /* 0x000fe20000000800 */
[----:B------:R-:W-:Y:S01]  /*194b0*/  FSETP.NEU.FTZ.AND P2, PT, R11, -INF , PT ;  /* 0xff8000000b00780b */ /* 0x000fe20003f5d000 */
[----:B------:R-:W-:-:S05]  /*194c0*/  FFMA.FTZ R56, R2, R11, -8 ;  /* 0xc100000002387423 */ /* 0x000fca000001000b */
[----:B------:R-:W-:Y:S01]  /*194d0*/  FSEL R70, R56, RZ, P2 ;  /* 0x000000ff38467208 */ /* 0x000fe20001000000 */
[----:B------:R-:W-:Y:S01]  /*194e0*/  MUFU.EX2 R81, R81 ;  /* 0x0000005100517308 */ /* 0x000fe20000000800 */
[----:B0-----:R-:W-:Y:S02]  /*194f0*/  F2FP.SATFINITE.E4M3.F32.PACK_AB_MERGE_C R206, R107, R30, RZ ;  /* 0x0000001e6bce723e */ /* 0x001fe400048070ff */
[----:B------:R-:W-:Y:S01]  /*19500*/  ISETP.GE.AND P2, PT, R149, 0xa1, PT ;  /* 0x000000a19500780c */ /* 0x000fe20003f46270 */
[----:B------:R-:W-:-:S01]  /*19510*/  FFMA.FTZ R3, R2, R3, -R70 ;  /* 0x0000000302037223 */ /* 0x000fc20000010846 */
[C-C-:B------:R-:W-:Y:S01]  /*19520*/  FFMA.FTZ R20, R2.reuse, R91, -R70.reuse ;  /* 0x0000005b02147223 */ /* 0x140fe20000010846 */
[----:B------:R-:W-:-:S01]  /*19530*/  FFMA.FTZ R60, R2, R5, -R70 ;  /* 0x00000005023c7223 */ /* 0x000fc20000010846 */
[C-C-:B------:R-:W-:Y:S01]  /*19540*/  FFMA.FTZ R91, R2.reuse, R95, -R70.reuse ;  /* 0x0000005f025b7223 */ /* 0x140fe20000010846 */
[----:B------:R-:W-:-:S01]  /*19550*/  FFMA.FTZ R5, R2, R7, -R70 ;  /* 0x0000000702057223 */ /* 0x000fc20000010846 */
[C-C-:B------:R-:W-:Y:S01]  /*19560*/  FFMA.FTZ R56, R2.reuse, R99, -R70.reuse ;  /* 0x0000006302387223 */ /* 0x140fe20000010846 */
[----:B------:R-:W-:Y:S01]  /*19570*/  MUFU.EX2 R3, R3 ;  /* 0x0000000300037308 */ /* 0x000fe20000000800 */
[----:B------:R-:W-:-:S01]  /*19580*/  FFMA.FTZ R68, R2, R9, -R70 ;  /* 0x0000000902447223 */ /* 0x000fc20000010846 */
[C-C-:B------:R-:W-:Y:S01]  /*19590*/  FFMA.FTZ R7, R2.reuse, R13, -R70.reuse ;  /* 0x0000000d02077223 */ /* 0x140fe20000010846 */
[----:B------:R-:W-:-:S01]  /*195a0*/  FFMA.FTZ R9, R2, R21, -R70 ;  /* 0x0000001502097223 */ /* 0x000fc20000010846 */
[----:B------:R-:W-:Y:S01]  /*195b0*/  FFMA.FTZ R13, R2, R57, -R70 ;  /* 0x00000039020d7223 */ /* 0x000fe20000010846 */
[----:B------:R-:W-:-:S01]  /*195c0*/  FADD.FTZ R21, R4, R33 ;  /* 0x0000002104157221 */ /* 0x000fc20000010000 */
[C-C-:B------:R-:W-:Y:S01]  /*195d0*/  FFMA.FTZ R103, R2.reuse, R103, -R70.reuse ;  /* 0x0000006702677223 */ /* 0x140fe20000010846 */
[----:B------:R-:W-:-:S01]  /*195e0*/  FFMA.FTZ R58, R2, R75, -R70 ;  /* 0x0000004b023a7223 */ /* 0x000fc20000010846 */
[----:B------:R-:W0:Y:S01]  /*195f0*/  MUFU.EX2 R20, R20 ;  /* 0x0000001400147308 */ /* 0x000e220000000800 */
[----:B------:R-:W-:-:S01]  /*19600*/  FADD.FTZ R80, R6, R21 ;  /* 0x0000001506507221 */ /* 0x000fc20000010000 */
[C-C-:B------:R-:W-:Y:S01]  /*19610*/  FFMA.FTZ R64, R2.reuse, R59, -R70.reuse ;  /* 0x0000003b02407223 */ /* 0x140fe20000010846 */
[----:B------:R-:W-:-:S01]  /*19620*/  FFMA.FTZ R15, R2, R15, -R70 ;  /* 0x0000000f020f7223 */ /* 0x000fc20000010846 */
[C-C-:B------:R-:W-:Y:S01]  /*19630*/  FFMA.FTZ R79, R2.reuse, R79, -R70.reuse ;  /* 0x0000004f024f7223 */ /* 0x140fe20000010846 */
[----:B------:R-:W-:-:S01]  /*19640*/  FFMA.FTZ R41, R2, R41, -R70 ;  /* 0x0000002902297223 */ /* 0x000fc20000010846 */
[----:B------:R-:W-:-:S02]  /*19650*/  @!P1 VIADD R21, R0, 0x33440 ;  /* 0x0003344000159836 */ /* 0x000fc40000000000 */
[----:B------:R-:W-:-:S01]  /*19660*/  FFMA.FTZ R62, R2, R83, -R70 ;  /* 0x00000053023e7223 */ /* 0x000fc20000010846 */
[----:B------:R-:W1:Y:S01]  /*19670*/  MUFU.EX2 R60, R60 ;  /* 0x0000003c003c7308 */ /* 0x000e620000000800 */
[----:B------:R-:W-:-:S01]  /*19680*/  FFMA.FTZ R43, R2, R43, -R70 ;  /* 0x0000002b022b7223 */ /* 0x000fc20000010846 */
[C-C-:B------:R-:W-:Y:S01]  /*19690*/  FFMA.FTZ R73, R2.reuse, R73, -R70.reuse ;  /* 0x0000004902497223 */ /* 0x140fe20000010846 */
[----:B------:R-:W-:Y:S01]  /*196a0*/  @!P1 PRMT R21, RZ, 0x654, R21 ;  /* 0x00000654ff159816 */ /* 0x000fe20000000015 */
[C-C-:B------:R-:W-:Y:S01]  /*196b0*/  FFMA.FTZ R87, R2.reuse, R87, -R70.reuse ;  /* 0x0000005702577223 */ /* 0x140fe20000010846 */
[----:B------:R-:W-:-:S01]  /*196c0*/  FFMA.FTZ R47, R2, R47, -R70 ;  /* 0x0000002f022f7223 */ /* 0x000fc20000010846 */
[----:B------:R-:W-:Y:S01]  /*196d0*/  FFMA.FTZ R61, R2, R61, -R70 ;  /* 0x0000003d023d7223 */ /* 0x000fe20000010846 */
[----:B------:R2:W-:Y:S01]  /*196e0*/  @!P1 SYNCS.ARRIVE.TRANS64.RED.A1T0 RZ, [R21+URZ], RZ ;  /* 0x000000ff15ff99a7 */ /* 0x0005e2000810043f */
[----:B------:R-:W3:Y:S01]  /*196f0*/  MUFU.EX2 R91, R91 ;  /* 0x0000005b005b7308 */ /* 0x000ee20000000800 */
[----:B0-----:R-:W-:-:S01]  /*19700*/  FADD.FTZ R57, R3, R20 ;  /* 0x0000001403397221 */ /* 0x001fc20000010000 */
[C-C-:B------:R-:W-:Y:S01]  /*19710*/  FFMA.FTZ R63, R2.reuse, R63, -R70.reuse ;  /* 0x0000003f023f7223 */ /* 0x140fe20000010846 */
[----:B------:R-:W-:-:S01]  /*19720*/  FFMA.FTZ R66, R2, R67, -R70 ;  /* 0x0000004302427223 */ /* 0x000fc20000010846 */
[C-C-:B------:R-:W-:Y:S01]  /*19730*/  FFMA.FTZ R69, R2.reuse, R69, -R70.reuse ;  /* 0x0000004502457223 */ /* 0x140fe20000010846 */
[----:B------:R-:W-:-:S01]  /*19740*/  FFMA.FTZ R71, R2, R71, -R70 ;  /* 0x0000004702477223 */ /* 0x000fc20000010846 */
[----:B------:R-:W-:Y:S01]  /*19750*/  F2FP.SATFINITE.E4M3.F32.PACK_AB_MERGE_C R208, R81, R36, RZ ;  /* 0x0000002451d0723e */ /* 0x000fe200048070ff */
[----:B------:R-:W-:-:S01]  /*19760*/  FFMA.FTZ R45, R2, R45, -R70 ;  /* 0x0000002d022d7223 */ /* 0x000fc20000010846 */
[----:B------:R-:W0:Y:S01]  /*19770*/  MUFU.EX2 R5, R5 ;  /* 0x0000000500057308 */ /* 0x000e220000000800 */
[----:B-1----:R-:W-:-:S01]  /*19780*/  FADD.FTZ R82, R60, R57 ;  /* 0x000000393c527221 */ /* 0x002fc20000010000 */
[----:B------:R-:W-:Y:S01]  /*19790*/  FADD.FTZ R57, R37, R80 ;  /* 0x0000005025397221 */ /* 0x000fe20000010000 */
[----:B------:R-:W-:-:S01]  /*197a0*/  FFMA.FTZ R49, R2, R49, -R70 ;  /* 0x0000003102317223 */ /* 0x000fc20000010846 */
[C-C-:B------:R-:W-:Y:S01]  /*197b0*/  FFMA.FTZ R27, R2.reuse, R27, -R70.reuse ;  /* 0x0000001b021b7223 */ /* 0x140fe20000010846 */
[----:B------:R-:W-:-:S01]  /*197c0*/  FFMA.FTZ R51, R2, R51, -R70 ;  /* 0x0000003302337223 */ /* 0x000fc20000010846 */
[----:B------:R-:W-:Y:S01]  /*197d0*/  FADD.FTZ R80, R8, R57 ;  /* 0x0000003908507221 */ /* 0x000fe20000010000 */
[----:B------:R-:W-:-:S01]  /*197e0*/  FFMA.FTZ R53, R2, R53, -R70 ;  /* 0x0000003502357223 */ /* 0x000fc20000010846 */
[----:B------:R-:W1:Y:S01]  /*197f0*/  MUFU.EX2 R56, R56 ;  /* 0x0000003800387308 */ /* 0x000e620000000800 */
[----:B---3--:R-:W-:-:S01]  /*19800*/  FADD.FTZ R82, R91, R82 ;  /* 0x000000525b527221 */ /* 0x008fc20000010000 */
[----:B------:R-:W-:Y:S01]  /*19810*/  FADD.FTZ R59, R89, R80 ;  /* 0x00000050593b7221 */ /* 0x000fe20000010000 */
[----:B------:R-:W-:-:S01]  /*19820*/  FFMA.FTZ R55, R2, R55, -R70 ;  /* 0x0000003702377223 */ /* 0x000fc20000010846 */
[C-C-:B------:R-:W-:Y:S01]  /*19830*/  FFMA.FTZ R31, R2.reuse, R31, -R70.reuse ;  /* 0x0000001f021f7223 */ /* 0x140fe20000010846 */
[----:B------:R-:W-:-:S01]  /*19840*/  FFMA.FTZ R29, R2, R29, -R70 ;  /* 0x0000001d021d7223 */ /* 0x000fc20000010846 */
[----:B------:R-:W-:Y:S01]  /*19850*/  FADD.FTZ R80, R12, R59 ;  /* 0x0000003b0c507221 */ /* 0x000fe20000010000 */
[----:B------:R-:W-:-:S01]  /*19860*/  FFMA.FTZ R115, R2, R115, -R70 ;  /* 0x0000007302737223 */ /* 0x000fc20000010846 */
[----:B------:R-:W3:Y:S01]  /*19870*/  MUFU.EX2 R68, R68 ;  /* 0x0000004400447308 */ /* 0x000ee20000000800 */
[----:B0-----:R-:W-:-:S01]  /*19880*/  FADD.FTZ R57, R5, R82 ;  /* 0x0000005205397221 */ /* 0x001fc20000010000 */
[----:B------:R-:W-:Y:S01]  /*19890*/  F2FP.SATFINITE.E4M3.F32.PACK_AB_MERGE_C R201, R91, R60, RZ ;  /* 0x0000003c5bc9723e */ /* 0x000fe200048070ff */
[----:B------:R-:W-:-:S01]  /*198a0*/  FFMA.FTZ R35, R2, R35, -R70 ;  /* 0x0000002302237223 */ /* 0x000fc20000010846 */
[----:B------:R-:W-:Y:S01]  /*198b0*/  FFMA.FTZ R77, R2, R77, -R70 ;  /* 0x0000004d024d7223 */ /* 0x000fe20000010846 */
[----:B------:R-:W-:Y:S01]  /*198c0*/  F2FP.SATFINITE.E4M3.F32.PACK_AB_MERGE_C R206, R105, R28, R206 ;  /* 0x0000001c69ce723e */ /* 0x000fe200048070ce */
[----:B------:R-:W-:Y:S01]  /*198d0*/  IMAD.MOV.U32 R95, RZ, RZ, R119 ;  /* 0x000000ffff5f7224 */ /* 0x000fe200078e0077 */
[----:B------:R-:W-:Y:S01]  /*198e0*/  F2FP.SATFINITE.E4M3.F32.PACK_AB_MERGE_C R201, R20, R3, R201 ;  /* 0x0000000314c9723e */ /* 0x000fe200048070c9 */
[----:B------:R-:W0:Y:S01]  /*198f0*/  MUFU.EX2 R103, R103 ;  /* 0x0000006700677308 */ /* 0x000e220000000800 */
[----:B-1----:R-:W-:-:S01]  /*19900*/  FADD.FTZ R57, R56, R57 ;  /* 0x0000003938397221 */ /* 0x002fc20000010000 */
[----:B------:R-:W-:Y:S01]  /*19910*/  F2FP.SATFINITE.E4M3.F32.PACK_AB_MERGE_C R208, R109, R32, R208 ;  /* 0x000000206dd0723e */ /* 0x000fe200048070d0 */
[--C-:B------:R-:W-:Y:S01]  /*19920*/  IMAD.MOV.U32 R91, RZ, RZ, R119.reuse ;  /* 0x000000ffff5b7224 */ /* 0x100fe200078e0077 */
[-C--:B------:R-:W-:Y:S01]  /*19930*/  MOV R99, R119.reuse ;  /* 0x0000007700637202 */ /* 0x080fe20000000f00 */
[--C-:B------:R-:W-:Y:S01]  /*19940*/  IMAD.MOV.U32 R89, RZ, RZ, R119.reuse ;  /* 0x000000ffff597224 */ /* 0x100fe200078e0077 */
[----:B------:R-:W-:Y:S01]  /*19950*/  MOV R75, R119 ;  /* 0x00000077004b7202 */ /* 0x000fe20000000f00 */
[----:B------:R-:W-:Y:S01]  /*19960*/  IMAD.MOV.U32 R83, RZ, RZ, R119 ;  /* 0x000000ffff537224 */ /* 0x000fe200078e0077 */
[----:B------:R-:W1:Y:S01]  /*19970*/  MUFU.EX2 R7, R7 ;  /* 0x0000000700077308 */ /* 0x000e620000000800 */
[----:B---3--:R-:W-:-:S01]  /*19980*/  FADD.FTZ R82, R68, R57 ;  /* 0x0000003944527221 */ /* 0x008fc20000010000 */
[----:B------:R-:W-:-:S02]  /*19990*/  IMAD.MOV.U32 R67, RZ, RZ, R119 ;  /* 0x000000ffff437224 */ /* 0x000fc400078e0077 */
[--C-:B------:R-:W-:Y:S02]  /*199a0*/  IMAD.MOV.U32 R60, RZ, RZ, R119.reuse ;  /* 0x000000ffff3c7224 */ /* 0x100fe400078e0077 */
[----:B------:R-:W-:Y:S02]  /*199b0*/  IMAD.MOV.U32 R59, RZ, RZ, R119 ;  /* 0x000000ffff3b7224 */ /* 0x000fe400078e0077 */
[----:B------:R-:W3:Y:S01]  /*199c0*/  MUFU.EX2 R58, R58 ;  /* 0x0000003a003a7308 */ /* 0x000ee20000000800 */
[----:B0-----:R-:W-:-:S01]  /*199d0*/  FADD.FTZ R82, R103, R82 ;  /* 0x0000005267527221 */ /* 0x001fc20000010000 */
[----:B------:R-:W-:Y:S01]  /*199e0*/  F2FP.SATFINITE.E4M3.F32.PACK_AB_MERGE_C R68, R103, R68, RZ ;  /* 0x000000446744723e */ /* 0x000fe200048070ff */
[----:B------:R-:W-:-:S03]  /*199f0*/  IMAD.MOV.U32 R103, RZ, RZ, R119 ;  /* 0x000000ffff677224 */ /* 0x000fc600078e0077 */
[----:B------:R-:W-:Y:S01]  /*19a00*/  F2FP.SATFINITE.E4M3.F32.PACK_AB_MERGE_C R203, R56, R5, R68 ;  /* 0x0000000538cb723e */ /* 0x000fe20004807044 */
[--C-:B------:R-:W-:Y:S01]  /*19a10*/  IMAD.MOV.U32 R68, RZ, RZ, R119.reuse ;  /* 0x000000ffff447224 */ /* 0x100fe200078e0077 */
[----:B------:R0:W4:Y:S01]  /*19a20*/  MUFU.EX2 R72, R15 ;  /* 0x0000000f00487308 */ /* 0x0001220000000800 */
[----:B------:R-:W-:-:S07]  /*19a30*/  IMAD.MOV.U32 R56, RZ, RZ, R119 ;  /* 0x000000ffff387224 */ /* 0x000fce00078e0077 */
[----:B------:R5:W-:Y:S01]  /*19a40*/  MUFU.EX2 R0, R41 ;  /* 0x0000002900007308 */ /* 0x000be20000000800 */
[----:B0-----:R-:W-:-:S01]  /*19a50*/  FFMA.FTZ R15, R2, R65, -R70 ;  /* 0x00000041020f7223 */ /* 0x001fc20000010846 */
[----:B------:R-:W-:-:S06]  /*19a60*/  IMAD.MOV.U32 R65, RZ, RZ, R119 ;  /* 0x000000ffff417224 */ /* 0x000fcc00078e0077 */
[----:B------:R-:W0:Y:S01]  /*19a70*/  MUFU.EX2 R79, R79 ;  /* 0x0000004f004f7308 */ /* 0x000e220000000800 */
[----:B-----5:R-:W-:-:S01]  /*19a80*/  FADD.FTZ R41, R93, R80 ;  /* 0x000000505d297221 */ /* 0x020fc20000010000 */
[----:B------:R-:W-:-:S03]  /*19a90*/  MOV R93, R119 ;  /* 0x00000077005d7202 */ /* 0x000fc60000000f00 */
[----:B------:R-:W-:Y:S01]  /*19aa0*/  FADD.FTZ R80, R24, R41 ;  /* 0x0000002918507221 */ /* 0x000fe20000010000 */
[----:B-1----:R-:W-:-:S02]  /*19ab0*/  FADD.FTZ R41, R7, R82 ;  /* 0x0000005207297221 */ /* 0x002fc40000010000 */
[----:B------:R-:W1:Y:S02]  /*19ac0*/  MUFU.EX2 R9, R9 ;  /* 0x0000000900097308 */ /* 0x000e640000000800 */
[----:B---3--:R-:W-:-:S01]  /*19ad0*/  FADD.FTZ R57, R58, R41 ;  /* 0x000000293a397221 */ /* 0x008fc20000010000 */
[C-C-:B------:R-:W-:Y:S01]  /*19ae0*/  FFMA.FTZ R41, R2.reuse, R25, -R70.reuse ;  /* 0x0000001902297223 */ /* 0x140fe20000010846 */
[----:B------:R-:W-:-:S01]  /*19af0*/  FFMA.FTZ R70, R2, R117, -R70 ;  /* 0x0000007502467223 */ /* 0x000fc20000010846 */
[----:B------:R-:W-:Y:S01]  /*19b00*/  MOV R117, R119 ;  /* 0x0000007700757202 */ /* 0x000fe20000000f00 */
[----:B----4-:R-:W-:-:S01]  /*19b10*/  FADD.FTZ R84, R72, R57 ;  /* 0x0000003948547221 */ /* 0x010fc20000010000 */
[----:B------:R-:W-:Y:S01]  /*19b20*/  MOV R57, R119 ;  /* 0x0000007700397202 */ /* 0x000fe20000000f00 */
[----:B--2---:R2:W-:Y:S01]  /*19b30*/  MUFU.EX2 R21, R43 ;  /* 0x0000002b00157308 */ /* 0x0045e20000000800 */
[C---:B0-----:R-:W-:Y:S01]  /*19b40*/  F2FP.SATFINITE.E4M3.F32.PACK_AB_MERGE_C R72, R79.reuse, R72, RZ ;  /* 0x000000484f48723e */ /* 0x041fe200048070ff */
[----:B------:R-:W-:Y:S01]  /*19b50*/  FADD.FTZ R84, R79, R84 ;  /* 0x000000544f547221 */ /* 0x000fe20000010000 */
[----:B------:R-:W-:-:S02]  /*19b60*/  IMAD.MOV.U32 R79, RZ, RZ, R119 ;  /* 0x000000ffff4f7224 */ /* 0x000fc400078e0077 */
[----:B------:R-:W-:Y:S01]  /*19b70*/  F2FP.SATFINITE.E4M3.F32.PACK_AB_MERGE_C R205, R58, R7, R72 ;  /* 0x000000073acd723e */ /* 0x000fe20004807048 */
[----:B------:R-:W-:Y:S02]  /*19b80*/  IMAD.MOV.U32 R72, RZ, RZ, R119 ;  /* 0x000000ffff487224 */ /* 0x000fe400078e0077 */
[----:B------:R-:W0:Y:S01]  /*19b90*/  MUFU.EX2 R62, R62 ;  /* 0x0000003e003e7308 */ /* 0x000e220000000800 */
[----:B--2---:R-:W-:-:S01]  /*19ba0*/  FADD.FTZ R43, R97, R80 ;  /* 0x00000050612b7221 */ /* 0x004fc20000010000 */
[--C-:B------:R-:W-:Y:S02]  /*19bb0*/  IMAD.MOV.U32 R97, RZ, RZ, R119.reuse ;  /* 0x000000ffff617224 */ /* 0x100fe400078e0077 */
[----:B------:R-:W-:Y:S02]  /*19bc0*/  IMAD.MOV.U32 R58, RZ, RZ, R119 ;  /* 0x000000ffff3a7224 */ /* 0x000fe400078e0077 */
[----:B------:R-:W-:Y:S02]  /*19bd0*/  FADD.FTZ R82, R26, R43 ;  /* 0x0000002b1a527221 */ /* 0x000fe40000010000 */
[----:B------:R-:W2:Y:S02]  /*19be0*/  MUFU.EX2 R73, R73 ;  /* 0x0000004900497308 */ /* 0x000ea40000000800 */
[----:B------:R-:W-:-:S01]  /*19bf0*/  FADD.FTZ R43, R101, R82 ;  /* 0x00000052652b7221 */ /* 0x000fc20000010000 */
[----:B------:R-:W-:-:S03]  /*19c00*/  IMAD.MOV.U32 R101, RZ, RZ, R119 ;  /* 0x000000ffff657224 */ /* 0x000fc600078e0077 */
[----:B------:R-:W-:Y:S01]  /*19c10*/  FADD.FTZ R82, R28, R43 ;  /* 0x0000002b1c527221 */ /* 0x000fe20000010000 */
[----:B-1----:R-:W-:-:S01]  /*19c20*/  FADD.FTZ R43, R9, R84 ;  /* 0x00000054092b7221 */ /* 0x002fc20000010000 */
[----:B------:R-:W-:Y:S01]  /*19c30*/  IMAD.MOV.U32 R28, RZ, RZ, R119 ;  /* 0x000000ffff1c7224 */ /* 0x000fe200078e0077 */
[----:B------:R1:W3:Y:S02]  /*19c40*/  MUFU.EX2 R74, R87 ;  /* 0x00000057004a7308 */ /* 0x0002e40000000800 */
[----:B0-----:R-:W-:-:S06]  /*19c50*/  FADD.FTZ R84, R62, R43 ;  /* 0x0000002b3e547221 */ /* 0x001fcc0000010000 */
[----:B------:R-:W0:Y:S01]  /*19c60*/  MUFU.EX2 R13, R13 ;  /* 0x0000000d000d7308 */ /* 0x000e220000000800 */
[----:B--2---:R-:W-:-:S01]  /*19c70*/  FADD.FTZ R43, R73, R84 ;  /* 0x00000054492b7221 */ /* 0x004fc20000010000 */
[----:B-1----:R-:W-:-:S06]  /*19c80*/  MOV R87, R119 ;  /* 0x0000007700577202 */ /* 0x002fcc0000000f00 */
[----:B------:R1:W-:Y:S01]  /*19c90*/  MUFU.EX2 R80, R47 ;  /* 0x0000002f00507308 */ /* 0x0003e20000000800 */
[----:B---3--:R-:W-:-:S01]  /*19ca0*/  FADD.FTZ R6, R74, R43 ;  /* 0x0000002b4a067221 */ /* 0x008fc20000010000 */
[----:B------:R-:W-:Y:S01]  /*19cb0*/  F2FP.SATFINITE.E4M3.F32.PACK_AB_MERGE_C R73, R74, R73, RZ ;  /* 0x000000494a49723e */ /* 0x000fe200048070ff */
[----:B------:R-:W-:-:S03]  /*19cc0*/  IMAD.MOV.U32 R74, RZ, RZ, R119 ;  /* 0x000000ffff4a7224 */ /* 0x000fc600078e0077 */
[----:B------:R-:W-:Y:S01]  /*19cd0*/  F2FP.SATFINITE.E4M3.F32.PACK_AB_MERGE_C R207, R62, R9, R73 ;  /* 0x000000093ecf723e */ /* 0x000fe20004807049 */
[----:B------:R-:W-:Y:S01]  /*19ce0*/  IMAD.MOV.U32 R73, RZ, RZ, R119 ;  /* 0x000000ffff497224 */ /* 0x000fe200078e0077 */
[----:B------:R-:W2:Y:S01]  /*19cf0*/  MUFU.EX2 R64, R64 ;  /* 0x0000004000407308 */ /* 0x000ea20000000800 */
[----:B-1----:R-:W-:-:S01]  /*19d00*/  FADD.FTZ R47, R105, R82 ;  /* 0x00000052692f7221 */ /* 0x002fc20000010000 */
[----:B0-----:R-:W-:Y:S01]  /*19d10*/  FADD.FTZ R37, R13, R6 ;  /* 0x000000060d257221 */ /* 0x001fe20000010000 */
[----:B------:R-:W-:Y:S01]  /*19d20*/  MOV R105, R119 ;  /* 0x0000007700697202 */ /* 0x000fe20000000f00 */
[----:B------:R-:W-:Y:S02]  /*19d30*/  IMAD.MOV.U32 R62, RZ, RZ, R119 ;  /* 0x000000ffff3e7224 */ /* 0x000fe400078e0077 */
[----:B------:R-:W-:-:S02]  /*19d40*/  FADD.FTZ R86, R30, R47 ;  /* 0x0000002f1e567221 */ /* 0x000fc40000010000 */
[----:B------:R-:W0:Y:S02]  /*19d50*/  MUFU.EX2 R61, R61 ;  /* 0x0000003d003d7308 */ /* 0x000e240000000800 */
[----:B------:R-:W-:-:S01]  /*19d60*/  FADD.FTZ R47, R107, R86 ;  /* 0x000000566b2f7221 */ /* 0x000fc20000010000 */
[----:B------:R-:W-:-:S02]  /*19d70*/  IMAD.MOV.U32 R107, RZ, RZ, R119 ;  /* 0x000000ffff6b7224 */ /* 0x000fc400078e0077 */
[----:B------:R-:W-:Y:S02]  /*19d80*/  IMAD.MOV.U32 R86, RZ, RZ, R119 ;  /* 0x000000ffff567224 */ /* 0x000fe400078e0077 */
[----:B------:R-:W-:Y:S01]  /*19d90*/  FADD.FTZ R84, R32, R47 ;  /* 0x0000002f20547221 */ /* 0x000fe20000010000 */
[----:B------:R-:W-:Y:S01]  /*19da0*/  IMAD.MOV.U32 R47, RZ, RZ, R119 ;  /* 0x000000ffff2f7224 */ /* 0x000fe200078e0077 */
[----:B------:R1:W3:Y:S02]  /*19db0*/  MUFU.EX2 R76, R63 ;  /* 0x0000003f004c7308 */ /* 0x0002e40000000800 */
[----:B------:R-:W-:-:S01]  /*19dc0*/  FADD.FTZ R43, R109, R84 ;  /* 0x000000546d2b7221 */ /* 0x000fc20000010000 */
[----:B--2---:R-:W-:Y:S01]  /*19dd0*/  FADD.FTZ R12, R64, R37 ;  /* 0x00000025400c7221 */ /* 0x004fe20000010000 */
[----:B------:R-:W-:Y:S02]  /*19de0*/  IMAD.MOV.U32 R109, RZ, RZ, R119 ;  /* 0x000000ffff6d7224 */ /* 0x000fe400078e0077 */
[----:B------:R-:W-:Y:S01]  /*19df0*/  FADD.FTZ R26, R36, R43 ;  /* 0x0000002b241a7221 */ /* 0x000fe20000010000 */
[----:B------:R-:W-:Y:S01]  /*19e00*/  IMAD.MOV.U32 R84, RZ, RZ, R119 ;  /* 0x000000ffff547224 */ /* 0x000fe200078e0077 */
[----:B------:R-:W2:Y:S01]  /*19e10*/  MUFU.EX2 R15, R15 ;  /* 0x0000000f000f7308 */ /* 0x000ea20000000800 */
[----:B0-----:R-:W-:-:S01]  /*19e20*/  FADD.FTZ R37, R61, R12 ;  /* 0x0000000c3d257221 */ /* 0x001fc20000010000 */
[----:B------:R-:W-:Y:S01]  /*19e30*/  FADD.FTZ R81, R81, R26 ;  /* 0x0000001a51517221 */ /* 0x000fe20000010000 */
[----:B-1----:R-:W-:Y:S01]  /*19e40*/  MOV R63, R119 ;  /* 0x00000077003f7202 */ /* 0x002fe20000000f00 */
[----:B------:R-:W-:-:S02]  /*19e50*/  IMAD.MOV.U32 R36, RZ, RZ, R119 ;  /* 0x000000ffff247224 */ /* 0x000fc400078e0077 */
[----:B------:R-:W-:-:S01]  /*19e60*/  FADD.FTZ R26, R40, R81 ;  /* 0x00000051281a7221 */ /* 0x000fc20000010000 */
[----:B------:R-:W-:Y:S01]  /*19e70*/  MOV R81, R119 ;  /* 0x0000007700517202 */ /* 0x000fe20000000f00 */
[----:B------:R-:W0:Y:S01]  /*19e80*/  MUFU.EX2 R113, R113 ;  /* 0x0000007100717308 */ /* 0x000e220000000800 */
[----:B---3--:R-:W-:-:S01]  /*19e90*/  FADD.FTZ R12, R76, R37 ;  /* 0x000000254c0c7221 */ /* 0x008fc20000010000 */
[----:B------:R-:W-:Y:S01]  /*19ea0*/  F2FP.SATFINITE.E4M3.F32.PACK_AB_MERGE_C R61, R76, R61, RZ ;  /* 0x0000003d4c3d723e */ /* 0x000fe200048070ff */
[--C-:B------:R-:W-:Y:S02]  /*19eb0*/  IMAD.MOV.U32 R76, RZ, RZ, R119.reuse ;  /* 0x000000ffff4c7224 */ /* 0x100fe400078e0077 */
[----:B------:R-:W-:Y:S01]  /*19ec0*/  IMAD.MOV.U32 R32, RZ, RZ, R119 ;  /* 0x000000ffff207224 */ /* 0x000fe200078e0077 */
[----:B------:R-:W-:Y:S01]  /*19ed0*/  F2FP.SATFINITE.E4M3.F32.PACK_AB_MERGE_C R209, R64, R13, R61 ;  /* 0x0000000d40d1723e */ /* 0x000fe2000480703d */
[----:B------:R-:W-:Y:S01]  /*19ee0*/  IMAD.MOV.U32 R64, RZ, RZ, R119 ;  /* 0x000000ffff407224 */ /* 0x000fe200078e0077 */
[----:B------:R-:W1:Y:S01]  /*19ef0*/  MUFU.EX2 R66, R66 ;  /* 0x0000004200427308 */ /* 0x000e620000000800 */
[----:B--2---:R-:W-:-:S01]  /*19f00*/  FADD.FTZ R37, R15, R12 ;  /* 0x0000000c0f257221 */ /* 0x004fc20000010000 */
[----:B------:R-:W-:-:S06]  /*19f10*/  IMAD.MOV.U32 R61, RZ, RZ, R119 ;  /* 0x000000ffff3d7224 */ /* 0x000fcc00078e0077 */
[----:B------:R-:W2:Y:S01]  /*19f20*/  MUFU.EX2 R69, R69 ;  /* 0x0000004500457308 */ /* 0x000ea20000000800 */
[----:B0-----:R-:W-:-:S04]  /*19f30*/  FADD.FTZ R43, R113, R26 ;  /* 0x0000001a712b7221 */ /* 0x001fc80000010000 */
[----:B------:R-:W-:Y:S01]  /*19f40*/  FADD.FTZ R30, R42, R43 ;  /* 0x0000002b2a1e7221 */ /* 0x000fe20000010000 */
[----:B------:R-:W-:Y:S02]  /*19f50*/  IMAD.MOV.U32 R43, RZ, RZ, R119 ;  /* 0x000000ffff2b7224 */ /* 0x000fe400078e0077 */
[----:B------:R-:W0:Y:S01]  /*19f60*/  MUFU.EX2 R85, R85 ;  /* 0x0000005500557308 */ /* 0x000e220000000800 */
[----:B-1----:R-:W-:-:S01]  /*19f70*/  FADD.FTZ R26, R66, R37 ;  /* 0x00000025421a7221 */ /* 0x002fc20000010000 */
[----:B------:R-:W-:-:S06]  /*19f80*/  IMAD.MOV.U32 R37, RZ, RZ, R119 ;  /* 0x000000ffff257224 */ /* 0x000fcc00078e0077 */
[----:B------:R1:W3:Y:S01]  /*19f90*/  MUFU.EX2 R78, R71 ;  /* 0x00000047004e7308 */ /* 0x0002e20000000800 */
[----:B--2---:R-:W-:-:S01]  /*19fa0*/  FADD.FTZ R33, R69, R26 ;  /* 0x0000001a45217221 */ /* 0x004fc20000010000 */
[----:B------:R-:W-:-:S06]  /*19fb0*/  IMAD.MOV.U32 R26, RZ, RZ, R119 ;  /* 0x000000ffff1a7224 */ /* 0x000fcc00078e0077 */
[----:B------:R-:W2:Y:S01]  /*19fc0*/  MUFU.EX2 R34, R34 ;  /* 0x0000002200227308 */ /* 0x000ea20000000800 */
[C---:B0-----:R-:W-:Y:S01]  /*19fd0*/  F2FP.SATFINITE.E4M3.F32.PACK_AB_MERGE_C R210, R85.reuse, R42, RZ ;  /* 0x0000002a55d2723e */ /* 0x041fe200048070ff */
[----:B------:R-:W-:Y:S01]  /*19fe0*/  FADD.FTZ R85, R85, R30 ;  /* 0x0000001e55557221 */ /* 0x000fe20000010000 */
[--C-:B-1----:R-:W-:Y:S02]  /*19ff0*/  IMAD.MOV.U32 R71, RZ, RZ, R119.reuse ;  /* 0x000000ffff477224 */ /* 0x102fe400078e0077 */
[----:B------:R-:W-:Y:S01]  /*1a000*/  F2FP.SATFINITE.E4M3.F32.PACK_AB_MERGE_C R210, R113, R40, R210 ;  /* 0x0000002871d2723e */ /* 0x000fe200048070d2 */
[----:B------:R-:W-:Y:S02]  /*1a010*/  IMAD.MOV.U32 R113, RZ, RZ, R119 ;  /* 0x000000ffff717224 */ /* 0x000fe400078e0077 */
[----:B------:R-:W-:Y:S01]  /*1a020*/  MUFU.EX2 R38, R38 ;  /* 0x0000002600267308 */ /* 0x000fe20000000800 */
[----:B---3--:R-:W-:-:S01]  /*1a030*/  FADD.FTZ R33, R78, R33 ;  /* 0x000000214e217221 */ /* 0x008fc20000010000 */
[----:B------:R-:W-:Y:S01]  /*1a040*/  F2FP.SATFINITE.E4M3.F32.PACK_AB_MERGE_C R69, R78, R69, RZ ;  /* 0x000000454e45723e */ /* 0x000fe200048070ff */
[----:B------:R-:W-:-:S02]  /*1a050*/  IMAD.MOV.U32 R78, RZ, RZ, R119 ;  /* 0x000000ffff4e7224 */ /* 0x000fc400078e0077 */
[----:B------:R-:W-:Y:S01]  /*1a060*/  FADD.FTZ R8, R0, R33 ;  /* 0x0000002100087221 */ /* 0x000fe20000010000 */
[----:B------:R-:W-:Y:S01]  /*1a070*/  F2FP.SATFINITE.E4M3.F32.PACK_AB_MERGE_C R211, R66, R15, R69 ;  /* 0x0000000f42d3723e */ /* 0x000fe20004807045 */
[----:B------:R-:W-:Y:S01]  /*1a080*/  IMAD.MOV.U32 R66, RZ, RZ, R119 ;  /* 0x000000ffff427224 */ /* 0x000fe200078e0077 */
[----:B------:R-:W-:Y:S01]  /*1a090*/  MUFU.EX2 R45, R45 ;  /* 0x0000002d002d7308 */ /* 0x000fe20000000800 */
[----:B--2---:R-:W-:-:S01]  /*1a0a0*/  FADD.FTZ R4, R34, R85 ;  /* 0x0000005522047221 */ /* 0x004fc20000010000 */
[----:B------:R-:W-:Y:S01]  /*1a0b0*/  FADD.FTZ R8, R21, R8 ;  /* 0x0000000815087221 */ /* 0x000fe20000010000 */
[--C-:B------:R-:W-:Y:S01]  /*1a0c0*/  IMAD.MOV.U32 R85, RZ, RZ, R119.reuse ;  /* 0x000000ffff557224 */ /* 0x100fe200078e0077 */
[-C--:B------:R-:W-:Y:S01]  /*1a0d0*/  MOV R69, R119.reuse ;  /* 0x0000007700457202 */ /* 0x080fe20000000f00 */
[--C-:B------:R-:W-:Y:S01]  /*1a0e0*/  IMAD.MOV.U32 R42, RZ, RZ, R119.reuse ;  /* 0x000000ffff2a7224 */ /* 0x100fe200078e0077 */
[----:B------:R-:W-:Y:S01]  /*1a0f0*/  MOV R33, R119 ;  /* 0x0000007700217202 */ /* 0x000fe20000000f00 */
[--C-:B------:R-:W-:Y:S01]  /*1a100*/  IMAD.MOV.U32 R40, RZ, RZ, R119.reuse ;  /* 0x000000ffff287224 */ /* 0x100fe200078e0077 */
[----:B------:R-:W0:Y:S01]  /*1a110*/  MUFU.EX2 R111, R111 ;  /* 0x0000006f006f7308 */ /* 0x000e220000000800 */
[----:B------:R-:W-:-:S07]  /*1a120*/  IMAD.MOV.U32 R30, RZ, RZ, R119 ;  /* 0x000000ffff1e7224 */ /* 0x000fce00078e0077 */
[----:B------:R-:W1:Y:S08]  /*1a130*/  MUFU.EX2 R44, R44 ;  /* 0x0000002c002c7308 */ /* 0x000e700000000800 */
[----:B------:R2:W3:Y:S01]  /*1a140*/  MUFU.EX2 R25, R49 ;  /* 0x0000003100197308 */ /* 0x0004e20000000800 */
[----:B0-----:R-:W-:-:S04]  /*1a150*/  F2FP.SATFINITE.E4M3.F32.PACK_AB_MERGE_C R212, R111, R38, RZ ;  /* 0x000000266fd4723e */ /* 0x001fc800048070ff */
[----:B------:R-:W-:Y:S01]  /*1a160*/  F2FP.SATFINITE.E4M3.F32.PACK_AB_MERGE_C R212, R39, R34, R212 ;  /* 0x0000002227d4723e */ /* 0x000fe200048070d4 */
[--C-:B------:R-:W-:Y:S02]  /*1a170*/  IMAD.MOV.U32 R34, RZ, RZ, R119.reuse ;  /* 0x000000ffff227224 */ /* 0x100fe400078e0077 */
[----:B------:R0:W-:Y:S01]  /*1a180*/  MUFU.EX2 R12, R27 ;  /* 0x0000001b000c7308 */ /* 0x0001e20000000800 */
[----:B--2---:R-:W-:-:S07]  /*1a190*/  IMAD.MOV.U32 R49, RZ, RZ, R119 ;  /* 0x000000ffff317224 */ /* 0x004fce00078e0077 */
[----:B------:R-:W-:Y:S01]  /*1a1a0*/  MUFU.EX2 R121, R121 ;  /* 0x0000007900797308 */ /* 0x000fe20000000800 */
[----:B0-----:R-:W-:-:S01]  /*1a1b0*/  FADD.FTZ R27, R39, R4 ;  /* 0x00000004271b7221 */ /* 0x001fc20000010000 */
[----:B------:R-:W-:-:S03]  /*1a1c0*/  MOV R39, R119 ;  /* 0x0000007700277202 */ /* 0x000fc60000000f00 */
[----:B------:R-:W-:Y:S01]  /*1a1d0*/  FADD.FTZ R24, R38, R27 ;  /* 0x0000001b26187221 */ /* 0x000fe20000010000 */
[----:B------:R-:W-:-:S01]  /*1a1e0*/  FADD.FTZ R27, R45, R8 ;  /* 0x000000082d1b7221 */ /* 0x000fc20000010000 */
[----:B------:R-:W-:Y:S01]  /*1a1f0*/  F2FP.SATFINITE.E4M3.F32.PACK_AB_MERGE_C R45, R80, R45, RZ ;  /* 0x0000002d502d723e */ /* 0x000fe200048070ff */
[----:B------:R0:W2:Y:S01]  /*1a200*/  MUFU.EX2 R82, R51 ;  /* 0x0000003300527308 */ /* 0x0000a20000000800 */
[----:B------:R-:W-:-:S01]  /*1a210*/  FADD.FTZ R111, R111, R24 ;  /* 0x000000186f6f7221 */ /* 0x000fc20000010000 */
[----:B------:R-:W-:Y:S01]  /*1a220*/  FADD.FTZ R80, R80, R27 ;  /* 0x0000001b50507221 */ /* 0x000fe20000010000 */
[----:B------:R-:W-:Y:S01]  /*1a230*/  F2FP.SATFINITE.E4M3.F32.PACK_AB_MERGE_C R213, R21, R0, R45 ;  /* 0x0000000015d5723e */ /* 0x000fe2000480702d */
[----:B------:R-:W-:Y:S02]  /*1a240*/  IMAD.MOV.U32 R38, RZ, RZ, R119 ;  /* 0x000000ffff267224 */ /* 0x000fe400078e0077 */
[----:B-1----:R-:W-:-:S01]  /*1a250*/  FADD.FTZ R8, R44, R111 ;  /* 0x0000006f2c087221 */ /* 0x002fc20000010000 */
[----:B---3--:R-:W-:Y:S01]  /*1a260*/  FADD.FTZ R27, R25, R80 ;  /* 0x00000050191b7221 */ /* 0x008fe20000010000 */
[-C--:B------:R-:W-:Y:S01]  /*1a270*/  MOV R111, R119.reuse ;  /* 0x00000077006f7202 */ /* 0x080fe20000000f00 */
[----:B------:R-:W-:Y:S01]  /*1a280*/  MUFU.EX2 R46, R46 ;  /* 0x0000002e002e7308 */ /* 0x000fe20000000800 */
[----:B------:R-:W-:Y:S01]  /*1a290*/  IMAD.MOV.U32 R80, RZ, RZ, R119 ;  /* 0x000000ffff507224 */ /* 0x000fe200078e0077 */
[----:B0-----:R-:W-:-:S02]  /*1a2a0*/  MOV R51, R119 ;  /* 0x0000007700337202 */ /* 0x001fc40000000f00 */
[----:B------:R-:W-:-:S04]  /*1a2b0*/  MOV R45, R119 ;  /* 0x00000077002d7202 */ /* 0x000fc80000000f00 */
[----:B------:R-:W0:Y:S01]  /*1a2c0*/  MUFU.EX2 R123, R123 ;  /* 0x0000007b007b7308 */ /* 0x000e220000000800 */
[----:B--2---:R-:W-:-:S07]  /*1a2d0*/  FADD.FTZ R24, R82, R27 ;  /* 0x0000001b52187221 */ /* 0x004fce0000010000 */
[----:B------:R-:W1:Y:S08]  /*1a2e0*/  MUFU.EX2 R53, R53 ;  /* 0x0000003500357308 */ /* 0x000e700000000800 */
[----:B------:R2:W3:Y:S01]  /*1a2f0*/  MUFU.EX2 R6, R55 ;  /* 0x0000003700067308 */ /* 0x0004e20000000800 */
[----:B0-----:R-:W-:-:S04]  /*1a300*/  F2FP.SATFINITE.E4M3.F32.PACK_AB_MERGE_C R214, R123, R46, RZ ;  /* 0x0000002e7bd6723e */ /* 0x001fc800048070ff */
[----:B------:R-:W-:Y:S01]  /*1a310*/  F2FP.SATFINITE.E4M3.F32.PACK_AB_MERGE_C R214, R121, R44, R214 ;  /* 0x0000002c79d6723e */ /* 0x000fe200048070d6 */
[----:B------:R-:W-:Y:S02]  /*1a320*/  IMAD.MOV.U32 R44, RZ, RZ, R119 ;  /* 0x000000ffff2c7224 */ /* 0x000fe400078e0077 */
[----:B------:R-:W-:Y:S01]  /*1a330*/  MUFU.EX2 R50, R50 ;  /* 0x0000003200327308 */ /* 0x000fe20000000800 */
[----:B-1----:R-:W-:-:S01]  /*1a340*/  FADD.FTZ R27, R53, R24 ;  /* 0x00000018351b7221 */ /* 0x002fc20000010000 */
[----:B--2---:R-:W-:-:S06]  /*1a350*/  IMAD.MOV.U32 R55, RZ, RZ, R119 ;  /* 0x000000ffff377224 */ /* 0x004fcc00078e0077 */
[----:B------:R-:W0:Y:S01]  /*1a360*/  MUFU.EX2 R127, R127 ;  /* 0x0000007f007f7308 */ /* 0x000e220000000800 */
[C---:B---3--:R-:W-:Y:S01]  /*1a370*/  F2FP.SATFINITE.E4M3.F32.PACK_AB_MERGE_C R53, R6.reuse, R53, RZ ;  /* 0x000000350635723e */ /* 0x048fe200048070ff */
[----:B------:R-:W-:Y:S01]  /*1a380*/  FADD.FTZ R6, R6, R27 ;  /* 0x0000001b06067221 */ /* 0x000fe20000010000 */
[----:B------:R-:W-:Y:S02]  /*1a390*/  MOV R27, R119 ;  /* 0x00000077001b7202 */ /* 0x000fe40000000f00 */
[----:B------:R-:W-:Y:S01]  /*1a3a0*/  F2FP.SATFINITE.E4M3.F32.PACK_AB_MERGE_C R215, R82, R25, R53 ;  /* 0x0000001952d7723e */ /* 0x000fe20004807035 */
[--C-:B------:R-:W-:Y:S02]  /*1a3b0*/  IMAD.MOV.U32 R82, RZ, RZ, R119.reuse ;  /* 0x000000ffff527224 */ /* 0x100fe400078e0077 */
[----:B------:R-:W-:Y:S01]  /*1a3c0*/  MUFU.EX2 R48, R48 ;  /* 0x0000003000307308 */ /* 0x000fe20000000800 */
[--C-:B------:R-:W-:Y:S02]  /*1a3d0*/  IMAD.MOV.U32 R53, RZ, RZ, R119.reuse ;  /* 0x000000ffff357224 */ /* 0x100fe400078e0077 */
[----:B------:R-:W-:-:S05]  /*1a3e0*/  IMAD.MOV.U32 R25, RZ, RZ, R119 ;  /* 0x000000ffff197224 */ /* 0x000fca00078e0077 */
[----:B------:R-:W1:Y:S01]  /*1a3f0*/  MUFU.EX2 R41, R41 ;  /* 0x0000002900297308 */ /* 0x000e620000000800 */
[----:B0-----:R-:W-:-:S07]  /*1a400*/  F2FP.SATFINITE.E4M3.F32.PACK_AB_MERGE_C R24, R127, R50, RZ ;  /* 0x000000327f18723e */ /* 0x001fce00048070ff */
[----:B------:R-:W0:Y:S08]  /*1a410*/  MUFU.EX2 R125, R125 ;  /* 0x0000007d007d7308 */ /* 0x000e300000000800 */
[----:B------:R2:W-:Y:S01]  /*1a420*/  MUFU.EX2 R4, R31 ;  /* 0x0000001f00047308 */ /* 0x0005e20000000800 */
[----:B-1----:R-:W-:-:S04]  /*1a430*/  FADD.FTZ R3, R41, R6 ;  /* 0x0000000629037221 */ /* 0x002fc80000010000 */
[----:B------:R-:W-:-:S03]  /*1a440*/  FADD.FTZ R6, R12, R3 ;  /* 0x000000030c067221 */ /* 0x000fc60000010000 */
[----:B------:R-:W1:Y:S01]  /*1a450*/  MUFU.EX2 R29, R29 ;  /* 0x0000001d001d7308 */ /* 0x000e620000000800 */
[----:B--2---:R-:W-:-:S01]  /*1a460*/  FADD.FTZ R31, R121, R8 ;  /* 0x00000008791f7221 */ /* 0x004fc20000010000 */
[----:B0-----:R-:W-:Y:S01]  /*1a470*/  F2FP.SATFINITE.E4M3.F32.PACK_AB_MERGE_C R216, R125, R48, R24 ;  /* 0x000000307dd8723e */ /* 0x001fe20004807018 */
[----:B------:R-:W-:Y:S02]  /*1a480*/  IMAD.MOV.U32 R24, RZ, RZ, R119 ;  /* 0x000000ffff187224 */ /* 0x000fe400078e0077 */
[----:B------:R-:W-:Y:S01]  /*1a490*/  FADD.FTZ R46, R46, R31 ;  /* 0x0000001f2e2e7221 */ /* 0x000fe20000010000 */
[----:B------:R-:W-:Y:S02]  /*1a4a0*/  IMAD.MOV.U32 R31, RZ, RZ, R119 ;  /* 0x000000ffff1f7224 */ /* 0x000fe400078e0077 */
[----:B------:R-:W-:Y:S01]  /*1a4b0*/  MUFU.EX2 R54, R54 ;  /* 0x0000003600367308 */ /* 0x000fe20000000800 */
[----:B------:R-:W-:-:S01]  /*1a4c0*/  FADD.FTZ R123, R123, R46 ;  /* 0x0000002e7b7b7221 */ /* 0x000fc20000010000 */
[----:B------:R-:W-:-:S03]  /*1a4d0*/  IMAD.MOV.U32 R46, RZ, RZ, R119 ;  /* 0x000000ffff2e7224 */ /* 0x000fc600078e0077 */
[----:B------:R-:W-:Y:S01]  /*1a4e0*/  FADD.FTZ R20, R48, R123 ;  /* 0x0000007b30147221 */ /* 0x000fe20000010000 */
[----:B------:R-:W-:Y:S02]  /*1a4f0*/  IMAD.MOV.U32 R48, RZ, RZ, R119 ;  /* 0x000000ffff307224 */ /* 0x000fe400078e0077 */
[----:B------:R-:W0:Y:S01]  /*1a500*/  MUFU.EX2 R131, R131 ;  /* 0x0000008300837308 */ /* 0x000e220000000800 */
[----:B------:R-:W-:-:S01]  /*1a510*/  FADD.FTZ R125, R125, R20 ;  /* 0x000000147d7d7221 */ /* 0x000fc20000010000 */
[----:B-1----:R-:W-:Y:S01]  /*1a520*/  FADD.FTZ R3, R29, R6 ;  /* 0x000000061d037221 */ /* 0x002fe20000010000 */
[----:B------:R-:W-:Y:S02]  /*1a530*/  F2FP.SATFINITE.E4M3.F32.PACK_AB_MERGE_C R29, R4, R29, RZ ;  /* 0x0000001d041d723e */ /* 0x000fe400048070ff */
[----:B------:R-:W-:Y:S01]  /*1a540*/  FADD.FTZ R50, R50, R125 ;  /* 0x0000007d32327221 */ /* 0x000fe20000010000 */
[----:B------:R-:W-:-:S01]  /*1a550*/  FADD.FTZ R4, R4, R3 ;  /* 0x0000000304047221 */ /* 0x000fc20000010000 */
[----:B------:R-:W-:Y:S01]  /*1a560*/  F2FP.SATFINITE.E4M3.F32.PACK_AB_MERGE_C R217, R12, R41, R29 ;  /* 0x000000290cd9723e */ /* 0x000fe2000480701d */
[----:B------:R-:W1:Y:S01]  /*1a570*/  MUFU.EX2 R52, R52 ;  /* 0x0000003400347308 */ /* 0x000e620000000800 */
[----:B------:R-:W-:-:S01]  /*1a580*/  FADD.FTZ R127, R127, R50 ;  /* 0x000000327f7f7221 */ /* 0x000fc20000010000 */
[----:B------:R-:W-:-:S02]  /*1a590*/  IMAD.MOV.U32 R50, RZ, RZ, R119 ;  /* 0x000000ffff327224 */ /* 0x000fc400078e0077 */
[--C-:B------:R-:W-:Y:S02]  /*1a5a0*/  IMAD.MOV.U32 R41, RZ, RZ, R119.reuse ;  /* 0x000000ffff297224 */ /* 0x100fe400078e0077 */
[----:B------:R-:W-:Y:S02]  /*1a5b0*/  IMAD.MOV.U32 R29, RZ, RZ, R119 ;  /* 0x000000ffff1d7224 */ /* 0x000fe400078e0077 */
[----:B------:R-:W2:Y:S01]  /*1a5c0*/  MUFU.EX2 R115, R115 ;  /* 0x0000007300737308 */ /* 0x000ea20000000800 */
[----:B0-----:R-:W-:-:S07]  /*1a5d0*/  F2FP.SATFINITE.E4M3.F32.PACK_AB_MERGE_C R5, R131, R54, RZ ;  /* 0x000000368305723e */ /* 0x001fce00048070ff */
[----:B------:R-:W0:Y:S01]  /*1a5e0*/  MUFU.EX2 R129, R129 ;  /* 0x0000008100817308 */ /* 0x000e220000000800 */
[----:B-1----:R-:W-:-:S07]  /*1a5f0*/  FADD.FTZ R6, R52, R127 ;  /* 0x0000007f34067221 */ /* 0x002fce0000010000 */
[----:B------:R1:W3:Y:S01]  /*1a600*/  MUFU.EX2 R8, R35 ;  /* 0x0000002300087308 */ /* 0x0002e20000000800 */
[----:B--2---:R-:W-:-:S07]  /*1a610*/  FADD.FTZ R3, R115, R4 ;  /* 0x0000000473037221 */ /* 0x004fce0000010000 */
[----:B------:R-:W2:Y:S01]  /*1a620*/  MUFU.EX2 R77, R77 ;  /* 0x0000004d004d7308 */ /* 0x000ea20000000800 */
[C---:B0-----:R-:W-:Y:S01]  /*1a630*/  F2FP.SATFINITE.E4M3.F32.PACK_AB_MERGE_C R218, R129.reuse, R52, R5 ;  /* 0x0000003481da723e */ /* 0x041fe20004807005 */
[----:B------:R-:W-:Y:S01]  /*1a640*/  FADD.FTZ R129, R129, R6 ;  /* 0x0000000681817221 */ /* 0x000fe20000010000 */
[--C-:B------:R-:W-:Y:S02]  /*1a650*/  IMAD.MOV.U32 R52, RZ, RZ, R119.reuse ;  /* 0x000000ffff347224 */ /* 0x100fe400078e0077 */
[----:B-1----:R-:W-:Y:S02]  /*1a660*/  IMAD.MOV.U32 R35, RZ, RZ, R119 ;  /* 0x000000ffff237224 */ /* 0x002fe400078e0077 */
[----:B------:R-:W-:-:S01]  /*1a670*/  FADD.FTZ R54, R54, R129 ;  /* 0x0000008136367221 */ /* 0x000fc20000010000 */
[----:B------:R-:W0:Y:S01]  /*1a680*/  MUFU.EX2 R70, R70 ;  /* 0x0000004600467308 */ /* 0x000e220000000800 */
[----:B---3--:R-:W-:-:S04]  /*1a690*/  FADD.FTZ R0, R8, R3 ;  /* 0x0000000308007221 */ /* 0x008fc80000010000 */
[----:B--2---:R-:W-:Y:S01]  /*1a6a0*/  FADD.FTZ R3, R77, R0 ;  /* 0x000000004d037221 */ /* 0x004fe20000010000 */
[----:B------:R-:W-:-:S01]  /*1a6b0*/  FADD.FTZ R0, R131, R54 ;  /* 0x0000003683007221 */ /* 0x000fc20000010000 */
[----:B------:R-:W-:Y:S01]  /*1a6c0*/  IMAD.MOV.U32 R54, RZ, RZ, R119 ;  /* 0x000000ffff367224 */ /* 0x000fe200078e0077 */
[C---:B0-----:R-:W-:Y:S01]  /*1a6d0*/  F2FP.SATFINITE.E4M3.F32.PACK_AB_MERGE_C R4, R70.reuse, R77, RZ ;  /* 0x0000004d4604723e */ /* 0x041fe200048070ff */
[----:B------:R-:W-:Y:S01]  /*1a6e0*/  FADD.FTZ R3, R70, R3 ;  /* 0x0000000346037221 */ /* 0x000fe20000010000 */
[--C-:B------:R-:W-:Y:S02]  /*1a6f0*/  IMAD.MOV.U32 R77, RZ, RZ, R119.reuse ;  /* 0x000000ffff4d7224 */ /* 0x100fe400078e0077 */
[----:B------:R-:W-:Y:S01]  /*1a700*/  F2FP.SATFINITE.E4M3.F32.PACK_AB_MERGE_C R219, R8, R115, R4 ;  /* 0x0000007308db723e */ /* 0x000fe20004807004 */
[--C-:B------:R-:W-:Y:S02]  /*1a710*/  IMAD.MOV.U32 R115, RZ, RZ, R119.reuse ;  /* 0x000000ffff737224 */ /* 0x100fe400078e0077 */
[----:B------:R-:W-:Y:S01]  /*1a720*/  IMAD.MOV.U32 R70, RZ, RZ, R119 ;  /* 0x000000ffff467224 */ /* 0x000fe200078e0077 */
[----:B------:R-:W-:Y:S06]  /*1a730*/  @!P2 BRA `(.L_x_576) ;  /* 0x0000003400dca947 */ /* 0x000fec0003800000 */
[----:B------:R-:W-:Y:S01]  /*1a740*/  VIADD R4, R157, 0xfffffffe ;  /* 0xfffffffe9d047836 */ /* 0x000fe20000000000 */
[----:B------:R-:W-:Y:S01]  /*1a750*/  MOV R6, R10 ;  /* 0x0000000a00067202 */ /* 0x000fe20000000f00 */
[----:B------:R-:W-:Y:S01]  /*1a760*/  IMAD.MOV.U32 R5, RZ, RZ, R11 ;  /* 0x000000ffff057224 */ /* 0x000fe200078e000b */
[----:B------:R-:W-:Y:S01]  /*1a770*/  CS2R R118, SRZ ;  /* 0x0000000000767805 */ /* 0x000fe2000001ff00 */
[----:B------:R-:W-:Y:S01]  /*1a780*/  IMAD.MOV.U32 R7, RZ, RZ, R227 ;  /* 0x000000ffff077224 */ /* 0x000fe200078e00e3 */
[----:B------:R-:W-:Y:S01]  /*1a790*/  CS2R R116, SRZ ;  /* 0x0000000000747805 */ /* 0x000fe2000001ff00 */
[----:B------:R-:W-:Y:S01]  /*1a7a0*/  IMAD.MOV.U32 R8, RZ, RZ, R148 ;  /* 0x000000ffff087224 */ /* 0x000fe200078e0094 */
        /* <DEDUP_REMOVED lines=45> */
[----:B------:R-:W-:-:S07]  /*1aa80*/  CS2R R24, SRZ ;  /* 0x0000000000187805 */ /* 0x000fce000001ff00 */
.L_x_587:
[----:B------:R-:W-:Y:S01]  /*1aa90*/  ISETP.NE.AND P1, PT, R8, 0x1, PT ;  /* 0x000000010800780c */ /* 0x000fe20003f25270 */
[----:B------:R-:W-:Y:S05]  /*1aaa0*/  YIELD ;  /* 0x0000000000007946 */ /* 0x000fea0003800000 */
[----:B------:R-:W-:Y:S02]  /*1aab0*/  SEL R10, RZ, 0x1, P1 ;  /* 0x00000001ff0a7807 */ /* 0x000fe40000800000 */
[----:B------:R-:W-:Y:S02]  /*1aac0*/  ISETP.NE.AND P1, PT, R231, RZ, PT ;  /* 0x000000ffe700720c */ /* 0x000fe40003f25270 */
[----:B------:R-:W-:-:S11]  /*1aad0*/  LOP3.LUT R227, R7, R10, RZ, 0x3c, !PT ;  /* 0x0000000a07e37212 */ /* 0x000fd600078e3cff */
[----:B------:R-:W-:Y:S05]  /*1aae0*/  @P1 BRA `(.L_x_577) ;  /* 0x00000000003c1947 */ /* 0x000fea0003800000 */
[----:B------:R-:W-:Y:S05]  /*1aaf0*/  @!P0 BRA `(.L_x_578) ;  /* 0x0000000000048947 */ /* 0x000fea0003800000 */
[----:B------:R-:W-:Y:S01]  /*1ab00*/  BPT.TRAP 0x1 ;  /* 0x000000040000795c */ /* 0x000fe20000300000 */
.L_x_578:
[----:B------:R-:W-:Y:S01]  /*1ab10*/  VIADD R9, R8, 0x1 ;  /* 0x0000000108097836 */ /* 0x000fe20000000000 */
[----:B------:R-:W-:-:S04]  /*1ab20*/  SHF.L.U32 R10, R227, 0x1f, RZ ;  /* 0x0000001fe30a7819 */ /* 0x000fc800000006ff */
[----:B------:R-:W-:-:S04]  /*1ab30*/  ISETP.NE.AND P2, PT, R9, 0x2, PT ;  /* 0x000000020900780c */ /* 0x000fc80003f45270 */
[----:B------:R-:W-:-:S05]  /*1ab40*/  SEL R9, R9, RZ, P2 ;  /* 0x000000ff09097207 */ /* 0x000fca0001000000 */
[----:B------:R-:W-:-:S04]  /*1ab50*/  IMAD R9, R9, 0x8, R18 ;  /* 0x0000000809097824 */ /* 0x000fc800078e0212 */
[----:B------:R0:W1:Y:S01]  /*1ab60*/  SYNCS.PHASECHK.TRANS64.TRYWAIT P2, [R9+URZ+0x33430], R10 ;  /* 0x0334300a090075a7 */ /* 0x000062000804017f */
[----:B------:R-:W-:Y:S05]  /*1ab70*/  @!P0 BRA `(.L_x_579) ;  /* 0x0000000000048947 */ /* 0x000fea0003800000 */
[----:B------:R-:W-:Y:S01]  /*1ab80*/  BPT.TRAP 0x1 ;  /* 0x000000040000795c */ /* 0x000fe20000300000 */
.L_x_579:
[----:B------:R-:W-:Y:S04]  /*1ab90*/  BSSY B0, `(.L_x_577) ;  /* 0x0000004000007945 */ /* 0x000fe80003800000 */
[----:B-1----:R-:W-:Y:S05]  /*1aba0*/  @P2 BRA `(.L_x_580) ;  /* 0x0000000000082947 */ /* 0x002fea0003800000 */
[----:B------:R-:W1:Y:S02]  /*1abb0*/  SYNCS.PHASECHK.TRANS64.TRYWAIT P2, [R9+URZ+0x33430], R10 ;  /* 0x0334300a090075a7 */ /* 0x000e64000804017f */
[----:B-1----:R-:W-:Y:S05]  /*1abc0*/  @!P2 BRA `(.L_x_581) ;  /* 0x000000e0001ca947 */ /* 0x002fea0003800000 */
.L_x_580:
[----:B------:R-:W-:Y:S05]  /*1abd0*/  BSYNC B0 ;  /* 0x0000000000007941 */ /* 0x000fea0003800000 */
.L_x_577:
[----:B01----:R-:W0:Y:S01]  /*1abe0*/  S2R R9, SR_TID.X ;  /* 0x0000000000097919 */ /* 0x003e220000002100 */
[----:B------:R-:W-:Y:S05]  /*1abf0*/  WARPSYNC.ALL ;  /* 0x0000000000007948 */ /* 0x000fea0003800000 */
[----:B------:R-:W-:Y:S01]  /*1ac00*/  IMAD.MOV.U32 R11, RZ, RZ, -0x7fffffe0 ;  /* 0x80000020ff0b7424 */ /* 0x000fe200078e00ff */
[----:B------:R-:W-:Y:S01]  /*1ac10*/  UMOV UR20, UR28 ;  /* 0x0000001c00147c82 */ /* 0x000fe20008000000 */
[----:B------:R-:W-:Y:S01]  /*1ac20*/  UMOV UR21, UR29 ;  /* 0x0000001d00157c82 */ /* 0x000fe20008000000 */
[----:B------:R-:W-:Y:S01]  /*1ac30*/  IMAD.MOV.U32 R13, RZ, RZ, -0x7fffffe0 ;  /* 0x80000020ff0d7424 */ /* 0x000fe200078e00ff */
[----:B------:R-:W-:Y:S01]  /*1ac40*/  UMOV UR24, UR28 ;  /* 0x0000001c00187c82 */ /* 0x000fe20008000000 */
[----:B------:R-:W-:Y:S01]  /*1ac50*/  R2UR UR23, R11 ;  /* 0x000000000b1772ca */ /* 0x000fe200000e0000 */
[----:B------:R-:W-:Y:S01]  /*1ac60*/  UMOV UR25, UR29 ;  /* 0x0000001d00197c82 */ /* 0x000fe20008000000 */
[----:B------:R-:W-:Y:S01]  /*1ac70*/  IMAD.MOV.U32 R21, RZ, RZ, -0x7fffffe0 ;  /* 0x80000020ff157424 */ /* 0x000fe200078e00ff */
[C---:B------:R-:W-:Y:S01]  /*1ac80*/  R2UR UR27, R13.reuse ;  /* 0x000000000d1b72ca */ /* 0x040fe200000e0000 */
[----:B------:R-:W-:Y:S01]  /*1ac90*/  UMOV UR32, UR28 ;  /* 0x0000001c00207c82 */ /* 0x000fe20008000000 */
[----:B------:R-:W-:Y:S01]  /*1aca0*/  R2UR UR35, R13 ;  /* 0x000000000d2372ca */ /* 0x000fe200000e0000 */
[----:B------:R-:W-:Y:S01]  /*1acb0*/  UMOV UR33, UR29 ;  /* 0x0000001d00217c82 */ /* 0x000fe20008000000 */
[C---:B------:R-:W-:Y:S01]  /*1acc0*/  R2UR UR31, R21.reuse ;  /* 0x00000000151f72ca */ /* 0x040fe200000e0000 */
[----:B------:R-:W-:Y:S01]  /*1acd0*/  IMAD.MOV.U32 R121, RZ, RZ, -0x7fffffe0 ;  /* 0x80000020ff797424 */ /* 0x000fe200078e00ff */
[----:B------:R-:W-:Y:S01]  /*1ace0*/  UMOV UR44, UR28 ;  /* 0x0000001c002c7c82 */ /* 0x000fe20008000000 */
[----:B------:R-:W-:Y:S01]  /*1acf0*/  UMOV UR45, UR29 ;  /* 0x0000001d002d7c82 */ /* 0x000fe20008000000 */
[----:B------:R-:W-:Y:S01]  /*1ad00*/  R2UR UR51, R21 ;  /* 0x00000000153372ca */ /* 0x000fe200000e0000 */
[----:B------:R-:W-:Y:S01]  /*1ad10*/  IMAD.MOV.U32 R13, RZ, RZ, -0x7fffffe0 ;  /* 0x80000020ff0d7424 */ /* 0x000fe200078e00ff */
[----:B------:R-:W-:Y:S01]  /*1ad20*/  R2UR UR47, R121 ;  /* 0x00000000792f72ca */ /* 0x000fe200000e0000 */
[----:B------:R-:W-:Y:S01]  /*1ad30*/  IMAD.MOV.U32 R11, RZ, RZ, -0x7fffffe0 ;  /* 0x80000020ff0b7424 */ /* 0x000fe200078e00ff */
[----:B------:R-:W-:-:S02]  /*1ad40*/  MOV R21, 0x80000020 ;  /* 0x8000002000157802 */ /* 0x000fc40000000f00 */
[----:B0-----:R-:W-:Y:S01]  /*1ad50*/  SHF.R.U32.HI R10, RZ, 0x7, R9 ;  /* 0x00000007ff0a7819 */ /* 0x001fe20000011609 */
[----:B------:R-:W-:-:S03]  /*1ad60*/  VIADD R9, R8, 0x1 ;  /* 0x0000000108097836 */ /* 0x000fc60000000000 */
[----:B------:R-:W-:-:S05]  /*1ad70*/  IADD3 R15, R10, 0x8, RZ ;  /* 0x000000080a0f7810 */ /* 0x000fca0007ffe0ff */
[----:B------:R0:W-:Y:S01]  /*1ad80*/  BAR.SYNC.DEFER_BLOCKING R15, 0x100 ;  /* 0x0004000f0000751d */ /* 0x0001e20000010000 */
[----:B------:R-:W-:-:S04]  /*1ad90*/  ISETP.NE.AND P2, PT, R9, 0x2, PT ;  /* 0x000000020900780c */ /* 0x000fc80003f45270 */
[----:B------:R-:W-:-:S05]  /*1ada0*/  SEL R9, R9, RZ, P2 ;  /* 0x000000ff09097207 */ /* 0x000fca0001000000 */
[----:B------:R-:W-:-:S04]  /*1adb0*/  IMAD R10, R9, 0x780, R14 ;  /* 0x00000780090a7824 */ /* 0x000fc800078e020e */
[C---:B------:R-:W-:Y:S01]  /*1adc0*/  VIADD R12, R10.reuse, 0x80 ;  /* 0x000000800a0c7836 */ /* 0x040fe20000000000 */
[C---:B------:R-:W-:Y:S01]  /*1add0*/  R2UR UR22, R10.reuse ;  /* 0x000000000a1672ca */ /* 0x040fe200000e0000 */
[C---:B------:R-:W-:Y:S01]  /*1ade0*/  VIADD R20, R10.reuse, 0x100 ;  /* 0x000001000a147836 */ /* 0x040fe20000000000 */
[----:B------:R-:W-:Y:S02]  /*1adf0*/  IADD3 R120, R10, 0x200, RZ ;  /* 0x000002000a787810 */ /* 0x000fe40007ffe0ff */
[----:B------:R-:W-:Y:S01]  /*1ae00*/  R2UR UR26, R12 ;  /* 0x000000000c1a72ca */ /* 0x000fe200000e0000 */
[----:B------:R-:W-:Y:S01]  /*1ae10*/  VIADD R12, R10, 0x180 ;  /* 0x000001800a0c7836 */ /* 0x000fe20000000000 */
[----:B------:R-:W-:Y:S01]  /*1ae20*/  R2UR UR30, R20 ;  /* 0x00000000141e72ca */ /* 0x000fe200000e0000 */
[----:B------:R-:W-:Y:S01]  /*1ae30*/  VIADD R20, R10, 0x2 ;  /* 0x000000020a147836 */ /* 0x000fe20000000000 */
[----:B------:R-:W-:Y:S01]  /*1ae40*/  R2UR UR46, R120 ;  /* 0x00000000782e72ca */ /* 0x000fe200000e0000 */
[----:B------:R-:W-:Y:S01]  /*1ae50*/  WARPGROUP.ARRIVE ;  /* 0x00000000000079c5 */ /* 0x000fe20000000000 */
[----:B------:R-:W-:Y:S01]  /*1ae60*/  R2UR UR34, R12 ;  /* 0x000000000c2272ca */ /* 0x000fe200000e0000 */
[----:B------:R-:W-:Y:S01]  /*1ae70*/  VIADD R12, R10, 0x102 ;  /* 0x000001020a0c7836 */ /* 0x000fe20000000000 */
[----:B------:R-:W-:Y:S01]  /*1ae80*/  R2UR UR50, R20 ;  /* 0x00000000143272ca */ /* 0x000fe200000e0000 */
[----:B------:R-:W-:-:S02]  /*1ae90*/  VIADD R20, R10, 0x82 ;  /* 0x000000820a147836 */ /* 0x000fc40000000000 */
[----:B------:R-:W-:Y:S01]  /*1aea0*/  QGMMA.64x32x32.F32.E4M3.E4M3 R184, gdesc[UR20], RZ, !UPT, gsb0 ;  /* 0x0060000014b879f3 */ /* 0x000fe2000c0008ff */
[----:B------:R-:W-:Y:S01]  /*1aeb0*/  R2UR UR23, R21 ;  /* 0x00000000151772ca */ /* 0x000fe200000e0000 */
[----:B------:R-:W-:Y:S01]  /*1aec0*/  UMOV UR20, UR48 ;  /* 0x0000003000147c82 */ /* 0x000fe20008000000 */
[----:B------:R-:W-:Y:S01]  /*1aed0*/  R2UR UR22, R20 ;  /* 0x00000000141672ca */ /* 0x000fe200000e0000 */
[----:B------:R-:W-:Y:S01]  /*1aee0*/  UMOV UR21, UR49 ;  /* 0x0000003100157c82 */ /* 0x000fe20008000000 */
        /* <DEDUP_REMOVED lines=11> */
[----:B------:R-:W-:Y:S03]  /*1afa0*/  QGMMA.64x32x32.F32.E4M3.E4M3 R152, gdesc[UR28], RZ, !UPT, gsb0 ;  /* 0x006000001c9879f3 */ /* 0x000fe6000c0008ff */
        /* <DEDUP_REMOVED lines=17> */
[----:B------:R-:W-:-:S04]  /*1b0c0*/  IADD3 R12, R10, 0x280, RZ ;  /* 0x000002800a0c7810 */ /* 0x000fc80007ffe0ff */
[----:B------:R-:W-:Y:S01]  /*1b0d0*/  R2UR UR6, R12 ;  /* 0x000000000c0672ca */ /* 0x000fe200000e0000 */
[----:B------:R-:W-:Y:S01]  /*1b0e0*/  VIADD R12, R10, 0x300 ;  /* 0x000003000a0c7836 */ /* 0x000fe20000000000 */
[----:B------:R-:W-:Y:S01]  /*1b0f0*/  R2UR UR7, R13 ;  /* 0x000000000d0772ca */ /* 0x000fe200000e0000 */
[----:B------:R-:W-:Y:S01]  /*1b100*/  IMAD.MOV.U32 R13, RZ, RZ, -0x7fffffe0 ;  /* 0x80000020ff0d7424 */ /* 0x000fe200078e00ff */
        /* <DEDUP_REMOVED lines=38> */
[----:B------:R-:W-:-:S03]  /*1b370*/  IMAD.MOV.U32 R13, RZ, RZ, -0x7fffffe0 ;  /* 0x80000020ff0d7424 */ /* 0x000fc600078e00ff */
[----:B------:R-:W-:Y:S02]  /*1b380*/  R2UR UR10, R12 ;  /* 0x000000000c0a72ca */ /* 0x000fe400000e0000 */
[----:B------:R-:W-:Y:S01]  /*1b390*/  R2UR UR11, R13 ;  /* 0x000000000d0b72ca */ /* 0x000fe200000e0000 */
[----:B------:R-:W-:Y:S01]  /*1b3a0*/  IMAD.MOV.U32 R13, RZ, RZ, -0x7fffffe0 ;  /* 0x80000020ff0d7424 */ /* 0x000fe200078e00ff */
[----:B------:R-:W-:Y:S01]  /*1b3b0*/  IADD3 R12, R10, 0x302, RZ ;  /* 0x000003020a0c7810 */ /* 0x000fe20007ffe0ff */
        /* <DEDUP_REMOVED lines=106> */
[C---:B------:R-:W-:Y:S01]  /*1ba60*/  IADD3 R12, R10.reuse, 0x682, RZ ;  /* 0x000006820a0c7810 */ /* 0x040fe20007ffe0ff */
[----:B------:R-:W-:Y:S01]  /*1ba70*/  VIADD R10, R10, 0x702 ;  /* 0x000007020a0a7836 */ /* 0x000fe20000000000 */
[----:B------:R-:W-:Y:S02]  /*1ba80*/  WARPGROUP.DEPBAR.LE gsb0, 0x0 ;  /* 0x00008000000079c5 */ /* 0x000fe40000010000 */
[----:B------:R-:W-:-:S06]  /*1ba90*/  WARPGROUP.ARRIVE ;  /* 0x00000000000079c5 */ /* 0x000fcc0000000000 */
[----:B------:R-:W-:Y:S01]  /*1baa0*/  QGMMA.64x32x32.F32.E4M3.E4M3 R136, gdesc[UR32], R136, gsb0 ;  /* 0x00600000208879f3 */ /* 0x000fe20008000888 */
[----:B------:R-:W-:Y:S01]  /*1bab0*/  R2UR UR34, R12 ;  /* 0x000000000c2272ca */ /* 0x000fe200000e0000 */
[----:B------:R-:W-:Y:S01]  /*1bac0*/  UMOV UR32, UR16 ;  /* 0x0000001000207c82 */ /* 0x000fe20008000000 */
[----:B------:R-:W-:Y:S01]  /*1bad0*/  R2UR UR35, R13 ;  /* 0x000000000d2372ca */ /* 0x000fe200000e0000 */
[----:B------:R-:W-:Y:S01]  /*1bae0*/  UMOV UR33, UR17 ;  /* 0x0000001100217c82 */ /* 0x000fe20008000000 */
        /* <DEDUP_REMOVED lines=23> */
[----:B0-----:R-:W-:Y:S05]  /*1bc60*/  @P1 BRA `(.L_x_582) ;  /* 0x0000000000281947 */ /* 0x001fea0003800000 */
[----:B------:R-:W-:Y:S05]  /*1bc70*/  @!P0 BRA `(.L_x_583) ;  /* 0x0000000000048947 */ /* 0x000fea0003800000 */
[----:B------:R-:W-:Y:S01]  /*1bc80*/  BPT.TRAP 0x1 ;  /* 0x000000040000795c */ /* 0x000fe20000300000 */
.L_x_583:
[----:B------:R-:W-:Y:S01]  /*1bc90*/  SHF.L.U32 R7, R7, 0x1f, RZ ;  /* 0x0000001f07077819 */ /* 0x000fe200000006ff */
[----:B------:R-:W-:-:S04]  /*1bca0*/  IMAD R10, R8, 0x8, R18 ;  /* 0x00000008080a7824 */ /* 0x000fc800078e0212 */
[----:B------:R0:W1:Y:S01]  /*1bcb0*/  SYNCS.PHASECHK.TRANS64.TRYWAIT P1, [R10+URZ+0x33450], R7 ;  /* 0x033450070a0075a7 */ /* 0x000062000802017f */
[----:B------:R-:W-:Y:S05]  /*1bcc0*/  @!P0 BRA `(.L_x_584) ;  /* 0x0000000000048947 */ /* 0x000fea0003800000 */
[----:B------:R-:W-:Y:S01]  /*1bcd0*/  BPT.TRAP 0x1 ;  /* 0x000000040000795c */ /* 0x000fe20000300000 */
.L_x_584:
[----:B-1----:R-:W-:Y:S05]  /*1bce0*/  @P1 BRA `(.L_x_582) ;  /* 0x0000000000081947 */ /* 0x002fea0003800000 */
[----:B------:R-:W1:Y:S02]  /*1bcf0*/  SYNCS.PHASECHK.TRANS64.TRYWAIT P1, [R10+URZ+0x33450], R7 ;  /* 0x033450070a0075a7 */ /* 0x000e64000802017f */
[----:B-1----:R-:W-:Y:S05]  /*1bd00*/  @!P1 BRA `(.L_x_585) ;  /* 0x000000cc00e09947 */ /* 0x002fea0003800000 */
.L_x_582:
[----:B01----:R-:W-:Y:S01]  /*1bd10*/  VIADD R7, R18, 0x200 ;  /* 0x0000020012077836 */ /* 0x003fe20000000000 */
[----:B------:R-:W-:Y:S01]  /*1bd20*/  MOV R11, 0xc0000010 ;  /* 0xc0000010000b7802 */ /* 0x000fe20000000f00 */
[----:B------:R-:W-:Y:S05]  /*1bd30*/  WARPSYNC.ALL ;  /* 0x0000000000007948 */ /* 0x000fea0003800000 */
[----:B------:R-:W-:Y:S01]  /*1bd40*/  SHF.R.U32.HI R7, RZ, 0x4, R7 ;  /* 0x00000004ff077819 */ /* 0x000fe20000011607 */
[----:B------:R-:W-:Y:S01]  /*1bd50*/  WARPGROUP.ARRIVE ;  /* 0x00000000000079c5 */ /* 0x000fe20000000000 */
[----:B------:R-:W-:Y:S01]  /*1bd60*/  R2UR UR7, R11 ;  /* 0x000000000b0772ca */ /* 0x000fe200000e0000 */
[----:B------:R-:W-:Y:S01]  /*1bd70*/  IMAD.MOV.U32 R13, RZ, RZ, -0x3ffffff0 ;  /* 0xc0000010ff0d7424 */ /* 0x000fe200078e00ff */
[----:B------:R-:W-:-:S04]  /*1bd80*/  LOP3.LUT R7, R7, 0x3fff, RZ, 0xc0, !PT ;  /* 0x00003fff07077812 */ /* 0x000fc800078ec0ff */
[----:B------:R-:W-:-:S05]  /*1bd90*/  LOP3.LUT R7, R7, 0x10000, RZ, 0xfc, !PT ;  /* 0x0001000007077812 */ /* 0x000fca00078efcff */
[----:B------:R-:W-:Y:S01]  /*1bda0*/  IMAD R10, R8, 0x780, R7 ;  /* 0x00000780080a7824 */ /* 0x000fe200078e0207 */
[----:B------:R-:W-:-:S03]  /*1bdb0*/  FMNMX.FTZ R7, R184, R6, !PT ;  /* 0x00000006b8077209 */ /* 0x000fc60007810000 */
[C---:B------:R-:W-:Y:S01]  /*1bdc0*/  VIADD R12, R10.reuse, 0x180 ;  /* 0x000001800a0c7836 */ /* 0x040fe20000000000 */
[----:B------:R-:W-:Y:S02]  /*1bdd0*/  R2UR UR6, R10 ;  /* 0x000000000a0672ca */ /* 0x000fe400000e0000 */
[----:B------:R-:W-:-:S04]  /*1bde0*/  FMNMX.FTZ R7, R185, R7, !PT ;  /* 0x00000007b9077209 */ /* 0x000fc80007810000 */
[----:B------:R-:W-:-:S04]  /*1bdf0*/  FMNMX.FTZ R7, R188, R7, !PT ;  /* 0x00000007bc077209 */ /* 0x000fc80007810000 */
[----:B------:R-:W-:-:S03]  /*1be00*/  FMNMX.FTZ R7, R189, R7, !PT ;  /* 0x00000007bd077209 */ /* 0x000fc60007810000 */
[----:B------:R-:W-:Y:S01]  /*1be10*/  QGMMA.64x192x32.F32.E4M3.E4M3 R24, R200, gdesc[UR4], R24, gsb0 ;  /* 0x02e00004c8187df3 */ /* 0x000fe20008000818 */
[----:B------:R-:W-:Y:S01]  /*1be20*/  R2UR UR6, R12 ;  /* 0x000000000c0672ca */ /* 0x000fe200000e0000 */
[----:B------:R-:W-:Y:S01]  /*1be30*/  VIADD R12, R10, 0x300 ;  /* 0x000003000a0c7836 */ /* 0x000fe20000000000 */
[----:B------:R-:W-:Y:S01]  /*1be40*/  R2UR UR7, R13 ;  /* 0x000000000d0772ca */ /* 0x000fe200000e0000 */
[----:B------:R-:W-:Y:S01]  /*1be50*/  IMAD.MOV.U32 R13, RZ, RZ, -0x3ffffff0 ;  /* 0xc0000010ff0d7424 */ /* 0x000fe200078e00ff */
[----:B------:R-:W-:-:S04]  /*1be60*/  FMNMX.FTZ R7, R192, R7, !PT ;  /* 0x00000007c0077209 */ /* 0x000fc80007810000 */
        /* <DEDUP_REMOVED lines=34> */
[----:B------:R-:W-:-:S05]  /*1c090*/  FMNMX.FTZ R7, R133, R7, !PT ;  /* 0x0000000785077209 */ /* 0x000fca0007810000 */
[----:B------:R-:W0:Y:S02]  /*1c0a0*/  SHFL.BFLY PT, R11, R7, 0x2, 0x1f ;  /* 0x0c401f00070b7f89 */ /* 0x000e2400000e0000 */
[----:B0-----:R-:W-:Y:S01]  /*1c0b0*/  FMNMX.FTZ R7, R7, R11, !PT ;  /* 0x0000000b07077209 */ /* 0x001fe20007810000 */
[----:B------:R-:W-:Y:S01]  /*1c0c0*/  IMAD.MOV.U32 R11, RZ, RZ, -0x3ffffff0 ;  /* 0xc0000010ff0b7424 */ /* 0x000fe200078e00ff */
[----:B------:R-:W-:Y:S02]  /*1c0d0*/  WARPGROUP.DEPBAR.LE gsb0, 0x0 ;  /* 0x00008000000079c5 */ /* 0x000fe40000010000 */
[----:B------:R-:W-:-:S06]  /*1c0e0*/  WARPGROUP.ARRIVE ;  /* 0x00000000000079c5 */ /* 0x000fcc0000000000 */
[----:B------:R-:W0:Y:S01]  /*1c0f0*/  S2R R203, SR_TID.X ;  /* 0x0000000000cb7919 */ /* 0x000e220000002100 */
[----:B------:R-:W-:Y:S01]  /*1c100*/  QGMMA.64x192x32.F32.E4M3.E4M3 R24, R204, gdesc[UR4], R24, gsb0 ;  /* 0x02e00004cc187df3 */ /* 0x000fe20008000818 */
[----:B------:R-:W-:Y:S01]  /*1c110*/  R2UR UR6, R12 ;  /* 0x000000000c0672ca */ /* 0x000fe200000e0000 */
[C---:B------:R-:W-:Y:S01]  /*1c120*/  VIADD R12, R10.reuse, 0x480 ;  /* 0x000004800a0c7836 */ /* 0x040fe20000000000 */
[----:B------:R-:W-:Y:S01]  /*1c130*/  R2UR UR7, R13 ;  /* 0x000000000d0772ca */ /* 0x000fe200000e0000 */
[----:B------:R-:W-:Y:S01]  /*1c140*/  VIADD R10, R10, 0x600 ;  /* 0x000006000a0a7836 */ /* 0x000fe20000000000 */
[----:B------:R-:W-:Y:S02]  /*1c150*/  MOV R13, 0xc0000010 ;  /* 0xc0000010000d7802 */ /* 0x000fe40000000f00 */
[----:B0-----:R-:W-:Y:S02]  /*1c160*/  LOP3.LUT R202, R203, 0x7f, RZ, 0xc0, !PT ;  /* 0x0000007fcbca7812 */ /* 0x001fe400078ec0ff */
[----:B------:R-:W0:Y:S02]  /*1c170*/  S2R R203, SR_TID.X ;  /* 0x0000000000cb7919 */ /* 0x000e240000002100 */
[----:B------:R-:W-:-:S02]  /*1c180*/  ISETP.NE.AND P1, PT, R202, RZ, PT ;  /* 0x000000ffca00720c */ /* 0x000fc40003f25270 */
[----:B0-----:R-:W-:Y:S01]  /*1c190*/  SHF.R.U32.HI R203, RZ, 0x7, R203 ;  /* 0x00000007ffcb7819 */ /* 0x001fe200000116cb */
[----:B------:R-:W-:Y:S02]  /*1c1a0*/  WARPGROUP.DEPBAR.LE gsb0, 0x0 ;  /* 0x00008000000079c5 */ /* 0x000fe40000010000 */
[----:B------:R-:W-:-:S06]  /*1c1b0*/  WARPGROUP.ARRIVE ;  /* 0x00000000000079c5 */ /* 0x000fcc0000000000 */
[----:B------:R-:W-:Y:S01]  /*1c1c0*/  QGMMA.64x192x32.F32.E4M3.E4M3 R24, R208, gdesc[UR4], R24, gsb0 ;  /* 0x02e00004d0187df3 */ /* 0x000fe20008000818 */
[----:B------:R-:W-:Y:S02]  /*1c1d0*/  R2UR UR6, R12 ;  /* 0x000000000c0672ca */ /* 0x000fe400000e0000 */
[----:B------:R-:W-:Y:S02]  /*1c1e0*/  FMNMX.FTZ R12, R186, R5, !PT ;  /* 0x00000005ba0c7209 */ /* 0x000fe40007810000 */
[----:B------:R-:W-:Y:S02]  /*1c1f0*/  R2UR UR7, R13 ;  /* 0x000000000d0772ca */ /* 0x000fe400000e0000 */
        /* <DEDUP_REMOVED lines=41> */
[----:B------:R-:W-:Y:S02]  /*1c490*/  WARPGROUP.DEPBAR.LE gsb0, 0x0 ;  /* 0x00008000000079c5 */ /* 0x000fe40000010000 */
[----:B------:R-:W-:-:S06]  /*1c4a0*/  WARPGROUP.ARRIVE ;  /* 0x00000000000079c5 */ /* 0x000fcc0000000000 */
[----:B------:R-:W-:Y:S01]  /*1c4b0*/  QGMMA.64x192x32.F32.E4M3.E4M3 R24, R212, gdesc[UR4], R24, gsb0 ;  /* 0x02e00004d4187df3 */ /* 0x000fe20008000818 */
[----:B------:R-:W-:Y:S02]  /*1c4c0*/  R2UR UR6, R10 ;  /* 0x000000000a0672ca */ /* 0x000fe400000e0000 */
[----:B------:R-:W0:Y:S01]  /*1c4d0*/  SHFL.BFLY PT, R10, R7, 0x1, 0x1f ;  /* 0x0c201f00070a7f89 */ /* 0x000e2200000e0000 */
[----:B------:R-:W-:-:S03]  /*1c4e0*/  R2UR UR7, R11 ;  /* 0x000000000b0772ca */ /* 0x000fc600000e0000 */
[----:B------:R-:W1:Y:S01]  /*1c4f0*/  SHFL.BFLY PT, R11, R13, 0x1, 0x1f ;  /* 0x0c201f000d0b7f89 */ /* 0x000e6200000e0000 */
[----:B0-----:R-:W-:Y:S02]  /*1c500*/  FMNMX.FTZ R10, R7, R10, !PT ;  /* 0x0000000a070a7209 */ /* 0x001fe40007810000 */
[----:B-1----:R-:W-:-:S03]  /*1c510*/  FMNMX.FTZ R11, R13, R11, !PT ;  /* 0x0000000b0d0b7209 */ /* 0x002fc60007810000 */
[----:B------:R-:W-:-:S04]  /*1c520*/  FADD.FTZ R15, -R10, R6 ;  /* 0x000000060a0f7221 */ /* 0x000fc80000010100 */
[----:B------:R-:W-:Y:S01]  /*1c530*/  FMUL.FTZ R20, R2, R15 ;  /* 0x0000000f02147220 */ /* 0x000fe20000410000 */
[----:B------:R-:W-:-:S03]  /*1c540*/  FADD.FTZ R15, -R11, R5 ;  /* 0x000000050b0f7221 */ /* 0x000fc60000010100 */
[----:B------:R-:W-:Y:S01]  /*1c550*/  MUFU.EX2 R5, R20 ;  /* 0x0000001400057308 */ /* 0x000fe20000000800 */
[C---:B------:R-:W-:Y:S01]  /*1c560*/  FMUL.FTZ R6, R2.reuse, R15 ;  /* 0x0000000f02067220 */ /* 0x040fe20000410000 */
[----:B------:R-:W-:-:S04]  /*1c570*/  FFMA.FTZ R15, R2, R10, -8 ;  /* 0xc1000000020f7423 */ /* 0x000fc8000001000a */
[C-C-:B------:R-:W-:Y:S01]  /*1c580*/  FFMA.FTZ R12, R2.reuse, R184, -R15.reuse ;  /* 0x000000b8020c7223 */ /* 0x140fe2000001080f */
[----:B------:R-:W-:-:S01]  /*1c590*/  FFMA.FTZ R7, R2, R185, -R15 ;  /* 0x000000b902077223 */ /* 0x000fc2000001080f */
        /* <DEDUP_REMOVED lines=38> */
[C---:B------:R-:W-:Y:S01]  /*1c800*/  FFMA.FTZ R133, R2.reuse, R11, -8 ;  /* 0xc100000002857423 */ /* 0x040fe2000001000b */
[----:B------:R0:W-:Y:S03]  /*1c810*/  MUFU.EX2 R20, R189 ;  /* 0x000000bd00147308 */ /* 0x0001e60000000800 */
[----:B------:R-:W-:-:S01]  /*1c820*/  FFMA.FTZ R192, R2, R195, -R133 ;  /* 0x000000c302c07223 */ /* 0x000fc20000010885 */
[C-C-:B------:R-:W-:Y:S01]  /*1c830*/  FFMA.FTZ R193, R2.reuse, R198, -R133.reuse ;  /* 0x000000c602c17223 */ /* 0x140fe20000010885 */
[----:B------:R-:W-:-:S01]  /*1c840*/  FFMA.FTZ R170, R2, R170, -R133 ;  /* 0x000000aa02aa7223 */ /* 0x000fc20000010885 */
[C-C-:B------:R-:W-:Y:S01]  /*1c850*/  FFMA.FTZ R171, R2.reuse, R171, -R133.reuse ;  /* 0x000000ab02ab7223 */ /* 0x140fe20000010885 */
[----:B------:R-:W-:-:S01]  /*1c860*/  FFMA.FTZ R174, R2, R174, -R133 ;  /* 0x000000ae02ae7223 */ /* 0x000fc20000010885 */
[----:B------:R-:W-:Y:S01]  /*1c870*/  MUFU.EX2 R6, R6 ;  /* 0x0000000600067308 */ /* 0x000fe20000000800 */
[----:B0-----:R-:W-:-:S01]  /*1c880*/  FFMA.FTZ R189, R2, R186, -R133 ;  /* 0x000000ba02bd7223 */ /* 0x001fc20000010885 */
[C-C-:B------:R-:W-:Y:S01]  /*1c890*/  FFMA.FTZ R186, R2.reuse, R187, -R133.reuse ;  /* 0x000000bb02ba7223 */ /* 0x140fe20000010885 */
[----:B------:R-:W-:-:S01]  /*1c8a0*/  FFMA.FTZ R187, R2, R190, -R133 ;  /* 0x000000be02bb7223 */ /* 0x000fc20000010885 */
[C-C-:B------:R-:W-:Y:S01]  /*1c8b0*/  FFMA.FTZ R190, R2.reuse, R191, -R133.reuse ;  /* 0x000000bf02be7223 */ /* 0x140fe20000010885 */
[----:B------:R-:W-:-:S01]  /*1c8c0*/  FFMA.FTZ R191, R2, R194, -R133 ;  /* 0x000000c202bf7223 */ /* 0x000fc20000010885 */
[C-C-:B------:R-:W-:Y:S01]  /*1c8d0*/  FFMA.FTZ R194, R2.reuse, R199, -R133.reuse ;  /* 0x000000c702c27223 */ /* 0x140fe20000010885 */
[----:B------:R-:W-:-:S01]  /*1c8e0*/  FFMA.FTZ R175, R2, R175, -R133 ;  /* 0x000000af02af7223 */ /* 0x000fc20000010885 */
[----:B------:R-:W0:Y:S01]  /*1c8f0*/  MUFU.EX2 R12, R12 ;  /* 0x0000000c000c7308 */ /* 0x000e220000000800 */
[----:B------:R-:W-:-:S01]  /*1c900*/  FFMA.FTZ R178, R2, R178, -R133 ;  /* 0x000000b202b27223 */ /* 0x000fc20000010885 */
[C-C-:B------:R-:W-:Y:S01]  /*1c910*/  FFMA.FTZ R179, R2.reuse, R179, -R133.reuse ;  /* 0x000000b302b37223 */ /* 0x140fe20000010885 */
[----:B------:R-:W-:-:S01]  /*1c920*/  FFMA.FTZ R182, R2, R182, -R133 ;  /* 0x000000b602b67223 */ /* 0x000fc20000010885 */
[C-C-:B------:R-:W-:Y:S01]  /*1c930*/  FFMA.FTZ R183, R2.reuse, R183, -R133.reuse ;  /* 0x000000b702b77223 */ /* 0x140fe20000010885 */
[----:B------:R-:W-:-:S01]  /*1c940*/  FFMA.FTZ R154, R2, R154, -R133 ;  /* 0x0000009a029a7223 */ /* 0x000fc20000010885 */
[C-C-:B------:R-:W-:Y:S01]  /*1c950*/  FFMA.FTZ R155, R2.reuse, R155, -R133.reuse ;  /* 0x0000009b029b7223 */ /* 0x140fe20000010885 */
[----:B------:R-:W-:-:S01]  /*1c960*/  FFMA.FTZ R158, R2, R158, -R133 ;  /* 0x0000009e029e7223 */ /* 0x000fc20000010885 */
[----:B------:R-:W1:Y:S01]  /*1c970*/  MUFU.EX2 R189, R189 ;  /* 0x000000bd00bd7308 */ /* 0x000e620000000800 */
[----:B------:R-:W-:-:S01]  /*1c980*/  FFMA.FTZ R159, R2, R159, -R133 ;  /* 0x0000009f029f7223 */ /* 0x000fc20000010885 */
[C-C-:B------:R-:W-:Y:S01]  /*1c990*/  FFMA.FTZ R162, R2.reuse, R162, -R133.reuse ;  /* 0x000000a202a27223 */ /* 0x140fe20000010885 */
[----:B------:R-:W-:-:S01]  /*1c9a0*/  FFMA.FTZ R163, R2, R163, -R133 ;  /* 0x000000a302a37223 */ /* 0x000fc20000010885 */
[C-C-:B------:R-:W-:Y:S01]  /*1c9b0*/  FFMA.FTZ R166, R2.reuse, R166, -R133.reuse ;  /* 0x000000a602a67223 */ /* 0x140fe20000010885 */
[----:B------:R-:W-:-:S01]  /*1c9c0*/  FFMA.FTZ R167, R2, R167, -R133 ;  /* 0x000000a702a77223 */ /* 0x000fc20000010885 */
[C-C-:B------:R-:W-:Y:S01]  /*1c9d0*/  FFMA.FTZ R138, R2.reuse, R138, -R133.reuse ;  /* 0x0000008a028a7223 */ /* 0x140fe20000010885 */
[----:B------:R-:W-:-:S01]  /*1c9e0*/  FFMA.FTZ R139, R2, R139, -R133 ;  /* 0x0000008b028b7223 */ /* 0x000fc20000010885 */
[----:B------:R-:W2:Y:S01]  /*1c9f0*/  MUFU.EX2 R7, R7 ;  /* 0x0000000700077308 */ /* 0x000ea20000000800 */
[----:B0-----:R-:W-:-:S01]  /*1ca00*/  FFMA.FTZ R0, R5, R0, R12 ;  /* 0x0000000005007223 */ /* 0x001fc2000001000c */
[C-C-:B------:R-:W-:Y:S01]  /*1ca10*/  FFMA.FTZ R142, R2.reuse, R142, -R133.reuse ;  /* 0x0000008e028e7223 */ /* 0x140fe20000010885 */
[----:B------:R-:W-:-:S01]  /*1ca20*/  FFMA.FTZ R143, R2, R143, -R133 ;  /* 0x0000008f028f7223 */ /* 0x000fc20000010885 */
[C-C-:B------:R-:W-:Y:S01]  /*1ca30*/  FFMA.FTZ R146, R2.reuse, R146, -R133.reuse ;  /* 0x0000009202927223 */ /* 0x140fe20000010885 */
[----:B------:R-:W-:-:S01]  /*1ca40*/  FFMA.FTZ R147, R2, R147, -R133 ;  /* 0x0000009302937223 */ /* 0x000fc20000010885 */
[C-C-:B------:R-:W-:Y:S01]  /*1ca50*/  FFMA.FTZ R150, R2.reuse, R150, -R133.reuse ;  /* 0x0000009602967223 */ /* 0x140fe20000010885 */
[----:B------:R-:W-:-:S01]  /*1ca60*/  FFMA.FTZ R151, R2, R151, -R133 ;  /* 0x0000009702977223 */ /* 0x000fc20000010885 */
[----:B------:R-:W0:Y:S01]  /*1ca70*/  MUFU.EX2 R186, R186 ;  /* 0x000000ba00ba7308 */ /* 0x000e220000000800 */
[----:B-1----:R-:W-:-:S01]  /*1ca80*/  FFMA.FTZ R3, R6, R3, R189 ;  /* 0x0000000306037223 */ /* 0x002fc200000100bd */
[C-C-:B------:R-:W-:Y:S01]  /*1ca90*/  FFMA.FTZ R122, R2.reuse, R122, -R133.reuse ;  /* 0x0000007a027a7223 */ /* 0x140fe20000010885 */
[----:B------:R-:W-:-:S01]  /*1caa0*/  FFMA.FTZ R123, R2, R123, -R133 ;  /* 0x0000007b027b7223 */ /* 0x000fc20000010885 */
[C-C-:B------:R-:W-:Y:S01]  /*1cab0*/  FFMA.FTZ R126, R2.reuse, R126, -R133.reuse ;  /* 0x0000007e027e7223 */ /* 0x140fe20000010885 */
[----:B------:R-:W-:-:S01]  /*1cac0*/  FFMA.FTZ R127, R2, R127, -R133 ;  /* 0x0000007f027f7223 */ /* 0x000fc20000010885 */
[C-C-:B------:R-:W-:Y:S01]  /*1cad0*/  FFMA.FTZ R130, R2.reuse, R130, -R133.reuse ;  /* 0x0000008202827223 */ /* 0x140fe20000010885 */
[----:B------:R-:W-:-:S01]  /*1cae0*/  FFMA.FTZ R131, R2, R131, -R133 ;  /* 0x0000008302837223 */ /* 0x000fc20000010885 */
[----:B------:R-:W1:Y:S01]  /*1caf0*/  MUFU.EX2 R13, R13 ;  /* 0x0000000d000d7308 */ /* 0x000e620000000800 */
[----:B--2---:R-:W-:-:S01]  /*1cb00*/  FADD.FTZ R0, R7, R0 ;  /* 0x0000000007007221 */ /* 0x004fc20000010000 */
[C-C-:B------:R-:W-:Y:S01]  /*1cb10*/  FFMA.FTZ R134, R2.reuse, R134, -R133.reuse ;  /* 0x0000008602867223 */ /* 0x140fe20000010885 */
[----:B------:R-:W-:-:S05]  /*1cb20*/  FFMA.FTZ R133, R2, R135, -R133 ;  /* 0x0000008702857223 */ /* 0x000fca0000010885 */
[----:B------:R-:W2:Y:S01]  /*1cb30*/  MUFU.EX2 R187, R187 ;  /* 0x000000bb00bb7308 */ /* 0x000ea20000000800 */
[----:B0-----:R-:W-:-:S07]  /*1cb40*/  FADD.FTZ R196, R186, R3 ;  /* 0x00000003bac47221 */ /* 0x001fce0000010000 */
[----:B------:R-:W0:Y:S01]  /*1cb50*/  MUFU.EX2 R190, R190 ;  /* 0x000000be00be7308 */ /* 0x000e220000000800 */
[----:B-1----:R-:W-:-:S04]  /*1cb60*/  FADD.FTZ R3, R13, R0 ;  /* 0x000000000d037221 */ /* 0x002fc80000010000 */
[----:B------:R-:W-:-:S03]  /*1cb70*/  FADD.FTZ R0, R20, R3 ;  /* 0x0000000314007221 */ /* 0x000fc60000010000 */
        /* <DEDUP_REMOVED lines=11> */
[----:B-1----:R-:W-:-:S01]  /*1cc30*/  FADD.FTZ R196, R192, R195 ;  /* 0x000000c3c0c47221 */ /* 0x002fc20000010000 */
[----:B------:R-:W-:Y:S02]  /*1cc40*/  WARPGROUP.DEPBAR.LE gsb0, 0x0 ;  /* 0x00008000000079c5 */ /* 0x000fe40000010000 */
[----:B------:R-:W-:-:S04]  /*1cc50*/  WARPGROUP.ARRIVE ;  /* 0x00000000000079c5 */ /* 0x000fc80000000000 */
[----:B------:R-:W1:Y:S01]  /*1cc60*/  MUFU.EX2 R188, R188 ;  /* 0x000000bc00bc7308 */ /* 0x000e620000000800 */
[----:B--2---:R-:W-:-:S01]  /*1cc70*/  FADD.FTZ R3, R185, R0 ;  /* 0x00000000b9037221 */ /* 0x004fc20000010000 */
[----:B------:R-:W-:Y:S01]  /*1cc80*/  QGMMA.64x192x32.F32.E4M3.E4M3 R24, R216, gdesc[UR4], R24, gsb0 ;  /* 0x02e00004d8187df3 */ /* 0x000fe20008000818 */
[----:B0-----:R-:W-:-:S05]  /*1cc90*/  FADD.FTZ R195, R193, R196 ;  /* 0x000000c4c1c37221 */ /* 0x001fca0000010000 */
[----:B------:R-:W0:Y:S08]  /*1cca0*/  MUFU.EX2 R194, R194 ;  /* 0x000000c200c27308 */ /* 0x000e300000000800 */
        /* <DEDUP_REMOVED lines=50> */
[----:B------:R-:W-:-:S06]  /*1cfd0*/  WARPGROUP.DEPBAR.LE gsb0, 0x0 ;  /* 0x00008000000079c5 */ /* 0x000fcc0000010000 */
        /* <DEDUP_REMOVED lines=31> */
[----:B0-----:R-:W-:-:S01]  /*1d1d0*/  FADD.FTZ R3, R141, R0 ;  /* 0x000000008d037221 */ /* 0x001fc20000010000 */
[----:B------:R-:W-:-:S06]  /*1d1e0*/  IADD3 R0, -R203, 0xb, RZ ;  /* 0x0000000bcb007810 */ /* 0x000fcc0007ffe1ff */
        /* <DEDUP_REMOVED lines=12> */
[----:B------:R-:W-:-:S04]  /*1d2b0*/  @!P1 IMAD R3, R9, 0x8, R18 ;  /* 0x0000000809039824 */ /* 0x000fc800078e0212 */
[----:B------:R-:W-:Y:S02]  /*1d2c0*/  @!P1 VIADD R3, R3, 0x33440 ;  /* 0x0003344003039836 */ /* 0x000fe40000000000 */
[----:B------:R-:W0:Y:S01]  /*1d2d0*/  MUFU.EX2 R151, R151 ;  /* 0x0000009700977308 */ /* 0x000e220000000800 */
[----:B--2---:R-:W-:-:S02]  /*1d2e0*/  FADD.FTZ R198, R150, R195 ;  /* 0x000000c396c67221 */ /* 0x004fc40000010000 */
[----:B------:R-:W-:Y:S01]  /*1d2f0*/  @!P1 PRMT R3, RZ, 0x654, R3 ;  /* 0x00000654ff039816 */ /* 0x000fe20000000003 */
[----:B------:R2:W-:Y:S06]  /*1d300*/  BAR.ARV R0, 0x100 ;  /* 0x000400000000751d */ /* 0x0005ec0000002000 */
[----:B------:R-:W3:Y:S01]  /*1d310*/  MUFU.EX2 R120, R120 ;  /* 0x0000007800787308 */ /* 0x000ee20000000800 */
[----:B-1----:R-:W-:-:S01]  /*1d320*/  FADD.FTZ R195, R149, R196 ;  /* 0x000000c495c37221 */ /* 0x002fc20000010000 */
[----:B------:R1:W-:Y:S01]  /*1d330*/  @!P1 SYNCS.ARRIVE.TRANS64.RED.A1T0 RZ, [R3+URZ], RZ ;  /* 0x000000ff03ff99a7 */ /* 0x0003e2000810043f */
[----:B0-----:R-:W-:-:S05]  /*1d340*/  FADD.FTZ R197, R151, R198 ;  /* 0x000000c697c57221 */ /* 0x001fca0000010000 */
[----:B------:R-:W0:Y:S08]  /*1d350*/  MUFU.EX2 R122, R122 ;  /* 0x0000007a007a7308 */ /* 0x000e300000000800 */
[----:B------:R-:W4:Y:S01]  /*1d360*/  MUFU.EX2 R121, R121 ;  /* 0x0000007900797308 */ /* 0x000f220000000800 */
[----:B---3--:R-:W-:-:S07]  /*1d370*/  FADD.FTZ R198, R120, R195 ;  /* 0x000000c378c67221 */ /* 0x008fce0000010000 */
[----:B------:R-:W3:Y:S01]  /*1d380*/  MUFU.EX2 R123, R123 ;  /* 0x0000007b007b7308 */ /* 0x000ee20000000800 */
[----:B0-----:R-:W-:-:S07]  /*1d390*/  FADD.FTZ R196, R122, R197 ;  /* 0x000000c57ac47221 */ /* 0x001fce0000010000 */
[----:B------:R-:W2:Y:S01]  /*1d3a0*/  MUFU.EX2 R124, R124 ;  /* 0x0000007c007c7308 */ /* 0x000ea20000000800 */
[----:B----4-:R-:W-:-:S07]  /*1d3b0*/  FADD.FTZ R195, R121, R198 ;  /* 0x000000c679c37221 */ /* 0x010fce0000010000 */
[----:B------:R-:W0:Y:S01]  /*1d3c0*/  MUFU.EX2 R126, R126 ;  /* 0x0000007e007e7308 */ /* 0x000e220000000800 */
[----:B---3--:R-:W-:-:S07]  /*1d3d0*/  FADD.FTZ R197, R123, R196 ;  /* 0x000000c47bc57221 */ /* 0x008fce0000010000 */
        /* <DEDUP_REMOVED lines=20> */
[----:B0-----:R-:W-:-:S03]  /*1d520*/  FADD.FTZ R0, R15, R0 ;  /* 0x000000000f007221 */ /* 0x001fc60000010000 */
[----:B-1----:R-:W-:Y:S01]  /*1d530*/  FADD.FTZ R3, R133, R196 ;  /* 0x000000c485037221 */ /* 0x002fe20000010000 */
[----:B------:R-:W-:Y:S06]  /*1d540*/  @!P0 BRA `(.L_x_586) ;  /* 0x0000000000048947 */ /* 0x000fec0003800000 */
[----:B------:R-:W-:Y:S01]  /*1d550*/  BPT.TRAP 0x1 ;  /* 0x000000040000795c */ /* 0x000fe20000300000 */
.L_x_586:
[----:B------:R-:W-:Y:S01]  /*1d560*/  F2FP.SATFINITE.E4M3.F32.PACK_AB_MERGE_C R13, R20, R13, RZ ;  /* 0x0000000d140d723e */ /* 0x000fe200048070ff */
[-C--:B------:R-:W-:Y:S01]  /*1d570*/  FMUL.FTZ R24, R24, R5.reuse ;  /* 0x0000000518187220 */ /* 0x080fe20000410000 */
[----:B------:R-:W-:Y:S01]  /*1d580*/  ISETP.GT.AND P1, PT, R4, RZ, PT ;  /* 0x000000ff0400720c */ /* 0x000fe20003f24270 */
[-C--:B------:R-:W-:Y:S01]  /*1d590*/  FMUL.FTZ R25, R25, R5.reuse ;  /* 0x0000000519197220 */ /* 0x080fe20000410000 */
[----:B------:R-:W-:Y:S01]  /*1d5a0*/  F2FP.SATFINITE.E4M3.F32.PACK_AB_MERGE_C R200, R7, R12, R13 ;  /* 0x0000000c07c8723e */ /* 0x000fe2000480700d */
[----:B------:R-:W-:Y:S01]  /*1d5b0*/  IMAD R7, R8, 0x8, R18 ;  /* 0x0000000808077824 */ /* 0x000fe200078e0212 */
[----:B------:R-:W-:Y:S01]  /*1d5c0*/  MOV R8, UR42 ;  /* 0x0000002a00087c02 */ /* 0x000fe20008000f00 */
[----:B------:R-:W-:Y:S01]  /*1d5d0*/  FMUL.FTZ R28, R28, R5 ;  /* 0x000000051c1c7220 */ /* 0x000fe20000410000 */
[----:B------:R-:W-:Y:S01]  /*1d5e0*/  F2FP.SATFINITE.E4M3.F32.PACK_AB_MERGE_C R187, R190, R187, RZ ;  /* 0x000000bbbebb723e */ /* 0x000fe200048070ff */
[----:B------:R-:W-:Y:S01]  /*1d5f0*/  VIADD R7, R7, 0x33460 ;  /* 0x0003346007077836 */ /* 0x000fe20000000000 */
[----:B------:R-:W-:Y:S01]  /*1d600*/  F2FP.SATFINITE.E4M3.F32.PACK_AB_MERGE_C R185, R188, R185, RZ ;  /* 0x000000b9bcb9723e */ /* 0x000fe200048070ff */
[----:B------:R-:W-:Y:S01]  /*1d610*/  FMUL.FTZ R29, R29, R5 ;  /* 0x000000051d1d7220 */ /* 0x000fe20000410000 */
[----:B------:R-:W-:Y:S01]  /*1d620*/  F2FP.SATFINITE.E4M3.F32.PACK_AB_MERGE_C R193, R194, R193, RZ ;  /* 0x000000c1c2c1723e */ /* 0x000fe200048070ff */
[-C--:B------:R-:W-:Y:S01]  /*1d630*/  FMUL.FTZ R32, R32, R5.reuse ;  /* 0x0000000520207220 */ /* 0x080fe20000410000 */
        /* <DEDUP_REMOVED lines=110> */
[----:B------:R-:W-:Y:S01]  /*1dd20*/  VIADD R4, R4, 0xffffffff ;  /* 0xffffffff04047836 */ /* 0x000fe20000000000 */
[----:B------:R-:W-:Y:S01]  /*1dd30*/  F2FP.SATFINITE.E4M3.F32.PACK_AB_MERGE_C R202, R184, R21, R185 ;  /* 0x00000015b8ca723e */ /* 0x000fe200048070b9 */
[----:B------:R-:W-:Y:S01]  /*1dd40*/  IMAD.MOV.U32 R5, RZ, RZ, R11 ;  /* 0x000000ffff057224 */ /* 0x000fe200078e000b */
[----:B------:R-:W-:Y:S01]  /*1dd50*/  F2FP.SATFINITE.E4M3.F32.PACK_AB_MERGE_C R203, R192, R191, R193 ;  /* 0x000000bfc0cb723e */ /* 0x000fe200048070c1 */
[----:B------:R-:W-:Y:S01]  /*1dd60*/  IMAD.MOV.U32 R6, RZ, RZ, R10 ;  /* 0x000000ffff067224 */ /* 0x000fe200078e000a */
[----:B------:R-:W-:Y:S01]  /*1dd70*/  F2FP.SATFINITE.E4M3.F32.PACK_AB_MERGE_C R204, R169, R168, R172 ;  /* 0x000000a8a9cc723e */ /* 0x000fe200048070ac */
[----:B0-----:R-:W-:Y:S01]  /*1dd80*/  IMAD.MOV.U32 R7, RZ, RZ, R227 ;  /* 0x000000ffff077224 */ /* 0x001fe200078e00e3 */
        /* <DEDUP_REMOVED lines=15> */
[----:B------:R-:W-:Y:S01]  /*1de80*/  MOV R8, R9 ;  /* 0x0000000900087202 */ /* 0x000fe20000000f00 */
[----:B------:R-:W-:Y:S06]  /*1de90*/  @P1 BRA `(.L_x_587) ;  /* 0xffffffc800fc1947 */ /* 0x000fec000383ffff */
[----:B------:R-:W-:-:S07]  /*1dea0*/  IMAD.MOV.U32 R148, RZ, RZ, R9 ;  /* 0x000000ffff947224 */ /* 0x000fce00078e0009 */
.L_x_576:
[----:B------:R-:W-:Y:S05]  /*1deb0*/  WARPSYNC.ALL ;  /* 0x0000000000007948 */ /* 0x000fea0003800000 */
[----:B------:R-:W-:Y:S06]  /*1dec0*/  BAR.ARV 0x8, 0x120 ;  /* 0x0204800000007b1d */ /* 0x000fec0000002000 */
[----:B------:R-:W-:Y:S05]  /*1ded0*/  @!P0 BRA `(.L_x_588) ;  /* 0x0000000000048947 */ /* 0x000fea0003800000 */
[----:B------:R-:W-:Y:S01]  /*1dee0*/  BPT.TRAP 0x1 ;  /* 0x000000040000795c */ /* 0x000fe20000300000 */
.L_x_588:
[----:B------:R-:W-:Y:S01]  /*1def0*/  IMAD R15, R148, 0x8, R18 ;  /* 0x00000008940f7824 */ /* 0x000fe200078e0212 */
[----:B------:R-:W-:-:S04]  /*1df00*/  SHF.L.U32 R4, R227, 0x1f, RZ ;  /* 0x0000001fe3047819 */ /* 0x000fc800000006ff */
[----:B------:R0:W1:Y:S01]  /*1df10*/  SYNCS.PHASECHK.TRANS64.TRYWAIT P1, [R15+URZ+0x33450], R4 ;  /* 0x033450040f0075a7 */ /* 0x000062000802017f */
[----:B------:R-:W-:Y:S05]  /*1df20*/  @!P0 BRA `(.L_x_589) ;  /* 0x0000000000048947 */ /* 0x000fea0003800000 */
[----:B------:R-:W-:Y:S01]  /*1df30*/  BPT.TRAP 0x1 ;  /* 0x000000040000795c */ /* 0x000fe20000300000 */
.L_x_589:
[----:B------:R-:W-:-:S05]  /*1df40*/  VIADD R18, R18, 0x200 ;  /* 0x0000020012127836 */ /* 0x000fca0000000000 */
[----:B------:R-:W-:-:S04]  /*1df50*/  SHF.R.U32.HI R18, RZ, 0x4, R18 ;  /* 0x00000004ff127819 */ /* 0x000fc80000011612 */
[----:B------:R-:W-:-:S04]  /*1df60*/  LOP3.LUT R18, R18, 0x3fff, RZ, 0xc0, !PT ;  /* 0x00003fff12127812 */ /* 0x000fc800078ec0ff */
[----:B------:R-:W-:Y:S01]  /*1df70*/  LOP3.LUT R5, R18, 0x10000, RZ, 0xfc, !PT ;  /* 0x0001000012057812 */ /* 0x000fe200078efcff */
[----:B-1----:R-:W-:Y:S06]  /*1df80*/  @P1 BRA `(.L_x_590) ;  /* 0x0000000000081947 */ /* 0x002fec0003800000 */
[----:B------:R-:W1:Y:S02]  /*1df90*/  SYNCS.PHASECHK.TRANS64.TRYWAIT P1, [R15+URZ+0x33450], R4 ;  /* 0x033450040f0075a7 */ /* 0x000e64000802017f */
[----:B-1----:R-:W-:Y:S05]  /*1dfa0*/  @!P1 BRA `(.L_x_591) ;  /* 0x000000ac004c9947 */ /* 0x002fea0003800000 */
.L_x_590:
[----:B01----:R-:W-:Y:S01]  /*1dfb0*/  IMAD R4, R148, 0x780, R5 ;  /* 0x0000078094047824 */ /* 0x003fe200078e0205 */
[----:B------:R-:W2:Y:S01]  /*1dfc0*/  LDL R18, [R1+0x10] ;  /* 0x0000100001127983 */ /* 0x000ea20000100800 */
[----:B------:R-:W-:Y:S01]  /*1dfd0*/  IMAD.MOV.U32 R5, RZ, RZ, -0x3ffffff0 ;  /* 0xc0000010ff057424 */ /* 0x000fe200078e00ff */
[----:B------:R-:W-:Y:S05]  /*1dfe0*/  WARPSYNC.ALL ;  /* 0x0000000000007948 */ /* 0x000fea0003800000 */
[C---:B------:R-:W-:Y:S01]  /*1dff0*/  R2UR UR6, R4.reuse ;  /* 0x00000000040672ca */ /* 0x040fe200000e0000 */
[----:B------:R-:W3:Y:S01]  /*1e000*/  LDL.LU R14, [R1+0x4] ;  /* 0x00000400010e7983 */ /* 0x000ee20000300800 */
[----:B------:R-:W-:Y:S01]  /*1e010*/  R2UR UR7, R5 ;  /* 0x00000000050772ca */ /* 0x000fe200000e0000 */
[----:B------:R-:W-:Y:S01]  /*1e020*/  WARPGROUP.ARRIVE ;  /* 0x00000000000079c5 */ /* 0x000fe20000000000 */
[----:B------:R-:W-:Y:S01]  /*1e030*/  VIADD R6, R4, 0x180 ;  /* 0x0000018004067836 */ /* 0x000fe20000000000 */
[----:B------:R-:W-:Y:S01]  /*1e040*/  MOV R7, 0xc0000010 ;  /* 0xc000001000077802 */ /* 0x000fe20000000f00 */
[----:B------:R-:W-:-:S02]  /*1e050*/  ULDC.64 UR4, c[0x0][0x9a0] ;  /* 0x0002680000047ab9 */ /* 0x000fc40000000a00 */
[----:B------:R-:W-:-:S04]  /*1e060*/  ISETP.NE.U32.AND P1, PT, RZ, UR4, PT ;  /* 0x00000004ff007c0c */ /* 0x000fc8000bf25070 */
[----:B------:R-:W-:-:S03]  /*1e070*/  ISETP.NE.AND.EX P1, PT, RZ, UR5, PT, P1 ;  /* 0x00000005ff007c0c */ /* 0x000fc6000bf25310 */
[----:B------:R-:W-:Y:S01]  /*1e080*/  QGMMA.64x192x32.F32.E4M3.E4M3 R24, R200, gdesc[UR4], R24, gsb0 ;  /* 0x02e00004c8187df3 */ /* 0x000fe20008000818 */
[----:B------:R-:W-:Y:S01]  /*1e090*/  R2UR UR6, R6 ;  /* 0x00000000060672ca */ /* 0x000fe200000e0000 */
[----:B------:R-:W-:Y:S01]  /*1e0a0*/  VIADD R6, R4, 0x300 ;  /* 0x0000030004067836 */ /* 0x000fe20000000000 */
[----:B------:R-:W-:Y:S01]  /*1e0b0*/  R2UR UR7, R7 ;  /* 0x00000000070772ca */ /* 0x000fe200000e0000 */
[----:B------:R-:W-:-:S06]  /*1e0c0*/  IMAD.MOV.U32 R7, RZ, RZ, -0x3ffffff0 ;  /* 0xc0000010ff077424 */ /* 0x000fcc00078e00ff */
[----:B------:R-:W0:Y:S08]  /*1e0d0*/  @P1 LDC.64 R8, c[0x0][0x9c8] ;  /* 0x00027200ff081b82 */ /* 0x000e300000000a00 */
[----:B------:R-:W1:Y:S01]  /*1e0e0*/  @P1 LDC.64 R12, c[0x0][0x9d0] ;  /* 0x00027400ff0c1b82 */ /* 0x000e620000000a00 */
[----:B------:R-:W-:Y:S02]  /*1e0f0*/  WARPGROUP.DEPBAR.LE gsb0, 0x0 ;  /* 0x00008000000079c5 */ /* 0x000fe40000010000 */
[----:B------:R-:W-:-:S06]  /*1e100*/  WARPGROUP.ARRIVE ;  /* 0x00000000000079c5 */ /* 0x000fcc0000000000 */
[----:B------:R-:W-:Y:S01]  /*1e110*/  QGMMA.64x192x32.F32.E4M3.E4M3 R24, R204, gdesc[UR4], R24, gsb0 ;  /* 0x02e00004cc187df3 */ /* 0x000fe20008000818 */
[----:B------:R-:W-:Y:S02]  /*1e120*/  R2UR UR6, R6 ;  /* 0x00000000060672ca */ /* 0x000fe400000e0000 */
[----:B------:R-:W-:Y:S01]  /*1e130*/  R2UR UR7, R7 ;  /* 0x00000000070772ca */ /* 0x000fe200000e0000 */
[----:B0-----:R-:W-:-:S04]  /*1e140*/  @P1 IMAD.WIDE.U32 R6, R236, R8, RZ ;  /* 0x00000008ec061225 */ /* 0x001fc800078e00ff */
[----:B--2---:R-:W-:-:S04]  /*1e150*/  @P1 IMAD R5, R18, R8, RZ ;  /* 0x0000000812051224 */ /* 0x004fc800078e02ff */
[----:B------:R-:W-:Y:S01]  /*1e160*/  @P1 IMAD R9, R236, R9, R5 ;  /* 0x00000009ec091224 */ /* 0x000fe200078e0205 */
[----:B---3--:R-:W-:-:S03]  /*1e170*/  @P1 SHF.R.S32.HI R5, RZ, 0x1f, R14 ;  /* 0x0000001fff051819 */ /* 0x008fc6000001140e */
[----:B------:R-:W-:Y:S02]  /*1e180*/  @P1 IMAD.IADD R7, R7, 0x1, R9 ;  /* 0x0000000107071824 */ /* 0x000fe400078e0209 */
[-C--:B-1----:R-:W-:Y:S02]  /*1e190*/  @P1 IMAD R8, R5, R12.reuse, RZ ;  /* 0x0000000c05081224 */ /* 0x082fe400078e02ff */
[----:B------:R-:W-:-:S04]  /*1e1a0*/  @P1 IMAD.WIDE.U32 R6, R14, R12, R6 ;  /* 0x0000000c0e061225 */ /* 0x000fc800078e0006 */
[----:B------:R-:W-:Y:S01]  /*1e1b0*/  @P1 IMAD R5, R14, R13, R8 ;  /* 0x0000000d0e051224 */ /* 0x000fe200078e0208 */
[----:B------:R-:W-:Y:S01]  /*1e1c0*/  @P1 LEA R8, P2, R6, UR4, 0x2 ;  /* 0x0000000406081c11 */ /* 0x000fe2000f8410ff */
[----:B------:R-:W-:Y:S02]  /*1e1d0*/  IMAD.MOV.U32 R12, RZ, RZ, 0x3f800000 ;  /* 0x3f800000ff0c7424 */ /* 0x000fe400078e00ff */
[----:B------:R-:W-:-:S05]  /*1e1e0*/  @P1 IMAD.IADD R5, R7, 0x1, R5 ;  /* 0x0000000107051824 */ /* 0x000fca00078e0205 */
[----:B------:R-:W-:-:S05]  /*1e1f0*/  @P1 LEA.HI.X R9, R6, UR5, R5, 0x2, P2 ;  /* 0x0000000506091c11 */ /* 0x000fca00090f1405 */
[----:B------:R0:W2:Y:S01]  /*1e200*/  @P1 LDG.E R12, desc[UR54][R8.64] ;  /* 0x00000036080c1981 */ /* 0x0000a2000c1e1900 */
[----:B------:R-:W-:Y:S02]  /*1e210*/  WARPGROUP.DEPBAR.LE gsb0, 0x0 ;  /* 0x00008000000079c5 */ /* 0x000fe40000010000 */
[----:B------:R-:W-:-:S06]  /*1e220*/  WARPGROUP.ARRIVE ;  /* 0x00000000000079c5 */ /* 0x000fcc0000000000 */
[----:B------:R-:W-:Y:S01]  /*1e230*/  QGMMA.64x192x32.F32.E4M3.E4M3 R24, R208, gdesc[UR4], R24, gsb0 ;  /* 0x02e00004d0187df3 */ /* 0x000fe20008000818 */
[----:B------:R-:W-:Y:S01]  /*1e240*/  IMAD.MOV.U32 R7, RZ, RZ, -0x3ffffff0 ;  /* 0xc0000010ff077424 */ /* 0x000fe200078e00ff */
[----:B------:R-:W-:-:S04]  /*1e250*/  IADD3 R6, R4, 0x480, RZ ;  /* 0x0000048004067810 */ /* 0x000fc80007ffe0ff */
[----:B------:R-:W-:Y:S02]  /*1e260*/  R2UR UR6, R6 ;  /* 0x00000000060672ca */ /* 0x000fe400000e0000 */
[----:B------:R-:W-:Y:S01]  /*1e270*/  R2UR UR7, R7 ;  /* 0x00000000070772ca */ /* 0x000fe200000e0000 */
[----:B------:R-:W-:Y:S02]  /*1e280*/  VIADD R4, R4, 0x600 ;  /* 0x0000060004047836 */ /* 0x000fe40000000000 */
[----:B------:R-:W-:Y:S01]  /*1e290*/  IMAD.MOV.U32 R5, RZ, RZ, -0x3ffffff0 ;  /* 0xc0000010ff057424 */ /* 0x000fe200078e00ff */
[----:B------:R-:W1:Y:S01]  /*1e2a0*/  SHFL.BFLY PT, R6, R3, 0x2, 0x1f ;  /* 0x0c401f0003067f89 */ /* 0x000e6200000e0000 */
[----:B------:R-:W-:Y:S02]  /*1e2b0*/  WARPGROUP.DEPBAR.LE gsb0, 0x0 ;  /* 0x00008000000079c5 */ /* 0x000fe40000010000 */
[----:B------:R-:W-:-:S06]  /*1e2c0*/  WARPGROUP.ARRIVE ;  /* 0x00000000000079c5 */ /* 0x000fcc0000000000 */
[----:B------:R-:W-:Y:S01]  /*1e2d0*/  QGMMA.64x192x32.F32.E4M3.E4M3 R24, R212, gdesc[UR4], R24, gsb0 ;  /* 0x02e00004d4187df3 */ /* 0x000fe20008000818 */
[----:B------:R-:W-:Y:S02]  /*1e2e0*/  R2UR UR6, R4 ;  /* 0x00000000040672ca */ /* 0x000fe400000e0000 */
[----:B------:R-:W-:Y:S02]  /*1e2f0*/  R2UR UR7, R5 ;  /* 0x00000000050772ca */ /* 0x000fe400000e0000 */
[----:B------:R-:W3:Y:S01]  /*1e300*/  SHFL.BFLY PT, R5, R0, 0x2, 0x1f ;  /* 0x0c401f0000057f89 */ /* 0x000ee200000e0000 */
[----:B-1----:R-:W-:-:S05]  /*1e310*/  FADD.FTZ R6, R6, R3 ;  /* 0x0000000306067221 */ /* 0x002fca0000010000 */
[----:B------:R-:W0:Y:S01]  /*1e320*/  SHFL.BFLY PT, R7, R6, 0x1, 0x1f ;  /* 0x0c201f0006077f89 */ /* 0x000e2200000e0000 */
[----:B---3--:R-:W-:-:S05]  /*1e330*/  FADD.FTZ R5, R5, R0 ;  /* 0x0000000005057221 */ /* 0x008fca0000010000 */
[----:B------:R-:W1:Y:S01]  /*1e340*/  SHFL.BFLY PT, R4, R5, 0x1, 0x1f ;  /* 0x0c201f0005047f89 */ /* 0x000e6200000e0000 */
[----:B0-----:R-:W-:-:S01]  /*1e350*/  FADD.FTZ R9, R6, R7 ;  /* 0x0000000706097221 */ /* 0x001fc20000010000 */
[----:B------:R-:W-:-:S03]  /*1e360*/  IMAD.MOV.U32 R7, RZ, RZ, RZ ;  /* 0x000000ffff077224 */ /* 0x000fc600078e00ff */
[----:B------:R-:W-:Y:S01]  /*1e370*/  FMUL.FTZ R14, R9, 0.00390625 ;  /* 0x3b800000090e7820 */ /* 0x000fe20000410000 */
[----:B-1----:R-:W-:-:S05]  /*1e380*/  FADD.FTZ R8, R5, R4 ;  /* 0x0000000405087221 */ /* 0x002fca0000010000 */
[C---:B------:R-:W-:Y:S01]  /*1e390*/  FSETP.NE.FTZ.AND P1, PT, R8.reuse, RZ, PT ;  /* 0x000000ff0800720b */ /* 0x040fe20003f35000 */
[----:B------:R-:W-:Y:S01]  /*1e3a0*/  FMUL.FTZ R13, R8, 0.00390625 ;  /* 0x3b800000080d7820 */ /* 0x000fe20000410000 */
[----:B------:R-:W-:-:S04]  /*1e3b0*/  FSETP.NE.FTZ.AND P3, PT, R14, RZ, PT ;  /* 0x000000ff0e00720b */ /* 0x000fc80003f75000 */
[----:B------:R-:W-:-:S07]  /*1e3c0*/  FSETP.NE.FTZ.AND P2, PT, R13, RZ, PT ;  /* 0x000000ff0d00720b */ /* 0x000fce0003f55000 */
        /* <DEDUP_REMOVED lines=9> */
[----:B------:R-:W-:Y:S01]  /*1e460*/  @P2 FMUL.FTZ R3, R2, 0.69314718246459960938 ;  /* 0x3f31721802032820 */ /* 0x000fe20000410000 */
[----:B0-----:R-:W-:Y:S01]  /*1e470*/  @P2 FMUL.FTZ R0, R0, 0.69314718246459960938 ;  /* 0x3f31721800002820 */ /* 0x001fe20000410000 */
[----:B------:R-:W-:Y:S01]  /*1e480*/  @P3 FMUL.FTZ R21, R2, 0.69314718246459960938 ;  /* 0x3f31721802153820 */ /* 0x000fe20000410000 */
[----:B------:R-:W-:Y:S01]  /*1e490*/  MOV R120, 0xff800000 ;  /* 0xff80000000787802 */ /* 0x000fe20000000f00 */
[----:B------:R-:W-:-:S02]  /*1e4a0*/  IMAD.MOV.U32 R121, RZ, RZ, -0x800000 ;  /* 0xff800000ff797424 */ /* 0x000fc400078e00ff */
[----:B------:R-:W-:Y:S01]  /*1e4b0*/  @P2 FFMA.FTZ R120, R3, R10, R0 ;  /* 0x0000000a03782223 */ /* 0x000fe20000010000 */
[----:B-1----:R-:W-:Y:S01]  /*1e4c0*/  @P3 FMUL.FTZ R4, R4, 0.69314718246459960938 ;  /* 0x3f31721804043820 */ /* 0x002fe20000410000 */
[----:B--2---:R-:W-:-:S03]  /*1e4d0*/  FMUL.FTZ R3, R7, R12 ;  /* 0x0000000c07037220 */ /* 0x004fc60000410000 */
[----:B------:R-:W-:Y:S01]  /*1e4e0*/  @P3 FFMA.FTZ R121, R21, R11, R4 ;  /* 0x0000000b15793223 */ /* 0x000fe20000010004 */
[----:B---3--:R-:W-:Y:S01]  /*1e4f0*/  FMUL.FTZ R0, R5, R12 ;  /* 0x0000000c05007220 */ /* 0x008fe20000410000 */
[----:B------:R-:W-:Y:S02]  /*1e500*/  WARPGROUP.DEPBAR.LE gsb0, 0x0 ;  /* 0x00008000000079c5 */ /* 0x000fe40000010000 */
[----:B------:R-:W-:Y:S05]  /*1e510*/  @!P0 BRA `(.L_x_592) ;  /* 0x0000000000048947 */ /* 0x000fea0003800000 */
[----:B------:R-:W-:Y:S01]  /*1e520*/  BPT.TRAP 0x1 ;  /* 0x000000040000795c */ /* 0x000fe20000300000 */
.L_x_592:
[----:B------:R-:W-:Y:S02]  /*1e530*/  VIADD R2, R15, 0x33460 ;  /* 0x000334600f027836 */ /* 0x000fe40000000000 */
[-C--:B------:R-:W-:Y:S01]  /*1e540*/  FMUL.FTZ R21, R32, R3.reuse ;  /* 0x0000000320157220 */ /* 0x080fe20000410000 */
[----:B------:R-:W-:Y:S02]  /*1e550*/  IMAD.U32 R7, RZ, RZ, UR42 ;  /* 0x0000002aff077e24 */ /* 0x000fe4000f8e00ff */
[-C--:B------:R-:W-:Y:S01]  /*1e560*/  FMUL.FTZ R5, R24, R3.reuse ;  /* 0x0000000318057220 */ /* 0x080fe20000410000 */
[----:B------:R-:W-:Y:S02]  /*1e570*/  VIADD R148, R148, 0x1 ;  /* 0x0000000194947836 */ /* 0x000fe40000000000 */
[-C--:B------:R-:W-:Y:S01]  /*1e580*/  FMUL.FTZ R4, R25, R3.reuse ;  /* 0x0000000319047220 */ /* 0x080fe20000410000 */
[-C--:B------:R-:W-:Y:S01]  /*1e590*/  FMUL.FTZ R122, R36, R3.reuse ;  /* 0x00000003247a7220 */ /* 0x080fe20000410000 */
[----:B------:R-:W-:Y:S01]  /*1e5a0*/  PRMT R2, R7, 0x654, R2 ;  /* 0x0000065407027816 */ /* 0x000fe20000000002 */
[-C--:B------:R-:W-:Y:S01]  /*1e5b0*/  FMUL.FTZ R32, R45, R3.reuse ;  /* 0x000000032d207220 */ /* 0x080fe20000410000 */
[----:B------:R-:W-:Y:S01]  /*1e5c0*/  ISETP.NE.AND P1, PT, R148, 0x2, PT ;  /* 0x000000029400780c */ /* 0x000fe20003f25270 */
        /* <DEDUP_REMOVED lines=14> */
[----:B0-----:R-:W-:Y:S01]  /*1e6b0*/  SEL R2, RZ, 0x1, P1 ;  /* 0x00000001ff027807 */ /* 0x001fe20000800000 */
        /* <DEDUP_REMOVED lines=78> */
[----:B------:R-:W-:Y:S01]  /*1eba0*/  FMUL.FTZ R119, R119, R0 ;  /* 0x0000000077777220 */ /* 0x000fe20000410000 */
[----:B------:R-:W-:Y:S01]  /*1ebb0*/  LOP3.LUT R227, R227, R2, RZ, 0x3c, !PT ;  /* 0x00000002e3e37212 */ /* 0x000fe200078e3cff */
[----:B------:R-:W-:Y:S01]  /*1ebc0*/  UIADD3 UR43, UR43, 0x1, URZ ;  /* 0x000000012b2b7890 */ /* 0x000fe2000fffe03f */
[----:B------:R-:W-:-:S11]  /*1ebd0*/  SEL R148, R148, RZ, P1 ;  /* 0x000000ff94947207 */ /* 0x000fd60000800000 */
.L_x_530:
[----:B------:R-:W-:Y:S05]  /*1ebe0*/  WARPSYNC.ALL ;  /* 0x0000000000007948 */ /* 0x000fea0003800000 */
[----:B------:R-:W0:Y:S08]  /*1ebf0*/  S2UR UR42, SR_CgaCtaId ;  /* 0x00000000002a79c3 */ /* 0x000e300000008800 */
[----:B------:R-:W-:Y:S06]  /*1ec00*/  BAR.SYNC.DEFER_BLOCKING 0x5, 0x180 ;  /* 0x0146000000007b1d */ /* 0x000fec0000010000 */
[----:B------:R-:W-:Y:S01]  /*1ec10*/  UMOV UR4, 0x400 ;  /* 0x0000040000047882 */ /* 0x000fe20000000000 */
[----:B------:R-:W-:Y:S01]  /*1ec20*/  BSSY B0, `(.L_x_593) ;  /* 0x00002df000007945 */ /* 0x000fe20003800000 */
[----:B0-----:R-:W-:-:S06]  /*1ec30*/  ULEA UR4, UR42, UR4, 0x18 ;  /* 0x000000042a047291 */ /* 0x001fcc000f8ec03f */
[----:B------:R-:W-:-:S05]  /*1ec40*/  IMAD.U32 R18, RZ, RZ, UR4 ;  /* 0x00000004ff127e24 */ /* 0x000fca000f8e00ff */
[----:B------:R0:W1:Y:S01]  /*1ec50*/  LDS.128 R124, [R18+0x334d0] ;  /* 0x0334d000127c7984 */ /* 0x0000620000000c00 */
[----:B------:R-:W-:Y:S06]  /*1ec60*/  BAR.ARV 0x4, 0x180 ;  /* 0x0106000000007b1d */ /* 0x000fec0000002000 */
[----:B------:R-:W-:Y:S05]  /*1ec70*/  @P0 BRA `(.L_x_594) ;  /* 0x0000002000a80947 */ /* 0x000fea0003800000 */
[----:B------:R-:W2:Y:S01]  /*1ec80*/  LDL R94, [R1+0x48] ;  /* 0x00004800015e7983 */ /* 0x000ea20000100800 */
[----:B------:R-:W-:Y:S01]  /*1ec90*/  ULDC.64 UR4, c[0x4][0x38] ;  /* 0x01000e0000047ab9 */ /* 0x000fe20000000a00 */
[----:B------:R-:W3:Y:S02]  /*1eca0*/  S2R R90, SR_TID.X ;  /* 0x00000000005a7919 */ /* 0x000ee40000002100 */
[----:B---3--:R-:W-:-:S04]  /*1ecb0*/  SHF.L.U32 R0, R90, 0x2, RZ ;  /* 0x000000025a007819 */ /* 0x008fc800000006ff */
[----:B------:R-:W-:-:S04]  /*1ecc0*/  LOP3.LUT R0, R0, 0xc, RZ, 0xc0, !PT ;  /* 0x0000000c00007812 */ /* 0x000fc800078ec0ff */
[----:B------:R-:W-:-:S05]  /*1ecd0*/  IADD3 R2, P0, R0, UR4, RZ ;  /* 0x0000000400027c10 */ /* 0x000fca000ff1e0ff */
[----:B------:R-:W-:-:S05]  /*1ece0*/  IMAD.X R3, RZ, RZ, UR5, P0 ;  /* 0x00000005ff037e24 */ /* 0x000fca00080e06ff */
[----:B------:R3:W4:Y:S01]  /*1ecf0*/  LDG.E.CONSTANT R0, desc[UR54][R2.64] ;  /* 0x0000003602007981 */ /* 0x000722000c1e9900 */
[----:B------:R-:W-:Y:S01]  /*1ed00*/  F2FP.BF16.F32.PACK_AB R48, R53, R48 ;  /* 0x000000303530723e */ /* 0x000fe200000010ff */
[----:B------:R-:W-:Y:S01]  /*1ed10*/  UMOV UR4, 0xffffffff ;  /* 0xffffffff00047882 */ /* 0x000fe20000000000 */
[----:B------:R-:W-:Y:S02]  /*1ed20*/  F2FP.BF16.F32.PACK_AB R49, R52, R49 ;  /* 0x000000313431723e */ /* 0x000fe400000010ff */
[----:B------:R-:W-:Y:S02]  /*1ed30*/  F2FP.BF16.F32.PACK_AB R122, R122, R21 ;  /* 0x000000157a7a723e */ /* 0x000fe400000010ff */
[----:B------:R-:W-:Y:S02]  /*1ed40*/  F2FP.BF16.F32.PACK_AB R129, R129, R20 ;  /* 0x000000148181723e */ /* 0x000fe400000010ff */
[----:B------:R-:W-:Y:S01]  /*1ed50*/  F2FP.BF16.F32.PACK_AB R87, R93, R96 ;  /* 0x000000605d57723e */ /* 0x000fe200000010ff */
[----:B---3--:R-:W3:Y:S01]  /*1ed60*/  S2R R3, SR_SWINHI ;  /* 0x0000000000037919 */ /* 0x008ee20000002f00 */
[----:B------:R-:W-:-:S02]  /*1ed70*/  F2FP.BF16.F32.PACK_AB R93, R39, R62 ;  /* 0x0000003e275d723e */ /* 0x000fc400000010ff */
[----:B------:R-:W-:Y:S02]  /*1ed80*/  F2FP.BF16.F32.PACK_AB R62, R35, R38 ;  /* 0x00000026233e723e */ /* 0x000fe400000010ff */
[----:B------:R-:W-:Y:S02]  /*1ed90*/  LOP3.LUT P0, R2, R90, 0x3, RZ, 0xc0, !PT ;  /* 0x000000035a027812 */ /* 0x000fe4000780c0ff */
[----:B------:R-:W-:Y:S02]  /*1eda0*/  F2FP.BF16.F32.PACK_AB R24, R24, R5 ;  /* 0x000000051818723e */ /* 0x000fe400000010ff */
[----:B------:R-:W-:Y:S02]  /*1edb0*/  F2FP.BF16.F32.PACK_AB R25, R25, R4 ;  /* 0x000000041919723e */ /* 0x000fe400000010ff */
[----:B------:R-:W-:Y:S02]  /*1edc0*/  ISETP.EQ.OR P0, PT, R2, 0x3, !P0 ;  /* 0x000000030200780c */ /* 0x000fe40004702670 */
[----:B------:R-:W-:-:S02]  /*1edd0*/  F2FP.BF16.F32.PACK_AB R4, R27, R128 ;  /* 0x000000801b04723e */ /* 0x000fc400000010ff */
[----:B------:R-:W-:Y:S02]  /*1ede0*/  F2FP.BF16.F32.PACK_AB R46, R29, R8 ;  /* 0x000000081d2e723e */ /* 0x000fe400000010ff */
[----:B------:R-:W-:Y:S02]  /*1edf0*/  F2FP.BF16.F32.PACK_AB R66, R50, R105 ;  /* 0x000000693242723e */ /* 0x000fe400000010ff */
[----:B------:R-:W-:Y:S02]  /*1ee00*/  F2FP.BF16.F32.PACK_AB R27, R37, R10 ;  /* 0x0000000a251b723e */ /* 0x000fe400000010ff */
[----:B------:R-:W-:Y:S02]  /*1ee10*/  F2FP.BF16.F32.PACK_AB R50, R33, R6 ;  /* 0x000000062132723e */ /* 0x000fe400000010ff */
[----:B------:R-:W-:Y:S02]  /*1ee20*/  F2FP.BF16.F32.PACK_AB R44, R44, R13 ;  /* 0x0000000d2c2c723e */ /* 0x000fe400000010ff */
[----:B------:R-:W-:-:S02]  /*1ee30*/  SEL R13, R24, R25, P0 ;  /* 0x00000019180d7207 */ /* 0x000fc40000000000 */
[----:B------:R-:W-:Y:S02]  /*1ee40*/  SEL R2, R25, R24, P0 ;  /* 0x0000001819027207 */ /* 0x000fe40000000000 */
[----:B------:R-:W-:Y:S02]  /*1ee50*/  F2FP.BF16.F32.PACK_AB R12, R41, R12 ;  /* 0x0000000c290c723e */ /* 0x000fe400000010ff */
[----:B------:R-:W-:Y:S02]  /*1ee60*/  F2FP.BF16.F32.PACK_AB R10, R42, R113 ;  /* 0x000000712a0a723e */ /* 0x000fe400000010ff */
[----:B------:R-:W-:Y:S02]  /*1ee70*/  MOV R52, R18 ;  /* 0x0000001200347202 */ /* 0x000fe40000000f00 */
[----:B---3--:R-:W-:Y:S02]  /*1ee80*/  MOV R53, R3 ;  /* 0x0000000300357202 */ /* 0x008fe40000000f00 */
[----:B------:R-:W-:-:S02]  /*1ee90*/  F2FP.BF16.F32.PACK_AB R51, R31, R112 ;  /* 0x000000701f33723e */ /* 0x000fc400000010ff */
[----:B------:R-:W-:Y:S02]  /*1eea0*/  F2FP.BF16.F32.PACK_AB R41, R28, R7 ;  /* 0x000000071c29723e */ /* 0x000fe400000010ff */
[----:B------:R-:W-:Y:S02]  /*1eeb0*/  F2FP.BF16.F32.PACK_AB R119, R119, R34 ;  /* 0x000000227777723e */ /* 0x000fe400000010ff */
[----:B------:R-:W-:Y:S02]  /*1eec0*/  F2FP.BF16.F32.PACK_AB R42, R32, R9 ;  /* 0x00000009202a723e */ /* 0x000fe400000010ff */
[----:B------:R-:W-:Y:S02]  /*1eed0*/  F2FP.BF16.F32.PACK_AB R31, R36, R15 ;  /* 0x0000000f241f723e */ /* 0x000fe400000010ff */
[----:B------:R-:W-:Y:S02]  /*1eee0*/  F2FP.BF16.F32.PACK_AB R11, R40, R11 ;  /* 0x0000000b280b723e */ /* 0x000fe400000010ff */
        /* <DEDUP_REMOVED lines=24> */
[----:B------:R-:W-:Y:S01]  /*1f070*/  F2FP.BF16.F32.PACK_AB R89, R89, R88 ;  /* 0x000000585959723e */ /* 0x000fe200000010ff */
[----:B--2---:R-:W-:-:S03]  /*1f080*/  IMAD.WIDE R20, R94, 0x2, R52 ;  /* 0x000000025e147825 */ /* 0x004fc600078e0234 */
[C---:B------:R-:W-:Y:S02]  /*1f090*/  IADD3 R39, P3, R20.reuse, 0x8060, RZ ;  /* 0x0000806014277810 */ /* 0x040fe40007f7e0ff */
[C---:B------:R-:W-:Y:S02]  /*1f0a0*/  IADD3 R35, P1, R20.reuse, 0x8020, RZ ;  /* 0x0000802014237810 */ /* 0x040fe40007f3e0ff */
[----:B------:R-:W-:Y:S02]  /*1f0b0*/  LOP3.LUT R38, R39, 0x380, RZ, 0xc0, !PT ;  /* 0x0000038027267812 */ /* 0x000fe400078ec0ff */
[----:B------:R-:W-:Y:S02]  /*1f0c0*/  IADD3 R29, P4, R20, 0x4060, RZ ;  /* 0x00004060141d7810 */ /* 0x000fe40007f9e0ff */
[----:B------:R-:W-:Y:S02]  /*1f0d0*/  SHF.R.U64 R38, R38, 0x3, RZ ;  /* 0x0000000326267819 */ /* 0x000fe400000012ff */
[----:B------:R-:W-:-:S02]  /*1f0e0*/  IADD3 R37, P2, R20, 0x8040, RZ ;  /* 0x0000804014257810 */ /* 0x000fc40007f5e0ff */
[----:B------:R-:W-:Y:S01]  /*1f0f0*/  LOP3.LUT R38, R38, R39, RZ, 0x3c, !PT ;  /* 0x0000002726267212 */ /* 0x000fe200078e3cff */
[----:B------:R-:W-:Y:S01]  /*1f100*/  IMAD.X R39, RZ, RZ, R21, P3 ;  /* 0x000000ffff277224 */ /* 0x000fe200018e0615 */
[C---:B------:R-:W-:Y:S02]  /*1f110*/  IADD3 R33, P5, R20.reuse, 0x8000, RZ ;  /* 0x0000800014217810 */ /* 0x040fe40007fbe0ff */
[----:B------:R-:W-:Y:S02]  /*1f120*/  IADD3 R25, P3, R20, 0x4040, RZ ;  /* 0x0000404014197810 */ /* 0x000fe40007f7e0ff */
[----:B------:R-:W-:Y:S02]  /*1f130*/  LOP3.LUT R34, R35, 0x380, RZ, 0xc0, !PT ;  /* 0x0000038023227812 */ /* 0x000fe400078ec0ff */
[----:B------:R-:W-:Y:S02]  /*1f140*/  LOP3.LUT R28, R29, 0x380, RZ, 0xc0, !PT ;  /* 0x000003801d1c7812 */ /* 0x000fe400078ec0ff */
[----:B------:R-:W-:-:S02]  /*1f150*/  LOP3.LUT R36, R37, 0x380, RZ, 0xc0, !PT ;  /* 0x0000038025247812 */ /* 0x000fc400078ec0ff */
[----:B------:R-:W-:Y:S02]  /*1f160*/  LOP3.LUT R32, R33, 0x380, RZ, 0xc0, !PT ;  /* 0x0000038021207812 */ /* 0x000fe400078ec0ff */
[----:B------:R-:W-:Y:S02]  /*1f170*/  LOP3.LUT R24, R25, 0x380, RZ, 0xc0, !PT ;  /* 0x0000038019187812 */ /* 0x000fe400078ec0ff */
[----:B------:R-:W-:Y:S02]  /*1f180*/  SHF.R.U64 R34, R34, 0x3, RZ ;  /* 0x0000000322227819 */ /* 0x000fe400000012ff */
[----:B------:R-:W-:Y:S02]  /*1f190*/  SHF.R.U64 R28, R28, 0x3, RZ ;  /* 0x000000031c1c7819 */ /* 0x000fe400000012ff */
[----:B------:R-:W-:Y:S02]  /*1f1a0*/  SHF.R.U64 R36, R36, 0x3, RZ ;  /* 0x0000000324247819 */ /* 0x000fe400000012ff */
[----:B------:R-:W-:-:S02]  /*1f1b0*/  SHF.R.U64 R32, R32, 0x3, RZ ;  /* 0x0000000320207819 */ /* 0x000fc400000012ff */
[----:B------:R-:W-:Y:S02]  /*1f1c0*/  SHF.R.U64 R24, R24, 0x3, RZ ;  /* 0x0000000318187819 */ /* 0x000fe400000012ff */
[----:B------:R-:W-:Y:S01]  /*1f1d0*/  LOP3.LUT R34, R34, R35, RZ, 0x3c, !PT ;  /* 0x0000002322227212 */ /* 0x000fe200078e3cff */
[--C-:B------:R-:W-:Y:S01]  /*1f1e0*/  IMAD.X R35, RZ, RZ, R21.reuse, P1 ;  /* 0x000000ffff237224 */ /* 0x100fe200008e0615 */
[----:B------:R-:W-:Y:S02]  /*1f1f0*/  LOP3.LUT R28, R28, R29, RZ, 0x3c, !PT ;  /* 0x0000001d1c1c7212 */ /* 0x000fe400078e3cff */
[----:B------:R-:W-:Y:S01]  /*1f200*/  LOP3.LUT R36, R36, R37, RZ, 0x3c, !PT ;  /* 0x0000002524247212 */ /* 0x000fe200078e3cff */
[--C-:B------:R-:W-:Y:S01]  /*1f210*/  IMAD.X R37, RZ, RZ, R21.reuse, P2 ;  /* 0x000000ffff257224 */ /* 0x100fe200010e0615 */
[----:B------:R-:W-:Y:S01]  /*1f220*/  LOP3.LUT R32, R32, R33, RZ, 0x3c, !PT ;  /* 0x0000002120207212 */ /* 0x000fe200078e3cff */
[----:B------:R-:W-:Y:S01]  /*1f230*/  IMAD.X R33, RZ, RZ, R21, P5 ;  /* 0x000000ffff217224 */ /* 0x000fe200028e0615 */
[----:B------:R-:W-:-:S02]  /*1f240*/  IADD3.X R29, RZ, R21, RZ, P4, !PT ;  /* 0x00000015ff1d7210 */ /* 0x000fc400027fe4ff */
[----:B------:R-:W-:Y:S02]  /*1f250*/  IADD3 R83, P1, R20, 0x4000, RZ ;  /* 0x0000400014537810 */ /* 0x000fe40007f3e0ff */
[----:B------:R-:W-:Y:S01]  /*1f260*/  LOP3.LUT R24, R24, R25, RZ, 0x3c, !PT ;  /* 0x0000001918187212 */ /* 0x000fe200078e3cff */
[----:B------:R-:W-:Y:S01]  /*1f270*/  IMAD.X R25, RZ, RZ, R21, P3 ;  /* 0x000000ffff197224 */ /* 0x000fe200018e0615 */
[C---:B------:R-:W-:Y:S02]  /*1f280*/  IADD3 R85, P4, R20.reuse, 0x40, RZ ;  /* 0x0000004014557810 */ /* 0x040fe40007f9e0ff */
[C---:B------:R-:W-:Y:S02]  /*1f290*/  IADD3 R15, P2, R20.reuse, 0x4020, RZ ;  /* 0x00004020140f7810 */ /* 0x040fe40007f5e0ff */
[C---:B------:R-:W-:Y:S02]  /*1f2a0*/  IADD3 R9, P5, R20.reuse, 0x60, RZ ;  /* 0x0000006014097810 */ /* 0x040fe40007fbe0ff */
[----:B------:R-:W-:-:S02]  /*1f2b0*/  IADD3 R7, P3, R20, 0x20, RZ ;  /* 0x0000002014077810 */ /* 0x000fc40007f7e0ff */
[----:B------:R-:W-:Y:S02]  /*1f2c0*/  LOP3.LUT R82, R83, 0x380, RZ, 0xc0, !PT ;  /* 0x0000038053527812 */ /* 0x000fe400078ec0ff */
[----:B------:R-:W-:Y:S02]  /*1f2d0*/  LOP3.LUT R84, R85, 0x380, RZ, 0xc0, !PT ;  /* 0x0000038055547812 */ /* 0x000fe400078ec0ff */
[----:B------:R-:W-:Y:S02]  /*1f2e0*/  LOP3.LUT R14, R15, 0x380, RZ, 0xc0, !PT ;  /* 0x000003800f0e7812 */ /* 0x000fe400078ec0ff */
[----:B------:R-:W-:Y:S02]  /*1f2f0*/  LOP3.LUT R8, R9, 0x380, RZ, 0xc0, !PT ;  /* 0x0000038009087812 */ /* 0x000fe400078ec0ff */
[----:B------:R-:W-:Y:S02]  /*1f300*/  LOP3.LUT R6, R7, 0x380, RZ, 0xc0, !PT ;  /* 0x0000038007067812 */ /* 0x000fe400078ec0ff */
[----:B------:R-:W-:-:S02]  /*1f310*/  LOP3.LUT R3, R20, 0x380, RZ, 0xc0, !PT ;  /* 0x0000038014037812 */ /* 0x000fc400078ec0ff */
[----:B------:R-:W-:Y:S02]  /*1f320*/  SHF.R.U64 R82, R82, 0x3, RZ ;  /* 0x0000000352527819 */ /* 0x000fe400000012ff */
[----:B------:R-:W-:Y:S02]  /*1f330*/  SHF.R.U64 R84, R84, 0x3, RZ ;  /* 0x0000000354547819 */ /* 0x000fe400000012ff */
[----:B------:R-:W-:Y:S02]  /*1f340*/  SHF.R.U64 R14, R14, 0x3, RZ ;  /* 0x000000030e0e7819 */ /* 0x000fe400000012ff */
[----:B------:R-:W-:Y:S02]  /*1f350*/  SHF.R.U64 R8, R8, 0x3, RZ ;  /* 0x0000000308087819 */ /* 0x000fe400000012ff */
[----:B------:R-:W-:Y:S02]  /*1f360*/  SHF.R.U64 R6, R6, 0x3, RZ ;  /* 0x0000000306067819 */ /* 0x000fe400000012ff */
[----:B------:R-:W-:-:S02]  /*1f370*/  SHF.R.U64 R3, R3, 0x3, RZ ;  /* 0x0000000303037819 */ /* 0x000fc400000012ff */
        /* <DEDUP_REMOVED lines=8> */
[----:B------:R-:W-:Y:S02]  /*1f400*/  LOP3.LUT R6, R6, R7, RZ, 0x3c, !PT ;  /* 0x0000000706067212 */ /* 0x000fe400078e3cff */
[----:B------:R-:W-:-:S02]  /*1f410*/  LOP3.LUT R20, R3, R20, RZ, 0x3c, !PT ;  /* 0x0000001403147212 */ /* 0x000fc400078e3cff */
[----:B------:R-:W-:Y:S02]  /*1f420*/  IADD3.X R7, RZ, R21, RZ, P3, !PT ;  /* 0x00000015ff077210 */ /* 0x000fe40001ffe4ff */
[----:B------:R-:W-:Y:S02]  /*1f430*/  MOV R82, R82 ;  /* 0x0000005200527202 */ /* 0x000fe40000000f00 */
[----:B------:R-:W-:Y:S02]  /*1f440*/  MOV R84, R84 ;  /* 0x0000005400547202 */ /* 0x000fe40000000f00 */
[----:B------:R-:W-:Y:S02]  /*1f450*/  MOV R75, R20 ;  /* 0x00000014004b7202 */ /* 0x000fe40000000f00 */
[----:B------:R-:W-:Y:S02]  /*1f460*/  MOV R73, R38 ;  /* 0x0000002600497202 */ /* 0x000fe40000000f00 */
[----:B------:R-:W-:-:S02]  /*1f470*/  MOV R71, R36 ;  /* 0x0000002400477202 */ /* 0x000fc40000000f00 */
[----:B------:R-:W-:Y:S02]  /*1f480*/  MOV R69, R34 ;  /* 0x0000002200457202 */ /* 0x000fe40000000f00 */
[----:B------:R-:W-:Y:S02]  /*1f490*/  MOV R67, R32 ;  /* 0x0000002000437202 */ /* 0x000fe40000000f00 */
[----:B------:R-:W-:Y:S02]  /*1f4a0*/  MOV R77, R28 ;  /* 0x0000001c004d7202 */ /* 0x000fe40000000f00 */
[----:B------:R-:W-:Y:S02]  /*1f4b0*/  MOV R79, R24 ;  /* 0x00000018004f7202 */ /* 0x000fe40000000f00 */
[----:B------:R-:W-:Y:S02]  /*1f4c0*/  MOV R81, R14 ;  /* 0x0000000e00517202 */ /* 0x000fe40000000f00 */
[----:B------:R-:W-:-:S02]  /*1f4d0*/  MOV R83, R8 ;  /* 0x0000000800537202 */ /* 0x000fc40000000f00 */
[----:B------:R-:W-:Y:S02]  /*1f4e0*/  MOV R85, R6 ;  /* 0x0000000600557202 */ /* 0x000fe40000000f00 */
[----:B----4-:R-:W-:Y:S01]  /*1f4f0*/  LOP3.LUT R3, R0, 0x2, RZ, 0x3c, !PT ;  /* 0x0000000200037812 */ /* 0x010fe200078e3cff */
[----:B------:R-:W-:Y:S06]  /*1f500*/  BRA.DIV UR4, `(.L_x_595) ;  /* 0x0000009a04087947 */ /* 0x000fec000b800000 */
[----:B------:R-:W-:Y:S01]  /*1f510*/  SEL R9, R129, R42, P0 ;  /* 0x0000002a81097207 */ /* 0x000fe20000000000 */
[----:B------:R-:W-:Y:S01]  /*1f520*/  SHFL.IDX PT, R6, R13, R0, 0x1c1f ;  /* 0x001c1f000d067589 */ /* 0x000fe200000e0000 */
[----:B------:R-:W-:Y:S02]  /*1f530*/  SEL R20, R42, R129, P0 ;  /* 0x000000812a147207 */ /* 0x000fe40000000000 */
[----:B------:R-:W-:Y:S02]  /*1f540*/  SEL R21, R31, R46, P0 ;  /* 0x0000002e1f157207 */ /* 0x000fe40000000000 */
[----:B------:R-:W-:Y:S02]  /*1f550*/  SEL R24, R46, R31, P0 ;  /* 0x0000001f2e187207 */ /* 0x000fe40000000000 */
[----:B------:R-:W-:Y:S02]  /*1f560*/  SEL R29, R44, R45, P0 ;  /* 0x0000002d2c1d7207 */ /* 0x000fe40000000000 */
[----:B------:R-:W-:-:S02]  /*1f570*/  SEL R36, R45, R44, P0 ;  /* 0x0000002c2d247207 */ /* 0x000fc40000000000 */
[----:B------:R-:W-:Y:S02]  /*1f580*/  SEL R31, R48, R49, P0 ;  /* 0x00000031301f7207 */ /* 0x000fe40000000000 */
[----:B------:R-:W-:Y:S01]  /*1f590*/  SEL R42, R49, R48, P0 ;  /* 0x00000030312a7207 */ /* 0x000fe20000000000 */
[----:B------:R-:W-:Y:S01]  /*1f5a0*/  SHFL.IDX PT, R29, R29, R0, 0x1c1f ;  /* 0x001c1f001d1d7589 */ /* 0x000fe200000e0000 */
[----:B------:R-:W-:Y:S02]  /*1f5b0*/  SEL R7, R122, R27, P0 ;  /* 0x0000001b7a077207 */ /* 0x000fe40000000000 */
[----:B------:R-:W-:Y:S01]  /*1f5c0*/  SEL R8, R27, R122, P0 ;  /* 0x0000007a1b087207 */ /* 0x000fe20000000000 */
[----:B------:R-:W-:Y:S01]  /*1f5d0*/  SHFL.IDX PT, R31, R31, R0, 0x1c1f ;  /* 0x001c1f001f1f7589 */ /* 0x000fe200000e0000 */
        /* <DEDUP_REMOVED lines=32> */
[----:B------:R-:W2:Y:S01]  /*1f7e0*/  SHFL.IDX PT, R5, R2, R3, 0x1c1f ;  /* 0x001c1f0302057589 */ /* 0x000ea200000e0000 */
[----:B------:R-:W-:Y:S02]  /*1f7f0*/  SEL R64, R55, R26, P0 ;  /* 0x0000001a37407207 */ /* 0x000fe40000000000 */
[----:B------:R-:W-:Y:S01]  /*1f800*/  SEL R51, R30, R63, P0 ;  /* 0x0000003f1e337207 */ /* 0x000fe20000000000 */
[----:B------:R-:W-:Y:S01]  /*1f810*/  SHFL.IDX PT, R26, R9, R0, 0x1c1f ;  /* 0x001c1f00091a7589 */ /* 0x000fe200000e0000 */
[----:B------:R-:W-:Y:S02]  /*1f820*/  SEL R68, R63, R30, P0 ;  /* 0x0000001e3f447207 */ /* 0x000fe40000000000 */
        /* <DEDUP_REMOVED lines=10> */
[----:B------:R0:W-:Y:S01]  /*1f8d0*/  SHFL.IDX PT, R58, R48, R3, 0x1c1f ;  /* 0x001c1f03303a7589 */ /* 0x0001e200000e0000 */
[----:B------:R-:W-:-:S02]  /*1f8e0*/  SEL R70, R87, R70, P0 ;  /* 0x0000004657467207 */ /* 0x000fc40000000000 */
[----:B------:R-:W-:Y:S01]  /*1f8f0*/  SEL R78, R93, R78, P0 ;  /* 0x0000004e5d4e7207 */ /* 0x000fe20000000000 */
[----:B------:R1:W4:Y:S01]  /*1f900*/  SHFL.IDX PT, R27, R32, R3, 0x1c1f ;  /* 0x001c1f03201b7589 */ /* 0x00032200000e0000 */
[----:B------:R-:W-:Y:S02]  /*1f910*/  SEL R65, R62, R119, P0 ;  /* 0x000000773e417207 */ /* 0x000fe40000000000 */
[----:B------:R-:W-:Y:S01]  /*1f920*/  SEL R80, R119, R62, P0 ;  /* 0x0000003e77507207 */ /* 0x000fe20000000000 */
[----:B------:R-:W-:Y:S01]  /*1f930*/  SHFL.IDX PT, R30, R21, R0, 0x1c1f ;  /* 0x001c1f00151e7589 */ /* 0x000fe200000e0000 */
[----:B--2---:R-:W-:Y:S02]  /*1f940*/  SEL R4, R6, R5, P0 ;  /* 0x0000000506047207 */ /* 0x004fe40000000000 */
[----:B0-----:R-:W-:Y:S01]  /*1f950*/  SEL R48, R33, R44, P0 ;  /* 0x0000002c21307207 */ /* 0x001fe20000000000 */
[----:B------:R-:W-:Y:S01]  /*1f960*/  SHFL.IDX PT, R62, R39, R0, 0x1c1f ;  /* 0x001c1f00273e7589 */ /* 0x000fe200000e0000 */
[----:B---3--:R-:W-:-:S02]  /*1f970*/  SEL R8, R10, R7, P0 ;  /* 0x000000070a087207 */ /* 0x008fc40000000000 */
[----:B------:R-:W-:Y:S01]  /*1f980*/  SEL R6, R5, R6, P0 ;  /* 0x0000000605067207 */ /* 0x000fe20000000000 */
[----:B------:R0:W-:Y:S01]  /*1f990*/  SHFL.IDX PT, R39, R50, R3, 0x1c1f ;  /* 0x001c1f0332277589 */ /* 0x0001e200000e0000 */
[----:B------:R-:W-:Y:S02]  /*1f9a0*/  SEL R10, R7, R10, P0 ;  /* 0x0000000a070a7207 */ /* 0x000fe40000000000 */
[----:B-1----:R-:W-:Y:S01]  /*1f9b0*/  SEL R32, R34, R25, P0 ;  /* 0x0000001922207207 */ /* 0x002fe20000000000 */
[----:B------:R-:W-:Y:S01]  /*1f9c0*/  SHFL.IDX PT, R41, R41, R0, 0x1c1f ;  /* 0x001c1f0029297589 */ /* 0x000fe200000e0000 */
[----:B----4-:R-:W-:Y:S02]  /*1f9d0*/  SEL R12, R29, R40, P0 ;  /* 0x000000281d0c7207 */ /* 0x010fe40000000000 */
[----:B------:R-:W-:Y:S01]  /*1f9e0*/  SEL R14, R40, R29, P0 ;  /* 0x0000001d280e7207 */ /* 0x000fe20000000000 */
[----:B------:R-:W-:Y:S01]  /*1f9f0*/  SHFL.IDX PT, R43, R43, R0, 0x1c1f ;  /* 0x001c1f002b2b7589 */ /* 0x000fe200000e0000 */
[----:B------:R-:W-:-:S02]  /*1fa00*/  SEL R40, R31, R42, P0 ;  /* 0x0000002a1f287207 */ /* 0x000fc40000000000 */
[----:B0-----:R-:W-:Y:S01]  /*1fa10*/  SEL R50, R44, R33, P0 ;  /* 0x000000212c327207 */ /* 0x001fe20000000000 */
[----:B------:R-:W-:Y:S01]  /*1fa20*/  SHFL.IDX PT, R49, R49, R0, 0x1c1f ;  /* 0x001c1f0031317589 */ /* 0x000fe200000e0000 */
[----:B------:R-:W-:Y:S02]  /*1fa30*/  SEL R44, R35, R46, P0 ;  /* 0x0000002e232c7207 */ /* 0x000fe40000000000 */
[----:B------:R-:W-:Y:S01]  /*1fa40*/  SEL R36, R38, R27, P0 ;  /* 0x0000001b26247207 */ /* 0x000fe20000000000 */
[----:B------:R-:W-:Y:S01]  /*1fa50*/  SHFL.IDX PT, R51, R51, R0, 0x1c1f ;  /* 0x001c1f0033337589 */ /* 0x000fe200000e0000 */
[----:B------:R-:W-:Y:S02]  /*1fa60*/  SEL R46, R46, R35, P0 ;  /* 0x000000232e2e7207 */ /* 0x000fe40000000000 */
[----:B------:R-:W-:Y:S01]  /*1fa70*/  SEL R34, R25, R34, P0 ;  /* 0x0000002219227207 */ /* 0x000fe20000000000 */
[----:B------:R-:W0:Y:S01]  /*1fa80*/  SHFL.IDX PT, R54, R54, R3, 0x1c1f ;  /* 0x001c1f0336367589 */ /* 0x000e2200000e0000 */
[----:B------:R-:W-:-:S02]  /*1fa90*/  SEL R38, R27, R38, P0 ;  /* 0x000000261b267207 */ /* 0x000fc40000000000 */
[----:B------:R-:W-:Y:S01]  /*1faa0*/  SEL R42, R42, R31, P0 ;  /* 0x0000001f2a2a7207 */ /* 0x000fe20000000000 */
[----:B------:R1:W2:Y:S04]  /*1fab0*/  SHFL.IDX PT, R2, R56, R3, 0x1c1f ;  /* 0x001c1f0338027589 */ /* 0x0002a800000e0000 */
[----:B------:R-:W3:Y:S04]  /*1fac0*/  SHFL.IDX PT, R66, R66, R3, 0x1c1f ;  /* 0x001c1f0342427589 */ /* 0x000ee800000e0000 */
[----:B------:R-:W4:Y:S01]  /*1fad0*/  SHFL.IDX PT, R68, R68, R3, 0x1c1f ;  /* 0x001c1f0344447589 */ /* 0x000f2200000e0000 */
[----:B-1----:R-:W-:-:S03]  /*1fae0*/  SEL R56, R37, R58, P0 ;  /* 0x0000003a25387207 */ /* 0x002fc60000000000 */
[----:B------:R-:W-:Y:S01]  /*1faf0*/  SHFL.IDX PT, R45, R45, R0, 0x1c1f ;  /* 0x001c1f002d2d7589 */ /* 0x000fe200000e0000 */
[----:B------:R-:W-:-:S03]  /*1fb00*/  SEL R58, R58, R37, P0 ;  /* 0x000000253a3a7207 */ /* 0x000fc60000000000 */
[----:B------:R-:W-:Y:S04]  /*1fb10*/  SHFL.IDX PT, R47, R47, R0, 0x1c1f ;  /* 0x001c1f002f2f7589 */ /* 0x000fe800000e0000 */
[----:B------:R-:W-:Y:S01]  /*1fb20*/  SHFL.IDX PT, R57, R57, R0, 0x1c1f ;  /* 0x001c1f0039397589 */ /* 0x000fe200000e0000 */
[----:B0-----:R-:W-:Y:S02]  /*1fb30*/  SEL R5, R41, R54, P0 ;  /* 0x0000003629057207 */ /* 0x001fe40000000000 */
[----:B------:R-:W-:Y:S01]  /*1fb40*/  SEL R7, R54, R41, P0 ;  /* 0x0000002936077207 */ /* 0x000fe20000000000 */
[----:B------:R-:W-:Y:S01]  /*1fb50*/  SHFL.IDX PT, R59, R59, R0, 0x1c1f ;  /* 0x001c1f003b3b7589 */ /* 0x000fe200000e0000 */
[----:B--2---:R-:W-:-:S03]  /*1fb60*/  SEL R11, R2, R43, P0 ;  /* 0x0000002b020b7207 */ /* 0x004fc60000000000 */
[----:B------:R0:W1:Y:S01]  /*1fb70*/  SHFL.IDX PT, R21, R24, R3, 0x1c1f ;  /* 0x001c1f0318157589 */ /* 0x00006200000e0000 */
[----:B---3--:R-:W-:Y:S02]  /*1fb80*/  SEL R33, R49, R66, P0 ;  /* 0x0000004231217207 */ /* 0x008fe40000000000 */
[----:B------:R-:W-:Y:S01]  /*1fb90*/  SEL R35, R66, R49, P0 ;  /* 0x0000003142237207 */ /* 0x000fe20000000000 */
[----:B------:R2:W3:Y:S01]  /*1fba0*/  SHFL.IDX PT, R20, R60, R3, 0x1c1f ;  /* 0x001c1f033c147589 */ /* 0x0004e200000e0000 */
[----:B----4-:R-:W-:-:S03]  /*1fbb0*/  SEL R37, R51, R68, P0 ;  /* 0x0000004433257207 */ /* 0x010fc60000000000 */
[----:B------:R-:W4:Y:S01]  /*1fbc0*/  SHFL.IDX PT, R64, R64, R3, 0x1c1f ;  /* 0x001c1f0340407589 */ /* 0x000f2200000e0000 */
[----:B0-----:R-:W-:-:S03]  /*1fbd0*/  SEL R24, R26, R9, P0 ;  /* 0x000000091a187207 */ /* 0x001fc60000000000 */
[----:B------:R-:W0:Y:S01]  /*1fbe0*/  SHFL.IDX PT, R72, R72, R3, 0x1c1f ;  /* 0x001c1f0348487589 */ /* 0x000e2200000e0000 */
[----:B------:R-:W-:Y:S02]  /*1fbf0*/  SEL R26, R9, R26, P0 ;  /* 0x0000001a091a7207 */ /* 0x000fe40000000000 */
[----:B--2---:R-:W-:Y:S01]  /*1fc00*/  SEL R60, R62, R39, P0 ;  /* 0x000000273e3c7207 */ /* 0x004fe20000000000 */
[----:B------:R-:W2:Y:S01]  /*1fc10*/  SHFL.IDX PT, R74, R74, R3, 0x1c1f ;  /* 0x001c1f034a4a7589 */ /* 0x000ea200000e0000 */
[----:B------:R-:W-:Y:S02]  /*1fc20*/  SEL R62, R39, R62, P0 ;  /* 0x0000003e273e7207 */ /* 0x000fe40000000000 */
[----:B------:R-:W-:Y:S01]  /*1fc30*/  SEL R9, R43, R2, P0 ;  /* 0x000000022b097207 */ /* 0x000fe20000000000 */
[----:B------:R-:W-:Y:S01]  /*1fc40*/  SHFL.IDX PT, R55, R55, R0, 0x1c1f ;  /* 0x001c1f0037377589 */ /* 0x000fe200000e0000 */
[----:B------:R-:W-:-:S03]  /*1fc50*/  SEL R39, R68, R51, P0 ;  /* 0x0000003344277207 */ /* 0x000fc60000000000 */
[----:B------:R-:W-:Y:S01]  /*1fc60*/  SHFL.IDX PT, R61, R61, R0, 0x1c1f ;  /* 0x001c1f003d3d7589 */ /* 0x000fe200000e0000 */
[----:B-1----:R-:W-:Y:S02]  /*1fc70*/  SEL R28, R30, R21, P0 ;  /* 0x000000151e1c7207 */ /* 0x002fe40000000000 */
[----:B------:R-:W-:Y:S01]  /*1fc80*/  SEL R30, R21, R30, P0 ;  /* 0x0000001e151e7207 */ /* 0x000fe20000000000 */
[----:B------:R-:W-:Y:S01]  /*1fc90*/  SHFL.IDX PT, R63, R63, R0, 0x1c1f ;  /* 0x001c1f003f3f7589 */ /* 0x000fe200000e0000 */
[----:B---3--:R-:W-:Y:S02]  /*1fca0*/  SEL R25, R45, R20, P0 ;  /* 0x000000142d197207 */ /* 0x008fe40000000000 */
[----:B------:R-:W-:Y:S01]  /*1fcb0*/  SEL R27, R20, R45, P0 ;  /* 0x0000002d141b7207 */ /* 0x000fe20000000000 */
[----:B------:R-:W1:Y:S01]  /*1fcc0*/  SHFL.IDX PT, R70, R70, R3, 0x1c1f ;  /* 0x001c1f0346467589 */ /* 0x000e6200000e0000 */
[----:B----4-:R-:W-:Y:S02]  /*1fcd0*/  SEL R29, R47, R64, P0 ;  /* 0x000000402f1d7207 */ /* 0x010fe40000000000 */
[----:B------:R-:W-:Y:S01]  /*1fce0*/  SEL R31, R64, R47, P0 ;  /* 0x0000002f401f7207 */ /* 0x000fe20000000000 */
[----:B------:R-:W3:Y:S01]  /*1fcf0*/  SHFL.IDX PT, R76, R76, R3, 0x1c1f ;  /* 0x001c1f034c4c7589 */ /* 0x000ee200000e0000 */
[----:B0-----:R-:W-:-:S02]  /*1fd00*/  SEL R41, R57, R72, P0 ;  /* 0x0000004839297207 */ /* 0x001fc40000000000 */
[----:B------:R-:W-:Y:S01]  /*1fd10*/  SEL R43, R72, R57, P0 ;  /* 0x00000039482b7207 */ /* 0x000fe20000000000 */
[----:B------:R-:W0:Y:S01]  /*1fd20*/  SHFL.IDX PT, R78, R78, R3, 0x1c1f ;  /* 0x001c1f034e4e7589 */ /* 0x000e2200000e0000 */
[----:B--2---:R-:W-:Y:S02]  /*1fd30*/  SEL R49, R59, R74, P0 ;  /* 0x0000004a3b317207 */ /* 0x004fe40000000000 */
[----:B------:R-:W-:Y:S01]  /*1fd40*/  SEL R51, R74, R59, P0 ;  /* 0x0000003b4a337207 */ /* 0x000fe20000000000 */
[----:B------:R-:W2:Y:S04]  /*1fd50*/  SHFL.IDX PT, R80, R80, R3, 0x1c1f ;  /* 0x001c1f0350507589 */ /* 0x000ea800000e0000 */
[----:B------:R4:W2:Y:S01]  /*1fd60*/  SHFL.IDX PT, R65, R65, R0, 0x1c1f ;  /* 0x001c1f0041417589 */ /* 0x0008a200000e0000 */
[----:B-1----:R-:W-:-:S02]  /*1fd70*/  SEL R13, R55, R70, P0 ;  /* 0x00000046370d7207 */ /* 0x002fc40000000000 */
[----:B------:R-:W-:Y:S01]  /*1fd80*/  SEL R15, R70, R55, P0 ;  /* 0x00000037460f7207 */ /* 0x000fe20000000000 */
[----:B----4-:R-:W-:Y:S01]  /*1fd90*/  IMAD.MOV.U32 R0, RZ, RZ, RZ ;  /* 0x000000ffff007224 */ /* 0x010fe200078e00ff */
[----:B---3--:R-:W-:Y:S02]  /*1fda0*/  SEL R45, R61, R76, P0 ;  /* 0x0000004c3d2d7207 */ /* 0x008fe40000000000 */
[----:B------:R-:W-:Y:S02]  /*1fdb0*/  SEL R47, R76, R61, P0 ;  /* 0x0000003d4c2f7207 */ /* 0x000fe40000000000 */
[----:B0-----:R-:W-:Y:S02]  /*1fdc0*/  SEL R57, R63, R78, P0 ;  /* 0x0000004e3f397207 */ /* 0x001fe40000000000 */
[----:B------:R-:W-:-:S07]  /*1fdd0*/  SEL R59, R78, R63, P0 ;  /* 0x0000003f4e3b7207 */ /* 0x000fce0000000000 */
.L_x_828:
[----:B------:R-:W3:Y:S04]  /*1fde0*/  LDL.LU R2, [R1+0x8] ;  /* 0x0000080001027983 */ /* 0x000ee80000300800 */
[----:B------:R-:W4:Y:S01]  /*1fdf0*/  LDL.LU R54, [R1+0xc] ;  /* 0x00000c0001367983 */ /* 0x000f220000300800 */
[----:B------:R-:W-:Y:S05]  /*1fe00*/  WARPSYNC.ALL ;  /* 0x0000000000007948 */ /* 0x000fea0003800000 */
[----:B------:R-:W-:Y:S01]  /*1fe10*/  BAR.SYNC.DEFER_BLOCKING 0x1, 0x100 ;  /* 0x0044000000007b1d */ /* 0x000fe20000010000 */
[----:B--2---:R-:W-:-:S02]  /*1fe20*/  SEL R61, R65, R80, P0 ;  /* 0x00000050413d7207 */ /* 0x004fc40000000000 */
[----:B------:R-:W-:-:S03]  /*1fe30*/  SEL R63, R80, R65, P0 ;  /* 0x00000041503f7207 */ /* 0x000fc60000000000 */
[----:B------:R-:W-:Y:S02]  /*1fe40*/  ULDC.64 UR4, c[0x0][0xbd8] ;  /* 0x0002f60000047ab9 */ /* 0x000fe40000000a00 */
[----:B------:R-:W-:-:S04]  /*1fe50*/  ISETP.NE.U32.AND P1, PT, RZ, UR4, PT ;  /* 0x00000004ff007c0c */ /* 0x000fc8000bf25070 */
[----:B------:R-:W-:Y:S01]  /*1fe60*/  ISETP.NE.AND.EX P1, PT, RZ, UR5, PT, P1 ;  /* 0x00000005ff007c0c */ /* 0x000fe2000bf25310 */
[----:B------:R-:W-:Y:S04]  /*1fe70*/  STSM.16.M88.4 [R75], R4 ;  /* 0x000000044b007844 */ /* 0x000fe80000000200 */
[----:B------:R0:W-:Y:S04]  /*1fe80*/  STSM.16.M88.4 [R85], R8 ;  /* 0x0000000855007844 */ /* 0x0001e80000000200 */
[----:B------:R-:W-:Y:S04]  /*1fe90*/  STSM.16.M88.4 [R84], R24 ;  /* 0x0000001854007844 */ /* 0x000fe80000000200 */
        /* <DEDUP_REMOVED lines=8> */
[----:B------:R1:W-:Y:S01]  /*1ff20*/  STSM.16.M88.4 [R73], R60 ;  /* 0x0000003c49007844 */ /* 0x0003e20000000200 */
[----:B------:R-:W-:-:S04]  /*1ff30*/  IMAD R3, R232, 0x40, R230 ;  /* 0x00000040e8037824 */ /* 0x000fc800078e02e6 */
[----:B------:R-:W-:Y:S01]  /*1ff40*/  IMAD.WIDE R52, R3, 0x2, R52 ;  /* 0x0000000203347825 */ /* 0x000fe200078e0234 */
[----:B------:R-:W-:Y:S01]  /*1ff50*/  BAR.SYNC.DEFER_BLOCKING 0x1, 0x100 ;  /* 0x0044000000007b1d */ /* 0x000fe20000010000 */
[----:B---3--:R-:W-:-:S04]  /*1ff60*/  IADD3 R20, P2, R2, UR4, RZ ;  /* 0x0000000402147c10 */ /* 0x008fc8000ff5e0ff */
[----:B----4-:R-:W-:Y:S01]  /*1ff70*/  IADD3.X R21, R54, UR5, RZ, P2, !PT ;  /* 0x0000000536157c10 */ /* 0x010fe200097fe4ff */
[----:B------:R-:W-:Y:S02]  /*1ff80*/  ULDC.64 UR4, c[0x0][0xbe0] ;  /* 0x0002f80000047ab9 */ /* 0x000fe40000000a00 */
[----:B------:R-:W-:Y:S02]  /*1ff90*/  ISETP.NE.U32.AND P0, PT, RZ, UR4, PT ;  /* 0x00000004ff007c0c */ /* 0x000fe4000bf05070 */
[----:B------:R2:W5:Y:S01]  /*1ffa0*/  @P1 LDG.E R0, desc[UR54][R20.64] ;  /* 0x0000003614001981 */ /* 0x000562000c1e1900 */
[----:B0-----:R-:W-:Y:S02]  /*1ffb0*/  IADD3 R9, P2, R52, 0x1000, RZ ;  /* 0x0000100034097810 */ /* 0x001fe40007f5e0ff */
[----:B------:R-:W-:-:S13]  /*1ffc0*/  ISETP.NE.AND.EX P0, PT, RZ, UR5, PT, P0 ;  /* 0x00000005ff007c0c */ /* 0x000fda000bf05300 */
[----:B------:R-:W-:Y:S01]  /*1ffd0*/  @P0 IADD3 R2, P3, R2, UR4, RZ ;  /* 0x0000000402020c10 */ /* 0x000fe2000ff7e0ff */
[----:B------:R-:W-:Y:S02]  /*1ffe0*/  ULDC UR4, c[0x0][0xa88] ;  /* 0x0002a20000047ab9 */ /* 0x000fe40000000800 */
[----:B-1----:R-:W-:Y:S01]  /*1fff0*/  IMAD.U32 R60, RZ, RZ, UR4 ;  /* 0x00000004ff3c7e24 */ /* 0x002fe2000f8e00ff */
[----:B------:R-:W-:-:S05]  /*20000*/  @P0 IADD3.X R3, R54, UR5, RZ, P3, !PT ;  /* 0x0000000536030c10 */ /* 0x000fca0009ffe4ff */
[----:B------:R2:W5:Y:S01]  /*20010*/  @P0 LDG.E R60, desc[UR54][R2.64] ;  /* 0x00000036023c0981 */ /* 0x000562000c1e1900 */
[----:B------:R-:W-:Y:S05]  /*20020*/  @P0 BRA `(.L_x_596) ;  /* 0x0000000000100947 */ /* 0x000fea0003800000 */
[----:B------:R-:W-:Y:S05]  /*20030*/  @!P1 BRA `(.L_x_596) ;  /* 0x00000000000c9947 */ /* 0x000fea0003800000 */
[----:B--2---:R-:W2:Y:S04]  /*20040*/  LDG.E R3, desc[UR54][R20.64] ;  /* 0x0000003614037981 */ /* 0x004ea8000c1e1900 */
[----:B-----5:R-:W2:Y:S02]  /*20050*/  LDG.E R60, desc[UR54][R20.64+0x4] ;  /* 0x00000436143c7981 */ /* 0x020ea4000c1e1900 */
[----:B--2---:R-:W-:-:S07]  /*20060*/  IMAD.IADD R60, R60, 0x1, -R3 ;  /* 0x000000013c3c7824 */ /* 0x004fce00078e0a03 */
.L_x_596:
[----:B------:R-:W3:Y:S01]  /*20070*/  LDL.LU R10, [R1+0x10] ;  /* 0x00001000010a7983 */ /* 0x000ee20000300800 */
[----:B------:R-:W-:Y:S01]  /*20080*/  SHF.R.S32.HI R62, RZ, 0x1f, R237 ;  /* 0x0000001fff3e7819 */ /* 0x000fe200000114ed */
[----:B------:R-:W-:Y:S02]  /*20090*/  ULDC.64 UR4, c[0x0][0xb70] ;  /* 0x0002dc0000047ab9 */ /* 0x000fe40000000a00 */
[----:B------:R-:W4:Y:S04]  /*200a0*/  LDL R6, [R1+0x44] ;  /* 0x0000440001067983 */ /* 0x000f280000100800 */
[----:B------:R-:W4:Y:S01]  /*200b0*/  LDL.LU R64, [R1+0x18] ;  /* 0x0000180001407983 */ /* 0x000f220000300800 */
[--C-:B--2--5:R-:W-:Y:S01]  /*200c0*/  SHF.R.S32.HI R3, RZ, 0x1f, R0.reuse ;  /* 0x0000001fff037819 */ /* 0x124fe20000011400 */
[----:B------:R-:W-:Y:S01]  /*200d0*/  IMAD R4, R62, UR4, RZ ;  /* 0x000000043e047c24 */ /* 0x000fe2000f8e02ff */
[----:B------:R-:W-:Y:S01]  /*200e0*/  SEL R65, R236, RZ, !P1 ;  /* 0x000000ffec417207 */ /* 0x000fe20004800000 */
[----:B------:R-:W-:Y:S01]  /*200f0*/  IMAD.MOV.U32 R2, RZ, RZ, R0 ;  /* 0x000000ffff027224 */ /* 0x000fe200078e0000 */
[----:B------:R-:W-:Y:S01]  /*20100*/  LOP3.LUT R8, R9, 0x380, RZ, 0xc0, !PT ;  /* 0x0000038009087812 */ /* 0x000fe200078ec0ff */
[C---:B------:R-:W-:Y:S01]  /*20110*/  IMAD R7, R237.reuse, UR5, R4 ;  /* 0x00000005ed077c24 */ /* 0x040fe2000f8e0204 */
[----:B------:R-:W-:Y:S01]  /*20120*/  IADD3 R33, P0, R52, 0x5000, RZ ;  /* 0x0000500034217810 */ /* 0x000fe20007f1e0ff */
[----:B------:R-:W-:Y:S01]  /*20130*/  IMAD.WIDE.U32 R4, R237, UR4, R2 ;  /* 0x00000004ed047c25 */ /* 0x000fe2000f8e0002 */
[----:B------:R-:W-:Y:S01]  /*20140*/  ULDC.64 UR4, c[0x0][0xb78] ;  /* 0x0002de0000047ab9 */ /* 0x000fe20000000a00 */
[----:B------:R-:W-:-:S02]  /*20150*/  SHF.R.U64 R8, R8, 0x3, RZ ;  /* 0x0000000308087819 */ /* 0x000fc400000012ff */
[----:B------:R-:W-:Y:S02]  /*20160*/  IADD3 R13, P3, R52, 0x2000, RZ ;  /* 0x00002000340d7810 */ /* 0x000fe40007f7e0ff */
[----:B------:R-:W-:Y:S02]  /*20170*/  IADD3 R5, R5, R7, RZ ;  /* 0x0000000705057210 */ /* 0x000fe40007ffe0ff */
[----:B------:R-:W-:Y:S01]  /*20180*/  LOP3.LUT R8, R8, R9, RZ, 0x3c, !PT ;  /* 0x0000000908087212 */ /* 0x000fe200078e3cff */
[----:B------:R-:W-:Y:S01]  /*20190*/  IMAD.X R9, RZ, RZ, R53, P2 ;  /* 0x000000ffff097224 */ /* 0x000fe200010e0635 */
[C---:B------:R-:W-:Y:S01]  /*201a0*/  IADD3 R25, P4, R52.reuse, 0x3000, RZ ;  /* 0x0000300034197810 */ /* 0x040fe20007f9e0ff */
[----:B------:R-:W-:Y:S01]  /*201b0*/  IMAD.WIDE.U32 R4, R65, UR4, R4 ;  /* 0x0000000441047c25 */ /* 0x000fe2000f8e0004 */
[C---:B------:R-:W-:Y:S02]  /*201c0*/  IADD3 R29, P5, R52.reuse, 0x4000, RZ ;  /* 0x00004000341d7810 */ /* 0x040fe40007fbe0ff */
[----:B------:R-:W-:-:S02]  /*201d0*/  IADD3 R41, P2, R52, 0x7000, RZ ;  /* 0x0000700034297810 */ /* 0x000fc40007f5e0ff */
[----:B------:R-:W-:Y:S02]  /*201e0*/  LOP3.LUT R32, R33, 0x380, RZ, 0xc0, !PT ;  /* 0x0000038021207812 */ /* 0x000fe400078ec0ff */
[----:B------:R-:W-:Y:S02]  /*201f0*/  LOP3.LUT R12, R13, 0x380, RZ, 0xc0, !PT ;  /* 0x000003800d0c7812 */ /* 0x000fe400078ec0ff */
[----:B------:R-:W-:Y:S02]  /*20200*/  LOP3.LUT R24, R25, 0x380, RZ, 0xc0, !PT ;  /* 0x0000038019187812 */ /* 0x000fe400078ec0ff */
[----:B------:R-:W-:Y:S02]  /*20210*/  LOP3.LUT R28, R29, 0x380, RZ, 0xc0, !PT ;  /* 0x000003801d1c7812 */ /* 0x000fe400078ec0ff */
[----:B------:R-:W-:Y:S02]  /*20220*/  LOP3.LUT R40, R41, 0x380, RZ, 0xc0, !PT ;  /* 0x0000038029287812 */ /* 0x000fe400078ec0ff */
[----:B------:R-:W-:-:S02]  /*20230*/  SHF.R.U64 R32, R32, 0x3, RZ ;  /* 0x0000000320207819 */ /* 0x000fc400000012ff */
[----:B------:R-:W-:Y:S02]  /*20240*/  SHF.R.U64 R12, R12, 0x3, RZ ;  /* 0x000000030c0c7819 */ /* 0x000fe400000012ff */
        /* <DEDUP_REMOVED lines=9> */
[----:B------:R-:W-:-:S02]  /*202e0*/  LOP3.LUT R28, R28, R29, RZ, 0x3c, !PT ;  /* 0x0000001d1c1c7212 */ /* 0x000fc400078e3cff */
[----:B------:R-:W-:Y:S01]  /*202f0*/  LOP3.LUT R40, R40, R41, RZ, 0x3c, !PT ;  /* 0x0000002928287212 */ /* 0x000fe200078e3cff */
[----:B------:R-:W-:Y:S01]  /*20300*/  IMAD.X R41, RZ, RZ, R53, P2 ;  /* 0x000000ffff297224 */ /* 0x000fe200010e0635 */
[----:B------:R-:W-:Y:S02]  /*20310*/  IADD3.X R29, RZ, R53, RZ, P5, !PT ;  /* 0x00000035ff1d7210 */ /* 0x000fe40002ffe4ff */
[C---:B------:R-:W-:Y:S02]  /*20320*/  IADD3 R45, P3, R52.reuse, 0x8000, RZ ;  /* 0x00008000342d7810 */ /* 0x040fe40007f7e0ff */
[C---:B------:R-:W-:Y:S02]  /*20330*/  IADD3 R49, P4, R52.reuse, 0x9000, RZ ;  /* 0x0000900034317810 */ /* 0x040fe40007f9e0ff */
[----:B------:R-:W-:Y:S02]  /*20340*/  IADD3 R55, P5, R52, 0xa000, RZ ;  /* 0x0000a00034377810 */ /* 0x000fe40007fbe0ff */
[----:B------:R-:W-:-:S02]  /*20350*/  LOP3.LUT R44, R45, 0x380, RZ, 0xc0, !PT ;  /* 0x000003802d2c7812 */ /* 0x000fc400078ec0ff */
[----:B------:R-:W-:Y:S02]  /*20360*/  LOP3.LUT R48, R49, 0x380, RZ, 0xc0, !PT ;  /* 0x0000038031307812 */ /* 0x000fe400078ec0ff */
[----:B------:R-:W-:Y:S02]  /*20370*/  LOP3.LUT R54, R55, 0x380, RZ, 0xc0, !PT ;  /* 0x0000038037367812 */ /* 0x000fe400078ec0ff */
[----:B------:R-:W-:Y:S02]  /*20380*/  SHF.R.U64 R44, R44, 0x3, RZ ;  /* 0x000000032c2c7819 */ /* 0x000fe400000012ff */
[----:B------:R-:W-:Y:S02]  /*20390*/  SHF.R.U64 R48, R48, 0x3, RZ ;  /* 0x0000000330307819 */ /* 0x000fe400000012ff */
[----:B------:R-:W-:Y:S02]  /*203a0*/  SHF.R.U64 R54, R54, 0x3, RZ ;  /* 0x0000000336367819 */ /* 0x000fe400000012ff */
[----:B------:R-:W-:-:S02]  /*203b0*/  LOP3.LUT R44, R44, R45, RZ, 0x3c, !PT ;  /* 0x0000002d2c2c7212 */ /* 0x000fc400078e3cff */
[----:B------:R-:W-:Y:S01]  /*203c0*/  LOP3.LUT R48, R48, R49, RZ, 0x3c, !PT ;  /* 0x0000003130307212 */ /* 0x000fe200078e3cff */
[--C-:B------:R-:W-:Y:S01]  /*203d0*/  IMAD.X R49, RZ, RZ, R53.reuse, P4 ;  /* 0x000000ffff317224 */ /* 0x100fe200020e0635 */
[----:B------:R-:W-:Y:S01]  /*203e0*/  LOP3.LUT R54, R54, R55, RZ, 0x3c, !PT ;  /* 0x0000003736367212 */ /* 0x000fe200078e3cff */
[----:B------:R-:W-:Y:S01]  /*203f0*/  IMAD.X R55, RZ, RZ, R53, P5 ;  /* 0x000000ffff377224 */ /* 0x000fe200028e0635 */
[----:B------:R-:W-:Y:S02]  /*20400*/  IADD3.X R45, RZ, R53, RZ, P3, !PT ;  /* 0x00000035ff2d7210 */ /* 0x000fe40001ffe4ff */
[----:B------:R-:W-:Y:S02]  /*20410*/  SHF.R.S32.HI R231, RZ, 0x1f, R230 ;  /* 0x0000001fffe77819 */ /* 0x000fe400000114e6 */
[----:B------:R-:W-:Y:S01]  /*20420*/  SHF.R.S32.HI R233, RZ, 0x1f, R232 ;  /* 0x0000001fffe97819 */ /* 0x000fe200000114e8 */
[----:B------:R-:W-:Y:S01]  /*20430*/  BSSY B1, `(.L_x_597) ;  /* 0x0000066000017945 */ /* 0x000fe20003800000 */
[----:B---3--:R-:W-:-:S02]  /*20440*/  SEL R63, R10, RZ, !P1 ;  /* 0x000000ff0a3f7207 */ /* 0x008fc40004800000 */
[----:B------:R-:W0:Y:S03]  /*20450*/  S2R R10, SR_TID.X ;  /* 0x00000000000a7919 */ /* 0x000e260000002100 */
[----:B------:R-:W-:Y:S02]  /*20460*/  IMAD R2, R63, UR4, RZ ;  /* 0x000000043f027c24 */ /* 0x000fe4000f8e02ff */
[----:B----4-:R-:W-:Y:S02]  /*20470*/  IMAD R11, R64, 0x80, R6 ;  /* 0x00000080400b7824 */ /* 0x010fe400078e0206 */
[----:B------:R-:W-:Y:S01]  /*20480*/  IMAD R6, R65, UR5, R2 ;  /* 0x0000000541067c24 */ /* 0x000fe2000f8e0202 */
[----:B------:R-:W-:Y:S02]  /*20490*/  ULDC.64 UR4, c[0x0][0xb40] ;  /* 0x0002d00000047ab9 */ /* 0x000fe40000000a00 */
[----:B------:R-:W-:-:S02]  /*204a0*/  SHF.R.S32.HI R7, RZ, 0x1f, R11 ;  /* 0x0000001fff077819 */ /* 0x000fc4000001140b */
[----:B------:R-:W-:-:S04]  /*204b0*/  IADD3 R2, P1, R11, R4, RZ ;  /* 0x000000040b027210 */ /* 0x000fc80007f3e0ff */
[----:B------:R-:W-:Y:S01]  /*204c0*/  IADD3.X R7, R7, R5, R6, P1, !PT ;  /* 0x0000000507077210 */ /* 0x000fe20000ffe406 */
[----:B------:R-:W-:Y:S01]  /*204d0*/  VIADD R5, R11, 0x8 ;  /* 0x000000080b057836 */ /* 0x000fe20000000000 */
[----:B------:R-:W-:-:S04]  /*204e0*/  LEA R20, P1, R2, UR4, 0x2 ;  /* 0x0000000402147c11 */ /* 0x000fc8000f8210ff */
[----:B------:R-:W-:Y:S01]  /*204f0*/  LEA.HI.X R21, R2, UR5, R7, 0x2, P1 ;  /* 0x0000000502157c11 */ /* 0x000fe200088f1407 */
[----:B------:R-:W-:Y:S01]  /*20500*/  ULDC.64 UR4, c[0x0][0xaa0] ;  /* 0x0002a80000047ab9 */ /* 0x000fe20000000a00 */
[C---:B------:R-:W-:Y:S02]  /*20510*/  IADD3 R37, P1, R52.reuse, 0x6000, RZ ;  /* 0x0000600034257810 */ /* 0x040fe40007f3e0ff */
[C---:B------:R-:W-:Y:S02]  /*20520*/  LOP3.LUT R2, R52.reuse, 0x380, RZ, 0xc0, !PT ;  /* 0x0000038034027812 */ /* 0x040fe400078ec0ff */
[----:B------:R-:W-:Y:S02]  /*20530*/  LOP3.LUT R36, R37, 0x380, RZ, 0xc0, !PT ;  /* 0x0000038025247812 */ /* 0x000fe400078ec0ff */
[----:B------:R-:W-:Y:S01]  /*20540*/  IADD3 R7, P2, R52, 0xb000, RZ ;  /* 0x0000b00034077810 */ /* 0x000fe20007f5e0ff */
[----:B0-----:R-:W-:Y:S01]  /*20550*/  VIADD R14, R10, 0xffffff80 ;  /* 0xffffff800a0e7836 */ /* 0x001fe20000000000 */
[----:B------:R-:W-:-:S03]  /*20560*/  SHF.R.U64 R36, R36, 0x3, RZ ;  /* 0x0000000324247819 */ /* 0x000fc600000012ff */
[--C-:B------:R-:W-:Y:S01]  /*20570*/  IMAD.X R57, RZ, RZ, R53.reuse, P2 ;  /* 0x000000ffff397224 */ /* 0x100fe200010e0635 */
[----:B------:R-:W-:Y:S02]  /*20580*/  SHF.R.S32.HI R10, RZ, 0x1f, R14 ;  /* 0x0000001fff0a7819 */ /* 0x000fe4000001140e */
[----:B------:R-:W-:Y:S01]  /*20590*/  LOP3.LUT R36, R36, R37, RZ, 0x3c, !PT ;  /* 0x0000002524247212 */ /* 0x000fe200078e3cff */
[----:B------:R-:W-:Y:S01]  /*205a0*/  IMAD.X R37, RZ, RZ, R53, P1 ;  /* 0x000000ffff257224 */ /* 0x000fe200008e0635 */
[----:B------:R-:W-:-:S04]  /*205b0*/  LEA.HI R10, R10, R14, RZ, 0x7 ;  /* 0x0000000e0a0a7211 */ /* 0x000fc800078f38ff */
[----:B------:R-:W-:-:S05]  /*205c0*/  LOP3.LUT R10, R10, 0xffffff80, RZ, 0xc0, !PT ;  /* 0xffffff800a0a7812 */ /* 0x000fca00078ec0ff */
[----:B------:R-:W-:-:S05]  /*205d0*/  IMAD.IADD R10, R14, 0x1, -R10 ;  /* 0x000000010e0a7824 */ /* 0x000fca00078e0a0a */
[----:B------:R-:W-:-:S04]  /*205e0*/  LOP3.LUT P0, RZ, R10, 0x3, RZ, 0xc0, !PT ;  /* 0x000000030aff7812 */ /* 0x000fc8000780c0ff */
[-C--:B------:R-:W-:Y:S02]  /*205f0*/  ISETP.GE.OR P1, PT, R11, R60.reuse, P0 ;  /* 0x0000003c0b00720c */ /* 0x080fe40000726670 */
[----:B------:R-:W-:Y:S02]  /*20600*/  ISETP.GE.OR P0, PT, R5, R60, P0 ;  /* 0x0000003c0500720c */ /* 0x000fe40000706670 */
[----:B------:R-:W-:Y:S02]  /*20610*/  SHF.R.U64 R5, R2, 0x3, RZ ;  /* 0x0000000302057819 */ /* 0x000fe400000012ff */
[----:B------:R-:W-:Y:S02]  /*20620*/  LOP3.LUT R2, R7, 0x380, RZ, 0xc0, !PT ;  /* 0x0000038007027812 */ /* 0x000fe400078ec0ff */
[----:B------:R-:W-:Y:S01]  /*20630*/  LOP3.LUT R4, R5, R52, RZ, 0x3c, !PT ;  /* 0x0000003405047212 */ /* 0x000fe200078e3cff */
[----:B------:R-:W-:Y:S01]  /*20640*/  IMAD.MOV.U32 R5, RZ, RZ, R53 ;  /* 0x000000ffff057224 */ /* 0x000fe200078e0035 */
[----:B------:R-:W-:-:S03]  /*20650*/  SHF.R.U64 R2, R2, 0x3, RZ ;  /* 0x0000000302027819 */ /* 0x000fc600000012ff */
[----:B------:R-:W-:Y:S01]  /*20660*/  @!P1 STG.E desc[UR54][R20.64], R120 ;  /* 0x0000007814009986 */ /* 0x000fe2000c101936 */
[----:B------:R-:W-:-:S03]  /*20670*/  LOP3.LUT R56, R2, R7, RZ, 0x3c, !PT ;  /* 0x0000000702387212 */ /* 0x000fc600078e3cff */
[----:B------:R0:W-:Y:S04]  /*20680*/  @!P0 STG.E desc[UR54][R20.64+0x20], R121 ;  /* 0x0000207914008986 */ /* 0x0001e8000c101936 */
[----:B------:R-:W5:Y:S04]  /*20690*/  LD.E.128 R4, desc[UR54][R4.64] ;  /* 0x0000003604047980 */ /* 0x000f68000c101d00 */
        /* <DEDUP_REMOVED lines=10> */
[----:B------:R-:W5:Y:S01]  /*20740*/  LD.E.128 R56, desc[UR54][R56.64] ;  /* 0x0000003638387980 */ /* 0x000f62000c101d00 */
[----:B0-----:R-:W-:-:S02]  /*20750*/  IMAD R21, R3, UR4, RZ ;  /* 0x0000000403157c24 */ /* 0x001fc4000f8e02ff */
[C---:B------:R-:W-:Y:S01]  /*20760*/  IMAD.WIDE.U32 R2, R0.reuse, UR4, R230 ;  /* 0x0000000400027c25 */ /* 0x040fe2000f8e00e6 */
[----:B------:R-:W-:Y:S01]  /*20770*/  @!PT LDS RZ, [RZ] ;  /* 0x00000000fffff984 */ /* 0x000fe20000000800 */
[----:B------:R-:W-:Y:S01]  /*20780*/  @!PT LDS RZ, [RZ] ;  /* 0x00000000fffff984 */ /* 0x000fe20000000800 */
[----:B------:R-:W-:Y:S01]  /*20790*/  @!PT LDS RZ, [RZ] ;  /* 0x00000000fffff984 */ /* 0x000fe20000000800 */
[----:B------:R-:W-:Y:S01]  /*207a0*/  @!PT LDS RZ, [RZ] ;  /* 0x00000000fffff984 */ /* 0x000fe20000000800 */
[----:B------:R0:W-:Y:S06]  /*207b0*/  MEMBAR.ALL.CTA ;  /* 0x0000000000007992 */ /* 0x0001ec0000008000 */
[----:B0-----:R-:W0:Y:S01]  /*207c0*/  FENCE.VIEW.ASYNC.S ;  /* 0x00000000000073c6 */ /* 0x001e220000000000 */
[----:B------:R-:W-:Y:S01]  /*207d0*/  IMAD R21, R0, UR5, R21 ;  /* 0x0000000500157c24 */ /* 0x000fe2000f8e0215 */
[----:B------:R-:W-:Y:S01]  /*207e0*/  ULDC.64 UR4, c[0x0][0xae0] ;  /* 0x0002b80000047ab9 */ /* 0x000fe20000000a00 */
[----:B------:R-:W-:Y:S01]  /*207f0*/  IMAD R67, R64, -0x80, R60 ;  /* 0xffffff8040437824 */ /* 0x000fe200078e023c */
[----:B------:R-:W-:Y:S01]  /*20800*/  IADD3 R0, R232, 0x20, RZ ;  /* 0x00000020e8007810 */ /* 0x000fe20007ffe0ff */
[----:B------:R-:W-:-:S02]  /*20810*/  IMAD.IADD R3, R3, 0x1, R21 ;  /* 0x0000000103037824 */ /* 0x000fc400078e0215 */
[----:B------:R-:W-:Y:S01]  /*20820*/  IMAD R62, R62, UR4, RZ ;  /* 0x000000043e3e7c24 */ /* 0x000fe2000f8e02ff */
[CC--:B------:R-:W-:Y:S01]  /*20830*/  ISETP.GE.AND P3, PT, R232.reuse, R67.reuse, PT ;  /* 0x00000043e800720c */ /* 0x0c0fe20003f66270 */
[----:B------:R-:W-:Y:S01]  /*20840*/  VIADD R20, R232, 0x40 ;  /* 0x00000040e8147836 */ /* 0x000fe20000000000 */
[-C--:B------:R-:W-:Y:S01]  /*20850*/  ISETP.GE.AND P0, PT, R0, R67.reuse, PT ;  /* 0x000000430000720c */ /* 0x080fe20003f06270 */
[C---:B------:R-:W-:Y:S02]  /*20860*/  IMAD R61, R237.reuse, UR5, R62 ;  /* 0x00000005ed3d7c24 */ /* 0x040fe4000f8e023e */
[----:B------:R-:W-:Y:S01]  /*20870*/  IMAD.WIDE.U32 R2, R237, UR4, R2 ;  /* 0x00000004ed027c25 */ /* 0x000fe2000f8e0002 */
[----:B------:R-:W-:Y:S01]  /*20880*/  ULDC.64 UR4, c[0x0][0xae8] ;  /* 0x0002ba0000047ab9 */ /* 0x000fe20000000a00 */
[----:B------:R-:W-:Y:S02]  /*20890*/  ISETP.GE.AND P1, PT, R20, R67, PT ;  /* 0x000000431400720c */ /* 0x000fe40003f26270 */
[----:B------:R-:W-:-:S02]  /*208a0*/  VIADD R0, R18, 0x33420 ;  /* 0x0003342012007836 */ /* 0x000fc40000000000 */
[----:B------:R-:W-:Y:S02]  /*208b0*/  IMAD.IADD R3, R3, 0x1, R61 ;  /* 0x0000000103037824 */ /* 0x000fe400078e023d */
[----:B------:R-:W-:Y:S01]  /*208c0*/  IMAD R20, R63, UR4, RZ ;  /* 0x000000043f147c24 */ /* 0x000fe2000f8e02ff */
[----:B------:R-:W-:Y:S01]  /*208d0*/  PRMT R0, RZ, 0x654, R0 ;  /* 0x00000654ff007816 */ /* 0x000fe20000000000 */
[----:B------:R-:W-:Y:S02]  /*208e0*/  VIADD R21, R232, 0x60 ;  /* 0x00000060e8157836 */ /* 0x000fe40000000000 */
[C---:B------:R-:W-:Y:S01]  /*208f0*/  IMAD R63, R65.reuse, UR5, R20 ;  /* 0x00000005413f7c24 */ /* 0x040fe2000f8e0214 */
[----:B0-----:R0:W-:Y:S01]  /*20900*/  SYNCS.ARRIVE.TRANS64.RED.A1T0 RZ, [R0+URZ], RZ ;  /* 0x000000ff00ff79a7 */ /* 0x0011e2000810043f */
[----:B------:R-:W-:Y:S01]  /*20910*/  IMAD.WIDE.U32 R60, R65, UR4, R2 ;  /* 0x00000004413c7c25 */ /* 0x000fe2000f8e0002 */
[----:B------:R-:W-:-:S03]  /*20920*/  ISETP.GE.AND P2, PT, R21, R67, PT ;  /* 0x000000431500720c */ /* 0x000fc60003f46270 */
[----:B------:R-:W-:-:S04]  /*20930*/  IMAD.WIDE R20, R64, 0x80, R232 ;  /* 0x0000008040147825 */ /* 0x000fc800078e02e8 */
[----:B------:R-:W-:Y:S01]  /*20940*/  IMAD.IADD R65, R61, 0x1, R63 ;  /* 0x000000013d417824 */ /* 0x000fe200078e023f */
[----:B0-----:R-:W-:Y:S06]  /*20950*/  @P3 BRA `(.L_x_598) ;  /* 0x00000000004c3947 */ /* 0x001fec0003800000 */
[----:B------:R-:W-:Y:S01]  /*20960*/  ULDC.64 UR4, c[0x0][0xad8] ;  /* 0x0002b60000047ab9 */ /* 0x000fe20000000a00 */
[----:B------:R-:W-:Y:S01]  /*20970*/  MOV R2, R60 ;  /* 0x0000003c00027202 */ /* 0x000fe20000000f00 */
[----:B------:R-:W-:Y:S01]  /*20980*/  IMAD R63, R21, UR4, RZ ;  /* 0x00000004153f7c24 */ /* 0x000fe2000f8e02ff */
[----:B------:R-:W-:Y:S01]  /*20990*/  ULDC.64 UR6, c[0x0][0xa80] ;  /* 0x0002a00000067ab9 */ /* 0x000fe20000000a00 */
[----:B------:R-:W-:Y:S02]  /*209a0*/  IMAD.MOV.U32 R3, RZ, RZ, R65 ;  /* 0x000000ffff037224 */ /* 0x000fe400078e0041 */
[C---:B------:R-:W-:Y:S02]  /*209b0*/  IMAD R63, R20.reuse, UR5, R63 ;  /* 0x00000005143f7c24 */ /* 0x040fe4000f8e023f */
[----:B------:R-:W-:Y:S01]  /*209c0*/  IMAD.WIDE.U32 R2, R20, UR4, R2 ;  /* 0x0000000414027c25 */ /* 0x000fe2000f8e0002 */
[----:B------:R-:W-:Y:S02]  /*209d0*/  ULDC UR4, c[0x0][0xa8c] ;  /* 0x0002a30000047ab9 */ /* 0x000fe40000000800 */
[----:B------:R-:W-:Y:S01]  /*209e0*/  ISETP.GE.AND P4, PT, R230, UR4, PT ;  /* 0x00000004e6007c0c */ /* 0x000fe2000bf86270 */
[----:B------:R-:W-:Y:S01]  /*209f0*/  IMAD.IADD R3, R3, 0x1, R63 ;  /* 0x0000000103037824 */ /* 0x000fe200078e023f */
[----:B------:R-:W-:Y:S01]  /*20a00*/  LEA R62, P5, R2, UR6, 0x1 ;  /* 0x00000006023e7c11 */ /* 0x000fe2000f8a08ff */
[----:B------:R-:W-:-:S02]  /*20a10*/  VIADD R0, R230, 0x40 ;  /* 0x00000040e6007836 */ /* 0x000fc40000000000 */
[----:B------:R-:W-:Y:S01]  /*20a20*/  VIADD R64, R230, 0x80 ;  /* 0x00000080e6407836 */ /* 0x000fe20000000000 */
[----:B------:R-:W-:Y:S02]  /*20a30*/  LEA.HI.X R63, R2, UR7, R3, 0x1, P5 ;  /* 0x00000007023f7c11 */ /* 0x000fe4000a8f0c03 */
[----:B------:R-:W-:Y:S02]  /*20a40*/  ISETP.GE.AND P3, PT, R0, UR4, PT ;  /* 0x0000000400007c0c */ /* 0x000fe4000bf66270 */
[----:B------:R-:W-:-:S03]  /*20a50*/  ISETP.GE.AND P5, PT, R64, UR4, PT ;  /* 0x0000000440007c0c */ /* 0x000fc6000bfa6270 */
[----:B-----5:R0:W-:Y:S08]  /*20a60*/  @!P4 STG.E.128 desc[UR54][R62.64], R4 ;  /* 0x000000043e00c986 */ /* 0x0201f0000c101d36 */
[----:B------:R0:W-:Y:S04]  /*20a70*/  @!P3 STG.E.128 desc[UR54][R62.64+0x80], R28 ;  /* 0x0000801c3e00b986 */ /* 0x0001e8000c101d36 */
[----:B------:R0:W-:Y:S02]  /*20a80*/  @!P5 STG.E.128 desc[UR54][R62.64+0x100], R44 ;  /* 0x0001002c3e00d986 */ /* 0x0001e4000c101d36 */
.L_x_598:
[----:B------:R-:W-:Y:S05]  /*20a90*/  BSYNC B1 ;  /* 0x0000000000017941 */ /* 0x000fea0003800000 */
.L_x_597:
[----:B------:R-:W-:Y:S04]  /*20aa0*/  BSSY B1, `(.L_x_599) ;  /* 0x0000017000017945 */ /* 0x000fe80003800000 */
[----:B------:R-:W-:Y:S05]  /*20ab0*/  @P0 BRA `(.L_x_600) ;  /* 0x0000000000540947 */ /* 0x000fea0003800000 */
[----:B0----5:R-:W-:Y:S01]  /*20ac0*/  IADD3 R5, P0, R20, 0x20, RZ ;  /* 0x0000002014057810 */ /* 0x021fe20007f1e0ff */
[----:B------:R-:W-:Y:S01]  /*20ad0*/  ULDC UR4, c[0x0][0xa8c] ;  /* 0x0002a30000047ab9 */ /* 0x000fe20000000800 */
[C---:B------:R-:W-:Y:S01]  /*20ae0*/  IADD3 R2, R230.reuse, 0x40, RZ ;  /* 0x00000040e6027810 */ /* 0x040fe20007ffe0ff */
        /* <DEDUP_REMOVED lines=18> */
.L_x_600:
[----:B------:R-:W-:Y:S05]  /*20c10*/  BSYNC B1 ;  /* 0x0000000000017941 */ /* 0x000fea0003800000 */
.L_x_599:
[----:B------:R-:W-:Y:S04]  /*20c20*/  BSSY B1, `(.L_x_601) ;  /* 0x0000017000017945 */ /* 0x000fe80003800000 */
[----:B------:R-:W-:Y:S05]  /*20c30*/  @P1 BRA `(.L_x_602) ;  /* 0x0000000000541947 */ /* 0x000fea0003800000 */
[----:B01---5:R-:W-:Y:S01]  /*20c40*/  IADD3 R5, P0, R20, 0x40, RZ ;  /* 0x0000004014057810 */ /* 0x023fe20007f1e0ff */
        /* <DEDUP_REMOVED lines=20> */
.L_x_602:
[----:B------:R-:W-:Y:S05]  /*20d90*/  BSYNC B1 ;  /* 0x0000000000017941 */ /* 0x000fea0003800000 */
.L_x_601:
[----:B------:R-:W-:Y:S05]  /*20da0*/  @P2 BRA `(.L_x_603) ;  /* 0x0000000c00182947 */ /* 0x000fea0003800000 */
[----:B012--5:R-:W-:Y:S01]  /*20db0*/  IADD3 R5, P0, R20, 0x60, RZ ;  /* 0x0000006014057810 */ /* 0x027fe20007f1e0ff */
[----:B------:R-:W-:Y:S01]  /*20dc0*/  ULDC.64 UR4, c[0x0][0xad8] ;  /* 0x0002b60000047ab9 */ /* 0x000fe20000000a00 */
[----:B------:R-:W-:Y:S01]  /*20dd0*/  MOV R2, R60 ;  /* 0x0000003c00027202 */ /* 0x000fe20000000f00 */
[----:B------:R-:W-:Y:S01]  /*20de0*/  IMAD.MOV.U32 R3, RZ, RZ, R65 ;  /* 0x000000ffff037224 */ /* 0x000fe200078e0041 */
[----:B------:R-:W-:Y:S01]  /*20df0*/  ULDC.64 UR6, c[0x0][0xa80] ;  /* 0x0002a00000067ab9 */ /* 0x000fe20000000a00 */
[----:B------:R-:W-:Y:S02]  /*20e00*/  IMAD.X R20, RZ, RZ, R21, P0 ;  /* 0x000000ffff147224 */ /* 0x000fe400000e0615 */
[----:B------:R-:W-:Y:S02]  /*20e10*/  VIADD R0, R230, 0x40 ;  /* 0x00000040e6007836 */ /* 0x000fe40000000000 */
[----:B------:R-:W-:Y:S02]  /*20e20*/  IMAD R20, R20, UR4, RZ ;  /* 0x0000000414147c24 */ /* 0x000fe4000f8e02ff */
[----:B------:R-:W-:Y:S01]  /*20e30*/  IMAD.WIDE.U32 R2, R5, UR4, R2 ;  /* 0x0000000405027c25 */ /* 0x000fe2000f8e0002 */
[----:B------:R-:W-:-:S02]  /*20e40*/  ULDC UR4, c[0x0][0xa8c] ;  /* 0x0002a30000047ab9 */ /* 0x000fc40000000800 */
[----:B------:R-:W-:Y:S01]  /*20e50*/  ISETP.GE.AND P1, PT, R230, UR4, PT ;  /* 0x00000004e6007c0c */ /* 0x000fe2000bf26270 */
[----:B------:R-:W-:Y:S01]  /*20e60*/  IMAD R5, R5, UR5, R20 ;  /* 0x0000000505057c24 */ /* 0x000fe2000f8e0214 */
[----:B------:R-:W-:Y:S01]  /*20e70*/  ISETP.GE.AND P2, PT, R0, UR4, PT ;  /* 0x0000000400007c0c */ /* 0x000fe2000bf46270 */
[----:B------:R-:W-:Y:S01]  /*20e80*/  VIADD R0, R230, 0x80 ;  /* 0x00000080e6007836 */ /* 0x000fe20000000000 */
[----:B------:R-:W-:Y:S01]  /*20e90*/  LEA R4, P0, R2, UR6, 0x1 ;  /* 0x0000000602047c11 */ /* 0x000fe2000f8008ff */
[----:B------:R-:W-:-:S05]  /*20ea0*/  IMAD.IADD R3, R3, 0x1, R5 ;  /* 0x0000000103037824 */ /* 0x000fca00078e0205 */
[----:B------:R-:W-:Y:S02]  /*20eb0*/  LEA.HI.X R5, R2, UR7, R3, 0x1, P0 ;  /* 0x0000000702057c11 */ /* 0x000fe400080f0c03 */
[----:B------:R-:W-:-:S03]  /*20ec0*/  ISETP.GE.AND P0, PT, R0, UR4, PT ;  /* 0x0000000400007c0c */ /* 0x000fc6000bf06270 */
[----:B------:R3:W-:Y:S04]  /*20ed0*/  @!P1 STG.E.128 desc[UR54][R4.64], R24 ;  /* 0x0000001804009986 */ /* 0x0007e8000c101d36 */
[----:B------:R3:W-:Y:S06]  /*20ee0*/  @!P2 STG.E.128 desc[UR54][R4.64+0x80], R40 ;  /* 0x000080280400a986 */ /* 0x0007ec000c101d36 */
[----:B------:R-:W-:Y:S05]  /*20ef0*/  @P0 BRA `(.L_x_603) ;  /* 0x0000000800c40947 */ /* 0x000fea0003800000 */
[----:B------:R4:W-:Y:S01]  /*20f00*/  STG.E.128 desc[UR54][R4.64+0x100], R56 ;  /* 0x0001003804007986 */ /* 0x0009e2000c101d36 */
[----:B------:R-:W-:Y:S05]  /*20f10*/  BRA `(.L_x_603) ;  /* 0x0000000800bc7947 */ /* 0x000fea0003800000 */
.L_x_594:
[----:B------:R-:W2:Y:S01]  /*20f20*/  LDL.LU R4, [R1+0x8] ;  /* 0x0000080001047983 */ /* 0x000ea20000300800 */
[----:B------:R-:W-:-:S03]  /*20f30*/  ULDC.64 UR4, c[0x0][0xbd8] ;  /* 0x0002f60000047ab9 */ /* 0x000fc60000000a00 */
[----:B------:R-:W3:Y:S01]  /*20f40*/  LDL.LU R0, [R1+0xc] ;  /* 0x00000c0001007983 */ /* 0x000ee20000300800 */
[----:B------:R-:W-:Y:S01]  /*20f50*/  ISETP.NE.U32.AND P0, PT, RZ, UR4, PT ;  /* 0x00000004ff007c0c */ /* 0x000fe2000bf05070 */
[----:B------:R-:W-:-:S03]  /*20f60*/  IMAD.MOV.U32 R7, RZ, RZ, RZ ;  /* 0x000000ffff077224 */ /* 0x000fc600078e00ff */
[----:B------:R-:W-:Y:S02]  /*20f70*/  ISETP.NE.AND.EX P0, PT, RZ, UR5, PT, P0 ;  /* 0x00000005ff007c0c */ /* 0x000fe4000bf05300 */
[----:B--2---:R-:W-:-:S04]  /*20f80*/  IADD3 R2, P1, R4, UR4, RZ ;  /* 0x0000000404027c10 */ /* 0x004fc8000ff3e0ff */
[----:B---3--:R-:W-:Y:S01]  /*20f90*/  IADD3.X R3, R0, UR5, RZ, P1, !PT ;  /* 0x0000000500037c10 */ /* 0x008fe20008ffe4ff */
[----:B------:R-:W-:Y:S02]  /*20fa0*/  ULDC.64 UR4, c[0x0][0xbe0] ;  /* 0x0002f80000047ab9 */ /* 0x000fe40000000a00 */
[----:B------:R-:W-:-:S04]  /*20fb0*/  ISETP.NE.U32.AND P1, PT, RZ, UR4, PT ;  /* 0x00000004ff007c0c */ /* 0x000fc8000bf25070 */
[----:B------:R2:W5:Y:S01]  /*20fc0*/  @P0 LDG.E R7, desc[UR54][R2.64] ;  /* 0x0000003602070981 */ /* 0x000562000c1e1900 */
[----:B------:R-:W-:Y:S01]  /*20fd0*/  ISETP.NE.AND.EX P1, PT, RZ, UR5, PT, P1 ;  /* 0x00000005ff007c0c */ /* 0x000fe2000bf25310 */
[----:B------:R-:W3:-:S12]  /*20fe0*/  S2R R6, SR_TID.X ;  /* 0x0000000000067919 */ /* 0x000ed80000002100 */
[----:B------:R-:W-:Y:S01]  /*20ff0*/  @P1 IADD3 R4, P2, R4, UR4, RZ ;  /* 0x0000000404041c10 */ /* 0x000fe2000ff5e0ff */
[----:B------:R-:W-:-:S03]  /*21000*/  ULDC UR4, c[0x0][0xa88] ;  /* 0x0002a20000047ab9 */ /* 0x000fc60000000800 */
[----:B------:R-:W-:Y:S01]  /*21010*/  @P1 IADD3.X R5, R0, UR5, RZ, P2, !PT ;  /* 0x0000000500051c10 */ /* 0x000fe200097fe4ff */
[----:B------:R-:W-:-:S06]  /*21020*/  IMAD.U32 R0, RZ, RZ, UR4 ;  /* 0x00000004ff007e24 */ /* 0x000fcc000f8e00ff */
[----:B------:R2:W5:Y:S01]  /*21030*/  @P1 LDG.E R0, desc[UR54][R4.64] ;  /* 0x0000003604001981 */ /* 0x000562000c1e1900 */
[----:B---3--:R-:W-:-:S04]  /*21040*/  IADD3 R6, R6, -0x80, RZ ;  /* 0xffffff8006067810 */ /* 0x008fc80007ffe0ff */
[----:B------:R-:W-:Y:S01]  /*21050*/  ISETP.GE.AND P2, PT, R6, 0x80, PT ;  /* 0x000000800600780c */ /* 0x000fe20003f46270 */
[----:B--2---:R-:W-:-:S12]  /*21060*/  @P1 BRA `(.L_x_604) ;  /* 0x0000000000101947 */ /* 0x004fd80003800000 */
[----:B------:R-:W-:Y:S05]  /*21070*/  @!P0 BRA `(.L_x_604) ;  /* 0x00000000000c8947 */ /* 0x000fea0003800000 */
[----:B------:R-:W2:Y:S04]  /*21080*/  LDG.E R5, desc[UR54][R2.64] ;  /* 0x0000003602057981 */ /* 0x000ea8000c1e1900 */
[----:B-----5:R-:W2:Y:S02]  /*21090*/  LDG.E R0, desc[UR54][R2.64+0x4] ;  /* 0x0000043602007981 */ /* 0x020ea4000c1e1900 */
[----:B--2---:R-:W-:-:S07]  /*210a0*/  IMAD.IADD R0, R0, 0x1, -R5 ;  /* 0x0000000100007824 */ /* 0x004fce00078e0a05 */
.L_x_604:
[----:B------:R-:W2:Y:S04]  /*210b0*/  LDL.LU R2, [R1+0x10] ;  /* 0x0000100001027983 */ /* 0x000ea80000300800 */
[----:B------:R3:W5:Y:S01]  /*210c0*/  LDL R10, [R1+0x18] ;  /* 0x00001800010a7983 */ /* 0x0007620000100800 */
[----:B------:R-:W-:Y:S01]  /*210d0*/  BSSY B1, `(.L_x_605) ;  /* 0x000001d000017945 */ /* 0x000fe20003800000 */
[----:B------:R-:W-:Y:S02]  /*210e0*/  SHF.R.S32.HI R8, RZ, 0x1f, R237 ;  /* 0x0000001fff087819 */ /* 0x000fe400000114ed */
[----:B------:R-:W-:Y:S02]  /*210f0*/  SHF.R.S32.HI R231, RZ, 0x1f, R230 ;  /* 0x0000001fffe77819 */ /* 0x000fe400000114e6 */
[----:B------:R-:W-:-:S02]  /*21100*/  SEL R13, R236, RZ, !P0 ;  /* 0x000000ffec0d7207 */ /* 0x000fc40004000000 */
[----:B-----5:R-:W-:Y:S02]  /*21110*/  SHF.R.S32.HI R6, RZ, 0x1f, R7 ;  /* 0x0000001fff067819 */ /* 0x020fe40000011407 */
[----:B--2---:R-:W-:Y:S01]  /*21120*/  SEL R9, R2, RZ, !P0 ;  /* 0x000000ff02097207 */ /* 0x004fe20004000000 */
[----:B---3--:R-:W-:Y:S06]  /*21130*/  @P2 BRA `(.L_x_606) ;  /* 0x0000000000582947 */ /* 0x008fec0003800000 */
[----:B------:R-:W2:Y:S02]  /*21140*/  S2R R2, SR_TID.X ;  /* 0x0000000000027919 */ /* 0x000ea40000002100 */
[----:B--2---:R-:W-:-:S04]  /*21150*/  IMAD R2, R10, 0x80, R2 ;  /* 0x000000800a027824 */ /* 0x004fc800078e0202 */
[----:B------:R-:W-:-:S05]  /*21160*/  VIADD R3, R2, 0xffffff80 ;  /* 0xffffff8002037836 */ /* 0x000fca0000000000 */
[----:B------:R-:W-:-:S13]  /*21170*/  ISETP.GE.AND P0, PT, R3, R0, PT ;  /* 0x000000000300720c */ /* 0x000fda0003f06270 */
[----:B------:R-:W-:Y:S05]  /*21180*/  @P0 BRA `(.L_x_606) ;  /* 0x0000000000440947 */ /* 0x000fea0003800000 */
[C---:B------:R-:W-:Y:S01]  /*21190*/  IADD3 R2, P0, R3.reuse, R7, RZ ;  /* 0x0000000703027210 */ /* 0x040fe20007f1e0ff */
[----:B------:R-:W-:Y:S02]  /*211a0*/  ULDC.64 UR4, c[0x0][0xb70] ;  /* 0x0002dc0000047ab9 */ /* 0x000fe40000000a00 */
[----:B------:R-:W-:Y:S01]  /*211b0*/  IMAD R4, R8, UR4, RZ ;  /* 0x0000000408047c24 */ /* 0x000fe2000f8e02ff */
[----:B------:R-:W-:-:S03]  /*211c0*/  LEA.HI.X.SX32 R3, R3, R6, 0x1, P0 ;  /* 0x0000000603037211 */ /* 0x000fc600000f0eff */
[C---:B------:R-:W-:Y:S02]  /*211d0*/  IMAD R5, R237.reuse, UR5, R4 ;  /* 0x00000005ed057c24 */ /* 0x040fe4000f8e0204 */
[----:B------:R-:W-:Y:S01]  /*211e0*/  IMAD.WIDE.U32 R2, R237, UR4, R2 ;  /* 0x00000004ed027c25 */ /* 0x000fe2000f8e0002 */
[----:B------:R-:W-:-:S03]  /*211f0*/  ULDC.64 UR4, c[0x0][0xb78] ;  /* 0x0002de0000047ab9 */ /* 0x000fc60000000a00 */
[----:B------:R-:W-:Y:S02]  /*21200*/  IMAD R4, R9, UR4, RZ ;  /* 0x0000000409047c24 */ /* 0x000fe4000f8e02ff */
[----:B------:R-:W-:Y:S02]  /*21210*/  IMAD.IADD R3, R3, 0x1, R5 ;  /* 0x0000000103037824 */ /* 0x000fe400078e0205 */
[C---:B------:R-:W-:Y:S02]  /*21220*/  IMAD R5, R13.reuse, UR5, R4 ;  /* 0x000000050d057c24 */ /* 0x040fe4000f8e0204 */
[----:B------:R-:W-:Y:S01]  /*21230*/  IMAD.WIDE.U32 R2, R13, UR4, R2 ;  /* 0x000000040d027c25 */ /* 0x000fe2000f8e0002 */
[----:B------:R-:W-:-:S04]  /*21240*/  ULDC.64 UR4, c[0x0][0xb40] ;  /* 0x0002d00000047ab9 */ /* 0x000fc80000000a00 */
[----:B------:R-:W-:Y:S02]  /*21250*/  IADD3 R3, R3, R5, RZ ;  /* 0x0000000503037210 */ /* 0x000fe40007ffe0ff */
[----:B------:R-:W-:-:S04]  /*21260*/  LEA R4, P0, R2, UR4, 0x2 ;  /* 0x0000000402047c11 */ /* 0x000fc8000f8010ff */
[----:B------:R-:W-:Y:S01]  /*21270*/  LEA.HI.X R5, R2, UR5, R3, 0x2, P0 ;  /* 0x0000000502057c11 */ /* 0x000fe200080f1403 */
[----:B------:R-:W-:-:S05]  /*21280*/  IMAD.MOV.U32 R3, RZ, RZ, -0x800000 ;  /* 0xff800000ff037424 */ /* 0x000fca00078e00ff */
[----:B------:R2:W-:Y:S03]  /*21290*/  STG.E desc[UR54][R4.64], R3 ;  /* 0x0000000304007986 */ /* 0x0005e6000c101936 */
.L_x_606:
[----:B------:R-:W-:Y:S05]  /*212a0*/  BSYNC B1 ;  /* 0x0000000000017941 */ /* 0x000fea0003800000 */
.L_x_605:
[----:B------:R-:W-:Y:S01]  /*212b0*/  ULDC.64 UR4, c[0x0][0xaa0] ;  /* 0x0002a80000047ab9 */ /* 0x000fe20000000a00 */
[----:B------:R-:W-:Y:S01]  /*212c0*/  IMAD R11, R10, -0x80, R0 ;  /* 0xffffff800a0b7824 */ /* 0x000fe200078e0200 */
[----:B------:R-:W-:Y:S01]  /*212d0*/  BSSY B1, `(.L_x_607) ;  /* 0x000002c000017945 */ /* 0x000fe20003800000 */
[----:B--2---:R-:W-:Y:S02]  /*212e0*/  IMAD R4, R6, UR4, RZ ;  /* 0x0000000406047c24 */ /* 0x004fe4000f8e02ff */
[----:B------:R-:W-:Y:S01]  /*212f0*/  IMAD.WIDE.U32 R2, R7, UR4, R230 ;  /* 0x0000000407027c25 */ /* 0x000fe2000f8e00e6 */
[----:B------:R-:W-:-:S03]  /*21300*/  ISETP.GE.AND P1, PT, R232, R11, PT ;  /* 0x0000000be800720c */ /* 0x000fc60003f26270 */
[----:B------:R-:W-:Y:S01]  /*21310*/  IMAD R7, R7, UR5, R4 ;  /* 0x0000000507077c24 */ /* 0x000fe2000f8e0204 */
[----:B------:R-:W-:Y:S01]  /*21320*/  ULDC.64 UR4, c[0x0][0xae0] ;  /* 0x0002b80000047ab9 */ /* 0x000fe20000000a00 */
[----:B------:R-:W-:Y:S02]  /*21330*/  VIADD R0, R232, 0x40 ;  /* 0x00000040e8007836 */ /* 0x000fe40000000000 */
[----:B------:R-:W-:Y:S01]  /*21340*/  IMAD.IADD R3, R3, 0x1, R7 ;  /* 0x0000000103037824 */ /* 0x000fe200078e0207 */
[----:B------:R-:W-:Y:S01]  /*21350*/  SHF.R.S32.HI R7, RZ, 0x1f, R232 ;  /* 0x0000001fff077819 */ /* 0x000fe200000114e8 */
[----:B------:R-:W-:Y:S01]  /*21360*/  IMAD R4, R8, UR4, RZ ;  /* 0x0000000408047c24 */ /* 0x000fe2000f8e02ff */
[----:B------:R-:W-:Y:S01]  /*21370*/  ISETP.GE.AND P0, PT, R0, R11, PT ;  /* 0x0000000b0000720c */ /* 0x000fe20003f06270 */
[----:B------:R-:W-:-:S04]  /*21380*/  IMAD.WIDE.U32 R2, R237, UR4, R2 ;  /* 0x00000004ed027c25 */ /* 0x000fc8000f8e0002 */
[----:B------:R-:W-:Y:S01]  /*21390*/  IMAD R5, R237, UR5, R4 ;  /* 0x00000005ed057c24 */ /* 0x000fe2000f8e0204 */
[----:B------:R-:W-:Y:S01]  /*213a0*/  ULDC.64 UR4, c[0x0][0xae8] ;  /* 0x0002ba0000047ab9 */ /* 0x000fe20000000a00 */
[----:B------:R-:W-:Y:S02]  /*213b0*/  VIADD R6, R232, 0x20 ;  /* 0x00000020e8067836 */ /* 0x000fe40000000000 */
[----:B------:R-:W-:Y:S02]  /*213c0*/  IMAD.IADD R3, R3, 0x1, R5 ;  /* 0x0000000103037824 */ /* 0x000fe400078e0205 */
[----:B------:R-:W-:Y:S01]  /*213d0*/  IMAD R0, R9, UR4, RZ ;  /* 0x0000000409007c24 */ /* 0x000fe2000f8e02ff */
[----:B------:R-:W-:Y:S01]  /*213e0*/  ISETP.GE.AND P2, PT, R6, R11, PT ;  /* 0x0000000b0600720c */ /* 0x000fe20003f46270 */
[----:B------:R-:W-:Y:S01]  /*213f0*/  IMAD.WIDE.U32 R4, R13, UR4, R2 ;  /* 0x000000040d047c25 */ /* 0x000fe2000f8e0002 */
[----:B------:R-:W-:-:S03]  /*21400*/  MOV R6, R232 ;  /* 0x000000e800067202 */ /* 0x000fc60000000f00 */
[----:B------:R-:W-:Y:S02]  /*21410*/  IMAD R9, R13, UR5, R0 ;  /* 0x000000050d097c24 */ /* 0x000fe4000f8e0200 */
[----:B------:R-:W-:-:S04]  /*21420*/  IMAD.WIDE R6, R10, 0x80, R6 ;  /* 0x000000800a067825 */ /* 0x000fc800078e0206 */
[----:B------:R-:W-:Y:S02]  /*21430*/  VIADD R0, R232, 0x60 ;  /* 0x00000060e8007836 */ /* 0x000fe40000000000 */
[----:B------:R-:W-:Y:S01]  /*21440*/  IMAD.IADD R13, R5, 0x1, R9 ;  /* 0x00000001050d7824 */ /* 0x000fe200078e0209 */
[----:B------:R-:W-:Y:S06]  /*21450*/  @P1 BRA `(.L_x_608) ;  /* 0x00000000004c1947 */ /* 0x000fec0003800000 */
[C---:B------:R-:W-:Y:S01]  /*21460*/  VIADD R2, R230.reuse, 0x40 ;  /* 0x00000040e6027836 */ /* 0x040fe20000000000 */
[----:B------:R-:W-:Y:S01]  /*21470*/  ULDC UR4, c[0x0][0xa8c] ;  /* 0x0002a30000047ab9 */ /* 0x000fe20000000800 */
[----:B------:R-:W-:Y:S01]  /*21480*/  ULDC.64 UR6, c[0x0][0xad8] ;  /* 0x0002b60000067ab9 */ /* 0x000fe20000000a00 */
[----:B------:R-:W-:Y:S01]  /*21490*/  MOV R3, R13 ;  /* 0x0000000d00037202 */ /* 0x000fe20000000f00 */
[----:B------:R-:W-:Y:S01]  /*214a0*/  VIADD R8, R230, 0x80 ;  /* 0x00000080e6087836 */ /* 0x000fe20000000000 */
[----:B------:R-:W-:Y:S01]  /*214b0*/  ISETP.GE.AND P4, PT, R2, UR4, PT ;  /* 0x0000000402007c0c */ /* 0x000fe2000bf86270 */
[----:B------:R-:W-:Y:S01]  /*214c0*/  IMAD R9, R7, UR6, RZ ;  /* 0x0000000607097c24 */ /* 0x000fe2000f8e02ff */
[----:B------:R-:W-:Y:S01]  /*214d0*/  ISETP.GE.AND P3, PT, R230, UR4, PT ;  /* 0x00000004e6007c0c */ /* 0x000fe2000bf66270 */
[----:B------:R-:W-:Y:S01]  /*214e0*/  IMAD.MOV.U32 R2, RZ, RZ, R4 ;  /* 0x000000ffff027224 */ /* 0x000fe200078e0004 */
[----:B------:R-:W-:Y:S01]  /*214f0*/  ISETP.GE.AND P5, PT, R8, UR4, PT ;  /* 0x0000000408007c0c */ /* 0x000fe2000bfa6270 */
        /* <DEDUP_REMOVED lines=9> */
.L_x_608:
[----:B------:R-:W-:Y:S05]  /*21590*/  BSYNC B1 ;  /* 0x0000000000017941 */ /* 0x000fea0003800000 */
.L_x_607:
[----:B------:R-:W-:Y:S01]  /*215a0*/  BSSY B1, `(.L_x_609) ;  /* 0x0000018000017945 */ /* 0x000fe20003800000 */
[----:B------:R-:W-:-:S03]  /*215b0*/  ISETP.GE.AND P1, PT, R0, R11, PT ;  /* 0x0000000b0000720c */ /* 0x000fc60003f26270 */
[----:B------:R-:W-:Y:S10]  /*215c0*/  @P2 BRA `(.L_x_610) ;  /* 0x0000000000542947 */ /* 0x000ff40003800000 */
[----:B--2---:R-:W-:Y:S01]  /*215d0*/  IADD3 R9, P2, R6, 0x20, RZ ;  /* 0x0000002006097810 */ /* 0x004fe20007f5e0ff */
[----:B------:R-:W-:Y:S01]  /*215e0*/  VIADD R2, R230, 0x40 ;  /* 0x00000040e6027836 */ /* 0x000fe20000000000 */
[----:B------:R-:W-:Y:S01]  /*215f0*/  ULDC UR4, c[0x0][0xa8c] ;  /* 0x0002a30000047ab9 */ /* 0x000fe20000000800 */
[----:B------:R-:W-:Y:S01]  /*21600*/  ULDC.64 UR6, c[0x0][0xad8] ;  /* 0x0002b60000067ab9 */ /* 0x000fe20000000a00 */
[----:B------:R-:W-:Y:S01]  /*21610*/  MOV R3, R13 ;  /* 0x0000000d00037202 */ /* 0x000fe20000000f00 */
[----:B------:R-:W-:Y:S01]  /*21620*/  IMAD.X R0, RZ, RZ, R7, P2 ;  /* 0x000000ffff007224 */ /* 0x000fe200010e0607 */
[----:B------:R-:W-:Y:S01]  /*21630*/  ISETP.GE.AND P4, PT, R2, UR4, PT ;  /* 0x0000000402007c0c */ /* 0x000fe2000bf86270 */
[----:B------:R-:W-:Y:S01]  /*21640*/  IMAD.MOV.U32 R2, RZ, RZ, R4 ;  /* 0x000000ffff027224 */ /* 0x000fe200078e0004 */
[C---:B------:R-:W-:Y:S01]  /*21650*/  ISETP.GE.AND P3, PT, R230.reuse, UR4, PT ;  /* 0x00000004e6007c0c */ /* 0x040fe2000bf66270 */
[----:B------:R-:W-:Y:S02]  /*21660*/  VIADD R8, R230, 0x80 ;  /* 0x00000080e6087836 */ /* 0x000fe40000000000 */
[----:B------:R-:W-:-:S02]  /*21670*/  IMAD R0, R0, UR6, RZ ;  /* 0x0000000600007c24 */ /* 0x000fc4000f8e02ff */
        /* <DEDUP_REMOVED lines=10> */
.L_x_610:
[----:B------:R-:W-:Y:S05]  /*21720*/  BSYNC B1 ;  /* 0x0000000000017941 */ /* 0x000fea0003800000 */
.L_x_609:
[----:B------:R-:W-:Y:S04]  /*21730*/  BSSY B1, `(.L_x_611) ;  /* 0x0000017000017945 */ /* 0x000fe80003800000 */
[----:B------:R-:W-:Y:S05]  /*21740*/  @P0 BRA `(.L_x_612) ;  /* 0x0000000000540947 */ /* 0x000fea0003800000 */
[----:B--23--:R-:W-:Y:S01]  /*21750*/  IADD3 R9, P0, R6, 0x40, RZ ;  /* 0x0000004006097810 */ /* 0x00cfe20007f1e0ff */
        /* <DEDUP_REMOVED lines=20> */
.L_x_612:
[----:B------:R-:W-:Y:S05]  /*218a0*/  BSYNC B1 ;  /* 0x0000000000017941 */ /* 0x000fea0003800000 */
.L_x_611:
[----:B------:R-:W-:Y:S05]  /*218b0*/  @P1 BRA `(.L_x_603) ;  /* 0x0000000000541947 */ /* 0x000fea0003800000 */
[----:B------:R-:W-:Y:S01]  /*218c0*/  IADD3 R5, P0, R6, 0x60, RZ ;  /* 0x0000006006057810 */ /* 0x000fe20007f1e0ff */
[C---:B------:R-:W-:Y:S01]  /*218d0*/  VIADD R0, R230.reuse, 0x40 ;  /* 0x00000040e6007836 */ /* 0x040fe20000000000 */
[----:B------:R-:W-:Y:S01]  /*218e0*/  ULDC.64 UR6, c[0x0][0xad8] ;  /* 0x0002b60000067ab9 */ /* 0x000fe20000000a00 */
[----:B------:R-:W-:Y:S01]  /*218f0*/  ULDC UR4, c[0x0][0xa8c] ;  /* 0x0002a30000047ab9 */ /* 0x000fe20000000800 */
[----:B------:R-:W-:Y:S01]  /*21900*/  IMAD.MOV.U32 R2, RZ, RZ, R4 ;  /* 0x000000ffff027224 */ /* 0x000fe200078e0004 */
[----:B------:R-:W-:Y:S01]  /*21910*/  ISETP.GE.AND P1, PT, R230, UR4, PT ;  /* 0x00000004e6007c0c */ /* 0x000fe2000bf26270 */
[----:B------:R-:W-:Y:S01]  /*21920*/  IMAD.X R6, RZ, RZ, R7, P0 ;  /* 0x000000ffff067224 */ /* 0x000fe200000e0607 */
[----:B------:R-:W-:Y:S01]  /*21930*/  ISETP.GE.AND P2, PT, R0, UR4, PT ;  /* 0x0000000400007c0c */ /* 0x000fe2000bf46270 */
[----:B------:R-:W-:Y:S01]  /*21940*/  IMAD.MOV.U32 R3, RZ, RZ, R13 ;  /* 0x000000ffff037224 */ /* 0x000fe200078e000d */
[----:B------:R-:W-:Y:S01]  /*21950*/  IADD3 R0, R230, 0x80, RZ ;  /* 0x00000080e6007810 */ /* 0x000fe20007ffe0ff */
        /* <DEDUP_REMOVED lines=11> */
.L_x_603:
[----:B------:R-:W-:Y:S05]  /*21a10*/  BSYNC B0 ;  /* 0x0000000000007941 */ /* 0x000fea0003800000 */
.L_x_593:
[----:B------:R-:W-:Y:S02]  /*21a20*/  ULDC UR4, c[0x0][0xc14] ;  /* 0x0003050000047ab9 */ /* 0x000fe40000000800 */
[----:B-1----:R-:W-:-:S13]  /*21a30*/  ISETP.GE.AND P0, PT, R127, UR4, PT ;  /* 0x000000047f007c0c */ /* 0x002fda000bf06270 */
[----:B------:R-:W-:Y:S05]  /*21a40*/  @!P0 BRA `(.L_x_613) ;  /* 0xfffffdf800248947 */ /* 0x000fea000383ffff */
[----:B------:R-:W-:Y:S05]  /*21a50*/  BRA `(.L_x_420) ;  /* 0x0000006800647947 */ /* 0x000fea0003800000 */
.L_x_418:
[----:B------:R-:W-:-:S08]  /*21a60*/  NOP ;  /* 0x0000000000007918 */ /* 0x000fd00000000000 */
[----:B------:R-:W0:-:S00]  /*21a70*/  USETMAXREG.DEALLOC.CTAPOOL 0x18 ;  /* 0x00000018000079c8 */ /* 0x000e0000080e0500 */
[----:B0-----:R-:W2:Y:S01]  /*21a80*/  LDL.LU R2, [R1] ;  /* 0x0000000001027983 */ /* 0x001ea20000300800 */
[----:B------:R-:W-:-:S06]  /*21a90*/  LOP3.LUT R0, R0, 0x3, RZ, 0xc0, !PT ;  /* 0x0000000300007812 */ /* 0x000fcc00078ec0ff */
[----:B------:R-:W0:Y:S02]  /*21aa0*/  SHFL.IDX PT, R0, R0, RZ, 0x1f ;  /* 0x00001fff00007589 */ /* 0x000e2400000e0000 */
[----:B0-----:R-:W-:Y:S01]  /*21ab0*/  ISETP.NE.AND P0, PT, R0, RZ, PT ;  /* 0x000000ff0000720c */ /* 0x001fe20003f05270 */
[----:B------:R-:W-:Y:S01]  /*21ac0*/  IMAD.MOV.U32 R0, RZ, RZ, RZ ;  /* 0x000000ffff007224 */ /* 0x000fe200078e00ff */
[----:B--2---:R-:W-:-:S11]  /*21ad0*/  LOP3.LUT R2, R2, 0xfffffffd, RZ, 0xc0, !PT ;  /* 0xfffffffd02027812 */ /* 0x004fd600078ec0ff */
[----:B------:R-:W-:-:S05]  /*21ae0*/  @P0 LOP3.LUT R2, R2, 0x2, RZ, 0xfc, !PT ;  /* 0x0000000202020812 */ /* 0x000fca00078efcff */
[----:B------:R0:W-:Y:S01]  /*21af0*/  STL [R1], R2 ;  /* 0x0000000201007387 */ /* 0x0001e20000100800 */
[----:B------:R-:W-:Y:S05]  /*21b00*/  @!P0 BRA `(.L_x_614) ;  /* 0x00000000001c8947 */ /* 0x000fea0003800000 */
[----:B------:R-:W1:Y:S08]  /*21b10*/  S2UR UR5, SR_CgaCtaId ;  /* 0x00000000000579c3 */ /* 0x000e700000008800 */
[----:B------:R-:W-:Y:S06]  /*21b20*/  BAR.SYNC.DEFER_BLOCKING 0x5, 0x180 ;  /* 0x0146000000007b1d */ /* 0x000fec0000010000 */
[----:B------:R-:W-:-:S02]  /*21b30*/  UMOV UR4, 0x400 ;  /* 0x0000040000047882 */ /* 0x000fc40000000000 */
[----:B-1----:R-:W-:-:S09]  /*21b40*/  ULEA UR4, UR5, UR4, 0x18 ;  /* 0x0000000405047291 */ /* 0x002fd2000f8ec03f */
[----:B------:R-:W1:Y:S01]  /*21b50*/  LDS.128 R16, [UR4+0x334d0] ;  /* 0x0334d004ff107984 */ /* 0x000e620008000c00 */
[----:B------:R-:W-:Y:S06]  /*21b60*/  BAR.ARV 0x4, 0x180 ;  /* 0x0106000000007b1d */ /* 0x000fec0000002000 */
[----:B------:R-:W-:Y:S05]  /*21b70*/  BRA `(.L_x_615) ;  /* 0x0000000400fc7947 */ /* 0x000fea0003800000 */
.L_x_614:
[----:B0-----:R-:W0:Y:S01]  /*21b80*/  S2R R2, SR_TID.X ;  /* 0x0000000000027919 */ /* 0x001e220000002100 */
[----:B------:R-:W-:Y:S01]  /*21b90*/  ULDC UR4, c[0x0][0xc14] ;  /* 0x0003050000047ab9 */ /* 0x000fe20000000800 */
[----:B------:R-:W1:Y:S01]  /*21ba0*/  S2UR UR6, SR_CTAID.X ;  /* 0x00000000000679c3 */ /* 0x000e620000002500 */
[----:B------:R-:W-:Y:S01]  /*21bb0*/  ULDC UR5, c[0x0][0xc10] ;  /* 0x0003040000057ab9 */ /* 0x000fe20000000800 */
        /* <DEDUP_REMOVED lines=8> */
[C---:B------:R-:W-:Y:S01]  /*21c40*/  ISETP.GE.U32.AND P2, PT, R5.reuse, 0x2, PT ;  /* 0x000000020500780c */ /* 0x040fe20003f46070 */
[----:B------:R-:W-:Y:S01]  /*21c50*/  IMAD.MOV.U32 R16, RZ, RZ, RZ ;  /* 0x000000ffff107224 */ /* 0x000fe200078e00ff */
        /* <DEDUP_REMOVED lines=13> */
[----:B0-----:R-:W-:-:S04]  /*21d30*/  SEL R2, R2, RZ, P4 ;  /* 0x000000ff02027207 */ /* 0x001fc80002000000 */
[----:B------:R-:W-:-:S05]  /*21d40*/  IADD3 R6, R3, R2, RZ ;  /* 0x0000000203067210 */ /* 0x000fca0007ffe0ff */
[----:B------:R-:W0:Y:S02]  /*21d50*/  SHFL.UP PT, R2, R6, 0x10, RZ ;  /* 0x0600000006027989 */ /* 0x000e2400000e00ff */
[----:B0-----:R-:W-:-:S05]  /*21d60*/  SEL R7, R2, RZ, P5 ;  /* 0x000000ff02077207 */ /* 0x001fca0002800000 */
[----:B------:R-:W-:-:S05]  /*21d70*/  IMAD.IADD R2, R6, 0x1, R7 ;  /* 0x0000000106027824 */ /* 0x000fca00078e0207 */
[----:B------:R-:W0:Y:S02]  /*21d80*/  SHFL.IDX PT, R4, R2, 0x1f, 0x1f ;  /* 0x03e01f0002047f89 */ /* 0x000e2400000e0000 */
[----:B0-----:R-:W-:-:S04]  /*21d90*/  IMAD R4, R4, UR5, RZ ;  /* 0x0000000504047c24 */ /* 0x001fc8000f8e02ff */
[----:B------:R-:W-:Y:S01]  /*21da0*/  IMAD.MOV.U32 R7, RZ, RZ, R4 ;  /* 0x000000ffff077224 */ /* 0x000fe200078e0004 */
[----:B-1----:R-:W-:-:S13]  /*21db0*/  ISETP.GT.AND P6, PT, R4, UR6, PT ;  /* 0x0000000604007c0c */ /* 0x002fda000bfc4270 */
[----:B------:R-:W-:Y:S05]  /*21dc0*/  @P6 BRA `(.L_x_616) ;  /* 0x0000000000a06947 */ /* 0x000fea0003800000 */
[----:B------:R-:W0:Y:S01]  /*21dd0*/  LDC R6, c[0x0][0xc14] ;  /* 0x00030500ff067b82 */ /* 0x000e220000000800 */
[----:B------:R-:W-:Y:S01]  /*21de0*/  IMAD.MOV.U32 R4, RZ, RZ, R7 ;  /* 0x000000ffff047224 */ /* 0x000fe200078e0007 */
[----:B------:R-:W-:Y:S01]  /*21df0*/  UMOV UR4, URZ ;  /* 0x0000003f00047c82 */ /* 0x000fe20008000000 */
[----:B------:R-:W-:Y:S01]  /*21e00*/  ULDC UR7, c[0x0][0xc14] ;  /* 0x0003050000077ab9 */ /* 0x000fe20000000800 */
[----:B------:R-:W-:-:S05]  /*21e10*/  ULDC UR5, c[0x0][0xc10] ;  /* 0x0003040000057ab9 */ /* 0x000fca0000000800 */
.L_x_620:
[----:B------:R-:W-:Y:S01]  /*21e20*/  UIADD3 UR4, UR4, 0x1f, URZ ;  /* 0x0000001f04047890 */ /* 0x000fe2000fffe03f */
[----:B------:R-:W-:-:S05]  /*21e30*/  IMAD.U32 R19, RZ, RZ, UR7 ;  /* 0x00000007ff137e24 */ /* 0x000fca000f8e00ff */
[----:B0-----:R-:W-:-:S13]  /*21e40*/  ISETP.LE.AND P6, PT, R6, UR4, PT ;  /* 0x0000000406007c0c */ /* 0x001fda000bfc3270 */
[----:B------:R-:W-:Y:S05]  /*21e50*/  @P6 BRA `(.L_x_617) ;  /* 0x0000000400206947 */ /* 0x000fea0003800000 */
[----:B------:R-:W-:Y:S01]  /*21e60*/  IADD3 R7, R5, UR4, RZ ;  /* 0x0000000405077c10 */ /* 0x000fe2000fffe0ff */
[----:B------:R-:W-:Y:S01]  /*21e70*/  BSSY B0, `(.L_x_618) ;  /* 0x0000007000007945 */ /* 0x000fe20003800000 */
[----:B------:R-:W-:Y:S02]  /*21e80*/  IMAD.MOV.U32 R0, RZ, RZ, RZ ;  /* 0x000000ffff007224 */ /* 0x000fe400078e00ff */
[----:B------:R-:W-:-:S13]  /*21e90*/  ISETP.GE.OR P6, PT, R7, R6, !P0 ;  /* 0x000000060700720c */ /* 0x000fda00047c6670 */
[----:B------:R-:W-:Y:S05]  /*21ea0*/  @P6 BRA `(.L_x_619) ;  /* 0x00000000000c6947 */ /* 0x000fea0003800000 */
[----:B------:R-:W0:Y:S02]  /*21eb0*/  LDC.64 R2, c[0x0][0xc58] ;  /* 0x00031600ff027b82 */ /* 0x000e240000000a00 */
[----:B0-----:R-:W-:-:S05]  /*21ec0*/  IMAD.WIDE R2, R7, 0x4, R2 ;  /* 0x0000000407027825 */ /* 0x001fca00078e0202 */
[----:B------:R0:W5:Y:S02]  /*21ed0*/  LDG.E R0, desc[UR54][R2.64] ;  /* 0x0000003602007981 */ /* 0x000164000c1e1900 */
.L_x_619:
[----:B------:R-:W-:Y:S05]  /*21ee0*/  BSYNC B0 ;  /* 0x0000000000007941 */ /* 0x000fea0003800000 */
.L_x_618:
        /* <DEDUP_REMOVED lines=15> */
[----:B------:R-:W0:Y:S02]  /*21fe0*/  SHFL.IDX PT, R3, R9, 0x1f, 0x1f ;  /* 0x03e01f0009037f89 */ /* 0x000e2400000e0000 */
[----:B0-----:R-:W-:-:S04]  /*21ff0*/  IMAD R3, R3, UR5, RZ ;  /* 0x0000000503037c24 */ /* 0x001fc8000f8e02ff */
[----:B------:R-:W-:-:S05]  /*22000*/  IMAD.IADD R4, R3, 0x1, R4 ;  /* 0x0000000103047824 */ /* 0x000fca00078e0204 */
[----:B------:R-:W-:-:S13]  /*22010*/  ISETP.GT.AND P6, PT, R4, UR6, PT ;  /* 0x0000000604007c0c */ /* 0x000fda000bfc4270 */
[----:B------:R-:W-:Y:S05]  /*22020*/  @!P6 BRA `(.L_x_620) ;  /* 0xfffffffc007ce947 */ /* 0x000fea000383ffff */
[----:B------:R-:W-:Y:S02]  /*22030*/  IMAD.MOV.U32 R2, RZ, RZ, R9 ;  /* 0x000000ffff027224 */ /* 0x000fe400078e0009 */
[----:B------:R-:W-:-:S07]  /*22040*/  IMAD.MOV.U32 R7, RZ, RZ, R3 ;  /* 0x000000ffff077224 */ /* 0x000fce00078e0003 */
.L_x_616:
[----:B------:R-:W-:-:S04]  /*22050*/  IMAD.IADD R7, R4, 0x1, -R7 ;  /* 0x0000000104077824 */ /* 0x000fc800078e0a07 */
[----:B------:R-:W-:-:S05]  /*22060*/  IMAD R3, R2, UR5, R7 ;  /* 0x0000000502037c24 */ /* 0x000fca000f8e0207 */
[----:B------:R-:W-:-:S13]  /*22070*/  ISETP.GT.AND P0, PT, R3, UR6, PT ;  /* 0x0000000603007c0c */ /* 0x000fda000bf04270 */
[----:B------:R-:W-:-:S04]  /*22080*/  VOTE.ANY R6, PT, !P0 ;  /* 0x0000000000067806 */ /* 0x000fc800040e0100 */
[----:B------:R-:W0:Y:S01]  /*22090*/  POPC R19, R6 ;  /* 0x0000000600137309 */ /* 0x000e220000000000 */
[----:B------:R-:W-:Y:S01]  /*220a0*/  ISETP.NE.AND P0, PT, R6, RZ, PT ;  /* 0x000000ff0600720c */ /* 0x000fe20003f05270 */
[----:B0-----:R-:W0:Y:S02]  /*220b0*/  SHFL.IDX PT, R0, R0, R19, 0x1f ;  /* 0x00001f1300007589 */ /* 0x001e2400000e0000 */
[----:B0-----:R-:W-:-:S04]  /*220c0*/  IABS R4, R0 ;  /* 0x0000000000047213 */ /* 0x001fc80000000000 */
[----:B------:R-:W0:Y:S08]  /*220d0*/  I2F.RP R8, R4 ;  /* 0x0000000400087306 */ /* 0x000e300000209400 */
[----:B0-----:R-:W0:Y:S02]  /*220e0*/  MUFU.RCP R8, R8 ;  /* 0x0000000800087308 */ /* 0x001e240000001000 */
[----:B0-----:R-:W-:-:S06]  /*220f0*/  VIADD R3, R8, 0xffffffe ;  /* 0x0ffffffe08037836 */ /* 0x001fcc0000000000 */
[----:B------:R-:W0:Y:S02]  /*22100*/  F2I.FTZ.U32.TRUNC.NTZ R3, R3 ;  /* 0x0000000300037305 */ /* 0x000e24000021f000 */
[----:B0-----:R-:W-:Y:S01]  /*22110*/  IADD3 R11, RZ, -R3, RZ ;  /* 0x80000003ff0b7210 */ /* 0x001fe20007ffe0ff */
[----:B------:R-:W-:Y:S06]  /*22120*/  @!P0 BRA `(.L_x_621) ;  /* 0x0000000000088947 */ /* 0x000fec0003800000 */
[----:B------:R-:W-:-:S05]  /*22130*/  VIADD R9, R19, 0xffffffff ;  /* 0xffffffff13097836 */ /* 0x000fca0000000000 */
[----:B------:R0:W1:Y:S02]  /*22140*/  SHFL.IDX PT, R16, R2, R9, 0x1f ;  /* 0x00001f0902107589 */ /* 0x00006400000e0000 */
.L_x_621:
[----:B-1----:R-:W-:Y:S01]  /*22150*/  IMAD R16, R16, UR5, R7 ;  /* 0x0000000510107c24 */ /* 0x002fe2000f8e0207 */
[----:B------:R-:W-:Y:S01]  /*22160*/  IABS R6, R0 ;  /* 0x0000000000067213 */ /* 0x000fe20000000000 */
[----:B------:R-:W-:Y:S02]  /*22170*/  IMAD R7, R11, R4, RZ ;  /* 0x000000040b077224 */ /* 0x000fe400078e02ff */
[----:B0-----:R-:W-:Y:S02]  /*22180*/  IMAD.MOV.U32 R2, RZ, RZ, RZ ;  /* 0x000000ffff027224 */ /* 0x001fe400078e00ff */
[----:B------:R-:W-:Y:S02]  /*22190*/  IMAD.MOV R6, RZ, RZ, -R6 ;  /* 0x000000ffff067224 */ /* 0x000fe400078e0a06 */
[----:B------:R-:W-:Y:S01]  /*221a0*/  IMAD.HI.U32 R2, R3, R7, R2 ;  /* 0x0000000703027227 */ /* 0x000fe200078e0002 */
[----:B------:R-:W-:-:S03]  /*221b0*/  IADD3 R7, -R16, UR6, RZ ;  /* 0x0000000610077c10 */ /* 0x000fc6000fffe1ff */
[----:B------:R-:W-:Y:S01]  /*221c0*/  VIADD R19, R19, UR4 ;  /* 0x0000000413137c36 */ /* 0x000fe20008000000 */
        /* <DEDUP_REMOVED lines=10> */
[----:B------:R-:W-:-:S06]  /*22270*/  @P0 IADD3 R2, R2, 0x1, RZ ;  /* 0x0000000102020810 */ /* 0x000fcc0007ffe0ff */
[----:B------:R-:W-:Y:S01]  /*22280*/  @!P2 IMAD.MOV R2, RZ, RZ, -R2 ;  /* 0x000000ffff02a224 */ /* 0x000fe200078e0a02 */
[----:B------:R-:W-:-:S05]  /*22290*/  @!P1 LOP3.LUT R2, RZ, R0, RZ, 0x33, !PT ;  /* 0x00000000ff029212 */ /* 0x000fca00078e33ff */
[--C-:B------:R-:W-:Y:S02]  /*222a0*/  IMAD.MOV R17, RZ, RZ, -R2.reuse ;  /* 0x000000ffff117224 */ /* 0x100fe400078e0a02 */
[----:B------:R-:W-:Y:S02]  /*222b0*/  IMAD.MOV.U32 R18, RZ, RZ, R2 ;  /* 0x000000ffff127224 */ /* 0x000fe400078e0002 */
[----:B------:R-:W-:Y:S01]  /*222c0*/  IMAD R17, R0, R17, R7 ;  /* 0x0000001100117224 */ /* 0x000fe200078e0207 */
[----:B------:R-:W-:Y:S06]  /*222d0*/  BRA `(.L_x_622) ;  /* 0x00000000000c7947 */ /* 0x000fec0003800000 */
.L_x_617:
[----:B------:R-:W-:Y:S01]  /*222e0*/  IMAD.MOV.U32 R17, RZ, RZ, RZ ;  /* 0x000000ffff117224 */ /* 0x000fe200078e00ff */
[----:B------:R-:W-:Y:S01]  /*222f0*/  MOV R16, UR6 ;  /* 0x0000000600107c02 */ /* 0x000fe20008000f00 */
[----:B------:R-:W-:-:S07]  /*22300*/  IMAD.MOV.U32 R18, RZ, RZ, RZ ;  /* 0x000000ffff127224 */ /* 0x000fce00078e00ff */
.L_x_622:
[----:B------:R-:W-:-:S13]  /*22310*/  ISETP.NE.AND P0, PT, R5, RZ, PT ;  /* 0x000000ff0500720c */ /* 0x000fda0003f05270 */
[----:B------:R-:W0:Y:S01]  /*22320*/  @!P0 S2R R3, SR_CgaCtaId ;  /* 0x0000000000038919 */ /* 0x000e220000008800 */
[----:B------:R-:W-:-:S04]  /*22330*/  @!P0 MOV R0, 0x400 ;  /* 0x0000040000008802 */ /* 0x000fc80000000f00 */
[----:B0-----:R-:W-:-:S05]  /*22340*/  @!P0 LEA R0, R3, R0, 0x18 ;  /* 0x0000000003008211 */ /* 0x001fca00078ec0ff */
[----:B------:R0:W-:Y:S01]  /*22350*/  @!P0 STS.128 [R0+0x334d0], R16 ;  /* 0x0334d01000008388 */ /* 0x0001e20000000c00 */
[----:B------:R-:W-:Y:S06]  /*22360*/  BAR.ARV 0x5, 0x180 ;  /* 0x0146000000007b1d */ /* 0x000fec0000002000 */
.L_x_615:
[----:B0-----:R-:W-:Y:S01]  /*22370*/  IMAD.MOV.U32 R0, RZ, RZ, 0x1 ;  /* 0x00000001ff007424 */ /* 0x001fe200078e00ff */
[----:B------:R0:W-:Y:S01]  /*22380*/  STL [R1+0x4], RZ ;  /* 0x000004ff01007387 */ /* 0x0001e20000100800 */
[----:B------:R-:W-:Y:S02]  /*22390*/  ULDC UR4, c[0x0][0xc14] ;  /* 0x0003050000047ab9 */ /* 0x000fe40000000800 */
[----:B-1----:R-:W-:Y:S01]  /*223a0*/  ISETP.GE.AND P0, PT, R19, UR4, PT ;  /* 0x0000000413007c0c */ /* 0x002fe2000bf06270 */
[----:B------:R0:W-:Y:S04]  /*223b0*/  STL [R1+0xc], R0 ;  /* 0x00000c0001007387 */ /* 0x0001e80000100800 */
[----:B------:R0:W-:Y:S08]  /*223c0*/  STL [R1+0x40], RZ ;  /* 0x000040ff01007387 */ /* 0x0001f00000100800 */
[----:B0-----:R-:W-:Y:S05]  /*223d0*/  @P0 BRA `(.L_x_623) ;  /* 0x0000005c00000947 */ /* 0x001fea0003800000 */
[----:B------:R-:W0:Y:S01]  /*223e0*/  S2R R0, SR_TID.X ;  /* 0x0000000000007919 */ /* 0x000e220000002100 */
[----:B------:R-:W-:Y:S01]  /*223f0*/  BSSY B7, `(.L_x_623) ;  /* 0x00005be000077945 */ /* 0x000fe20003800000 */
[----:B------:R-:W-:Y:S01]  /*22400*/  ULDC UR38, c[0x0][0xc] ;  /* 0x0000030000267ab9 */ /* 0x000fe20000000800 */
[----:B------:R-:W-:Y:S01]  /*22410*/  ULOP3.LUT UR37, UR36, 0x1, URZ, 0xfc, !UPT ;  /* 0x0000000124257892 */ /* 0x000fe2000f8efc3f */
[----:B------:R-:W1:Y:S01]  /*22420*/  S2R R6, SR_TID.X ;  /* 0x0000000000067919 */ /* 0x000e620000002100 */
[----:B------:R-:W-:Y:S01]  /*22430*/  ULOP3.LUT UR39, UR36, 0x2, URZ, 0xfc, !UPT ;  /* 0x0000000224277892 */ /* 0x000fe2000f8efc3f */
[----:B------:R-:W-:Y:S01]  /*22440*/  ULDC.64 UR40, c[0x0][0x198] ;  /* 0x0000660000287ab9 */ /* 0x000fe20000000a00 */
[----:B0-----:R-:W-:Y:S01]  /*22450*/  LOP3.LUT R0, R0, 0x7f, RZ, 0xc0, !PT ;  /* 0x0000007f00007812 */ /* 0x001fe200078ec0ff */
[----:B-1----:R-:W-:-:S04]  /*22460*/  IMAD.SHL.U32 R4, R6, 0x20, RZ ;  /* 0x0000002006047824 */ /* 0x002fc800078e00ff */
[----:B------:R-:W-:Y:S02]  /*22470*/  IMAD.SHL.U32 R0, R0, 0x10, RZ ;  /* 0x0000001000007824 */ /* 0x000fe400078e00ff */
[----:B------:R-:W-:-:S03]  /*22480*/  IMAD.SHL.U32 R7, R6, 0x4, RZ ;  /* 0x0000000406077824 */ /* 0x000fc600078e00ff */
[----:B------:R-:W-:Y:S02]  /*22490*/  LOP3.LUT R3, R0, 0x600, RZ, 0xc0, !PT ;  /* 0x0000060000037812 */ /* 0x000fe400078ec0ff */
[----:B------:R-:W-:Y:S02]  /*224a0*/  SHF.L.U32 R0, R6, 0x6, RZ ;  /* 0x0000000606007819 */ /* 0x000fe400000006ff */
[----:B------:R-:W-:Y:S02]  /*224b0*/  LOP3.LUT R5, R3, 0x60, R4, 0xf8, !PT ;  /* 0x0000006003057812 */ /* 0x000fe400078ef804 */
[----:B------:R-:W-:Y:S02]  /*224c0*/  SHF.R.U32.HI R3, RZ, 0x1, R6 ;  /* 0x00000001ff037819 */ /* 0x000fe40000011606 */
[----:B------:R-:W-:Y:S02]  /*224d0*/  LOP3.LUT R2, R0, 0x180, RZ, 0xc0, !PT ;  /* 0x0000018000027812 */ /* 0x000fe400078ec0ff */
[----:B------:R-:W-:-:S02]  /*224e0*/  LOP3.LUT R5, R5, 0x100, R4, 0xf8, !PT ;  /* 0x0000010005057812 */ /* 0x000fc400078ef804 */
        /* <DEDUP_REMOVED lines=8> */
[----:B------:R-:W-:Y:S04]  /*22570*/  STL [R1+0x20], R2 ;  /* 0x0000200201007387 */ /* 0x000fe80000100800 */
[----:B------:R0:W-:Y:S04]  /*22580*/  STL [R1+0x1c], R0 ;  /* 0x00001c0001007387 */ /* 0x0001e80000100800 */
[----:B------:R1:W-:Y:S01]  /*22590*/  STL [R1+0x40], RZ ;  /* 0x000040ff01007387 */ /* 0x0003e20000100800 */
[----:B0-----:R-:W-:-:S05]  /*225a0*/  IMAD.MOV.U32 R0, RZ, RZ, 0x1 ;  /* 0x00000001ff007424 */ /* 0x001fca00078e00ff */
[----:B------:R1:W-:Y:S04]  /*225b0*/  STL [R1+0x10], R0 ;  /* 0x0000100001007387 */ /* 0x0003e80000100800 */
[----:B------:R1:W-:Y:S04]  /*225c0*/  STL [R1+0x8], RZ ;  /* 0x000008ff01007387 */ /* 0x0003e80000100800 */
[----:B------:R1:W-:Y:S04]  /*225d0*/  STL [R1+0x4], RZ ;  /* 0x000004ff01007387 */ /* 0x0003e80000100800 */
[----:B------:R1:W-:Y:S02]  /*225e0*/  STL [R1+0xc], R0 ;  /* 0x00000c0001007387 */ /* 0x0003e40000100800 */
.L_x_732:
[----:B0-----:R-:W0:Y:S02]  /*225f0*/  LDC.64 R2, c[0x0][0xc60] ;  /* 0x00031800ff027b82 */ /* 0x001e240000000a00 */
[----:B0-----:R-:W-:-:S05]  /*22600*/  IMAD.WIDE R2, R19, 0x4, R2 ;  /* 0x0000000413027825 */ /* 0x001fca00078e0202 */
[----:B------:R-:W2:Y:S01]  /*22610*/  LDG.E R11, desc[UR54][R2.64] ;  /* 0x00000036020b7981 */ /* 0x000ea2000c1e1900 */
[----:B------:R-:W-:Y:S05]  /*22620*/  YIELD ;  /* 0x0000000000007946 */ /* 0x000fea0003800000 */
[----:B------:R-:W-:Y:S01]  /*22630*/  ULDC.64 UR4, c[0x0][0xa28] ;  /* 0x00028a0000047ab9 */ /* 0x000fe20000000a00 */
[----:B------:R-:W-:Y:S01]  /*22640*/  ULDC.64 UR6, c[0x0][0xa00] ;  /* 0x0002800000067ab9 */ /* 0x000fe20000000a00 */
[----:B------:R-:W-:Y:S01]  /*22650*/  ISETP.NE.U32.AND P0, PT, RZ, UR4, PT ;  /* 0x00000004ff007c0c */ /* 0x000fe2000bf05070 */
[----:B-1----:R-:W-:Y:S01]  /*22660*/  IMAD.MOV.U32 R0, RZ, RZ, RZ ;  /* 0x000000ffff007224 */ /* 0x002fe200078e00ff */
[----:B------:R-:W-:-:S02]  /*22670*/  ISETP.NE.U32.AND P1, PT, RZ, UR6, PT ;  /* 0x00000006ff007c0c */ /* 0x000fc4000bf25070 */
[----:B------:R-:W-:Y:S02]  /*22680*/  ISETP.NE.AND.EX P0, PT, RZ, UR5, PT, P0 ;  /* 0x00000005ff007c0c */ /* 0x000fe4000bf05300 */
[----:B------:R-:W-:Y:S02]  /*22690*/  ISETP.NE.AND.EX P1, PT, RZ, UR7, PT, P1 ;  /* 0x00000007ff007c0c */ /* 0x000fe4000bf25310 */
[----:B------:R-:W-:Y:S02]  /*226a0*/  MOV R5, RZ ;  /* 0x000000ff00057202 */ /* 0x000fe40000000f00 */
[----:B--2---:R-:W-:Y:S01]  /*226b0*/  SHF.R.S32.HI R4, RZ, 0x1f, R11 ;  /* 0x0000001fff047819 */ /* 0x004fe2000001140b */
[----:B------:R-:W-:Y:S06]  /*226c0*/  STL [R1+0x18], R11 ;  /* 0x0000180b01007387 */ /* 0x000fec0000100800 */
[----:B------:R-:W-:-:S04]  /*226d0*/  @P0 LEA R2, P2, R11, UR4, 0x2 ;  /* 0x000000040b020c11 */ /* 0x000fc8000f8410ff */
[----:B------:R-:W-:Y:S01]  /*226e0*/  @P0 LEA.HI.X R3, R11, UR5, R4, 0x2, P2 ;  /* 0x000000050b030c11 */ /* 0x000fe200090f1404 */
[----:B------:R-:W-:-:S04]  /*226f0*/  ULDC.64 UR4, c[0x0][0xa08] ;  /* 0x0002820000047ab9 */ /* 0x000fc80000000a00 */
[----:B------:R0:W5:Y:S02]  /*22700*/  @P0 LDG.E R0, desc[UR54][R2.64] ;  /* 0x0000003602000981 */ /* 0x000164000c1e1900 */
[----:B0-----:R-:W-:-:S04]  /*22710*/  @P1 LEA R2, P0, R11, UR6, 0x2 ;  /* 0x000000060b021c11 */ /* 0x001fc8000f8010ff */
[----:B------:R-:W-:Y:S01]  /*22720*/  @P1 LEA.HI.X R3, R11, UR7, R4, 0x2, P0 ;  /* 0x000000070b031c11 */ /* 0x000fe200080f1404 */
[----:B------:R-:W-:-:S04]  /*22730*/  ULDC.64 UR6, c[0x0][0xa10] ;  /* 0x0002840000067ab9 */ /* 0x000fc80000000a00 */
[----:B------:R-:W2:Y:S01]  /*22740*/  @P1 LDG.E R5, desc[UR54][R2.64] ;  /* 0x0000003602051981 */ /* 0x000ea2000c1e1900 */
[----:B------:R-:W-:Y:S01]  /*22750*/  ISETP.NE.U32.AND P1, PT, RZ, UR6, PT ;  /* 0x00000006ff007c0c */ /* 0x000fe2000bf25070 */
[----:B------:R-:W-:Y:S01]  /*22760*/  IMAD.MOV.U32 R10, RZ, RZ, RZ ;  /* 0x000000ffff0a7224 */ /* 0x000fe200078e00ff */
[C---:B------:R-:W-:Y:S02]  /*22770*/  SHF.L.U64.HI R6, R11.reuse, 0x2, R4 ;  /* 0x000000020b067819 */ /* 0x040fe40000010204 */
[----:B------:R-:W-:Y:S01]  /*22780*/  ISETP.NE.AND.EX P1, PT, RZ, UR7, PT, P1 ;  /* 0x00000007ff007c0c */ /* 0x000fe2000bf25310 */
[----:B------:R-:W-:Y:S01]  /*22790*/  IMAD.MOV.U32 R7, RZ, RZ, RZ ;  /* 0x000000ffff077224 */ /* 0x000fe200078e00ff */
[----:B--2---:R0:W-:Y:S02]  /*227a0*/  STL [R1+0x3c], R5 ;  /* 0x00003c0501007387 */ /* 0x0041e40000100800 */
[----:B0-----:R-:W-:-:S05]  /*227b0*/  IMAD.SHL.U32 R5, R11, 0x4, RZ ;  /* 0x000000040b057824 */ /* 0x001fca00078e00ff */
[C---:B------:R-:W-:Y:S01]  /*227c0*/  IADD3 R2, P0, R5.reuse, UR6, RZ ;  /* 0x0000000605027c10 */ /* 0x040fe2000ff1e0ff */
[----:B------:R0:W-:Y:S03]  /*227d0*/  STL [R1+0x28], R5 ;  /* 0x0000280501007387 */ /* 0x0001e60000100800 */
[----:B------:R-:W-:Y:S01]  /*227e0*/  IADD3.X R3, R6, UR7, RZ, P0, !PT ;  /* 0x0000000706037c10 */ /* 0x000fe200087fe4ff */
[----:B------:R-:W-:Y:S01]  /*227f0*/  ULDC.64 UR6, c[0x0][0xa20] ;  /* 0x0002880000067ab9 */ /* 0x000fe20000000a00 */
[----:B------:R-:W-:Y:S01]  /*22800*/  ISETP.NE.U32.AND P0, PT, RZ, UR4, PT ;  /* 0x00000004ff007c0c */ /* 0x000fe2000bf05070 */
[----:B------:R1:W-:Y:S03]  /*22810*/  STL [R1+0x2c], R6 ;  /* 0x00002c0601007387 */ /* 0x0003e60000100800 */
[----:B------:R-:W-:Y:S01]  /*22820*/  ISETP.NE.AND.EX P0, PT, RZ, UR5, PT, P0 ;  /* 0x00000005ff007c0c */ /* 0x000fe2000bf05300 */
[----:B------:R-:W5:Y:S04]  /*22830*/  @P1 LDG.E R10, desc[UR54][R2.64] ;  /* 0x00000036020a1981 */ /* 0x000f68000c1e1900 */
[----:B------:R-:W5:Y:S04]  /*22840*/  @P1 LDG.E R9, desc[UR54][R2.64] ;  /* 0x0000003602091981 */ /* 0x000f68000c1e1900 */
[----:B------:R2:W5:Y:S02]  /*22850*/  @P1 LDG.E R8, desc[UR54][R2.64+0x4] ;  /* 0x0000043602081981 */ /* 0x000564000c1e1900 */
[----:B--2---:R-:W-:-:S04]  /*22860*/  IADD3 R2, P2, R5, UR4, RZ ;  /* 0x0000000405027c10 */ /* 0x004fc8000ff5e0ff */
[----:B------:R-:W-:Y:S01]  /*22870*/  IADD3.X R3, R6, UR5, RZ, P2, !PT ;  /* 0x0000000506037c10 */ /* 0x000fe200097fe4ff */
[----:B------:R-:W-:-:S04]  /*22880*/  ULDC.64 UR4, c[0x0][0x3f8] ;  /* 0x0000fe0000047ab9 */ /* 0x000fc80000000a00 */
[----:B------:R-:W5:Y:S01]  /*22890*/  @P0 LDG.E R7, desc[UR54][R2.64] ;  /* 0x0000003602070981 */ /* 0x000f62000c1e1900 */
[----:B------:R-:W-:Y:S01]  /*228a0*/  ISETP.NE.U32.AND P2, PT, RZ, UR6, PT ;  /* 0x00000006ff007c0c */ /* 0x000fe2000bf45070 */
[----:B------:R-:W-:-:S03]  /*228b0*/  UISETP.NE.U32.AND UP0, UPT, UR4, URZ, UPT ;  /* 0x0000003f0400728c */ /* 0x000fc6000bf05070 */
[----:B------:R-:W-:Y:S01]  /*228c0*/  ISETP.NE.AND.EX P2, PT, RZ, UR7, PT, P2 ;  /* 0x00000007ff007c0c */ /* 0x000fe2000bf45320 */
[----:B------:R-:W-:Y:S01]  /*228d0*/  UISETP.NE.AND.EX UP0, UPT, UR5, URZ, UPT, UP0 ;  /* 0x0000003f0500728c */ /* 0x000fe2000bf05300 */
[----:B------:R-:W-:Y:S02]  /*228e0*/  ULDC UR4, c[0x0][0x404] ;  /* 0x0001010000047ab9 */ /* 0x000fe40000000800 */
[----:B------:R-:W-:Y:S01]  /*228f0*/  ULDC UR5, c[0x0][0x2e0] ;  /* 0x0000b80000057ab9 */ /* 0x000fe20000000800 */
[----:B------:R-:W-:-:S04]  /*22900*/  USEL UR4, UR4, 0x1, UP0 ;  /* 0x0000000104047887 */ /* 0x000fc80008000000 */
[----:B------:R-:W-:-:S04]  /*22910*/  UIMAD UR4, UR4, UR5, URZ ;  /* 0x00000005040472a4 */ /* 0x000fc8000f8e023f */
[----:B------:R-:W-:-:S04]  /*22920*/  @P2 IADD3 R4, P3, R5, UR6, RZ ;  /* 0x0000000605042c10 */ /* 0x000fc8000ff7e0ff */
[----:B0-----:R-:W-:Y:S01]  /*22930*/  @P2 IADD3.X R5, R6, UR7, RZ, P3, !PT ;  /* 0x0000000706052c10 */ /* 0x001fe20009ffe4ff */
[----:B-1----:R-:W-:Y:S01]  /*22940*/  IMAD.U32 R6, RZ, RZ, UR4 ;  /* 0x00000004ff067e24 */ /* 0x002fe2000f8e00ff */
[----:B------:R-:W-:-:S05]  /*22950*/  ULDC UR4, c[0x0][0x338] ;  /* 0x0000ce0000047ab9 */ /* 0x000fca0000000800 */
[----:B------:R0:W5:Y:S02]  /*22960*/  @P2 LDG.E R6, desc[UR54][R4.64] ;  /* 0x0000003604062981 */ /* 0x000164000c1e1900 */
[----:B0-----:R-:W-:Y:S01]  /*22970*/  MOV R4, UR4 ;  /* 0x0000000400047c02 */ /* 0x001fe20008000f00 */
[----:B------:R-:W-:Y:S06]  /*22980*/  @P2 BRA `(.L_x_624) ;  /* 0x0000000000102947 */ /* 0x000fec0003800000 */
[----:B------:R-:W-:Y:S05]  /*22990*/  @!P0 BRA `(.L_x_624) ;  /* 0x00000000000c8947 */ /* 0x000fea0003800000 */
[----:B-----5:R-:W2:Y:S04]  /*229a0*/  LDG.E R6, desc[UR54][R2.64] ;  /* 0x0000003602067981 */ /* 0x020ea8000c1e1900 */
[----:B------:R-:W2:Y:S02]  /*229b0*/  LDG.E R2, desc[UR54][R2.64+0x4] ;  /* 0x0000043602027981 */ /* 0x000ea4000c1e1900 */
[----:B--2---:R-:W-:-:S07]  /*229c0*/  IMAD.IADD R6, R2, 0x1, -R6 ;  /* 0x0000000102067824 */ /* 0x004fce00078e0a06 */
.L_x_624:
[----:B-----5:R-:W-:Y:S01]  /*229d0*/  @P1 IMAD.IADD R4, R8, 0x1, -R9 ;  /* 0x0000000108041824 */ /* 0x020fe200078e0a09 */
[----:B------:R-:W-:Y:S01]  /*229e0*/  BSSY B0, `(.L_x_625) ;  /* 0x0000175000007945 */ /* 0x000fe20003800000 */
[--C-:B------:R-:W-:Y:S02]  /*229f0*/  IMAD.IADD R6, R6, 0x1, -R0.reuse ;  /* 0x0000000106067824 */ /* 0x100fe400078e0a00 */
[----:B------:R-:W-:Y:S02]  /*22a00*/  IMAD.IADD R0, R7, 0x1, R0 ;  /* 0x0000000107007824 */ /* 0x000fe400078e0200 */
[----:B------:R-:W-:-:S05]  /*22a10*/  IMAD.IADD R2, R6, 0x1, R4 ;  /* 0x0000000106027824 */ /* 0x000fca00078e0204 */
[----:B------:R0:W-:Y:S02]  /*22a20*/  STL [R1+0x30], R2 ;  /* 0x0000300201007387 */ /* 0x0001e40000100800 */
[----:B0-----:R-:W-:-:S05]  /*22a30*/  IADD3 R2, R2, 0x9f, RZ ;  /* 0x0000009f02027810 */ /* 0x001fca0007ffe0ff */
[----:B------:R-:W-:-:S05]  /*22a40*/  IMAD.HI R2, R2, 0x66666667, RZ ;  /* 0x6666666702027827 */ /* 0x000fca00078e02ff */
[----:B------:R-:W-:-:S04]  /*22a50*/  SHF.R.U32.HI R3, RZ, 0x1f, R2 ;  /* 0x0000001fff037819 */ /* 0x000fc80000011602 */
[----:B------:R-:W-:-:S05]  /*22a60*/  LEA.HI.SX32 R5, R2, R3, 0x1a ;  /* 0x0000000302057211 */ /* 0x000fca00078fd2ff */
[--C-:B------:R-:W-:Y:S01]  /*22a70*/  IMAD R2, R5, 0xa0, -R6.reuse ;  /* 0x000000a005027824 */ /* 0x100fe200078e0a06 */
[----:B------:R0:W-:Y:S01]  /*22a80*/  STL [R1+0x34], R5 ;  /* 0x0000340501007387 */ /* 0x0001e20000100800 */
[----:B------:R-:W-:-:S03]  /*22a90*/  IMAD.MOV R6, RZ, RZ, -R6 ;  /* 0x000000ffff067224 */ /* 0x000fc600078e0a06 */
[----:B------:R-:W-:Y:S01]  /*22aa0*/  VIMNMX R4, R2, R4, PT ;  /* 0x0000000402047248 */ /* 0x000fe20003fe0100 */
[----:B------:R1:W-:Y:S01]  /*22ab0*/  STL [R1+0x14], R0 ;  /* 0x0000140001007387 */ /* 0x0003e20000100800 */
[----:B------:R-:W-:-:S04]  /*22ac0*/  VIMNMX R2, RZ, R6, !PT ;  /* 0x00000006ff027248 */ /* 0x000fc80007fe0100 */
[----:B------:R-:W-:Y:S01]  /*22ad0*/  ISETP.GT.AND P0, PT, R4, R2, PT ;  /* 0x000000020400720c */ /* 0x000fe20003f04270 */
[----:B------:R-:W-:-:S05]  /*22ae0*/  IMAD.WIDE.U32 R2, R2, -0x33333333, RZ ;  /* 0xcccccccd02027825 */ /* 0x000fca00078e00ff */
[----:B------:R-:W-:-:S07]  /*22af0*/  SHF.R.U32.HI R3, RZ, 0x7, R3 ;  /* 0x00000007ff037819 */ /* 0x000fce0000011603 */
[----:B------:R-:W-:-:S04]  /*22b00*/  @P0 VIADD R4, R4, 0x9f ;  /* 0x0000009f04040836 */ /* 0x000fc80000000000 */
[----:B------:R-:W-:-:S04]  /*22b10*/  @P0 IMAD.HI R2, R4, 0x66666667, RZ ;  /* 0x6666666704020827 */ /* 0x000fc800078e02ff */
[----:B------:R-:W-:Y:S01]  /*22b20*/  IMAD.MOV.U32 R4, RZ, RZ, R3 ;  /* 0x000000ffff047224 */ /* 0x000fe200078e0003 */
[----:B0-----:R-:W-:-:S04]  /*22b30*/  @P0 SHF.R.U32.HI R5, RZ, 0x1f, R2 ;  /* 0x0000001fff050819 */ /* 0x001fc80000011602 */
[----:B------:R-:W-:Y:S02]  /*22b40*/  @P0 LEA.HI.SX32 R4, R2, R5, 0x1a ;  /* 0x0000000502040211 */ /* 0x000fe400078fd2ff */
[----:B------:R-:W-:Y:S02]  /*22b50*/  PLOP3.LUT P0, PT, PT, PT, PT, 0x80, 0x0 ;  /* 0x000000000000781c */ /* 0x000fe40003f0f070 */
[----:B------:R-:W-:-:S13]  /*22b60*/  ISETP.GT.AND P2, PT, R4, R3, PT ;  /* 0x000000030400720c */ /* 0x000fda0003f44270 */
[----:B-1----:R-:W-:Y:S05]  /*22b70*/  @!P2 BRA `(.L_x_626) ;  /* 0x00000014006ca947 */ /* 0x002fea0003800000 */
[----:B------:R-:W0:Y:S01]  /*22b80*/  LDC R0, c[0x0][0x428] ;  /* 0x00010a00ff007b82 */ /* 0x000e220000000800 */
[----:B------:R-:W-:Y:S01]  /*22b90*/  UMOV UR4, 0xffffffff ;  /* 0xffffffff00047882 */ /* 0x000fe20000000000 */
[----:B------:R-:W-:Y:S02]  /*22ba0*/  MOV R2, R18 ;  /* 0x0000001200027202 */ /* 0x000fe40000000f00 */
[----:B0-----:R-:W-:-:S13]  /*22bb0*/  ISETP.NE.AND P0, PT, R0, 0x1, PT ;  /* 0x000000010000780c */ /* 0x001fda0003f05270 */
[----:B------:R-:W0:Y:S08]  /*22bc0*/  @P0 LDC R0, c[0x0][0x42c] ;  /* 0x00010b00ff000b82 */ /* 0x000e300000000800 */
[----:B------:R-:W1:Y:S01]  /*22bd0*/  @P0 LDC R5, c[0x0][0x430] ;  /* 0x00010c00ff050b82 */ /* 0x000e620000000800 */
[----:B0-----:R-:W-:-:S05]  /*22be0*/  @P0 IMAD.HI.U32 R0, R18, R0, RZ ;  /* 0x0000000012000227 */ /* 0x001fca00078e00ff */
[----:B-1----:R-:W-:Y:S02]  /*22bf0*/  @P0 SHF.R.U32.HI R2, RZ, R5, R0 ;  /* 0x00000005ff020219 */ /* 0x002fe40000011600 */
[----:B------:R-:W-:Y:S01]  /*22c00*/  SEL R0, R11, RZ, !P1 ;  /* 0x000000ff0b007207 */ /* 0x000fe20004800000 */
[----:B------:R-:W-:Y:S06]  /*22c10*/  BRA.DIV UR4, `(.L_x_627) ;  /* 0x0000007a04407947 */ /* 0x000fec000b800000 */
[----:B------:R-:W0:Y:S02]  /*22c20*/  S2R R5, SR_TID.X ;  /* 0x0000000000057919 */ /* 0x000e240000002100 */
[----:B0-----:R-:W-:-:S04]  /*22c30*/  SHF.R.U32.HI R5, RZ, 0x5, R5 ;  /* 0x00000005ff057819 */ /* 0x001fc80000011605 */
[----:B------:R-:W-:-:S05]  /*22c40*/  LOP3.LUT R5, R5, 0x3, RZ, 0xc0, !PT ;  /* 0x0000000305057812 */ /* 0x000fca00078ec0ff */
[----:B------:R0:W1:Y:S02]  /*22c50*/  SHFL.IDX PT, R14, R5, RZ, 0x1f ;  /* 0x00001fff050e7589 */ /* 0x00006400000e0000 */
.L_x_831:
[----:B-1----:R-:W-:Y:S02]  /*22c60*/  ISETP.NE.AND P0, PT, R14, RZ, PT ;  /* 0x000000ff0e00720c */ /* 0x002fe40003f05270 */
[----:B------:R-:W-:-:S11]  /*22c70*/  PLOP3.LUT P6, PT, PT, PT, PT, 0x8, 0x0 ;  /* 0x000000000000781c */ /* 0x000fd60003fce170 */
[----:B------:R-:W-:Y:S05]  /*22c80*/  @P0 BRA `(.L_x_628) ;  /* 0x00000000000c0947 */ /* 0x000fea0003800000 */
[----:B------:R-:W-:-:S03]  /*22c90*/  UMOV UR4, 0xffffffff ;  /* 0xffffffff00047882 */ /* 0x000fc60000000000 */
[----:B------:R-:W-:Y:S05]  /*22ca0*/  BRA.DIV UR4, `(.L_x_629) ;  /* 0x0000007a04507947 */ /* 0x000fea000b800000 */
[----:B------:R-:W-:-:S13]  /*22cb0*/  ELECT P6, URZ, PT ;  /* 0x00000000003f782f */ /* 0x000fda00038c0000 */
.L_x_628:
[----:B0-----:R-:W2:Y:S01]  /*22cc0*/  LDL R5, [R1+0x40] ;  /* 0x0000400001057983 */ /* 0x001ea20000100800 */
[----:B------:R-:W-:Y:S01]  /*22cd0*/  BSSY B1, `(.L_x_630) ;  /* 0x000000b000017945 */ /* 0x000fe20003800000 */
[----:B------:R-:W0:Y:S01]  /*22ce0*/  S2R R11, SR_CgaCtaId ;  /* 0x00000000000b7919 */ /* 0x000e220000008800 */
        /* <DEDUP_REMOVED lines=9> */
.L_x_834:
[----:B------:R-:W-:Y:S05]  /*22d80*/  BSYNC B1 ;  /* 0x0000000000017941 */ /* 0x000fea0003800000 */
.L_x_630:
[----:B------:R-:W-:Y:S04]  /*22d90*/  BSSY B1, `(.L_x_632) ;  /* 0x000008e000017945 */ /* 0x000fe80003800000 */
[----:B------:R-:W-:Y:S05]  /*22da0*/  @!P6 BRA `(.L_x_633) ;  /* 0x000000080030e947 */ /* 0x000fea0003800000 */
[----:B------:R-:W2:Y:S04]  /*22db0*/  LDL R7, [R1+0x8] ;  /* 0x0000080001077983 */ /* 0x000ea80000100800 */
[----:B------:R-:W3:Y:S01]  /*22dc0*/  LDL R8, [R1+0x10] ;  /* 0x0000100001087983 */ /* 0x000ee20000100800 */
[----:B------:R-:W1:Y:S01]  /*22dd0*/  S2R R6, SR_TID.X ;  /* 0x0000000000067919 */ /* 0x000e620000002100 */
[----:B------:R-:W-:Y:S01]  /*22de0*/  BSSY B2, `(.L_x_634) ;  /* 0x0000007000027945 */ /* 0x000fe20003800000 */
[----:B-1----:R-:W-:-:S04]  /*22df0*/  LOP3.LUT R6, R6, 0x7f, RZ, 0xc0, !PT ;  /* 0x0000007f06067812 */ /* 0x002fc800078ec0ff */
[----:B------:R-:W-:Y:S01]  /*22e00*/  ISETP.NE.AND P1, PT, R6, RZ, PT ;  /* 0x000000ff0600720c */ /* 0x000fe20003f25270 */
[----:B--2---:R-:W-:Y:S01]  /*22e10*/  IMAD R7, R7, 0x8, R11 ;  /* 0x0000000807077824 */ /* 0x004fe200078e020b */
[----:B---3--:R-:W-:-:S04]  /*22e20*/  SHF.L.U32 R12, R8, 0x1f, RZ ;  /* 0x0000001f080c7819 */ /* 0x008fc800000006ff */
[----:B------:R-:W1:Y:S02]  /*22e30*/  SYNCS.PHASECHK.TRANS64.TRYWAIT P0, [R7+URZ+0x334a0], R12 ;  /* 0x0334a00c070075a7 */ /* 0x000e64000800017f */
[----:B-1----:R-:W-:Y:S05]  /*22e40*/  @!P0 BRA `(.L_x_635) ;  /* 0x00000078001c8947 */ /* 0x002fea0003800000 */
.L_x_835:
[----:B------:R-:W-:Y:S05]  /*22e50*/  BSYNC B2 ;  /* 0x0000000000027941 */ /* 0x000fea0003800000 */
.L_x_634:
[----:B------:R-:W-:Y:S04]  /*22e60*/  BSSY B2, `(.L_x_636) ;  /* 0x0000009000027945 */ /* 0x000fe80003800000 */
[----:B------:R-:W-:Y:S05]  /*22e70*/  @P1 BRA `(.L_x_637) ;  /* 0x00000000001c1947 */ /* 0x000fea0003800000 */
[----:B0-----:R-:W0:Y:S02]  /*22e80*/  S2R R5, SR_TID.X ;  /* 0x0000000000057919 */ /* 0x001e240000002100 */
[----:B0-----:R-:W-:Y:S01]  /*22e90*/  LOP3.LUT R6, R5, 0x1f, RZ, 0xc0, !PT ;  /* 0x0000001f05067812 */ /* 0x001fe200078ec0ff */
[----:B------:R-:W-:-:S03]  /*22ea0*/  IMAD.MOV.U32 R5, RZ, RZ, 0x7800 ;  /* 0x00007800ff057424 */ /* 0x000fc600078e00ff */
[----:B------:R-:W-:Y:S01]  /*22eb0*/  ISETP.NE.AND P0, PT, R6, RZ, PT ;  /* 0x000000ff0600720c */ /* 0x000fe20003f05270 */
[----:B------:R2:W-:-:S12]  /*22ec0*/  SYNCS.ARRIVE.TRANS64 RZ, [R7+URZ+0x33490], R5 ;  /* 0x0334900507ff79a7 */ /* 0x0005d8000800003f */
[----:B--2---:R-:W-:Y:S05]  /*22ed0*/  @!P0 BRA `(.L_x_637) ;  /* 0x0000000000048947 */ /* 0x004fea0003800000 */
[----:B------:R-:W-:Y:S01]  /*22ee0*/  BPT.TRAP 0x1 ;  /* 0x000000040000795c */ /* 0x000fe20000300000 */
.L_x_637:
[----:B------:R-:W-:Y:S05]  /*22ef0*/  BSYNC B2 ;  /* 0x0000000000027941 */ /* 0x000fea0003800000 */
.L_x_636:
[----:B0-----:R-:W2:Y:S01]  /*22f00*/  LDL R5, [R1+0x8] ;  /* 0x0000080001057983 */ /* 0x001ea20000100800 */
[----:B------:R-:W-:Y:S01]  /*22f10*/  MOV R20, RZ ;  /* 0x000000ff00147202 */ /* 0x000fe20000000f00 */
[----:B------:R-:W-:Y:S01]  /*22f20*/  IMAD R6, R4, 0xa0, R10 ;  /* 0x000000a004067824 */ /* 0x000fe200078e020a */
[----:B------:R-:W-:Y:S01]  /*22f30*/  UIADD3 UR4, UP0, UR40, 0x570, URZ ;  /* 0x0000057028047890 */ /* 0x000fe2000ff1e03f */
[----:B------:R-:W-:Y:S01]  /*22f40*/  PLOP3.LUT P0, PT, PT, PT, PT, 0x80, 0x0 ;  /* 0x000000000000781c */ /* 0x000fe20003f0f070 */
[----:B------:R-:W-:Y:S01]  /*22f50*/  UMOV UR6, 0x0 ;  /* 0x0000000000067882 */ /* 0x000fe20000000000 */
[----:B------:R-:W-:Y:S01]  /*22f60*/  R2UR UR10, R20 ;  /* 0x00000000140a72ca */ /* 0x000fe200000e0000 */
[----:B------:R-:W-:Y:S01]  /*22f70*/  VIADD R6, R6, 0xffffff60 ;  /* 0xffffff6006067836 */ /* 0x000fe20000000000 */
[----:B------:R-:W-:Y:S01]  /*22f80*/  UIADD3.X UR5, URZ, UR41, URZ, UP0, !UPT ;  /* 0x000000293f057290 */ /* 0x000fe200087fe43f */
[----:B------:R-:W-:Y:S01]  /*22f90*/  UMOV UR7, 0x12f00000 ;  /* 0x12f0000000077882 */ /* 0x000fe20000000000 */
[----:B--2---:R-:W-:-:S02]  /*22fa0*/  IMAD R9, R5, 0x7800, R11 ;  /* 0x0000780005097824 */ /* 0x004fc400078e020b */
[----:B------:R-:W-:Y:S02]  /*22fb0*/  VIADD R5, R7, 0x33490 ;  /* 0x0003349007057836 */ /* 0x000fe40000000000 */
[----:B------:R-:W-:-:S07]  /*22fc0*/  VIADD R8, R9, 0x24200 ;  /* 0x0002420009087836 */ /* 0x000fce0000000000 */
.L_x_638:
[----:B------:R-:W-:-:S13]  /*22fd0*/  @P0 ELECT P2, URZ, PT ;  /* 0x00000000003f082f */ /* 0x000fda0003840000 */
[----:B------:R-:W-:Y:S02]  /*22fe0*/  @P2 R2UR UR13, R0 ;  /* 0x00000000000d22ca */ /* 0x000fe400000e0000 */
[----:B------:R-:W-:Y:S02]  /*22ff0*/  @P2 R2UR UR12, R2 ;  /* 0x00000000020c22ca */ /* 0x000fe400000e0000 */
[----:B------:R-:W-:Y:S02]  /*23000*/  @P2 R2UR UR11, R6 ;  /* 0x00000000060b22ca */ /* 0x000fe400000e0000 */
[----:B------:R-:W-:Y:S02]  /*23010*/  @P2 R2UR UR9, R5 ;  /* 0x00000000050922ca */ /* 0x000fe400000e0000 */
[----:B------:R-:W-:Y:S02]  /*23020*/  @P2 R2UR UR8, R8 ;  /* 0x00000000080822ca */ /* 0x000fe400000e0000 */
[----:B------:R-:W-:-:S02]  /*23030*/  @P2 PLOP3.LUT P0, PT, P2, PT, PT, 0x8, 0x0 ;  /* 0x000000000000281c */ /* 0x000fc4000170e170 */
[----:B------:R-:W-:-:S09]  /*23040*/  PLOP3.LUT P2, PT, PT, PT, PT, 0x8, 0x0 ;  /* 0x000000000000781c */ /* 0x000fd20003f4e170 */
[----:B------:R0:W-:Y:S02]  /*23050*/  UTMALDG.4D [UR8], [UR4], desc[UR6] ;  /* 0x00000608040075b4 */ /* 0x0001e40008019000 */
[----:B0-----:R-:W-:Y:S05]  /*23060*/  @P0 BRA.U.ANY `(.L_x_638) ;  /* 0xfffffffd00d80947 */ /* 0x001fea000393ffff */
[----:B------:R-:W-:Y:S01]  /*23070*/  IMAD.MOV.U32 R15, RZ, RZ, 0x40 ;  /* 0x00000040ff0f7424 */ /* 0x000fe200078e00ff */
[----:B------:R-:W-:Y:S01]  /*23080*/  PLOP3.LUT P0, PT, PT, PT, PT, 0x80, 0x0 ;  /* 0x000000000000781c */ /* 0x000fe20003f0f070 */
[----:B------:R-:W-:Y:S01]  /*23090*/  UMOV UR6, 0x0 ;  /* 0x0000000000067882 */ /* 0x000fe20000000000 */
[----:B------:R-:W-:Y:S01]  /*230a0*/  IADD3 R8, R9, 0x26a00, RZ ;  /* 0x00026a0009087810 */ /* 0x000fe20007ffe0ff */
[----:B------:R-:W-:Y:S01]  /*230b0*/  UMOV UR7, 0x12f00000 ;  /* 0x12f0000000077882 */ /* 0x000fe20000000000 */
[----:B------:R-:W-:-:S15]  /*230c0*/  R2UR UR10, R15 ;  /* 0x000000000f0a72ca */ /* 0x000fde00000e0000 */
.L_x_639:
        /* <DEDUP_REMOVED lines=12> */
[----:B------:R-:W-:Y:S01]  /*23190*/  VIADD R8, R9, 0x29200 ;  /* 0x0002920009087836 */ /* 0x000fe20000000000 */
[----:B------:R-:W-:Y:S01]  /*231a0*/  UMOV UR6, 0x0 ;  /* 0x0000000000067882 */ /* 0x000fe20000000000 */
[----:B------:R-:W-:Y:S01]  /*231b0*/  UMOV UR7, 0x12f00000 ;  /* 0x12f0000000077882 */ /* 0x000fe20000000000 */
[----:B------:R-:W-:-:S15]  /*231c0*/  R2UR UR10, R14 ;  /* 0x000000000e0a72ca */ /* 0x000fde00000e0000 */
.L_x_640:
        /* <DEDUP_REMOVED lines=10> */
[----:B------:R-:W0:Y:S01]  /*23270*/  SYNCS.PHASECHK.TRANS64.TRYWAIT P0, [R7+URZ+0x334c0], R12 ;  /* 0x0334c00c070075a7 */ /* 0x000e22000800017f */
[----:B------:R-:W-:Y:S04]  /*23280*/  BSSY B2, `(.L_x_641) ;  /* 0x0000002000027945 */ /* 0x000fe80003800000 */
[----:B0-----:R-:W-:Y:S05]  /*23290*/  @!P0 BRA `(.L_x_642) ;  /* 0x00000074001c8947 */ /* 0x001fea0003800000 */
.L_x_836:
[----:B------:R-:W-:Y:S05]  /*232a0*/  BSYNC B2 ;  /* 0x0000000000027941 */ /* 0x000fea0003800000 */
.L_x_641:
[----:B------:R-:W-:Y:S01]  /*232b0*/  BSSY B2, `(.L_x_643) ;  /* 0x000000b000027945 */ /* 0x000fe20003800000 */
[----:B01----:R-:W-:Y:S02]  /*232c0*/  IMAD.MOV.U32 R12, RZ, RZ, 0x0 ;  /* 0x00000000ff0c7424 */ /* 0x003fe400078e00ff */
[----:B------:R-:W-:Y:S01]  /*232d0*/  IMAD.MOV.U32 R13, RZ, RZ, 0x12f00000 ;  /* 0x12f00000ff0d7424 */ /* 0x000fe200078e00ff */
[----:B------:R-:W-:Y:S06]  /*232e0*/  @P1 BRA `(.L_x_644) ;  /* 0x00000000001c1947 */ /* 0x000fec0003800000 */
[----:B------:R-:W0:Y:S02]  /*232f0*/  S2R R5, SR_TID.X ;  /* 0x0000000000057919 */ /* 0x000e240000002100 */
[----:B0-----:R-:W-:Y:S02]  /*23300*/  LOP3.LUT R8, R5, 0x1f, RZ, 0xc0, !PT ;  /* 0x0000001f05087812 */ /* 0x001fe400078ec0ff */
[----:B------:R-:W-:Y:S02]  /*23310*/  MOV R5, 0x7800 ;  /* 0x0000780000057802 */ /* 0x000fe40000000f00 */
[----:B------:R-:W-:Y:S02]  /*23320*/  ISETP.NE.AND P0, PT, R8, RZ, PT ;  /* 0x000000ff0800720c */ /* 0x000fe40003f05270 */
[----:B------:R0:W-:Y:S11]  /*23330*/  SYNCS.ARRIVE.TRANS64 RZ, [R7+URZ+0x334b0], R5 ;  /* 0x0334b00507ff79a7 */ /* 0x0001f6000800003f */
[----:B0-----:R-:W-:Y:S05]  /*23340*/  @!P0 BRA `(.L_x_644) ;  /* 0x0000000000048947 */ /* 0x001fea0003800000 */
[----:B------:R-:W-:Y:S01]  /*23350*/  BPT.TRAP 0x1 ;  /* 0x000000040000795c */ /* 0x000fe20000300000 */
.L_x_644:
[----:B------:R-:W-:Y:S05]  /*23360*/  BSYNC B2 ;  /* 0x0000000000027941 */ /* 0x000fea0003800000 */
.L_x_643:
[----:B------:R-:W-:Y:S01]  /*23370*/  R2UR UR10, R20 ;  /* 0x00000000140a72ca */ /* 0x000fe200000e0000 */
[----:B------:R-:W-:Y:S01]  /*23380*/  UIADD3 UR4, UP0, UR40, 0x670, URZ ;  /* 0x0000067028047890 */ /* 0x000fe2000ff1e03f */
[----:B------:R-:W-:Y:S01]  /*23390*/  R2UR UR6, R12 ;  /* 0x000000000c0672ca */ /* 0x000fe200000e0000 */
[----:B------:R-:W-:Y:S01]  /*233a0*/  VIADD R7, R7, 0x334b0 ;  /* 0x000334b007077836 */ /* 0x000fe20000000000 */
[----:B------:R-:W-:Y:S01]  /*233b0*/  R2UR UR7, R13 ;  /* 0x000000000d0772ca */ /* 0x000fe200000e0000 */
[----:B------:R-:W-:Y:S01]  /*233c0*/  VIADD R5, R9, 0xf200 ;  /* 0x0000f20009057836 */ /* 0x000fe20000000000 */
[----:B------:R-:W-:Y:S01]  /*233d0*/  PLOP3.LUT P0, PT, PT, PT, PT, 0x80, 0x0 ;  /* 0x000000000000781c */ /* 0x000fe20003f0f070 */
[----:B------:R-:W-:-:S12]  /*233e0*/  UIADD3.X UR5, URZ, UR41, URZ, UP0, !UPT ;  /* 0x000000293f057290 */ /* 0x000fd800087fe43f */
.L_x_645:
        /* <DEDUP_REMOVED lines=10> */
[----:B------:R-:W-:Y:S01]  /*23490*/  R2UR UR10, R15 ;  /* 0x000000000f0a72ca */ /* 0x000fe200000e0000 */
[----:B------:R-:W-:Y:S01]  /*234a0*/  VIADD R5, R9, 0x11a00 ;  /* 0x00011a0009057836 */ /* 0x000fe20000000000 */
[----:B------:R-:W-:Y:S02]  /*234b0*/  R2UR UR6, R12 ;  /* 0x000000000c0672ca */ /* 0x000fe400000e0000 */
[----:B------:R-:W-:Y:S02]  /*234c0*/  R2UR UR7, R13 ;  /* 0x000000000d0772ca */ /* 0x000fe400000e0000 */
[----:B------:R-:W-:-:S13]  /*234d0*/  PLOP3.LUT P0, PT, PT, PT, PT, 0x80, 0x0 ;  /* 0x000000000000781c */ /* 0x000fda0003f0f070 */
.L_x_646:
        /* <DEDUP_REMOVED lines=15> */
.L_x_647:
        /* <DEDUP_REMOVED lines=9> */
[----:B-1----:R-:W-:Y:S05]  /*23660*/  @P0 BRA.U.ANY `(.L_x_647) ;  /* 0xfffffffd00d80947 */ /* 0x002fea000393ffff */
.L_x_633:
[----:B------:R-:W-:Y:S05]  /*23670*/  BSYNC B1 ;  /* 0x0000000000017941 */ /* 0x000fea0003800000 */
.L_x_632:
[----:B0-----:R-:W2:Y:S04]  /*23680*/  LDL.LU R5, [R1+0x8] ;  /* 0x0000080001057983 */ /* 0x001ea80000300800 */
[----:B------:R-:W3:Y:S01]  /*23690*/  LDL.LU R8, [R1+0x10] ;  /* 0x0000100001087983 */ /* 0x000ee20000300800 */
[----:B------:R-:W-:Y:S02]  /*236a0*/  PLOP3.LUT P0, PT, PT, PT, PT, 0x8, 0x0 ;  /* 0x000000000000781c */ /* 0x000fe40003f0e170 */
[----:B--2---:R-:W-:-:S04]  /*236b0*/  IADD3 R5, R5, 0x1, RZ ;  /* 0x0000000105057810 */ /* 0x004fc80007ffe0ff */
[----:B------:R-:W-:-:S04]  /*236c0*/  ISETP.NE.AND P1, PT, R5, 0x2, PT ;  /* 0x000000020500780c */ /* 0x000fc80003f25270 */
[----:B------:R-:W-:Y:S02]  /*236d0*/  SEL R6, RZ, 0x1, P1 ;  /* 0x00000001ff067807 */ /* 0x000fe40000800000 */
[----:B------:R-:W-:Y:S02]  /*236e0*/  SEL R5, R5, RZ, P1 ;  /* 0x000000ff05057207 */ /* 0x000fe40000800000 */
[----:B---3--:R-:W-:Y:S01]  /*236f0*/  LOP3.LUT R8, R8, R6, RZ, 0x3c, !PT ;  /* 0x0000000608087212 */ /* 0x008fe200078e3cff */
[----:B------:R-:W-:-:S04]  /*23700*/  VIADD R6, R4, 0xfffffffe ;  /* 0xfffffffe04067836 */ /* 0x000fc80000000000 */
[----:B------:R0:W-:Y:S01]  /*23710*/  STL [R1+0x10], R8 ;  /* 0x0000100801007387 */ /* 0x0001e20000100800 */
[----:B------:R-:W-:-:S03]  /*23720*/  ISETP.GE.AND P2, PT, R6, R3, PT ;  /* 0x000000030600720c */ /* 0x000fc60003f46270 */
[----:B------:R0:W-:Y:S10]  /*23730*/  STL [R1+0x8], R5 ;  /* 0x0000080501007387 */ /* 0x0001f40000100800 */
[----:B0-----:R-:W-:Y:S05]  /*23740*/  @!P2 BRA `(.L_x_626) ;  /* 0x000000080078a947 */ /* 0x001fea0003800000 */
[C---:B------:R-:W-:Y:S02]  /*23750*/  IMAD R8, R4.reuse, 0xa0, R10 ;  /* 0x000000a004087824 */ /* 0x040fe400078e020a */
[----:B------:R-:W-:Y:S02]  /*23760*/  VIADD R9, R4, 0xffffffff ;  /* 0xffffffff04097836 */ /* 0x000fe40000000000 */
[----:B------:R-:W-:-:S07]  /*23770*/  VIADD R8, R8, 0xfffffec0 ;  /* 0xfffffec008087836 */ /* 0x000fce0000000000 */
.L_x_664:
[----:B------:R-:W-:Y:S05]  /*23780*/  YIELD ;  /* 0x0000000000007946 */ /* 0x000fea0003800000 */
[----:B------:R-:W-:Y:S04]  /*23790*/  BSSY B1, `(.L_x_648) ;  /* 0x000008c000017945 */ /* 0x000fe80003800000 */
[----:B0-----:R-:W-:Y:S05]  /*237a0*/  @!P6 BRA `(.L_x_649) ;  /* 0x000000080028e947 */ /* 0x001fea0003800000 */
[----:B------:R-:W2:Y:S04]  /*237b0*/  LDL R6, [R1+0x8] ;  /* 0x0000080001067983 */ /* 0x000ea80000100800 */
[----:B------:R-:W3:Y:S01]  /*237c0*/  LDL R5, [R1+0x10] ;  /* 0x0000100001057983 */ /* 0x000ee20000100800 */
[----:B------:R-:W0:Y:S01]  /*237d0*/  S2R R4, SR_TID.X ;  /* 0x0000000000047919 */ /* 0x000e220000002100 */
[----:B------:R-:W-:Y:S01]  /*237e0*/  BSSY B2, `(.L_x_650) ;  /* 0x0000007000027945 */ /* 0x000fe20003800000 */
[----:B0-----:R-:W-:-:S04]  /*237f0*/  LOP3.LUT R4, R4, 0x7f, RZ, 0xc0, !PT ;  /* 0x0000007f04047812 */ /* 0x001fc800078ec0ff */
[----:B------:R-:W-:Y:S01]  /*23800*/  ISETP.NE.AND P2, PT, R4, RZ, PT ;  /* 0x000000ff0400720c */ /* 0x000fe20003f45270 */
[----:B--2---:R-:W-:Y:S01]  /*23810*/  IMAD R7, R6, 0x8, R11 ;  /* 0x0000000806077824 */ /* 0x004fe200078e020b */
[----:B---3--:R-:W-:-:S04]  /*23820*/  SHF.L.U32 R6, R5, 0x1f, RZ ;  /* 0x0000001f05067819 */ /* 0x008fc800000006ff */
[----:B------:R-:W0:Y:S02]  /*23830*/  SYNCS.PHASECHK.TRANS64.TRYWAIT P1, [R7+URZ+0x334a0], R6 ;  /* 0x0334a006070075a7 */ /* 0x000e24000802017f */
[----:B0-----:R-:W-:Y:S05]  /*23840*/  @!P1 BRA `(.L_x_651) ;  /* 0x0000006c00c49947 */ /* 0x001fea0003800000 */
.L_x_837:
[----:B------:R-:W-:Y:S05]  /*23850*/  BSYNC B2 ;  /* 0x0000000000027941 */ /* 0x000fea0003800000 */
.L_x_650:
[----:B------:R-:W-:Y:S04]  /*23860*/  BSSY B2, `(.L_x_652) ;  /* 0x0000009000027945 */ /* 0x000fe80003800000 */
[----:B------:R-:W-:Y:S05]  /*23870*/  @P2 BRA `(.L_x_653) ;  /* 0x00000000001c2947 */ /* 0x000fea0003800000 */
[----:B------:R-:W1:Y:S02]  /*23880*/  S2R R4, SR_TID.X ;  /* 0x0000000000047919 */ /* 0x000e640000002100 */
[----:B-1----:R-:W-:Y:S02]  /*23890*/  LOP3.LUT R5, R4, 0x1f, RZ, 0xc0, !PT ;  /* 0x0000001f04057812 */ /* 0x002fe400078ec0ff */
[----:B------:R-:W-:Y:S02]  /*238a0*/  MOV R4, 0x7800 ;  /* 0x0000780000047802 */ /* 0x000fe40000000f00 */
[----:B------:R-:W-:Y:S02]  /*238b0*/  ISETP.NE.AND P1, PT, R5, RZ, PT ;  /* 0x000000ff0500720c */ /* 0x000fe40003f25270 */
[----:B------:R1:W-:Y:S11]  /*238c0*/  SYNCS.ARRIVE.TRANS64 RZ, [R7+URZ+0x33490], R4 ;  /* 0x0334900407ff79a7 */ /* 0x0003f6000800003f */
[----:B-1----:R-:W-:Y:S05]  /*238d0*/  @!P1 BRA `(.L_x_653) ;  /* 0x0000000000049947 */ /* 0x002fea0003800000 */
[----:B------:R-:W-:Y:S01]  /*238e0*/  BPT.TRAP 0x1 ;  /* 0x000000040000795c */ /* 0x000fe20000300000 */
.L_x_653:
[----:B------:R-:W-:Y:S05]  /*238f0*/  BSYNC B2 ;  /* 0x0000000000027941 */ /* 0x000fea0003800000 */
.L_x_652:
[----:B------:R-:W2:Y:S01]  /*23900*/  LDL R4, [R1+0x8] ;  /* 0x0000080001047983 */ /* 0x000ea20000100800 */
[----:B------:R-:W-:Y:S01]  /*23910*/  IMAD.MOV.U32 R14, RZ, RZ, RZ ;  /* 0x000000ffff0e7224 */ /* 0x000fe200078e00ff */
[----:B------:R-:W-:Y:S01]  /*23920*/  UIADD3 UR4, UP0, UR40, 0x570, URZ ;  /* 0x0000057028047890 */ /* 0x000fe2000ff1e03f */
[----:B------:R-:W-:Y:S01]  /*23930*/  PLOP3.LUT P1, PT, PT, PT, PT, 0x80, 0x0 ;  /* 0x000000000000781c */ /* 0x000fe20003f2f070 */
[----:B------:R-:W-:Y:S01]  /*23940*/  UMOV UR6, 0x0 ;  /* 0x0000000000067882 */ /* 0x000fe20000000000 */
[----:B------:R-:W-:Y:S01]  /*23950*/  UMOV UR7, 0x12f00000 ;  /* 0x12f0000000077882 */ /* 0x000fe20000000000 */
[----:B------:R-:W-:Y:S01]  /*23960*/  R2UR UR10, R14 ;  /* 0x000000000e0a72ca */ /* 0x000fe200000e0000 */
[----:B------:R-:W-:Y:S01]  /*23970*/  UIADD3.X UR5, URZ, UR41, URZ, UP0, !UPT ;  /* 0x000000293f057290 */ /* 0x000fe200087fe43f */
[----:B--2---:R-:W-:Y:S02]  /*23980*/  IMAD R5, R4, 0x7800, R11 ;  /* 0x0000780004057824 */ /* 0x004fe400078e020b */
[----:B------:R-:W-:-:S02]  /*23990*/  VIADD R4, R7, 0x33490 ;  /* 0x0003349007047836 */ /* 0x000fc40000000000 */
[----:B------:R-:W-:-:S09]  /*239a0*/  VIADD R10, R5, 0x24200 ;  /* 0x00024200050a7836 */ /* 0x000fd20000000000 */
.L_x_654:
        /* <DEDUP_REMOVED lines=10> */
[----:B------:R-:W-:Y:S01]  /*23a50*/  IMAD.MOV.U32 R20, RZ, RZ, 0x40 ;  /* 0x00000040ff147424 */ /* 0x000fe200078e00ff */
[----:B------:R-:W-:Y:S01]  /*23a60*/  PLOP3.LUT P1, PT, PT, PT, PT, 0x80, 0x0 ;  /* 0x000000000000781c */ /* 0x000fe20003f2f070 */
[----:B------:R-:W-:Y:S01]  /*23a70*/  UMOV UR6, 0x0 ;  /* 0x0000000000067882 */ /* 0x000fe20000000000 */
[----:B------:R-:W-:Y:S01]  /*23a80*/  IADD3 R10, R5, 0x26a00, RZ ;  /* 0x00026a00050a7810 */ /* 0x000fe20007ffe0ff */
[----:B------:R-:W-:Y:S01]  /*23a90*/  UMOV UR7, 0x12f00000 ;  /* 0x12f0000000077882 */ /* 0x000fe20000000000 */
[----:B------:R-:W-:-:S15]  /*23aa0*/  R2UR UR10, R20 ;  /* 0x00000000140a72ca */ /* 0x000fde00000e0000 */
.L_x_655:
        /* <DEDUP_REMOVED lines=12> */
[----:B------:R-:W-:Y:S01]  /*23b70*/  VIADD R10, R5, 0x29200 ;  /* 0x00029200050a7836 */ /* 0x000fe20000000000 */
[----:B------:R-:W-:Y:S01]  /*23b80*/  UMOV UR6, 0x0 ;  /* 0x0000000000067882 */ /* 0x000fe20000000000 */
[----:B------:R-:W-:Y:S01]  /*23b90*/  UMOV UR7, 0x12f00000 ;  /* 0x12f0000000077882 */ /* 0x000fe20000000000 */
[----:B------:R-:W-:-:S15]  /*23ba0*/  R2UR UR10, R15 ;  /* 0x000000000f0a72ca */ /* 0x000fde00000e0000 */
.L_x_656:
        /* <DEDUP_REMOVED lines=10> */
[----:B------:R-:W1:Y:S01]  /*23c50*/  SYNCS.PHASECHK.TRANS64.TRYWAIT P1, [R7+URZ+0x334c0], R6 ;  /* 0x0334c006070075a7 */ /* 0x000e62000802017f */
[----:B------:R-:W-:Y:S04]  /*23c60*/  BSSY B2, `(.L_x_657) ;  /* 0x0000002000027945 */ /* 0x000fe80003800000 */
[----:B-1----:R-:W-:Y:S05]  /*23c70*/  @!P1 BRA `(.L_x_658) ;  /* 0x0000006800cc9947 */ /* 0x002fea0003800000 */
.L_x_838:
[----:B------:R-:W-:Y:S05]  /*23c80*/  BSYNC B2 ;  /* 0x0000000000027941 */ /* 0x000fea0003800000 */
.L_x_657:
[----:B------:R-:W-:Y:S01]  /*23c90*/  BSSY B2, `(.L_x_659) ;  /* 0x000000b000027945 */ /* 0x000fe20003800000 */
[----:B------:R-:W-:Y:S02]  /*23ca0*/  IMAD.MOV.U32 R12, RZ, RZ, 0x0 ;  /* 0x00000000ff0c7424 */ /* 0x000fe400078e00ff */
[----:B------:R-:W-:Y:S01]  /*23cb0*/  IMAD.MOV.U32 R13, RZ, RZ, 0x12f00000 ;  /* 0x12f00000ff0d7424 */ /* 0x000fe200078e00ff */
[----:B------:R-:W-:Y:S06]  /*23cc0*/  @P2 BRA `(.L_x_660) ;  /* 0x00000000001c2947 */ /* 0x000fec0003800000 */
[----:B------:R-:W2:Y:S02]  /*23cd0*/  S2R R4, SR_TID.X ;  /* 0x0000000000047919 */ /* 0x000ea40000002100 */
[----:B--2---:R-:W-:Y:S02]  /*23ce0*/  LOP3.LUT R10, R4, 0x1f, RZ, 0xc0, !PT ;  /* 0x0000001f040a7812 */ /* 0x004fe400078ec0ff */
[----:B------:R-:W-:Y:S02]  /*23cf0*/  MOV R4, 0x7800 ;  /* 0x0000780000047802 */ /* 0x000fe40000000f00 */
[----:B------:R-:W-:Y:S02]  /*23d00*/  ISETP.NE.AND P1, PT, R10, RZ, PT ;  /* 0x000000ff0a00720c */ /* 0x000fe40003f25270 */
[----:B------:R2:W-:Y:S11]  /*23d10*/  SYNCS.ARRIVE.TRANS64 RZ, [R7+URZ+0x334b0], R4 ;  /* 0x0334b00407ff79a7 */ /* 0x0005f6000800003f */
[----:B--2---:R-:W-:Y:S05]  /*23d20*/  @!P1 BRA `(.L_x_660) ;  /* 0x0000000000049947 */ /* 0x004fea0003800000 */
[----:B------:R-:W-:Y:S01]  /*23d30*/  BPT.TRAP 0x1 ;  /* 0x000000040000795c */ /* 0x000fe20000300000 */
.L_x_660:
[----:B------:R-:W-:Y:S05]  /*23d40*/  BSYNC B2 ;  /* 0x0000000000027941 */ /* 0x000fea0003800000 */
.L_x_659:
[----:B------:R-:W-:Y:S01]  /*23d50*/  R2UR UR10, R14 ;  /* 0x000000000e0a72ca */ /* 0x000fe200000e0000 */
[----:B------:R-:W-:Y:S01]  /*23d60*/  UIADD3 UR4, UP0, UR40, 0x670, URZ ;  /* 0x0000067028047890 */ /* 0x000fe2000ff1e03f */
[----:B------:R-:W-:Y:S01]  /*23d70*/  R2UR UR6, R12 ;  /* 0x000000000c0672ca */ /* 0x000fe200000e0000 */
[----:B01----:R-:W-:Y:S01]  /*23d80*/  VIADD R7, R7, 0x334b0 ;  /* 0x000334b007077836 */ /* 0x003fe20000000000 */
[----:B------:R-:W-:Y:S01]  /*23d90*/  R2UR UR7, R13 ;  /* 0x000000000d0772ca */ /* 0x000fe200000e0000 */
[----:B------:R-:W-:Y:S01]  /*23da0*/  VIADD R4, R5, 0xf200 ;  /* 0x0000f20005047836 */ /* 0x000fe20000000000 */
[----:B------:R-:W-:Y:S01]  /*23db0*/  PLOP3.LUT P1, PT, PT, PT, PT, 0x80, 0x0 ;  /* 0x000000000000781c */ /* 0x000fe20003f2f070 */
[----:B------:R-:W-:-:S12]  /*23dc0*/  UIADD3.X UR5, URZ, UR41, URZ, UP0, !UPT ;  /* 0x000000293f057290 */ /* 0x000fd800087fe43f */
.L_x_661:
        /* <DEDUP_REMOVED lines=15> */
.L_x_662:
        /* <DEDUP_REMOVED lines=15> */
.L_x_663:
        /* <DEDUP_REMOVED lines=10> */
.L_x_649:
[----:B------:R-:W-:Y:S05]  /*24050*/  BSYNC B1 ;  /* 0x0000000000017941 */ /* 0x000fea0003800000 */
.L_x_648:
[----:B------:R-:W2:Y:S04]  /*24060*/  LDL.LU R4, [R1+0x8] ;  /* 0x0000080001047983 */ /* 0x000ea80000300800 */
[----:B------:R-:W3:Y:S01]  /*24070*/  LDL.LU R6, [R1+0x10] ;  /* 0x0000100001067983 */ /* 0x000ee20000300800 */
[----:B------:R-:W-:Y:S02]  /*24080*/  VIADD R9, R9, 0xffffffff ;  /* 0xffffffff09097836 */ /* 0x000fe40000000000 */
[----:B------:R-:W-:-:S03]  /*24090*/  VIADD R8, R8, 0xffffff60 ;  /* 0xffffff6008087836 */ /* 0x000fc60000000000 */
[----:B------:R-:W-:Y:S02]  /*240a0*/  ISETP.GT.AND P2, PT, R9, R3, PT ;  /* 0x000000030900720c */ /* 0x000fe40003f44270 */
[----:B--2---:R-:W-:-:S04]  /*240b0*/  IADD3 R4, R4, 0x1, RZ ;  /* 0x0000000104047810 */ /* 0x004fc80007ffe0ff */
[----:B------:R-:W-:-:S04]  /*240c0*/  ISETP.NE.AND P1, PT, R4, 0x2, PT ;  /* 0x000000020400780c */ /* 0x000fc80003f25270 */
[----:B------:R-:W-:Y:S02]  /*240d0*/  SEL R5, RZ, 0x1, P1 ;  /* 0x00000001ff057807 */ /* 0x000fe40000800000 */
[----:B------:R-:W-:Y:S02]  /*240e0*/  SEL R4, R4, RZ, P1 ;  /* 0x000000ff04047207 */ /* 0x000fe40000800000 */
[----:B---3--:R-:W-:-:S03]  /*240f0*/  LOP3.LUT R6, R6, R5, RZ, 0x3c, !PT ;  /* 0x0000000506067212 */ /* 0x008fc600078e3cff */
[----:B------:R0:W-:Y:S04]  /*24100*/  STL [R1+0x8], R4 ;  /* 0x0000080401007387 */ /* 0x0001e80000100800 */
[----:B------:R0:W-:Y:S01]  /*24110*/  STL [R1+0x10], R6 ;  /* 0x0000100601007387 */ /* 0x0001e20000100800 */
[----:B------:R-:W-:Y:S05]  /*24120*/  @P2 BRA `(.L_x_664) ;  /* 0xfffffff400942947 */ /* 0x000fea000383ffff */
.L_x_626:
[----:B------:R-:W-:Y:S05]  /*24130*/  BSYNC B0 ;  /* 0x0000000000007941 */ /* 0x000fea0003800000 */
.L_x_625:
[----:B0-----:R-:W2:Y:S01]  /*24140*/  LDL R4, [R1+0x30] ;  /* 0x0000300001047983 */ /* 0x001ea20000100800 */
[----:B------:R-:W-:Y:S05]  /*24150*/  @!P0 WARPSYNC.ALL ;  /* 0x0000000000008948 */ /* 0x000fea0003800000 */
[----:B------:R-:W-:Y:S06]  /*24160*/  @!P0 BAR.SYNC.DEFER_BLOCKING 0xc, 0x180 ;  /* 0x0306000000008b1d */ /* 0x000fec0000010000 */
[----:B------:R-:W-:Y:S01]  /*24170*/  BSSY B6, `(.L_x_665) ;  /* 0x0000347000067945 */ /* 0x000fe20003800000 */
[----:B--2---:R-:W-:-:S13]  /*24180*/  ISETP.GT.AND P0, PT, R4, RZ, PT ;  /* 0x000000ff0400720c */ /* 0x004fda0003f04270 */
[----:B------:R-:W-:Y:S05]  /*24190*/  @P0 BRA `(.L_x_666) ;  /* 0x0000000000440947 */ /* 0x000fea0003800000 */
        /* <DEDUP_REMOVED lines=15> */
[----:B0-----:R-:W-:Y:S01]  /*24290*/  IADD3 R16, R0, UR38, R7 ;  /* 0x0000002600107c10 */ /* 0x001fe2000fffe007 */
[----:B------:R-:W-:Y:S06]  /*242a0*/  BRA `(.L_x_667) ;  /* 0x0000003000cc7947 */ /* 0x000fec0003800000 */
.L_x_666:
[----:B------:R-:W0:Y:S01]  /*242b0*/  S2R R0, SR_CgaCtaId ;  /* 0x0000000000007919 */ /* 0x000e220000008800 */
[----:B------:R-:W-:-:S04]  /*242c0*/  MOV R2, 0x400 ;  /* 0x0000040000027802 */ /* 0x000fc80000000f00 */
[----:B0-----:R-:W-:-:S05]  /*242d0*/  LEA R3, R0, R2, 0x18 ;  /* 0x0000000200037211 */ /* 0x001fca00078ec0ff */
[----:B------:R0:W-:Y:S01]  /*242e0*/  STL [R1+0x24], R3 ;  /* 0x0000240301007387 */ /* 0x0001e20000100800 */
[----:B------:R-:W-:-:S05]  /*242f0*/  VIADD R0, R3, 0x24200 ;  /* 0x0002420003007836 */ /* 0x000fca0000000000 */
[----:B------:R-:W-:-:S13]  /*24300*/  LOP3.LUT P0, RZ, R0, 0x1bf, RZ, 0xc0, !PT ;  /* 0x000001bf00ff7812 */ /* 0x000fda000780c0ff */
[----:B0-----:R-:W-:Y:S05]  /*24310*/  @!P0 BRA `(.L_x_668) ;  /* 0x0000000000408947 */ /* 0x001fea0003800000 */
[----:B------:R-:W-:Y:S01]  /*24320*/  MOV R2, 0x0 ;  /* 0x0000000000027802 */ /* 0x000fe20000000f00 */
[----:B------:R-:W-:Y:S01]  /*24330*/  ULDC.64 UR6, c[0x4][0x98] ;  /* 0x0100260000067ab9 */ /* 0x000fe20000000a00 */
[----:B------:R-:W-:Y:S01]  /*24340*/  ULDC.64 UR8, c[0x4][0xa0] ;  /* 0x0100280000087ab9 */ /* 0x000fe20000000a00 */
[----:B------:R-:W-:Y:S01]  /*24350*/  ULDC.64 UR4, c[0x4][0x8] ;  /* 0x0100020000047ab9 */ /* 0x000fe20000000a00 */
[----:B------:R-:W-:Y:S01]  /*24360*/  IMAD.U32 R4, RZ, RZ, UR6 ;  /* 0x00000006ff047e24 */ /* 0x000fe2000f8e00ff */
[----:B------:R-:W-:Y:S01]  /*24370*/  MOV R5, UR7 ;  /* 0x0000000700057c02 */ /* 0x000fe20008000f00 */
[----:B------:R-:W0:Y:S01]  /*24380*/  LDC.64 R2, c[0x4][R2] ;  /* 0x0100000002027b82 */ /* 0x000e220000000a00 */
[----:B------:R-:W-:Y:S01]  /*24390*/  IMAD.U32 R6, RZ, RZ, UR8 ;  /* 0x00000008ff067e24 */ /* 0x000fe2000f8e00ff */
[----:B------:R-:W-:Y:S01]  /*243a0*/  MOV R8, 0x70 ;  /* 0x0000007000087802 */ /* 0x000fe20000000f00 */
[----:B------:R-:W-:Y:S02]  /*243b0*/  IMAD.U32 R7, RZ, RZ, UR9 ;  /* 0x00000009ff077e24 */ /* 0x000fe4000f8e00ff */
[----:B------:R-:W-:-:S02]  /*243c0*/  IMAD.U32 R10, RZ, RZ, UR4 ;  /* 0x00000004ff0a7e24 */ /* 0x000fc4000f8e00ff */
[----:B------:R-:W-:Y:S02]  /*243d0*/  IMAD.U32 R11, RZ, RZ, UR5 ;  /* 0x00000005ff0b7e24 */ /* 0x000fe4000f8e00ff */
[----:B------:R-:W-:Y:S02]  /*243e0*/  IMAD.MOV.U32 R12, RZ, RZ, 0x1 ;  /* 0x00000001ff0c7424 */ /* 0x000fe400078e00ff */
[----:B------:R-:W-:-:S07]  /*243f0*/  IMAD.MOV.U32 R13, RZ, RZ, RZ ;  /* 0x000000ffff0d7224 */ /* 0x000fce00078e00ff */
[----:B------:R-:W-:-:S07]  /*24400*/  LEPC R20, `(.L_x_668) ;  /* 0x000000001014794e */ /* 0x000fce0000000000 */
[----:B0-----:R-:W-:Y:S05]  /*24410*/  CALL.ABS.NOINC R2 ;  /* 0x0000000002007343 */ /* 0x001fea0003c00000 */
.L_x_668:
[----:B------:R-:W2:Y:S01]  /*24420*/  LDL.LU R2, [R1] ;  /* 0x0000000001027983 */ /* 0x000ea20000300800 */
[----:B------:R-:W-:Y:S01]  /*24430*/  MOV R0, 0x400 ;  /* 0x0000040000007802 */ /* 0x000fe20000000f00 */
[----:B------:R-:W0:Y:S03]  /*24440*/  S2R R15, SR_CgaCtaId ;  /* 0x00000000000f7919 */ /* 0x000e260000008800 */
[----:B0-----:R-:W-:-:S05]  /*24450*/  LEA R0, R15, R0, 0x18 ;  /* 0x000000000f007211 */ /* 0x001fca00078ec0ff */
[----:B------:R-:W-:-:S05]  /*24460*/  VIADD R0, R0, 0xf200 ;  /* 0x0000f20000007836 */ /* 0x000fca0000000000 */
[----:B------:R-:W-:Y:S01]  /*24470*/  LOP3.LUT P0, RZ, R0, 0x1bf, RZ, 0xc0, !PT ;  /* 0x000001bf00ff7812 */ /* 0x000fe2000780c0ff */
[----:B------:R0:W-:Y:S01]  /*24480*/  STL [R1+0x44], R0 ;  /* 0x0000440001007387 */ /* 0x0001e20000100800 */
[----:B--2---:R-:W-:-:S11]  /*24490*/  LOP3.LUT R2, R2, 0xfffffffe, RZ, 0xc0, !PT ;  /* 0xfffffffe02027812 */ /* 0x004fd600078ec0ff */
[----:B------:R-:W-:-:S05]  /*244a0*/  @P0 LOP3.LUT R2, R2, 0x1, RZ, 0xfc, !PT ;  /* 0x0000000102020812 */ /* 0x000fca00078efcff */
[----:B------:R0:W-:Y:S01]  /*244b0*/  STL [R1], R2 ;  /* 0x0000000201007387 */ /* 0x0001e20000100800 */
[----:B------:R-:W-:Y:S05]  /*244c0*/  @!P0 BRA `(.L_x_669) ;  /* 0x0000000000408947 */ /* 0x000fea0003800000 */
[----:B0-----:R-:W-:Y:S01]  /*244d0*/  MOV R2, 0x0 ;  /* 0x0000000000027802 */ /* 0x001fe20000000f00 */
        /* <DEDUP_REMOVED lines=15> */
.L_x_669:
[----:B0-----:R-:W2:Y:S02]  /*245d0*/  LDL R2, [R1+0x24] ;  /* 0x0000240001027983 */ /* 0x001ea40000100800 */
[----:B--2---:R-:W-:-:S05]  /*245e0*/  VIADD R0, R2, 0x200 ;  /* 0x0000020002007836 */ /* 0x004fca0000000000 */
[----:B------:R-:W-:-:S13]  /*245f0*/  LOP3.LUT P0, RZ, R0, 0x9f, RZ, 0xc0, !PT ;  /* 0x0000009f00ff7812 */ /* 0x000fda000780c0ff */
[----:B------:R-:W-:Y:S05]  /*24600*/  @!P0 BRA `(.L_x_670) ;  /* 0x0000000000408947 */ /* 0x000fea0003800000 */
        /* <DEDUP_REMOVED lines=16> */
.L_x_670:
[----:B------:R-:W2:Y:S02]  /*24710*/  LDL.LU R2, [R1+0x44] ;  /* 0x0000440001027983 */ /* 0x000ea40000300800 */
[----:B--2---:R-:W-:-:S13]  /*24720*/  LOP3.LUT P6, RZ, R2, 0x1bf, RZ, 0xc0, !PT ;  /* 0x000001bf02ff7812 */ /* 0x004fda00078cc0ff */
        /* <DEDUP_REMOVED lines=17> */
.L_x_671:
[----:B------:R-:W2:Y:S01]  /*24840*/  LDL.LU R2, [R1+0x28] ;  /* 0x0000280001027983 */ /* 0x000ea20000300800 */
[----:B------:R-:W-:-:S03]  /*24850*/  ULDC.64 UR4, c[0x0][0x9f8] ;  /* 0x00027e0000047ab9 */ /* 0x000fc60000000a00 */
[----:B------:R-:W3:Y:S04]  /*24860*/  LDL.LU R4, [R1+0x2c] ;  /* 0x00002c0001047983 */ /* 0x000ee80000300800 */
[----:B------:R-:W4:Y:S04]  /*24870*/  LDL.LU R0, [R1+0x3c] ;  /* 0x00003c0001007983 */ /* 0x000f280000300800 */
[----:B------:R-:W4:Y:S01]  /*24880*/  LDL.LU R5, [R1+0x18] ;  /* 0x0000180001057983 */ /* 0x000f220000300800 */
[----:B------:R-:W-:-:S04]  /*24890*/  ISETP.NE.U32.AND P0, PT, RZ, UR4, PT ;  /* 0x00000004ff007c0c */ /* 0x000fc8000bf05070 */
[----:B------:R-:W-:Y:S01]  /*248a0*/  ISETP.NE.AND.EX P0, PT, RZ, UR5, PT, P0 ;  /* 0x00000005ff007c0c */ /* 0x000fe2000bf05300 */
[----:B------:R-:W0:Y:S02]  /*248b0*/  S2R R6, SR_TID.X ;  /* 0x0000000000067919 */ /* 0x000e240000002100 */
[----:B0-----:R-:W-:-:S10]  /*248c0*/  LOP3.LUT R6, R6, 0x7f, RZ, 0xc0, !PT ;  /* 0x0000007f06067812 */ /* 0x001fd400078ec0ff */
[----:B--2---:R-:W-:-:S04]  /*248d0*/  @P0 IADD3 R2, P1, R2, UR4, RZ ;  /* 0x0000000402020c10 */ /* 0x004fc8000ff3e0ff */
[----:B---3--:R-:W-:Y:S01]  /*248e0*/  @P0 IADD3.X R3, R4, UR5, RZ, P1, !PT ;  /* 0x0000000504030c10 */ /* 0x008fe20008ffe4ff */
[----:B------:R-:W-:Y:S01]  /*248f0*/  ULDC.64 UR4, c[0x0][0xa00] ;  /* 0x0002800000047ab9 */ /* 0x000fe20000000a00 */
[----:B----4-:R-:W-:-:S06]  /*24900*/  IMAD.MOV.U32 R20, RZ, RZ, R5 ;  /* 0x000000ffff147224 */ /* 0x010fcc00078e0005 */
[----:B------:R0:W5:Y:S01]  /*24910*/  @P0 LDG.E R20, desc[UR54][R2.64] ;  /* 0x0000003602140981 */ /* 0x000162000c1e1900 */
[----:B------:R-:W-:-:S04]  /*24920*/  ISETP.NE.AND P1, PT, R6, RZ, PT ;  /* 0x000000ff0600720c */ /* 0x000fc80003f25270 */
[----:B------:R-:W-:Y:S01]  /*24930*/  PLOP3.LUT P3, PT, P1, PT, PT, 0x8, 0x0 ;  /* 0x000000000000781c */ /* 0x000fe20000f6e170 */
[----:B0-----:R-:W-:Y:S02]  /*24940*/  IMAD R3, R17, 0x80, R0 ;  /* 0x0000008011037824 */ /* 0x001fe400078e0200 */
[----:B------:R-:W0:Y:S06]  /*24950*/  LDC R0, c[0x0][0x428] ;  /* 0x00010a00ff007b82 */ /* 0x000e2c0000000800 */
[----:B------:R-:W-:-:S05]  /*24960*/  VOTEU.ALL UP1, P1 ;  /* 0x00000000003f7886 */ /* 0x000fca0000820000 */
[----:B------:R-:W-:-:S04]  /*24970*/  @!UP1 UIADD3 UR8, UP0, UR40, 0x270, URZ ;  /* 0x0000027028089890 */ /* 0x000fc8000ff1e03f */
[----:B------:R-:W-:-:S03]  /*24980*/  @!UP1 UIADD3.X UR9, URZ, UR41, URZ, UP0, !UPT ;  /* 0x000000293f099290 */ /* 0x000fc600087fe43f */
[----:B------:R-:W-:Y:S01]  /*24990*/  VOTEU.ALL UP0, P1 ;  /* 0x00000000003f7886 */ /* 0x000fe20000800000 */
[----:B0-----:R-:W-:Y:S01]  /*249a0*/  ISETP.NE.AND P0, PT, R0, 0x1, PT ;  /* 0x000000010000780c */ /* 0x001fe20003f05270 */
[----:B------:R-:W-:-:S12]  /*249b0*/  IMAD.MOV.U32 R0, RZ, RZ, R18 ;  /* 0x000000ffff007224 */ /* 0x000fd800078e0012 */
[----:B------:R-:W0:Y:S08]  /*249c0*/  @P0 LDC R2, c[0x0][0x42c] ;  /* 0x00010b00ff020b82 */ /* 0x000e300000000800 */
[----:B------:R-:W1:Y:S01]  /*249d0*/  @P0 LDC R4, c[0x0][0x430] ;  /* 0x00010c00ff040b82 */ /* 0x000e620000000800 */
[----:B0-----:R-:W-:-:S05]  /*249e0*/  @P0 IMAD.HI.U32 R2, R18, R2, RZ ;  /* 0x0000000212020227 */ /* 0x001fca00078e00ff */
[----:B-1----:R-:W-:Y:S02]  /*249f0*/  @P0 SHF.R.U32.HI R0, RZ, R4, R2 ;  /* 0x00000004ff000219 */ /* 0x002fe40000011602 */
[----:B------:R-:W-:-:S04]  /*24a00*/  ISETP.NE.U32.AND P0, PT, RZ, UR4, PT ;  /* 0x00000004ff007c0c */ /* 0x000fc8000bf05070 */
[----:B------:R-:W-:-:S04]  /*24a10*/  ISETP.NE.AND.EX P2, PT, RZ, UR5, PT, P0 ;  /* 0x00000005ff007c0c */ /* 0x000fc8000bf45300 */
[----:B------:R-:W-:-:S09]  /*24a20*/  SEL R6, R5, RZ, !P2 ;  /* 0x000000ff05067207 */ /* 0x000fd20005000000 */
.L_x_672:
[----:B------:R-:W-:Y:S02]  /*24a30*/  PLOP3.LUT P0, PT, P0, P3, PT, 0xa2, 0x0 ;  /* 0x000000000000781c */ /* 0x000fe40000707472 */
[----:B------:R-:W-:Y:S01]  /*24a40*/  @P3 R2UR P0, UR7, R6 ;  /* 0x00000000060732ca */ /* 0x000fe20000000000 */
[----:B------:R-:W-:-:S07]  /*24a50*/  UMOV UR4, URZ ;  /* 0x0000003f00047c82 */ /* 0x000fce0008000000 */
[----:B------:R-:W-:Y:S02]  /*24a60*/  PLOP3.LUT P0, PT, P0, P3, PT, 0xa2, 0x0 ;  /* 0x000000000000781c */ /* 0x000fe40000707472 */
[----:B------:R-:W-:-:S08]  /*24a70*/  @P3 R2UR.OR P0, UR6, R18 ;  /* 0x00000000120632ca */ /* 0x000fd00000100000 */
[----:B------:R-:W-:Y:S02]  /*24a80*/  PLOP3.LUT P0, PT, P0, P3, PT, 0xa2, 0x0 ;  /* 0x000000000000781c */ /* 0x000fe40000707472 */
[----:B------:R-:W-:-:S08]  /*24a90*/  @P3 R2UR.OR P0, UR5, R3 ;  /* 0x00000000030532ca */ /* 0x000fd00000100000 */
[----:B------:R-:W-:-:S05]  /*24aa0*/  @P3 PLOP3.LUT P3, PT, P0, PT, PT, 0x80, 0x0 ;  /* 0x000000000000381c */ /* 0x000fca000076f070 */
[----:B------:R0:W-:Y:S08]  /*24ab0*/  @!UP0 UTMAPF.L2.4D [UR4], [UR8] ;  /* 0x00000004080085b8 */ /* 0x0001f00008018000 */
[----:B0-----:R-:W-:Y:S05]  /*24ac0*/  @P3 BRA.U.ANY `(.L_x_672) ;  /* 0xfffffffd00d83947 */ /* 0x001fea000393ffff */
[----:B------:R-:W-:Y:S01]  /*24ad0*/  PLOP3.LUT P2, PT, P1, PT, PT, 0x8, 0x0 ;  /* 0x000000000000781c */ /* 0x000fe20000f4e170 */
[----:B------:R-:W-:Y:S01]  /*24ae0*/  VOTEU.ALL UP0, P1 ;  /* 0x00000000003f7886 */ /* 0x000fe20000800000 */
[----:B------:R-:W-:-:S11]  /*24af0*/  UMOV UR4, 0x40 ;  /* 0x0000004000047882 */ /* 0x000fd60000000000 */
.L_x_673:
[----:B------:R-:W-:Y:S02]  /*24b00*/  PLOP3.LUT P0, PT, P0, P2, PT, 0xa2, 0x0 ;  /* 0x000000000000781c */ /* 0x000fe40000705472 */
[----:B------:R-:W-:-:S08]  /*24b10*/  @P2 R2UR P0, UR7, R6 ;  /* 0x00000000060722ca */ /* 0x000fd00000000000 */
        /* <DEDUP_REMOVED lines=10> */
.L_x_674:
        /* <DEDUP_REMOVED lines=9> */
[----:B------:R-:W0:Y:S01]  /*24c50*/  LDC.64 R4, c[0x0][0x3f8] ;  /* 0x0000fe00ff047b82 */ /* 0x000e220000000a00 */
[----:B------:R-:W-:Y:S01]  /*24c60*/  ULDC.64 UR4, c[0x0][0xa08] ;  /* 0x0002820000047ab9 */ /* 0x000fe20000000a00 */
[----:B-----5:R-:W-:Y:S02]  /*24c70*/  SHF.R.S32.HI R17, RZ, 0x1f, R20 ;  /* 0x0000001fff117819 */ /* 0x020fe40000011414 */
[----:B0-----:R-:W-:Y:S01]  /*24c80*/  LOP3.LUT P0, RZ, R4, UR4, RZ, 0xfc, !PT ;  /* 0x0000000404ff7c12 */ /* 0x001fe2000f80fcff */
[----:B------:R-:W-:-:S03]  /*24c90*/  UMOV UR4, 0xffffffff ;  /* 0xffffffff00047882 */ /* 0x000fc60000000000 */
[----:B------:R-:W-:-:S04]  /*24ca0*/  LOP3.LUT P0, RZ, R5, UR5, RZ, 0xfc, P0 ;  /* 0x0000000505ff7c12 */ /* 0x000fc8000800fcff */
[----:B------:R-:W-:Y:S01]  /*24cb0*/  SEL R2, R20, RZ, !P0 ;  /* 0x000000ff14027207 */ /* 0x000fe20004000000 */
[----:B------:R-:W-:Y:S08]  /*24cc0*/  BRA.DIV UR4, `(.L_x_675) ;  /* 0x0000005a04cc7947 */ /* 0x000ff0000b800000 */
[----:B------:R-:W0:Y:S02]  /*24cd0*/  S2R R7, SR_TID.X ;  /* 0x0000000000077919 */ /* 0x000e240000002100 */
[----:B0-----:R-:W-:-:S04]  /*24ce0*/  SHF.R.U32.HI R7, RZ, 0x5, R7 ;  /* 0x00000005ff077819 */ /* 0x001fc80000011607 */
[----:B------:R-:W-:-:S05]  /*24cf0*/  LOP3.LUT R7, R7, 0x3, RZ, 0xc0, !PT ;  /* 0x0000000307077812 */ /* 0x000fca00078ec0ff */
[----:B------:R0:W1:Y:S02]  /*24d00*/  SHFL.IDX PT, R14, R7, RZ, 0x1f ;  /* 0x00001fff070e7589 */ /* 0x00006400000e0000 */
.L_x_841:
[----:B-1----:R-:W-:Y:S02]  /*24d10*/  ISETP.NE.AND P0, PT, R14, RZ, PT ;  /* 0x000000ff0e00720c */ /* 0x002fe40003f05270 */
[----:B------:R-:W-:-:S11]  /*24d20*/  PLOP3.LUT P6, PT, PT, PT, PT, 0x8, 0x0 ;  /* 0x000000000000781c */ /* 0x000fd60003fce170 */
[----:B------:R-:W-:Y:S05]  /*24d30*/  @P0 BRA `(.L_x_676) ;  /* 0x0000000800540947 */ /* 0x000fea0003800000 */
[----:B------:R-:W-:-:S03]  /*24d40*/  UMOV UR4, 0xffffffff ;  /* 0xffffffff00047882 */ /* 0x000fc60000000000 */
[----:B------:R-:W-:Y:S05]  /*24d50*/  BRA.DIV UR4, `(.L_x_677) ;  /* 0x0000005a04dc7947 */ /* 0x000fea000b800000 */
[----:B------:R-:W-:-:S13]  /*24d60*/  ELECT P6, URZ, PT ;  /* 0x00000000003f782f */ /* 0x000fda00038c0000 */
.L_x_844:
[----:B------:R-:W-:Y:S05]  /*24d70*/  @!P6 BRA `(.L_x_678) ;  /* 0x0000000400ace947 */ /* 0x000fea0003800000 */
[----:B0-----:R-:W2:Y:S01]  /*24d80*/  LDL R7, [R1+0x34] ;  /* 0x0000340001077983 */ /* 0x001ea20000100800 */
[----:B------:R-:W-:-:S04]  /*24d90*/  ISETP.NE.U32.AND P0, PT, R4, RZ, PT ;  /* 0x000000ff0400720c */ /* 0x000fc80003f05070 */
[----:B------:R-:W-:Y:S02]  /*24da0*/  ISETP.NE.AND.EX P0, PT, R5, RZ, PT, P0 ;  /* 0x000000ff0500720c */ /* 0x000fe40003f05300 */
[----:B--2---:R-:W-:-:S11]  /*24db0*/  IADD3 R7, R7, -0x1, RZ ;  /* 0xffffffff07077810 */ /* 0x004fd60007ffe0ff */
[----:B------:R-:W-:Y:S05]  /*24dc0*/  @!P0 BRA `(.L_x_679) ;  /* 0x0000000000488947 */ /* 0x000fea0003800000 */
[----:B------:R-:W0:Y:S01]  /*24dd0*/  LDC R10, c[0x0][0x41c] ;  /* 0x00010700ff0a7b82 */ /* 0x000e220000000800 */
[----:B------:R-:W-:Y:S01]  /*24de0*/  IMAD.MOV.U32 R2, RZ, RZ, R7 ;  /* 0x000000ffff027224 */ /* 0x000fe200078e0007 */
[----:B------:R-:W-:Y:S01]  /*24df0*/  ULDC.64 UR4, c[0x0][0x408] ;  /* 0x0001020000047ab9 */ /* 0x000fe20000000a00 */
[----:B0-----:R-:W-:-:S13]  /*24e00*/  ISETP.NE.AND P0, PT, R10, 0x1, PT ;  /* 0x000000010a00780c */ /* 0x001fda0003f05270 */
[----:B------:R-:W0:Y:S02]  /*24e10*/  @P0 LDC.64 R8, c[0x0][0x420] ;  /* 0x00010800ff080b82 */ /* 0x000e240000000a00 */
[----:B0-----:R-:W-:-:S05]  /*24e20*/  @P0 IMAD.HI.U32 R8, R7, R8, RZ ;  /* 0x0000000807080227 */ /* 0x001fca00078e00ff */
[----:B------:R-:W-:-:S04]  /*24e30*/  @P0 SHF.R.U32.HI R2, RZ, R9, R8 ;  /* 0x00000009ff020219 */ /* 0x000fc80000011608 */
[--C-:B------:R-:W-:Y:S01]  /*24e40*/  SHF.R.S32.HI R9, RZ, 0x1f, R2.reuse ;  /* 0x0000001fff097819 */ /* 0x100fe20000011402 */
[----:B------:R-:W-:-:S04]  /*24e50*/  IMAD.MOV R8, RZ, RZ, -R2 ;  /* 0x000000ffff087224 */ /* 0x000fc800078e0a02 */
[----:B------:R-:W-:Y:S02]  /*24e60*/  IMAD R7, R10, R8, R7 ;  /* 0x000000080a077224 */ /* 0x000fe400078e0207 */
[----:B------:R-:W-:Y:S02]  /*24e70*/  IMAD R10, R17, UR4, RZ ;  /* 0x00000004110a7c24 */ /* 0x000fe4000f8e02ff */
[----:B------:R-:W-:Y:S02]  /*24e80*/  IMAD.MOV.U32 R8, RZ, RZ, R2 ;  /* 0x000000ffff087224 */ /* 0x000fe400078e0002 */
[C---:B------:R-:W-:Y:S02]  /*24e90*/  IMAD R2, R20.reuse, UR5, R10 ;  /* 0x0000000514027c24 */ /* 0x040fe4000f8e020a */
[----:B------:R-:W-:-:S04]  /*24ea0*/  IMAD.WIDE.U32 R8, R20, UR4, R8 ;  /* 0x0000000414087c25 */ /* 0x000fc8000f8e0008 */
[----:B------:R-:W-:Y:S01]  /*24eb0*/  IMAD.IADD R2, R9, 0x1, R2 ;  /* 0x0000000109027824 */ /* 0x000fe200078e0202 */
[----:B------:R-:W-:-:S04]  /*24ec0*/  LEA R4, P0, R8, R4, 0x2 ;  /* 0x0000000408047211 */ /* 0x000fc800078010ff */
[----:B------:R-:W-:-:S05]  /*24ed0*/  LEA.HI.X R5, R8, R5, R2, 0x2, P0 ;  /* 0x0000000508057211 */ /* 0x000fca00000f1402 */
[----:B------:R0:W5:Y:S04]  /*24ee0*/  LDG.E R2, desc[UR54][R4.64] ;  /* 0x0000003604027981 */ /* 0x000168000c1e1900 */
.L_x_679:
[----:B0-----:R-:W2:Y:S01]  /*24ef0*/  LDL R4, [R1+0x4] ;  /* 0x0000040001047983 */ /* 0x001ea20000100800 */
[----:B------:R-:W-:-:S03]  /*24f00*/  MOV R9, 0x400 ;  /* 0x0000040000097802 */ /* 0x000fc60000000f00 */
[----:B------:R-:W3:Y:S01]  /*24f10*/  LDL R8, [R1+0xc] ;  /* 0x00000c0001087983 */ /* 0x000ee20000100800 */
[----:B------:R-:W0:Y:S01]  /*24f20*/  S2R R10, SR_CgaCtaId ;  /* 0x00000000000a7919 */ /* 0x000e220000008800 */
[----:B------:R-:W1:Y:S01]  /*24f30*/  S2R R5, SR_TID.X ;  /* 0x0000000000057919 */ /* 0x000e620000002100 */
[----:B0-----:R-:W-:Y:S02]  /*24f40*/  LEA R9, R10, R9, 0x18 ;  /* 0x000000090a097211 */ /* 0x001fe400078ec0ff */
[----:B-1----:R-:W-:-:S04]  /*24f50*/  LOP3.LUT R5, R5, 0x7f, RZ, 0xc0, !PT ;  /* 0x0000007f05057812 */ /* 0x002fc800078ec0ff */
[----:B------:R-:W-:Y:S02]  /*24f60*/  ISETP.NE.AND P0, PT, R5, RZ, PT ;  /* 0x000000ff0500720c */ /* 0x000fe40003f05270 */
[----:B--2---:R-:W-:Y:S02]  /*24f70*/  LEA R4, R4, R9, 0x3 ;  /* 0x0000000904047211 */ /* 0x004fe400078e18ff */
[----:B---3--:R-:W-:-:S04]  /*24f80*/  SHF.L.U32 R8, R8, 0x1f, RZ ;  /* 0x0000001f08087819 */ /* 0x008fc800000006ff */
[----:B------:R-:W0:Y:S02]  /*24f90*/  SYNCS.PHASECHK.TRANS64.TRYWAIT P2, [R4+URZ+0x33480], R8 ;  /* 0x03348008040075a7 */ /* 0x000e24000804017f */
[----:B0-----:R-:W-:Y:S05]  /*24fa0*/  @!P2 BRA `(.L_x_680) ;  /* 0x000000580068a947 */ /* 0x001fea0003800000 */
.L_x_845:
        /* <DEDUP_REMOVED lines=8> */
.L_x_681:
[----:B------:R-:W2:Y:S01]  /*25030*/  LDL R5, [R1+0x4] ;  /* 0x0000040001057983 */ /* 0x000ea20000100800 */
[----:B------:R-:W-:-:S03]  /*25040*/  MOV R10, 0x400 ;  /* 0x00000400000a7802 */ /* 0x000fc60000000f00 */
[----:B------:R-:W3:Y:S01]  /*25050*/  LDL R9, [R1+0x14] ;  /* 0x0000140001097983 */ /* 0x000ee20000100800 */
[----:B------:R-:W1:Y:S01]  /*25060*/  S2R R11, SR_CgaCtaId ;  /* 0x00000000000b7919 */ /* 0x000e620000008800 */
[----:B------:R-:W-:Y:S01]  /*25070*/  R2UR UR9, R4 ;  /* 0x00000000040972ca */ /* 0x000fe200000e0000 */
[----:B------:R-:W-:Y:S01]  /*25080*/  UIADD3 UR4, UP0, UR40, 0x470, URZ ;  /* 0x0000047028047890 */ /* 0x000fe2000ff1e03f */
[----:B------:R-:W-:Y:S02]  /*25090*/  R2UR UR12, R0 ;  /* 0x00000000000c72ca */ /* 0x000fe400000e0000 */
[----:B-----5:R-:W-:Y:S01]  /*250a0*/  R2UR UR13, R2 ;  /* 0x00000000020d72ca */ /* 0x020fe200000e0000 */
[----:B------:R-:W-:Y:S01]  /*250b0*/  UIADD3.X UR5, URZ, UR41, URZ, UP0, !UPT ;  /* 0x000000293f057290 */ /* 0x000fe200087fe43f */
[----:B-1----:R-:W-:-:S07]  /*250c0*/  LEA R10, R11, R10, 0x18 ;  /* 0x0000000a0b0a7211 */ /* 0x002fce00078ec0ff */
[----:B------:R-:W-:Y:S01]  /*250d0*/  UIADD3 UR9, UR9, 0x33470, URZ ;  /* 0x0003347009097890 */ /* 0x000fe2000fffe03f */
[----:B------:R-:W-:Y:S01]  /*250e0*/  UMOV UR10, URZ ;  /* 0x0000003f000a7c82 */ /* 0x000fe20008000000 */
[----:B------:R-:W-:Y:S01]  /*250f0*/  UMOV UR6, 0x0 ;  /* 0x0000000000067882 */ /* 0x000fe20000000000 */
[----:B------:R-:W-:Y:S01]  /*25100*/  UMOV UR7, 0x14f00000 ;  /* 0x14f0000000077882 */ /* 0x000fe20000000000 */
[----:B------:R-:W-:Y:S01]  /*25110*/  UMOV UR16, 0x40 ;  /* 0x0000004000107882 */ /* 0x000fe20000000000 */
[----:B--2---:R-:W-:-:S05]  /*25120*/  IMAD R5, R5, 0x7800, R10 ;  /* 0x0000780005057824 */ /* 0x004fca00078e020a */
[----:B------:R-:W-:Y:S01]  /*25130*/  R2UR UR15, R5 ;  /* 0x00000000050f72ca */ /* 0x000fe200000e0000 */
[----:B---3--:R-:W-:-:S05]  /*25140*/  IMAD R7, R7, 0xa0, R9 ;  /* 0x000000a007077824 */ /* 0x008fca00078e0209 */
[----:B------:R-:W-:-:S07]  /*25150*/  R2UR UR11, R7 ;  /* 0x00000000070b72ca */ /* 0x000fce00000e0000 */
        /* <DEDUP_REMOVED lines=13> */
.L_x_846:
        /* <DEDUP_REMOVED lines=8> */
.L_x_683:
        /* <DEDUP_REMOVED lines=24> */
.L_x_678:
[----:B0-----:R-:W0:Y:S01]  /*25430*/  S2R R7, SR_CgaCtaId ;  /* 0x0000000000077919 */ /* 0x001e220000008800 */
[----:B------:R-:W-:Y:S01]  /*25440*/  MOV R5, 0x400 ;  /* 0x0000040000057802 */ /* 0x000fe20000000f00 */
[----:B------:R-:W-:Y:S05]  /*25450*/  WARPSYNC.ALL ;  /* 0x0000000000007948 */ /* 0x000fea0003800000 */
[----:B------:R-:W-:Y:S01]  /*25460*/  BAR.SYNC.DEFER_BLOCKING 0x8, 0x120 ;  /* 0x0204800000007b1d */ /* 0x000fe20000010000 */
[----:B------:R-:W-:-:S13]  /*25470*/  ELECT P0, URZ, PT ;  /* 0x00000000003f782f */ /* 0x000fda0003800000 */
[----:B------:R-:W-:Y:S01]  /*25480*/  @P0 R2UR UR13, R6 ;  /* 0x00000000060d02ca */ /* 0x000fe200000e0000 */
[----:B------:R-:W-:Y:S01]  /*25490*/  UIADD3 UR4, UP0, UR40, 0x270, URZ ;  /* 0x0000027028047890 */ /* 0x000fe2000ff1e03f */
[----:B------:R-:W-:Y:S02]  /*254a0*/  @P0 R2UR UR12, R18 ;  /* 0x00000000120c02ca */ /* 0x000fe400000e0000 */
[C---:B------:R-:W-:Y:S01]  /*254b0*/  @P0 R2UR UR11, R3.reuse ;  /* 0x00000000030b02ca */ /* 0x040fe200000e0000 */
[----:B------:R-:W-:Y:S01]  /*254c0*/  UIADD3.X UR5, URZ, UR41, URZ, UP0, !UPT ;  /* 0x000000293f057290 */ /* 0x000fe200087fe43f */
[----:B------:R-:W-:Y:S01]  /*254d0*/  @P0 R2UR UR21, R6 ;  /* 0x00000000061502ca */ /* 0x000fe200000e0000 */
[----:B------:R-:W-:Y:S01]  /*254e0*/  UMOV UR6, 0x0 ;  /* 0x0000000000067882 */ /* 0x000fe20000000000 */
[----:B------:R-:W-:Y:S01]  /*254f0*/  UMOV UR7, 0x12f00000 ;  /* 0x12f0000000077882 */ /* 0x000fe20000000000 */
[----:B------:R-:W-:Y:S01]  /*25500*/  UMOV UR10, URZ ;  /* 0x0000003f000a7c82 */ /* 0x000fe20008000000 */
[----:B------:R-:W-:Y:S01]  /*25510*/  @P0 R2UR UR20, R18 ;  /* 0x00000000121402ca */ /* 0x000fe200000e0000 */
[----:B------:R-:W-:Y:S01]  /*25520*/  UMOV UR14, 0x0 ;  /* 0x00000000000e7882 */ /* 0x000fe20000000000 */
[----:B-1----:R-:W-:Y:S01]  /*25530*/  @P0 IMAD.MOV.U32 R4, RZ, RZ, 0x6000 ;  /* 0x00006000ff040424 */ /* 0x002fe200078e00ff */
[----:B------:R-:W-:Y:S01]  /*25540*/  @P0 R2UR UR19, R3 ;  /* 0x00000000031302ca */ /* 0x000fe200000e0000 */
[----:B------:R-:W-:Y:S01]  /*25550*/  UMOV UR15, 0x12f00000 ;  /* 0x12f00000000f7882 */ /* 0x000fe20000000000 */
[----:B------:R-:W-:Y:S01]  /*25560*/  UMOV UR18, 0x40 ;  /* 0x0000004000127882 */ /* 0x000fe20000000000 */
[----:B------:R-:W-:Y:S01]  /*25570*/  UMOV UR22, 0x0 ;  /* 0x0000000000167882 */ /* 0x000fe20000000000 */
[----:B------:R-:W-:Y:S01]  /*25580*/  UMOV UR23, 0x12f00000 ;  /* 0x12f0000000177882 */ /* 0x000fe20000000000 */
[----:B0-----:R-:W-:-:S04]  /*25590*/  LEA R5, R7, R5, 0x18 ;  /* 0x0000000507057211 */ /* 0x001fc800078ec0ff */
[----:B------:R-:W-:Y:S01]  /*255a0*/  R2UR UR24, R5 ;  /* 0x00000000051872ca */ /* 0x000fe200000e0000 */
[----:B------:R1:W-:-:S12]  /*255b0*/  @P0 SYNCS.ARRIVE.TRANS64 RZ, [R5+URZ+0x33400], R4 ;  /* 0x0334000405ff09a7 */ /* 0x0003d8000800003f */
[----:B------:R-:W-:Y:S02]  /*255c0*/  UIADD3 UR8, UR24, 0x1e200, URZ ;  /* 0x0001e20018087890 */ /* 0x000fe4000fffe03f */
[----:B------:R-:W-:Y:S02]  /*255d0*/  UIADD3 UR9, UR24, 0x33400, URZ ;  /* 0x0003340018097890 */ /* 0x000fe4000fffe03f */
[----:B------:R-:W-:-:S05]  /*255e0*/  UIADD3 UR16, UR24, 0x20200, URZ ;  /* 0x0002020018107890 */ /* 0x000fca000fffe03f */
[----:B------:R-:W-:Y:S02]  /*255f0*/  UMOV UR17, UR9 ;  /* 0x0000000900117c82 */ /* 0x000fe40008000000 */
[----:B------:R0:W-:Y:S02]  /*25600*/  UTMALDG.4D [UR8], [UR4], desc[UR6] ;  /* 0x00000608040075b4 */ /* 0x0001e40008019000 */
[----:B------:R1:W-:Y:S01]  /*25610*/  UTMALDG.4D [UR16], [UR4], desc[UR14] ;  /* 0x00000e10040075b4 */ /* 0x0003e20008019000 */
[----:B0-----:R-:W-:Y:S01]  /*25620*/  @P0 R2UR UR13, R6 ;  /* 0x00000000060d02ca */ /* 0x001fe200000e0000 */
[----:B------:R-:W-:Y:S01]  /*25630*/  UIADD3 UR8, UR24, 0x22200, URZ ;  /* 0x0002220018087890 */ /* 0x000fe2000fffe03f */
[----:B------:R-:W-:Y:S01]  /*25640*/  @P0 R2UR UR12, R18 ;  /* 0x00000000120c02ca */ /* 0x000fe200000e0000 */
[----:B------:R-:W-:Y:S01]  /*25650*/  UMOV UR10, 0x80 ;  /* 0x00000080000a7882 */ /* 0x000fe20000000000 */
[----:B------:R-:W-:-:S13]  /*25660*/  @P0 R2UR UR11, R3 ;  /* 0x00000000030b02ca */ /* 0x000fda00000e0000 */
[----:B------:R1:W-:Y:S02]  /*25670*/  UTMALDG.4D [UR8], [UR4], desc[UR22] ;  /* 0x00001608040075b4 */ /* 0x0003e40008019000 */
[----:B-1----:R-:W-:Y:S01]  /*25680*/  NOP ;  /* 0x0000000000007918 */ /* 0x002fe20000000000 */
.L_x_676:
[----:B------:R-:W2:Y:S01]  /*25690*/  LDL.LU R6, [R1+0x40] ;  /* 0x0000400001067983 */ /* 0x000ea20000300800 */
[----:B------:R-:W-:Y:S01]  /*256a0*/  MOV R4, 0x400 ;  /* 0x0000040000047802 */ /* 0x000fe20000000f00 */
[----:B------:R-:W-:Y:S01]  /*256b0*/  BSSY B0, `(.L_x_684) ;  /* 0x000000b000007945 */ /* 0x000fe20003800000 */
[----:B------:R-:W1:Y:S02]  /*256c0*/  S2R R5, SR_CgaCtaId ;  /* 0x0000000000057919 */ /* 0x000e640000008800 */
[----:B-1----:R-:W-:Y:S01]  /*256d0*/  LEA R4, R5, R4, 0x18 ;  /* 0x0000000405047211 */ /* 0x002fe200078ec0ff */
[----:B--2---:R-:W-:-:S05]  /*256e0*/  VIADD R6, R6, 0x1 ;  /* 0x0000000106067836 */ /* 0x004fca0000000000 */
[----:B------:R-:W-:Y:S01]  /*256f0*/  LEA.HI R3, R6, R6, RZ, 0x1 ;  /* 0x0000000606037211 */ /* 0x000fe200078f08ff */
[----:B------:R1:W-:Y:S03]  /*25700*/  STL [R1+0x40], R6 ;  /* 0x0000400601007387 */ /* 0x0003e60000100800 */
[----:B------:R-:W-:-:S04]  /*25710*/  LOP3.LUT R3, R3, 0xfffffffe, RZ, 0xc0, !PT ;  /* 0xfffffffe03037812 */ /* 0x000fc800078ec0ff */
[----:B------:R-:W-:-:S04]  /*25720*/  IADD3 R3, R6, -R3, RZ ;  /* 0x8000000306037210 */ /* 0x000fc80007ffe0ff */
[----:B------:R-:W-:-:S04]  /*25730*/  SHF.L.U32 R3, R3, 0x1f, RZ ;  /* 0x0000001f03037819 */ /* 0x000fc800000006ff */
[----:B------:R-:W2:Y:S02]  /*25740*/  SYNCS.PHASECHK.TRANS64.TRYWAIT P0, [R4+URZ+0x33420], R3 ;  /* 0x03342003040075a7 */ /* 0x000ea4000800017f */
[----:B-12---:R-:W-:Y:S05]  /*25750*/  @!P0 BRA `(.L_x_685) ;  /* 0x0000005000a48947 */ /* 0x006fea0003800000 */
.L_x_847:
[----:B------:R-:W-:Y:S05]  /*25760*/  BSYNC B0 ;  /* 0x0000000000007941 */ /* 0x000fea0003800000 */
.L_x_684:
[----:B-1----:R-:W2:Y:S02]  /*25770*/  LDL.LU R4, [R1+0x30] ;  /* 0x0000300001047983 */ /* 0x002ea40000300800 */
[----:B--2---:R-:W-:-:S13]  /*25780*/  ISETP.GE.AND P0, PT, R4, 0xa1, PT ;  /* 0x000000a10400780c */ /* 0x004fda0003f06270 */
[----:B------:R-:W-:Y:S05]  /*25790*/  @!P0 BRA `(.L_x_686) ;  /* 0x0000001400048947 */ /* 0x000fea0003800000 */
[----:B------:R-:W2:Y:S04]  /*257a0*/  LDL.LU R4, [R1+0x34] ;  /* 0x0000340001047983 */ /* 0x000ea80000300800 */
[----:B------:R1:W5:Y:S04]  /*257b0*/  LDL.LU R6, [R1+0x4] ;  /* 0x0000040001067983 */ /* 0x0003680000300800 */
[----:B0-----:R1:W5:Y:S02]  /*257c0*/  LDL.LU R7, [R1+0xc] ;  /* 0x00000c0001077983 */ /* 0x0013640000300800 */
[----:B-12---:R-:W-:-:S07]  /*257d0*/  VIADD R12, R4, 0xfffffffe ;  /* 0xfffffffe040c7836 */ /* 0x006fce0000000000 */
.L_x_710:
[----:B-----5:R-:W-:Y:S01]  /*257e0*/  VIADD R4, R6, 0x1 ;  /* 0x0000000106047836 */ /* 0x020fe20000000000 */
[----:B------:R-:W-:Y:S05]  /*257f0*/  YIELD ;  /* 0x0000000000007946 */ /* 0x000fea0003800000 */
[----:B------:R-:W-:Y:S01]  /*25800*/  ISETP.NE.AND P0, PT, R4, 0x2, PT ;  /* 0x000000020400780c */ /* 0x000fe20003f05270 */
[----:B------:R-:W-:Y:S03]  /*25810*/  BSSY B0, `(.L_x_687) ;  /* 0x00000ad000007945 */ /* 0x000fe60003800000 */
[----:B------:R-:W-:-:S02]  /*25820*/  SEL R3, RZ, 0x1, P0 ;  /* 0x00000001ff037807 */ /* 0x000fc40000000000 */
[----:B0-----:R-:W-:Y:S02]  /*25830*/  SEL R10, R4, RZ, P0 ;  /* 0x000000ff040a7207 */ /* 0x001fe40000000000 */
[----:B------:R-:W-:-:S05]  /*25840*/  LOP3.LUT R9, R7, R3, RZ, 0x3c, !PT ;  /* 0x0000000307097212 */ /* 0x000fca00078e3cff */
[----:B------:R0:W-:Y:S04]  /*25850*/  STL [R1+0xc], R9 ;  /* 0x00000c0901007387 */ /* 0x0001e80000100800 */
[----:B------:R0:W-:Y:S01]  /*25860*/  STL [R1+0x4], R10 ;  /* 0x0000040a01007387 */ /* 0x0001e20000100800 */
[----:B--2---:R-:W-:Y:S05]  /*25870*/  @!P6 BRA `(.L_x_688) ;  /* 0x000000080098e947 */ /* 0x004fea0003800000 */
[----:B------:R-:W-:Y:S01]  /*25880*/  ULDC.64 UR4, c[0x0][0x3f8] ;  /* 0x0000fe0000047ab9 */ /* 0x000fe20000000a00 */
[----:B------:R-:W-:Y:S01]  /*25890*/  IMAD.MOV.U32 R8, RZ, RZ, R12 ;  /* 0x000000ffff087224 */ /* 0x000fe200078e000c */
[----:B------:R-:W-:-:S04]  /*258a0*/  ISETP.NE.U32.AND P0, PT, RZ, UR4, PT ;  /* 0x00000004ff007c0c */ /* 0x000fc8000bf05070 */
[----:B------:R-:W-:-:S13]  /*258b0*/  ISETP.NE.AND.EX P0, PT, RZ, UR5, PT, P0 ;  /* 0x00000005ff007c0c */ /* 0x000fda000bf05300 */
[----:B------:R-:W-:Y:S05]  /*258c0*/  @!P0 BRA `(.L_x_689) ;  /* 0x0000000000448947 */ /* 0x000fea0003800000 */
[----:B------:R-:W1:Y:S01]  /*258d0*/  LDC R5, c[0x0][0x41c] ;  /* 0x00010700ff057b82 */ /* 0x000e620000000800 */
[----:B------:R-:W-:Y:S01]  /*258e0*/  ULDC.64 UR6, c[0x0][0x408] ;  /* 0x0001020000067ab9 */ /* 0x000fe20000000a00 */
[----:B-1----:R-:W-:-:S13]  /*258f0*/  ISETP.NE.AND P0, PT, R5, 0x1, PT ;  /* 0x000000010500780c */ /* 0x002fda0003f05270 */
[----:B------:R-:W1:Y:S02]  /*25900*/  @P0 LDC.64 R2, c[0x0][0x420] ;  /* 0x00010800ff020b82 */ /* 0x000e640000000a00 */
[----:B-1----:R-:W-:-:S04]  /*25910*/  @P0 IMAD.HI.U32 R4, R12, R2, RZ ;  /* 0x000000020c040227 */ /* 0x002fc800078e00ff */
[----:B------:R-:W-:Y:S01]  /*25920*/  IMAD.MOV.U32 R2, RZ, RZ, R12 ;  /* 0x000000ffff027224 */ /* 0x000fe200078e000c */
[----:B------:R-:W-:Y:S01]  /*25930*/  @P0 SHF.R.U32.HI R2, RZ, R3, R4 ;  /* 0x00000003ff020219 */ /* 0x000fe20000011604 */
[----:B------:R-:W-:-:S03]  /*25940*/  IMAD R4, R17, UR6, RZ ;  /* 0x0000000611047c24 */ /* 0x000fc6000f8e02ff */
[----:B------:R-:W-:Y:S01]  /*25950*/  SHF.R.S32.HI R3, RZ, 0x1f, R2 ;  /* 0x0000001fff037819 */ /* 0x000fe20000011402 */
[----:B------:R-:W-:Y:S01]  /*25960*/  IMAD R4, R20, UR7, R4 ;  /* 0x0000000714047c24 */ /* 0x000fe2000f8e0204 */
[----:B------:R-:W-:Y:S01]  /*25970*/  IADD3 R8, -R2, RZ, RZ ;  /* 0x000000ff02087210 */ /* 0x000fe20007ffe1ff */
[----:B------:R-:W-:-:S04]  /*25980*/  IMAD.WIDE.U32 R2, R20, UR6, R2 ;  /* 0x0000000614027c25 */ /* 0x000fc8000f8e0002 */
[----:B------:R-:W-:Y:S01]  /*25990*/  IMAD.IADD R3, R4, 0x1, R3 ;  /* 0x0000000104037824 */ /* 0x000fe200078e0203 */
[----:B------:R-:W-:Y:S01]  /*259a0*/  LEA R4, P0, R2, UR4, 0x2 ;  /* 0x0000000402047c11 */ /* 0x000fe2000f8010ff */
[----:B------:R-:W-:-:S03]  /*259b0*/  IMAD R8, R5, R8, R12 ;  /* 0x0000000805087224 */ /* 0x000fc600078e020c */
[----:B------:R-:W-:-:S05]  /*259c0*/  LEA.HI.X R5, R2, UR5, R3, 0x2, P0 ;  /* 0x0000000502057c11 */ /* 0x000fca00080f1403 */
[----:B------:R1:W5:Y:S04]  /*259d0*/  LDG.E R2, desc[UR54][R4.64] ;  /* 0x0000003604027981 */ /* 0x000368000c1e1900 */
.L_x_689:
[----:B-1----:R-:W1:Y:S01]  /*259e0*/  S2R R5, SR_CgaCtaId ;  /* 0x0000000000057919 */ /* 0x002e620000008800 */
[----:B------:R-:W-:Y:S01]  /*259f0*/  MOV R4, 0x400 ;  /* 0x0000040000047802 */ /* 0x000fe20000000f00 */
[----:B------:R-:W-:Y:S01]  /*25a00*/  BSSY B1, `(.L_x_690) ;  /* 0x0000009000017945 */ /* 0x000fe20003800000 */
[----:B------:R-:W2:Y:S02]  /*25a10*/  S2R R3, SR_TID.X ;  /* 0x0000000000037919 */ /* 0x000ea40000002100 */
[----:B-1----:R-:W-:Y:S02]  /*25a20*/  LEA R4, R5, R4, 0x18 ;  /* 0x0000000405047211 */ /* 0x002fe400078ec0ff */
[----:B--2---:R-:W-:-:S03]  /*25a30*/  LOP3.LUT R3, R3, 0x7f, RZ, 0xc0, !PT ;  /* 0x0000007f03037812 */ /* 0x004fc600078ec0ff */
[----:B------:R-:W-:Y:S01]  /*25a40*/  IMAD R5, R10, 0x8, R4 ;  /* 0x000000080a057824 */ /* 0x000fe200078e0204 */
[----:B------:R-:W-:Y:S02]  /*25a50*/  SHF.L.U32 R4, R9, 0x1f, RZ ;  /* 0x0000001f09047819 */ /* 0x000fe400000006ff */
[----:B------:R-:W-:Y:S02]  /*25a60*/  ISETP.NE.AND P2, PT, R3, RZ, PT ;  /* 0x000000ff0300720c */ /* 0x000fe40003f45270 */
[----:B------:R-:W1:Y:S02]  /*25a70*/  SYNCS.PHASECHK.TRANS64.TRYWAIT P0, [R5+URZ+0x33480], R4 ;  /* 0x03348004050075a7 */ /* 0x000e64000800017f */
[----:B-1----:R-:W-:Y:S09]  /*25a80*/  @!P0 BRA `(.L_x_691) ;  /* 0x0000004c00f88947 */ /* 0x002ff20003800000 */
.L_x_848:
[----:B------:R-:W-:Y:S05]  /*25a90*/  BSYNC B1 ;  /* 0x0000000000017941 */ /* 0x000fea0003800000 */
.L_x_690:
[----:B------:R-:W-:Y:S04]  /*25aa0*/  BSSY B1, `(.L_x_692) ;  /* 0x0000009000017945 */ /* 0x000fe80003800000 */
[----:B------:R-:W-:Y:S05]  /*25ab0*/  @P2 BRA `(.L_x_693) ;  /* 0x00000000001c2947 */ /* 0x000fea0003800000 */
[----:B------:R-:W0:Y:S02]  /*25ac0*/  S2R R3, SR_TID.X ;  /* 0x0000000000037919 */ /* 0x000e240000002100 */
[----:B0-----:R-:W-:Y:S01]  /*25ad0*/  LOP3.LUT R9, R3, 0x1f, RZ, 0xc0, !PT ;  /* 0x0000001f03097812 */ /* 0x001fe200078ec0ff */
[----:B------:R-:W-:-:S03]  /*25ae0*/  IMAD.MOV.U32 R3, RZ, RZ, 0x7800 ;  /* 0x00007800ff037424 */ /* 0x000fc600078e00ff */
[----:B------:R-:W-:Y:S01]  /*25af0*/  ISETP.NE.AND P0, PT, R9, RZ, PT ;  /* 0x000000ff0900720c */ /* 0x000fe20003f05270 */
[----:B------:R2:W-:-:S12]  /*25b00*/  SYNCS.ARRIVE.TRANS64 RZ, [R5+URZ+0x33470], R3 ;  /* 0x0334700305ff79a7 */ /* 0x0005d8000800003f */
[----:B--2---:R-:W-:Y:S05]  /*25b10*/  @!P0 BRA `(.L_x_693) ;  /* 0x0000000000048947 */ /* 0x004fea0003800000 */
[----:B------:R-:W-:Y:S01]  /*25b20*/  BPT.TRAP 0x1 ;  /* 0x000000040000795c */ /* 0x000fe20000300000 */
.L_x_693:
[----:B------:R-:W-:Y:S05]  /*25b30*/  BSYNC B1 ;  /* 0x0000000000017941 */ /* 0x000fea0003800000 */
.L_x_692:
[----:B------:R-:W2:Y:S04]  /*25b40*/  LDL R3, [R1+0x4] ;  /* 0x0000040001037983 */ /* 0x000ea80000100800 */
[----:B0-----:R-:W3:Y:S01]  /*25b50*/  LDL R9, [R1+0x14] ;  /* 0x0000140001097983 */ /* 0x001ee20000100800 */
[----:B------:R-:W-:Y:S01]  /*25b60*/  IMAD.MOV.U32 R15, RZ, RZ, RZ ;  /* 0x000000ffff0f7224 */ /* 0x000fe200078e00ff */
[----:B------:R-:W-:Y:S01]  /*25b70*/  MOV R10, 0x400 ;  /* 0x00000400000a7802 */ /* 0x000fe20000000f00 */
[----:B------:R-:W-:Y:S01]  /*25b80*/  UIADD3 UR4, UP0, UR40, 0x470, URZ ;  /* 0x0000047028047890 */ /* 0x000fe2000ff1e03f */
[----:B------:R-:W0:Y:S01]  /*25b90*/  S2R R11, SR_CgaCtaId ;  /* 0x00000000000b7919 */ /* 0x000e220000008800 */
[----:B------:R-:W-:Y:S01]  /*25ba0*/  PLOP3.LUT P0, PT, PT, PT, PT, 0x80, 0x0 ;  /* 0x000000000000781c */ /* 0x000fe20003f0f070 */
[----:B------:R-:W-:Y:S01]  /*25bb0*/  UMOV UR6, 0x0 ;  /* 0x0000000000067882 */ /* 0x000fe20000000000 */
[----:B------:R-:W-:Y:S01]  /*25bc0*/  R2UR UR10, R15 ;  /* 0x000000000f0a72ca */ /* 0x000fe200000e0000 */
[----:B------:R-:W-:Y:S01]  /*25bd0*/  UIADD3.X UR5, URZ, UR41, URZ, UP0, !UPT ;  /* 0x000000293f057290 */ /* 0x000fe200087fe43f */
[----:B------:R-:W-:Y:S01]  /*25be0*/  UMOV UR7, 0x14f00000 ;  /* 0x14f0000000077882 */ /* 0x000fe20000000000 */
[----:B0-----:R-:W-:-:S05]  /*25bf0*/  LEA R10, R11, R10, 0x18 ;  /* 0x0000000a0b0a7211 */ /* 0x001fca00078ec0ff */
[----:B--2---:R-:W-:Y:S02]  /*25c00*/  IMAD R3, R3, 0x7800, R10 ;  /* 0x0000780003037824 */ /* 0x004fe400078e020a */
[----:B---3--:R-:W-:Y:S01]  /*25c10*/  IMAD R9, R8, 0xa0, R9 ;  /* 0x000000a008097824 */ /* 0x008fe200078e0209 */
[----:B------:R-:W-:Y:S01]  /*25c20*/  IADD3 R8, R5, 0x33470, RZ ;  /* 0x0003347005087810 */ /* 0x000fe20007ffe0ff */
[----:B------:R-:W-:-:S07]  /*25c30*/  VIADD R10, R3, 0xf200 ;  /* 0x0000f200030a7836 */ /* 0x000fce0000000000 */
.L_x_694:
[----:B------:R-:W-:-:S13]  /*25c40*/  @P0 ELECT P3, URZ, PT ;  /* 0x00000000003f082f */ /* 0x000fda0003860000 */
[----:B-----5:R-:W-:Y:S02]  /*25c50*/  @P3 R2UR UR13, R2 ;  /* 0x00000000020d32ca */ /* 0x020fe400000e0000 */
        /* <DEDUP_REMOVED lines=14> */
.L_x_695:
        /* <DEDUP_REMOVED lines=16> */
.L_x_696:
        /* <DEDUP_REMOVED lines=13> */
.L_x_849:
[----:B------:R-:W-:Y:S05]  /*25f10*/  BSYNC B1 ;  /* 0x0000000000017941 */ /* 0x000fea0003800000 */
.L_x_697:
        /* <DEDUP_REMOVED lines=11> */
.L_x_700:
[----:B------:R-:W-:Y:S05]  /*25fd0*/  BSYNC B1 ;  /* 0x0000000000017941 */ /* 0x000fea0003800000 */
.L_x_699:
[----:B------:R-:W-:Y:S01]  /*25fe0*/  R2UR UR10, R15 ;  /* 0x000000000f0a72ca */ /* 0x000fe200000e0000 */
[----:B------:R-:W-:Y:S01]  /*25ff0*/  UIADD3 UR4, UP0, UR40, 0x370, URZ ;  /* 0x0000037028047890 */ /* 0x000fe2000ff1e03f */
[----:B------:R-:W-:Y:S01]  /*26000*/  R2UR UR6, R10 ;  /* 0x000000000a0672ca */ /* 0x000fe200000e0000 */
[----:B01----:R-:W-:Y:S01]  /*26010*/  VIADD R5, R5, 0x33430 ;  /* 0x0003343005057836 */ /* 0x003fe20000000000 */
[----:B------:R-:W-:Y:S01]  /*26020*/  R2UR UR7, R11 ;  /* 0x000000000b0772ca */ /* 0x000fe200000e0000 */
[----:B------:R-:W-:Y:S01]  /*26030*/  UIADD3.X UR5, URZ, UR41, URZ, UP0, !UPT ;  /* 0x000000293f057290 */ /* 0x000fe200087fe43f */
[----:B------:R-:W-:Y:S02]  /*26040*/  PLOP3.LUT P0, PT, PT, PT, PT, 0x80, 0x0 ;  /* 0x000000000000781c */ /* 0x000fe40003f0f070 */
[----:B------:R-:W-:-:S11]  /*26050*/  IADD3 R4, R3, 0x24200, RZ ;  /* 0x0002420003047810 */ /* 0x000fd60007ffe0ff */
.L_x_701:
        /* <DEDUP_REMOVED lines=15> */
.L_x_702:
        /* <DEDUP_REMOVED lines=15> */
.L_x_703:
        /* <DEDUP_REMOVED lines=10> */
.L_x_688:
[----:B------:R-:W-:Y:S05]  /*262e0*/  BSYNC B0 ;  /* 0x0000000000007941 */ /* 0x000fea0003800000 */
.L_x_687:
[----:B------:R-:W-:-:S06]  /*262f0*/  UISETP.NE.AND UP0, UPT, UR37, 0x3, UPT ;  /* 0x000000032500788c */ /* 0x000fcc000bf05270 */
[----:B------:R-:W-:-:S13]  /*26300*/  PLOP3.LUT P0, PT, PT, PT, UP0, 0x80, 0x0 ;  /* 0x000000000000781c */ /* 0x000fda0003f0f008 */
[----:B------:R-:W-:Y:S05]  /*26310*/  @!P0 BRA `(.L_x_704) ;  /* 0x0000000000048947 */ /* 0x000fea0003800000 */
[----:B------:R-:W-:Y:S01]  /*26320*/  BPT.TRAP 0x1 ;  /* 0x000000040000795c */ /* 0x000fe20000300000 */
.L_x_704:
[----:B------:R-:W1:Y:S01]  /*26330*/  S2R R5, SR_CgaCtaId ;  /* 0x0000000000057919 */ /* 0x000e620000008800 */
[----:B------:R-:W-:Y:S01]  /*26340*/  IMAD.U32 R3, RZ, RZ, UR39 ;  /* 0x00000027ff037e24 */ /* 0x000fe2000f8e00ff */
[----:B------:R-:W-:Y:S01]  /*26350*/  MOV R4, 0x400 ;  /* 0x0000040000047802 */ /* 0x000fe20000000f00 */
[----:B------:R-:W-:Y:S03]  /*26360*/  BSSY B0, `(.L_x_705) ;  /* 0x0000008000007945 */ /* 0x000fe60003800000 */
[----:B------:R-:W-:Y:S02]  /*26370*/  ISETP.NE.AND P0, PT, R3, 0x3, PT ;  /* 0x000000030300780c */ /* 0x000fe40003f05270 */
[----:B------:R-:W-:-:S04]  /*26380*/  LOP3.LUT R3, R7, 0x1, RZ, 0x3c, !PT ;  /* 0x0000000107037812 */ /* 0x000fc800078e3cff */
[----:B------:R-:W-:Y:S02]  /*26390*/  SHF.L.U32 R3, R3, 0x1f, RZ ;  /* 0x0000001f03037819 */ /* 0x000fe400000006ff */
[----:B-1----:R-:W-:-:S05]  /*263a0*/  LEA R4, R5, R4, 0x18 ;  /* 0x0000000405047211 */ /* 0x002fca00078ec0ff */
[----:B------:R-:W-:-:S04]  /*263b0*/  IMAD R14, R6, 0x8, R4 ;  /* 0x00000008060e7824 */ /* 0x000fc800078e0204 */
[----:B------:R-:W1:Y:S02]  /*263c0*/  SYNCS.PHASECHK.TRANS64.TRYWAIT P2, [R14+URZ+0x33470], R3 ;  /* 0x033470030e0075a7 */ /* 0x000e64000804017f */
[----:B-1----:R-:W-:Y:S05]  /*263d0*/  @!P2 BRA `(.L_x_706) ;  /* 0x0000004400cca947 */ /* 0x002fea0003800000 */
.L_x_850:
[----:B------:R-:W-:Y:S05]  /*263e0*/  BSYNC B0 ;  /* 0x0000000000007941 */ /* 0x000fea0003800000 */
.L_x_705:
[----:B------:R-:W-:Y:S05]  /*263f0*/  @!P0 BRA `(.L_x_707) ;  /* 0x0000000000048947 */ /* 0x000fea0003800000 */
[----:B------:R-:W-:Y:S01]  /*26400*/  BPT.TRAP 0x1 ;  /* 0x000000040000795c */ /* 0x000fe20000300000 */
.L_x_707:
[----:B-1----:R-:W-:Y:S01]  /*26410*/  SHF.L.U32 R3, R7, 0x1f, RZ ;  /* 0x0000001f07037819 */ /* 0x002fe200000006ff */
[----:B0-----:R-:W-:-:S03]  /*26420*/  IMAD R10, R6, 0x7800, RZ ;  /* 0x00007800060a7824 */ /* 0x001fc600078e02ff */
[----:B------:R-:W0:Y:S02]  /*26430*/  SYNCS.PHASECHK.TRANS64.TRYWAIT P2, [R14+URZ+0x33460], R3 ;  /* 0x033460030e0075a7 */ /* 0x000e24000804017f */
[----:B0-----:R-:W-:Y:S05]  /*26440*/  @!P2 BRA `(.L_x_708) ;  /* 0x0000004400c4a947 */ /* 0x001fea0003800000 */
.L_x_851:
[----:B------:R-:W0:Y:S04]  /*26450*/  LDL R4, [R1+0x20] ;  /* 0x0000200001047983 */ /* 0x000e280000100800 */
[----:B------:R-:W2:Y:S01]  /*26460*/  LDL R11, [R1+0x1c] ;  /* 0x00001c00010b7983 */ /* 0x000ea20000100800 */
[----:B------:R-:W-:Y:S01]  /*26470*/  MOV R15, 0x400 ;  /* 0x00000400000f7802 */ /* 0x000fe20000000f00 */
[----:B------:R-:W-:Y:S05]  /*26480*/  WARPSYNC.ALL ;  /* 0x0000000000007948 */ /* 0x000fea0003800000 */
[----:B------:R-:W1:Y:S02]  /*26490*/  S2R R18, SR_CgaCtaId ;  /* 0x0000000000127919 */ /* 0x000e640000008800 */
[----:B-1----:R-:W-:-:S02]  /*264a0*/  LEA R15, R18, R15, 0x18 ;  /* 0x0000000f120f7211 */ /* 0x002fc400078ec0ff */
[----:B0-----:R-:W-:-:S04]  /*264b0*/  LOP3.LUT R3, R10, R4, RZ, 0xfc, !PT ;  /* 0x000000040a037212 */ /* 0x001fc800078efcff */
[----:B------:R-:W-:Y:S02]  /*264c0*/  IADD3 R3, R15, R3, RZ ;  /* 0x000000030f037210 */ /* 0x000fe40007ffe0ff */
[----:B--2---:R-:W-:-:S03]  /*264d0*/  LOP3.LUT R13, R10, R11, RZ, 0xfc, !PT ;  /* 0x0000000b0a0d7212 */ /* 0x004fc600078efcff */
[----:B------:R-:W0:Y:S02]  /*264e0*/  LDSM.16.MT88.4 R4, [R3+0xf200] ;  /* 0x00f200000304783b */ /* 0x000e240000004200 */
[----:B------:R-:W-:Y:S01]  /*264f0*/  IMAD.IADD R13, R15, 0x1, R13 ;  /* 0x000000010f0d7824 */ /* 0x000fe200078e020d */
[C-C-:B0-----:R-:W-:Y:S02]  /*26500*/  PRMT R8, R4.reuse, 0x6420, R5.reuse ;  /* 0x0000642004087816 */ /* 0x141fe40000000005 */
[----:B------:R-:W-:Y:S02]  /*26510*/  PRMT R9, R4, 0x7531, R5 ;  /* 0x0000753104097816 */ /* 0x000fe40000000005 */
[C-C-:B------:R-:W-:Y:S02]  /*26520*/  PRMT R10, R6.reuse, 0x6420, R7.reuse ;  /* 0x00006420060a7816 */ /* 0x140fe40000000007 */
[----:B------:R-:W-:-:S05]  /*26530*/  PRMT R11, R6, 0x7531, R7 ;  /* 0x00007531060b7816 */ /* 0x000fca0000000007 */
[----:B------:R-:W-:Y:S04]  /*26540*/  STSM.16.M88.4 [R13+0x200], R8 ;  /* 0x000200080d007844 */ /* 0x000fe80000000200 */
[----:B------:R-:W0:Y:S02]  /*26550*/  LDSM.16.MT88.4 R4, [R3+0x11a00] ;  /* 0x011a00000304783b */ /* 0x000e240000004200 */
[C-C-:B0-----:R-:W-:Y:S02]  /*26560*/  PRMT R8, R4.reuse, 0x6420, R5.reuse ;  /* 0x0000642004087816 */ /* 0x141fe40000000005 */
[----:B------:R-:W-:Y:S02]  /*26570*/  PRMT R9, R4, 0x7531, R5 ;  /* 0x0000753104097816 */ /* 0x000fe40000000005 */
[----:B------:R-:W-:-:S02]  /*26580*/  PRMT R10, R6, 0x6420, R7 ;  /* 0x00006420060a7816 */ /* 0x000fc40000000007 */
        /* <DEDUP_REMOVED lines=88> */
.L_x_709:
[----:B------:R2:W5:Y:S01]  /*26b10*/  LDL R6, [R1+0x4] ;  /* 0x0000040001067983 */ /* 0x0005620000100800 */
[----:B-1----:R1:W-:Y:S01]  /*26b20*/  SYNCS.ARRIVE.TRANS64.A1T0 RZ, [R14+URZ+0x33450], RZ ;  /* 0x033450ff0eff79a7 */ /* 0x0023e2000810003f */
[----:B------:R-:W-:Y:S01]  /*26b30*/  BAR.SYNC.DEFER_BLOCKING 0x2, 0x80 ;  /* 0x0082000000007b1d */ /* 0x000fe20000010000 */
[C---:B------:R-:W-:Y:S01]  /*26b40*/  ISETP.GT.AND P0, PT, R12.reuse, RZ, PT ;  /* 0x000000ff0c00720c */ /* 0x040fe20003f04270 */
[----:B------:R-:W-:Y:S02]  /*26b50*/  VIADD R12, R12, 0xffffffff ;  /* 0xffffffff0c0c7836 */ /* 0x000fe40000000000 */
[----:B-1----:R-:W-:Y:S02]  /*26b60*/  @!P1 VIADD R14, R14, 0x33480 ;  /* 0x000334800e0e9836 */ /* 0x002fe40000000000 */
[----:B------:R2:W5:Y:S03]  /*26b70*/  LDL R7, [R1+0xc] ;  /* 0x00000c0001077983 */ /* 0x0005660000100800 */
[----:B------:R-:W-:-:S04]  /*26b80*/  @!P1 PRMT R14, RZ, 0x654, R14 ;  /* 0x00000654ff0e9816 */ /* 0x000fc8000000000e */
[----:B------:R2:W-:Y:S01]  /*26b90*/  @!P1 SYNCS.ARRIVE.TRANS64.RED.A1T0 RZ, [R14+URZ], RZ ;  /* 0x000000ff0eff99a7 */ /* 0x0005e2000810043f */
[----:B------:R-:W-:Y:S05]  /*26ba0*/  @P0 BRA `(.L_x_710) ;  /* 0xffffffec000c0947 */ /* 0x000fea000383ffff */
.L_x_686:
[----:B------:R-:W-:Y:S04]  /*26bb0*/  BSSY B0, `(.L_x_711) ;  /* 0x000000e000007945 */ /* 0x000fe80003800000 */
[----:B------:R-:W-:Y:S05]  /*26bc0*/  @P1 BRA `(.L_x_712) ;  /* 0x0000000000301947 */ /* 0x000fea0003800000 */
[----:B------:R-:W1:Y:S01]  /*26bd0*/  S2R R5, SR_LANEID ;  /* 0x0000000000057919 */ /* 0x000e620000000000 */
[----:B------:R-:W-:Y:S01]  /*26be0*/  VOTEU.ANY UR4, UPT, PT ;  /* 0x0000000000047886 */ /* 0x000fe200038e0100 */
[----:B------:R-:W3:Y:S01]  /*26bf0*/  LDC.64 R2, c[0x0][0xc38] ;  /* 0x00030e00ff027b82 */ /* 0x000ee20000000a00 */
[----:B------:R-:W1:Y:S02]  /*26c00*/  FLO.U32 R0, UR4 ;  /* 0x0000000400007d00 */ /* 0x000e6400080e0000 */
[----:B-1----:R-:W-:-:S06]  /*26c10*/  ISETP.EQ.U32.AND P0, PT, R0, R5, PT ;  /* 0x000000050000720c */ /* 0x002fcc0003f02070 */
[----:B------:R-:W3:Y:S07]  /*26c20*/  POPC R5, UR4 ;  /* 0x0000000400057d09 */ /* 0x000eee0008000000 */
[----:B---3--:R-:W3:Y:S01]  /*26c30*/  @P0 ATOMG.E.ADD.STRONG.GPU PT, R3, desc[UR54][R2.64], R5 ;  /* 0x00000005020309a8 */ /* 0x008ee200081ee1f6 */
[----:B------:R-:W1:Y:S02]  /*26c40*/  S2R R4, SR_LTMASK ;  /* 0x0000000000047919 */ /* 0x000e640000003900 */
[----:B-1----:R-:W-:-:S04]  /*26c50*/  LOP3.LUT R4, R4, UR4, RZ, 0xc0, !PT ;  /* 0x0000000404047c12 */ /* 0x002fc8000f8ec0ff */
[----:B0----5:R-:W0:Y:S01]  /*26c60*/  POPC R7, R4 ;  /* 0x0000000400077309 */ /* 0x021e220000000000 */
[----:B---3--:R-:W0:Y:S02]  /*26c70*/  SHFL.IDX PT, R0, R3, R0, 0x1f ;  /* 0x00001f0003007589 */ /* 0x008e2400000e0000 */
[----:B0-----:R-:W-:-:S07]  /*26c80*/  IADD3 R16, R0, UR38, R7 ;  /* 0x0000002600107c10 */ /* 0x001fce000fffe007 */
.L_x_712:
[----:B------:R-:W-:Y:S05]  /*26c90*/  BSYNC B0 ;  /* 0x0000000000007941 */ /* 0x000fea0003800000 */
.L_x_711:
[----:B------:R-:W-:-:S06]  /*26ca0*/  UISETP.NE.AND UP0, UPT, UR37, 0x3, UPT ;  /* 0x000000032500788c */ /* 0x000fcc000bf05270 */
[----:B------:R-:W-:-:S13]  /*26cb0*/  PLOP3.LUT P0, PT, PT, PT, UP0, 0x80, 0x0 ;  /* 0x000000000000781c */ /* 0x000fda0003f0f008 */
[----:B------:R-:W-:Y:S05]  /*26cc0*/  @!P0 BRA `(.L_x_713) ;  /* 0x0000000000048947 */ /* 0x000fea0003800000 */
[----:B------:R-:W-:Y:S01]  /*26cd0*/  BPT.TRAP 0x1 ;  /* 0x000000040000795c */ /* 0x000fe20000300000 */
.L_x_713:
[----:B------:R-:W3:Y:S04]  /*26ce0*/  LDL R0, [R1+0xc] ;  /* 0x00000c0001007983 */ /* 0x000ee80000100800 */
[----:B------:R-:W4:Y:S01]  /*26cf0*/  LDL R2, [R1+0x4] ;  /* 0x0000040001027983 */ /* 0x000f220000100800 */
[----:B------:R-:W1:Y:S01]  /*26d00*/  S2R R4, SR_CgaCtaId ;  /* 0x0000000000047919 */ /* 0x000e620000008800 */
[----:B------:R-:W-:-:S04]  /*26d10*/  MOV R3, 0x400 ;  /* 0x0000040000037802 */ /* 0x000fc80000000f00 */
[----:B-1----:R-:W-:Y:S01]  /*26d20*/  LEA R3, R4, R3, 0x18 ;  /* 0x0000000304037211 */ /* 0x002fe200078ec0ff */
[----:B------:R-:W-:Y:S01]  /*26d30*/  BSSY B0, `(.L_x_714) ;  /* 0x0000008000007945 */ /* 0x000fe20003800000 */
[----:B---3--:R-:W-:-:S04]  /*26d40*/  LOP3.LUT R0, R0, 0x1, RZ, 0x3c, !PT ;  /* 0x0000000100007812 */ /* 0x008fc800078e3cff */
[----:B------:R-:W-:Y:S01]  /*26d50*/  SHF.L.U32 R0, R0, 0x1f, RZ ;  /* 0x0000001f00007819 */ /* 0x000fe200000006ff */
[----:B----4-:R-:W-:-:S04]  /*26d60*/  IMAD R3, R2, 0x8, R3 ;  /* 0x0000000802037824 */ /* 0x010fc800078e0203 */
[----:B------:R-:W1:Y:S01]  /*26d70*/  SYNCS.PHASECHK.TRANS64.TRYWAIT P0, [R3+URZ+0x33470], R0 ;  /* 0x03347000030075a7 */ /* 0x000e62000800017f */
[----:B------:R-:W-:-:S04]  /*26d80*/  MOV R2, UR39 ;  /* 0x0000002700027c02 */ /* 0x000fc80008000f00 */
[----:B------:R-:W-:Y:S01]  /*26d90*/  ISETP.NE.AND P2, PT, R2, 0x3, PT ;  /* 0x000000030200780c */ /* 0x000fe20003f45270 */
[----:B-1----:R-:W-:-:S12]  /*26da0*/  @!P0 BRA `(.L_x_715) ;  /* 0x0000003c00808947 */ /* 0x002fd80003800000 */
.L_x_852:
[----:B------:R-:W-:Y:S05]  /*26db0*/  BSYNC B0 ;  /* 0x0000000000007941 */ /* 0x000fea0003800000 */
.L_x_714:
[----:B------:R-:W-:Y:S05]  /*26dc0*/  @!P2 BRA `(.L_x_716) ;  /* 0x000000000004a947 */ /* 0x000fea0003800000 */
[----:B------:R-:W-:Y:S01]  /*26dd0*/  BPT.TRAP 0x1 ;  /* 0x000000040000795c */ /* 0x000fe20000300000 */
.L_x_716:
[----:B------:R-:W3:Y:S04]  /*26de0*/  LDL R5, [R1+0xc] ;  /* 0x00000c0001057983 */ /* 0x000ee80000100800 */
[----:B-1----:R-:W4:Y:S04]  /*26df0*/  LDL R0, [R1+0x4] ;  /* 0x0000040001007983 */ /* 0x002f280000100800 */
[----:B------:R-:W2:Y:S04]  /*26e00*/  LDL R2, [R1+0x20] ;  /* 0x0000200001027983 */ /* 0x000ea80000100800 */
[----:B------:R-:W2:Y:S01]  /*26e10*/  LDL R4, [R1+0x1c] ;  /* 0x00001c0001047983 */ /* 0x000ea20000100800 */
[----:B0----5:R-:W0:Y:S01]  /*26e20*/  S2R R7, SR_CgaCtaId ;  /* 0x0000000000077919 */ /* 0x021e220000008800 */
[----:B---3--:R-:W-:-:S02]  /*26e30*/  SHF.L.U32 R6, R5, 0x1f, RZ ;  /* 0x0000001f05067819 */ /* 0x008fc400000006ff */
[----:B------:R-:W-:Y:S02]  /*26e40*/  MOV R5, 0x400 ;  /* 0x0000040000057802 */ /* 0x000fe40000000f00 */
[----:B------:R-:W1:Y:S01]  /*26e50*/  SYNCS.PHASECHK.TRANS64.TRYWAIT P0, [R3+URZ+0x33460], R6 ;  /* 0x03346006030075a7 */ /* 0x000e62000800017f */
[----:B----4-:R-:W-:Y:S01]  /*26e60*/  IMAD R0, R0, 0x7800, RZ ;  /* 0x0000780000007824 */ /* 0x010fe200078e02ff */
[----:B0-----:R-:W-:-:S04]  /*26e70*/  LEA R5, R7, R5, 0x18 ;  /* 0x0000000507057211 */ /* 0x001fc800078ec0ff */
[C---:B--2---:R-:W-:Y:S02]  /*26e80*/  LOP3.LUT R2, R0.reuse, R2, RZ, 0xfc, !PT ;  /* 0x0000000200027212 */ /* 0x044fe400078efcff */
[----:B------:R-:W-:-:S03]  /*26e90*/  LOP3.LUT R4, R0, R4, RZ, 0xfc, !PT ;  /* 0x0000000400047212 */ /* 0x000fc600078efcff */
[C---:B------:R-:W-:Y:S02]  /*26ea0*/  IMAD.IADD R0, R5.reuse, 0x1, R2 ;  /* 0x0000000105007824 */ /* 0x040fe400078e0202 */
[----:B------:R-:W-:Y:S01]  /*26eb0*/  IMAD.IADD R2, R5, 0x1, R4 ;  /* 0x0000000105027824 */ /* 0x000fe200078e0204 */
[----:B-1----:R-:W-:Y:S06]  /*26ec0*/  @!P0 BRA `(.L_x_717) ;  /* 0x0000003c004c8947 */ /* 0x002fec0003800000 */
.L_x_853:
[----:B------:R-:W-:Y:S05]  /*26ed0*/  WARPSYNC.ALL ;  /* 0x0000000000007948 */ /* 0x000fea0003800000 */
[----:B0-----:R-:W0:Y:S02]  /*26ee0*/  LDSM.16.MT88.4 R4, [R0+0xf200] ;  /* 0x00f200000004783b */ /* 0x001e240000004200 */
        /* <DEDUP_REMOVED lines=97> */
.L_x_718:
[----:B0-----:R-:W2:Y:S01]  /*27500*/  LDL.LU R2, [R1+0x4] ;  /* 0x0000040001027983 */ /* 0x001ea20000300800 */
[----:B-1----:R-:W-:Y:S03]  /*27510*/  SYNCS.ARRIVE.TRANS64.A1T0 RZ, [R3+URZ+0x33450], RZ ;  /* 0x033450ff03ff79a7 */ /* 0x002fe6000810003f */
[----:B------:R-:W3:Y:S01]  /*27520*/  LDL.LU R4, [R1+0xc] ;  /* 0x00000c0001047983 */ /* 0x000ee20000300800 */
[----:B------:R-:W-:-:S05]  /*27530*/  @!P1 VIADD R0, R3, 0x33480 ;  /* 0x0003348003009836 */ /* 0x000fca0000000000 */
[----:B------:R-:W-:Y:S01]  /*27540*/  @!P1 PRMT R0, RZ, 0x654, R0 ;  /* 0x00000654ff009816 */ /* 0x000fe20000000000 */
[----:B------:R-:W-:Y:S06]  /*27550*/  BAR.SYNC.DEFER_BLOCKING 0x2, 0x80 ;  /* 0x0082000000007b1d */ /* 0x000fec0000010000 */
[----:B------:R2:W-:Y:S02]  /*27560*/  @!P1 SYNCS.ARRIVE.TRANS64.RED.A1T0 RZ, [R0+URZ], RZ ;  /* 0x000000ff00ff99a7 */ /* 0x0005e4000810043f */
[----:B--2---:R-:W-:-:S05]  /*27570*/  VIADD R0, R2, 0x1 ;  /* 0x0000000102007836 */ /* 0x004fca0000000000 */
[----:B------:R-:W-:-:S04]  /*27580*/  ISETP.NE.AND P0, PT, R0, 0x2, PT ;  /* 0x000000020000780c */ /* 0x000fc80003f05270 */
[----:B------:R-:W-:Y:S02]  /*27590*/  SEL R2, RZ, 0x1, P0 ;  /* 0x00000001ff027807 */ /* 0x000fe40000000000 */
[----:B------:R-:W-:Y:S02]  /*275a0*/  SEL R0, R0, RZ, P0 ;  /* 0x000000ff00007207 */ /* 0x000fe40000000000 */
[----:B---3--:R-:W-:-:S03]  /*275b0*/  LOP3.LUT R4, R4, R2, RZ, 0x3c, !PT ;  /* 0x0000000204047212 */ /* 0x008fc600078e3cff */
[----:B------:R0:W-:Y:S04]  /*275c0*/  STL [R1+0x4], R0 ;  /* 0x0000040001007387 */ /* 0x0001e80000100800 */
[----:B------:R0:W-:Y:S02]  /*275d0*/  STL [R1+0xc], R4 ;  /* 0x00000c0401007387 */ /* 0x0001e40000100800 */
.L_x_667:
[----:B------:R-:W-:Y:S05]  /*275e0*/  BSYNC B6 ;  /* 0x0000000000067941 */ /* 0x000fea0003800000 */
.L_x_665:
[----:B0-----:R-:W2:Y:S02]  /*275f0*/  LDL R0, [R1] ;  /* 0x0000000001007983 */ /* 0x001ea40000100800 */
[----:B--2---:R-:W-:-:S13]  /*27600*/  LOP3.LUT P0, RZ, R0, 0x2, RZ, 0xc0, !PT ;  /* 0x0000000200ff7812 */ /* 0x004fda000780c0ff */
[----:B------:R-:W-:Y:S05]  /*27610*/  @!P0 BRA `(.L_x_719) ;  /* 0x0000000000208947 */ /* 0x000fea0003800000 */
[----:B------:R-:W-:Y:S05]  /*27620*/  WARPSYNC.ALL ;  /* 0x0000000000007948 */ /* 0x000fea0003800000 */
[----:B------:R-:W0:Y:S08]  /*27630*/  S2UR UR5, SR_CgaCtaId ;  /* 0x00000000000579c3 */ /* 0x000e300000008800 */
[----:B------:R-:W-:Y:S06]  /*27640*/  BAR.SYNC.DEFER_BLOCKING 0x5, 0x180 ;  /* 0x0146000000007b1d */ /* 0x000fec0000010000 */
[----:B------:R-:W-:-:S02]  /*27650*/  UMOV UR4, 0x400 ;  /* 0x0000040000047882 */ /* 0x000fc40000000000 */
[----:B0-----:R-:W-:-:S09]  /*27660*/  ULEA UR4, UR5, UR4, 0x18 ;  /* 0x0000000405047291 */ /* 0x001fd2000f8ec03f */
[----:B------:R-:W1:Y:S01]  /*27670*/  LDS.128 R16, [UR4+0x334d0] ;  /* 0x0334d004ff107984 */ /* 0x000e620008000c00 */
[----:B------:R-:W-:Y:S06]  /*27680*/  BAR.ARV 0x4, 0x180 ;  /* 0x0106000000007b1d */ /* 0x000fec0000002000 */
[----:B------:R-:W-:Y:S05]  /*27690*/  BRA `(.L_x_720) ;  /* 0x0000000800407947 */ /* 0x000fea0003800000 */
.L_x_719:
[----:B------:R-:W0:Y:S01]  /*276a0*/  S2R R0, SR_TID.X ;  /* 0x0000000000007919 */ /* 0x000e220000002100 */
[----:B------:R-:W-:Y:S01]  /*276b0*/  UMOV UR4, 0xffffffff ;  /* 0xffffffff00047882 */ /* 0x000fe20000000000 */
[----:B0-----:R-:W-:-:S04]  /*276c0*/  LOP3.LUT R8, R0, 0x1f, RZ, 0xc0, !PT ;  /* 0x0000001f00087812 */ /* 0x001fc800078ec0ff */
[----:B------:R-:W-:Y:S01]  /*276d0*/  ISETP.NE.AND P0, PT, R8, 0x1f, PT ;  /* 0x0000001f0800780c */ /* 0x000fe20003f05270 */
[----:B------:R-:W-:-:S12]  /*276e0*/  BRA.DIV UR4, `(.L_x_721) ;  /* 0x0000003604587947 */ /* 0x000fd8000b800000 */
[----:B------:R-:W-:Y:S01]  /*276f0*/  IADD3 R5, R19, R8, RZ ;  /* 0x0000000813057210 */ /* 0x000fe20007ffe0ff */
[----:B------:R-:W-:-:S03]  /*27700*/  ULDC UR4, c[0x0][0xc14] ;  /* 0x0003050000047ab9 */ /* 0x000fc60000000800 */
[----:B------:R-:W-:-:S13]  /*27710*/  ISETP.GE.OR P1, PT, R5, UR4, !P0 ;  /* 0x0000000405007c0c */ /* 0x000fda000c726670 */
[----:B------:R-:W0:Y:S02]  /*27720*/  @!P1 LDC.64 R2, c[0x0][0xc58] ;  /* 0x00031600ff029b82 */ /* 0x000e240000000a00 */
[----:B0-----:R-:W-:-:S06]  /*27730*/  @!P1 IMAD.WIDE R2, R5, 0x4, R2 ;  /* 0x0000000405029825 */ /* 0x001fcc00078e0202 */
[----:B------:R0:W2:Y:S01]  /*27740*/  @!P1 LDG.E R3, desc[UR54][R2.64] ;  /* 0x0000003602039981 */ /* 0x0000a2000c1e1900 */
[C---:B------:R-:W-:Y:S02]  /*27750*/  ISETP.GE.U32.AND P2, PT, R8.reuse, 0x2, PT ;  /* 0x000000020800780c */ /* 0x040fe40003f46070 */
[C---:B------:R-:W-:Y:S01]  /*27760*/  ISETP.GE.U32.AND P3, PT, R8.reuse, 0x4, PT ;  /* 0x000000040800780c */ /* 0x040fe20003f66070 */
[----:B------:R-:W-:Y:S01]  /*27770*/  SHFL.IDX PT, R0, R16, RZ, 0x1f ;  /* 0x00001fff10007589 */ /* 0x000fe200000e0000 */
[C---:B------:R-:W-:Y:S02]  /*27780*/  ISETP.GE.U32.AND P4, PT, R8.reuse, 0x8, PT ;  /* 0x000000080800780c */ /* 0x040fe40003f86070 */
[C---:B------:R-:W-:Y:S01]  /*27790*/  ISETP.GE.U32.AND P5, PT, R8.reuse, 0x10, PT ;  /* 0x000000100800780c */ /* 0x040fe20003fa6070 */
[----:B------:R-:W-:Y:S01]  /*277a0*/  SHFL.IDX PT, R4, R16, 0x1, 0x1f ;  /* 0x00201f0010047f89 */ /* 0x000fe200000e0000 */
[----:B0-----:R-:W-:Y:S02]  /*277b0*/  IMAD.MOV.U32 R2, RZ, RZ, RZ ;  /* 0x000000ffff027224 */ /* 0x001fe400078e00ff */
[----:B--2---:R-:W-:Y:S01]  /*277c0*/  @!P1 IMAD.MOV.U32 R2, RZ, RZ, R3 ;  /* 0x000000ffff029224 */ /* 0x004fe200078e0003 */
[----:B------:R-:W-:-:S04]  /*277d0*/  ISETP.NE.AND P1, PT, R8, RZ, PT ;  /* 0x000000ff0800720c */ /* 0x000fc80003f25270 */
        /* <DEDUP_REMOVED lines=12> */
[----:B------:R-:W0:Y:S02]  /*278a0*/  SHFL.UP PT, R14, R5, 0x10, RZ ;  /* 0x06000000050e7989 */ /* 0x000e2400000e00ff */
[----:B0-----:R-:W-:-:S05]  /*278b0*/  SEL R14, R14, RZ, P5 ;  /* 0x000000ff0e0e7207 */ /* 0x001fca0002800000 */
[----:B------:R-:W-:-:S05]  /*278c0*/  IMAD.IADD R3, R5, 0x1, R14 ;  /* 0x0000000105037824 */ /* 0x000fca00078e020e */
[----:B------:R0:W1:Y:S02]  /*278d0*/  SHFL.IDX PT, R14, R3, 0x1f, 0x1f ;  /* 0x03e01f00030e7f89 */ /* 0x00006400000e0000 */
.L_x_863:
[----:B------:R-:W-:Y:S02]  /*278e0*/  ULDC UR4, c[0x0][0xc10] ;  /* 0x0003040000047ab9 */ /* 0x000fe40000000800 */
[----:B------:R-:W-:-:S04]  /*278f0*/  IMAD.U32 R16, RZ, RZ, UR4 ;  /* 0x00000004ff107e24 */ /* 0x000fc8000f8e00ff */
[----:B-1----:R-:W-:-:S04]  /*27900*/  IMAD R5, R14, R16, RZ ;  /* 0x000000100e057224 */ /* 0x002fc800078e02ff */
[----:B------:R-:W-:-:S05]  /*27910*/  IMAD.IADD R4, R4, 0x1, R5 ;  /* 0x0000000104047824 */ /* 0x000fca00078e0205 */
[----:B------:R-:W-:-:S13]  /*27920*/  ISETP.GT.AND P6, PT, R4, R0, PT ;  /* 0x000000000400720c */ /* 0x000fda0003fc4270 */
[----:B------:R-:W-:Y:S05]  /*27930*/  @P6 BRA `(.L_x_722) ;  /* 0x00000000009c6947 */ /* 0x000fea0003800000 */
.L_x_727:
[----:B------:R-:W1:Y:S01]  /*27940*/  LDC R6, c[0x0][0xc14] ;  /* 0x00030500ff067b82 */ /* 0x000e620000000800 */
[----:B------:R-:W-:-:S04]  /*27950*/  IADD3 R19, R19, 0x1f, RZ ;  /* 0x0000001f13137810 */ /* 0x000fc80007ffe0ff */
[----:B-1----:R-:W-:-:S13]  /*27960*/  ISETP.GE.AND P6, PT, R19, R6, PT ;  /* 0x000000061300720c */ /* 0x002fda0003fc6270 */
[----:B------:R-:W-:Y:S05]  /*27970*/  @P6 BRA `(.L_x_723) ;  /* 0x0000000400446947 */ /* 0x000fea0003800000 */
[----:B------:R-:W1:Y:S01]  /*27980*/  S2R R2, SR_TID.X ;  /* 0x0000000000027919 */ /* 0x000e620000002100 */
[----:B------:R-:W-:Y:S01]  /*27990*/  BSSY B0, `(.L_x_724) ;  /* 0x0000009000007945 */ /* 0x000fe20003800000 */
[----:B-1----:R-:W-:-:S05]  /*279a0*/  LOP3.LUT R2, R2, 0x1f, RZ, 0xc0, !PT ;  /* 0x0000001f02027812 */ /* 0x002fca00078ec0ff */
[----:B------:R-:W-:Y:S02]  /*279b0*/  IMAD.IADD R5, R19, 0x1, R2 ;  /* 0x0000000113057824 */ /* 0x000fe400078e0202 */
[----:B------:R-:W-:-:S03]  /*279c0*/  IMAD.MOV.U32 R2, RZ, RZ, RZ ;  /* 0x000000ffff027224 */ /* 0x000fc600078e00ff */
[----:B------:R-:W-:-:S13]  /*279d0*/  ISETP.GE.OR P6, PT, R5, R6, !P0 ;  /* 0x000000060500720c */ /* 0x000fda00047c6670 */
[----:B------:R-:W-:Y:S05]  /*279e0*/  @P6 BRA `(.L_x_725) ;  /* 0x00000000000c6947 */ /* 0x000fea0003800000 */
[----:B0-----:R-:W0:Y:S02]  /*279f0*/  LDC.64 R2, c[0x0][0xc58] ;  /* 0x00031600ff027b82 */ /* 0x001e240000000a00 */
[----:B0-----:R-:W-:-:S06]  /*27a00*/  IMAD.WIDE R2, R5, 0x4, R2 ;  /* 0x0000000405027825 */ /* 0x001fcc00078e0202 */
[----:B------:R1:W5:Y:S02]  /*27a10*/  LDG.E R2, desc[UR54][R2.64] ;  /* 0x0000003602027981 */ /* 0x000364000c1e1900 */
.L_x_725:
[----:B------:R-:W-:Y:S05]  /*27a20*/  BSYNC B0 ;  /* 0x0000000000007941 */ /* 0x000fea0003800000 */
.L_x_724:
[----:B------:R-:W-:-:S03]  /*27a30*/  UMOV UR4, 0xffffffff ;  /* 0xffffffff00047882 */ /* 0x000fc60000000000 */
[----:B------:R-:W-:Y:S05]  /*27a40*/  BRA.DIV UR4, `(.L_x_726) ;  /* 0x0000003604a47947 */ /* 0x000fea000b800000 */
[----:B-----5:R-:W2:Y:S02]  /*27a50*/  SHFL.UP PT, R14, R2, 0x1, RZ ;  /* 0x04200000020e7989 */ /* 0x020ea400000e00ff */
[----:B--2---:R-:W-:-:S05]  /*27a60*/  SEL R13, R14, RZ, P1 ;  /* 0x000000ff0e0d7207 */ /* 0x004fca0000800000 */
[----:B------:R-:W-:-:S05]  /*27a70*/  IMAD.IADD R13, R2, 0x1, R13 ;  /* 0x00000001020d7824 */ /* 0x000fca00078e020d */
[----:B------:R-:W2:Y:S02]  /*27a80*/  SHFL.UP PT, R14, R13, 0x2, RZ ;  /* 0x044000000d0e7989 */ /* 0x000ea400000e00ff */
[----:B--2---:R-:W-:-:S05]  /*27a90*/  SEL R14, R14, RZ, P2 ;  /* 0x000000ff0e0e7207 */ /* 0x004fca0001000000 */
[----:B------:R-:W-:-:S05]  /*27aa0*/  IMAD.IADD R5, R13, 0x1, R14 ;  /* 0x000000010d057824 */ /* 0x000fca00078e020e */
[----:B------:R-:W2:Y:S02]  /*27ab0*/  SHFL.UP PT, R14, R5, 0x4, RZ ;  /* 0x04800000050e7989 */ /* 0x000ea400000e00ff */
[----:B--2---:R-:W-:-:S04]  /*27ac0*/  SEL R6, R14, RZ, P3 ;  /* 0x000000ff0e067207 */ /* 0x004fc80001800000 */
[----:B------:R-:W-:-:S05]  /*27ad0*/  IADD3 R6, R5, R6, RZ ;  /* 0x0000000605067210 */ /* 0x000fca0007ffe0ff */
[----:B------:R-:W2:Y:S02]  /*27ae0*/  SHFL.UP PT, R14, R6, 0x8, RZ ;  /* 0x05000000060e7989 */ /* 0x000ea400000e00ff */
[----:B--2---:R-:W-:-:S05]  /*27af0*/  SEL R7, R14, RZ, P4 ;  /* 0x000000ff0e077207 */ /* 0x004fca0002000000 */
[----:B------:R-:W-:-:S05]  /*27b00*/  IMAD.IADD R7, R6, 0x1, R7 ;  /* 0x0000000106077824 */ /* 0x000fca00078e0207 */
[----:B------:R-:W2:Y:S02]  /*27b10*/  SHFL.UP PT, R14, R7, 0x10, RZ ;  /* 0x06000000070e7989 */ /* 0x000ea400000e00ff */
[----:B--2---:R-:W-:-:S05]  /*27b20*/  SEL R14, R14, RZ, P5 ;  /* 0x000000ff0e0e7207 */ /* 0x004fca0002800000 */
[----:B01----:R-:W-:-:S05]  /*27b30*/  IMAD.IADD R3, R7, 0x1, R14 ;  /* 0x0000000107037824 */ /* 0x003fca00078e020e */
[----:B------:R0:W1:Y:S02]  /*27b40*/  SHFL.IDX PT, R14, R3, 0x1f, 0x1f ;  /* 0x03e01f00030e7f89 */ /* 0x00006400000e0000 */
.L_x_871:
[----:B------:R-:W-:Y:S02]  /*27b50*/  ULDC UR4, c[0x0][0xc10] ;  /* 0x0003040000047ab9 */ /* 0x000fe40000000800 */
[----:B------:R-:W-:-:S04]  /*27b60*/  IMAD.U32 R16, RZ, RZ, UR4 ;  /* 0x00000004ff107e24 */ /* 0x000fc8000f8e00ff */
[----:B-1----:R-:W-:-:S04]  /*27b70*/  IMAD R5, R14, R16, RZ ;  /* 0x000000100e057224 */ /* 0x002fc800078e02ff */
[----:B------:R-:W-:-:S05]  /*27b80*/  IMAD.IADD R4, R5, 0x1, R4 ;  /* 0x0000000105047824 */ /* 0x000fca00078e0204 */
[----:B------:R-:W-:-:S13]  /*27b90*/  ISETP.GT.AND P6, PT, R4, R0, PT ;  /* 0x000000000400720c */ /* 0x000fda0003fc4270 */
[----:B------:R-:W-:Y:S05]  /*27ba0*/  @!P6 BRA `(.L_x_727) ;  /* 0xfffffffc0064e947 */ /* 0x000fea000383ffff */
.L_x_722:
[----:B------:R-:W-:Y:S01]  /*27bb0*/  IADD3 R6, -R5, R4, RZ ;  /* 0x0000000405067210 */ /* 0x000fe20007ffe1ff */
[----:B------:R-:W-:-:S04]  /*27bc0*/  UMOV UR4, 0xffffffff ;  /* 0xffffffff00047882 */ /* 0x000fc80000000000 */
[----:B------:R-:W-:-:S05]  /*27bd0*/  IMAD R5, R3, R16, R6 ;  /* 0x0000001003057224 */ /* 0x000fca00078e0206 */
[----:B------:R-:W-:Y:S01]  /*27be0*/  ISETP.GT.AND P6, PT, R5, R0, PT ;  /* 0x000000000500720c */ /* 0x000fe20003fc4270 */
[----:B------:R-:W-:-:S12]  /*27bf0*/  BRA.DIV UR4, `(.L_x_728) ;  /* 0x0000003604f47947 */ /* 0x000fd8000b800000 */
[----:B------:R-:W-:-:S04]  /*27c00*/  VOTE.ANY R5, PT, !P6 ;  /* 0x0000000000057806 */ /* 0x000fc800070e0100 */
[----:B------:R-:W1:Y:S02]  /*27c10*/  POPC R4, R5 ;  /* 0x0000000500047309 */ /* 0x000e640000000000 */
[----:B-1----:R1:W2:Y:S02]  /*27c20*/  SHFL.IDX PT, R17, R2, R4, 0x1f ;  /* 0x00001f0402117589 */ /* 0x0022a400000e0000 */
.L_x_875:
[----:B------:R-:W-:Y:S01]  /*27c30*/  ISETP.NE.AND P0, PT, R5, RZ, PT ;  /* 0x000000ff0500720c */ /* 0x000fe20003f05270 */
[----:B------:R-:W-:-:S12]  /*27c40*/  IMAD.MOV.U32 R14, RZ, RZ, RZ ;  /* 0x000000ffff0e7224 */ /* 0x000fd800078e00ff */
[----:B------:R-:W-:Y:S05]  /*27c50*/  @!P0 BRA `(.L_x_729) ;  /* 0x0000000000108947 */ /* 0x000fea0003800000 */
[----:B------:R-:W-:Y:S01]  /*27c60*/  UMOV UR4, 0xffffffff ;  /* 0xffffffff00047882 */ /* 0x000fe20000000000 */
[----:B------:R-:W-:Y:S02]  /*27c70*/  VIADD R12, R4, 0xffffffff ;  /* 0xffffffff040c7836 */ /* 0x000fe40000000000 */
[----:B------:R-:W-:Y:S05]  /*27c80*/  BRA.DIV UR4, `(.L_x_730) ;  /* 0x0000003a04187947 */ /* 0x000fea000b800000 */
[----:B------:R3:W4:Y:S02]  /*27c90*/  SHFL.IDX PT, R14, R3, R12, 0x1f ;  /* 0x00001f0c030e7589 */ /* 0x00072400000e0000 */
.L_x_729:
[-C--:B--2---:R-:W-:Y:S01]  /*27ca0*/  IABS R5, R17.reuse ;  /* 0x0000001100057213 */ /* 0x084fe20000000000 */
[----:B----4-:R-:W-:Y:S01]  /*27cb0*/  IMAD R16, R14, R16, R6 ;  /* 0x000000100e107224 */ /* 0x010fe200078e0206 */
[----:B------:R-:W-:Y:S01]  /*27cc0*/  IABS R8, R17 ;  /* 0x0000001100087213 */ /* 0x000fe20000000000 */
[----:B------:R-:W-:Y:S01]  /*27cd0*/  IMAD.IADD R19, R4, 0x1, R19 ;  /* 0x0000000104137824 */ /* 0x000fe200078e0213 */
[----:B------:R-:W2:Y:S01]  /*27ce0*/  I2F.RP R6, R5 ;  /* 0x0000000500067306 */ /* 0x000ea20000209400 */
[----:B------:R-:W-:-:S07]  /*27cf0*/  IMAD.IADD R0, R0, 0x1, -R16 ;  /* 0x0000000100007824 */ /* 0x000fce00078e0a10 */
[----:B--2---:R-:W2:Y:S02]  /*27d00*/  MUFU.RCP R6, R6 ;  /* 0x0000000600067308 */ /* 0x004ea40000001000 */
[----:B--2---:R-:W-:Y:S02]  /*27d10*/  VIADD R7, R6, 0xffffffe ;  /* 0x0ffffffe06077836 */ /* 0x004fe40000000000 */
[----:B------:R-:W-:-:S04]  /*27d20*/  IMAD.MOV R6, RZ, RZ, -R8 ;  /* 0x000000ffff067224 */ /* 0x000fc800078e0a08 */
[----:B0--3--:R-:W1:Y:S02]  /*27d30*/  F2I.FTZ.U32.TRUNC.NTZ R3, R7 ;  /* 0x0000000700037305 */ /* 0x009e64000021f000 */
[----:B-1----:R-:W-:-:S04]  /*27d40*/  IMAD.MOV R2, RZ, RZ, -R3 ;  /* 0x000000ffff027224 */ /* 0x002fc800078e0a03 */
[----:B------:R-:W-:Y:S01]  /*27d50*/  IMAD R9, R2, R5, RZ ;  /* 0x0000000502097224 */ /* 0x000fe200078e02ff */
[----:B------:R-:W-:-:S05]  /*27d60*/  MOV R2, RZ ;  /* 0x000000ff00027202 */ /* 0x000fca0000000f00 */
[----:B------:R-:W-:Y:S01]  /*27d70*/  IMAD.HI.U32 R2, R3, R9, R2 ;  /* 0x0000000903027227 */ /* 0x000fe200078e0002 */
[----:B------:R-:W-:-:S05]  /*27d80*/  IABS R3, R0 ;  /* 0x0000000000037213 */ /* 0x000fca0000000000 */
        /* <DEDUP_REMOVED lines=9> */
[----:B------:R-:W-:-:S05]  /*27e20*/  @P0 IADD3 R2, R2, 0x1, RZ ;  /* 0x0000000102020810 */ /* 0x000fca0007ffe0ff */
[----:B------:R-:W-:Y:S01]  /*27e30*/  @!P2 IMAD.MOV R2, RZ, RZ, -R2 ;  /* 0x000000ffff02a224 */ /* 0x000fe200078e0a02 */
[----:B------:R-:W-:-:S05]  /*27e40*/  @!P1 LOP3.LUT R2, RZ, R17, RZ, 0x33, !PT ;  /* 0x00000011ff029212 */ /* 0x000fca00078e33ff */
[--C-:B------:R-:W-:Y:S02]  /*27e50*/  IMAD.MOV R3, RZ, RZ, -R2.reuse ;  /* 0x000000ffff037224 */ /* 0x100fe400078e0a02 */
[----:B------:R-:W-:Y:S02]  /*27e60*/  IMAD.MOV.U32 R18, RZ, RZ, R2 ;  /* 0x000000ffff127224 */ /* 0x000fe400078e0002 */
[----:B------:R-:W-:Y:S01]  /*27e70*/  IMAD R17, R17, R3, R0 ;  /* 0x0000000311117224 */ /* 0x000fe200078e0200 */
[----:B------:R-:W-:Y:S06]  /*27e80*/  BRA `(.L_x_731) ;  /* 0x00000000001c7947 */ /* 0x000fec0003800000 */
.L_x_723:
[----:B------:R-:W-:Y:S01]  /*27e90*/  UMOV UR4, URZ ;  /* 0x0000003f00047c82 */ /* 0x000fe20008000000 */
[----:B------:R-:W-:Y:S01]  /*27ea0*/  UMOV UR5, URZ ;  /* 0x0000003f00057c82 */ /* 0x000fe20008000000 */
[----:B------:R-:W-:Y:S01]  /*27eb0*/  ULDC UR6, c[0x0][0xc14] ;  /* 0x0003050000067ab9 */ /* 0x000fe20000000800 */
[----:B------:R-:W-:Y:S01]  /*27ec0*/  MOV R16, R0 ;  /* 0x0000000000107202 */ /* 0x000fe20000000f00 */
[----:B------:R-:W-:Y:S02]  /*27ed0*/  IMAD.U32 R17, RZ, RZ, UR4 ;  /* 0x00000004ff117e24 */ /* 0x000fe4000f8e00ff */
[----:B------:R-:W-:Y:S02]  /*27ee0*/  IMAD.U32 R18, RZ, RZ, UR5 ;  /* 0x00000005ff127e24 */ /* 0x000fe4000f8e00ff */
[----:B------:R-:W-:-:S07]  /*27ef0*/  IMAD.U32 R19, RZ, RZ, UR6 ;  /* 0x00000006ff137e24 */ /* 0x000fce000f8e00ff */
.L_x_731:
[----:B------:R-:W1:Y:S01]  /*27f00*/  S2R R0, SR_TID.X ;  /* 0x0000000000007919 */ /* 0x000e620000002100 */
[----:B------:R-:W-:Y:S05]  /*27f10*/  WARPSYNC.ALL ;  /* 0x0000000000007948 */ /* 0x000fea0003800000 */
[----:B------:R-:W-:Y:S01]  /*27f20*/  BAR.SYNC.DEFER_BLOCKING 0x4, 0x180 ;  /* 0x0106000000007b1d */ /* 0x000fe20000010000 */
[----:B-1----:R-:W-:-:S04]  /*27f30*/  LOP3.LUT R0, R0, 0x1f, RZ, 0xc0, !PT ;  /* 0x0000001f00007812 */ /* 0x002fc800078ec0ff */
[----:B------:R-:W-:-:S13]  /*27f40*/  ISETP.NE.AND P0, PT, R0, RZ, PT ;  /* 0x000000ff0000720c */ /* 0x000fda0003f05270 */
[----:B0-----:R-:W0:Y:S01]  /*27f50*/  @!P0 S2R R3, SR_CgaCtaId ;  /* 0x0000000000038919 */ /* 0x001e220000008800 */
[----:B------:R-:W-:-:S04]  /*27f60*/  @!P0 MOV R0, 0x400 ;  /* 0x0000040000008802 */ /* 0x000fc80000000f00 */
[----:B0-----:R-:W-:-:S05]  /*27f70*/  @!P0 LEA R0, R3, R0, 0x18 ;  /* 0x0000000003008211 */ /* 0x001fca00078ec0ff */
[----:B------:R0:W-:Y:S01]  /*27f80*/  @!P0 STS.128 [R0+0x334d0], R16 ;  /* 0x0334d01000008388 */ /* 0x0001e20000000c00 */
[----:B------:R-:W-:Y:S06]  /*27f90*/  BAR.ARV 0x5, 0x180 ;  /* 0x0146000000007b1d */ /* 0x000fec0000002000 */
.L_x_720:
[----:B------:R-:W-:Y:S02]  /*27fa0*/  ULDC UR4, c[0x0][0xc14] ;  /* 0x0003050000047ab9 */ /* 0x000fe40000000800 */
[----:B-1----:R-:W-:-:S13]  /*27fb0*/  ISETP.GE.AND P0, PT, R19, UR4, PT ;  /* 0x0000000413007c0c */ /* 0x002fda000bf06270 */
[----:B------:R-:W-:Y:S05]  /*27fc0*/  @!P0 BRA `(.L_x_732) ;  /* 0xffffffa400888947 */ /* 0x000fea000383ffff */
[----:B------:R-:W-:Y:S05]  /*27fd0*/  BSYNC B7 ;  /* 0x0000000000077941 */ /* 0x000fea0003800000 */
.L_x_623:
[----:B0-----:R-:W2:Y:S01]  /*27fe0*/  LDL.LU R0, [R1+0x40] ;  /* 0x0000400001007983 */ /* 0x001ea20000300800 */
[----:B------:R-:W-:Y:S01]  /*27ff0*/  BSSY B0, `(.L_x_733) ;  /* 0x000000b000007945 */ /* 0x000fe20003800000 */
[----:B------:R-:W0:Y:S01]  /*28000*/  S2R R5, SR_CgaCtaId ;  /* 0x0000000000057919 */ /* 0x000e220000008800 */
[----:B--2---:R-:W-:-:S05]  /*28010*/  VIADD R0, R0, 0x1 ;  /* 0x0000000100007836 */ /* 0x004fca0000000000 */
[----:B------:R-:W-:-:S04]  /*28020*/  LEA.HI R2, R0, R0, RZ, 0x1 ;  /* 0x0000000000027211 */ /* 0x000fc800078f08ff */
[----:B------:R-:W-:-:S04]  /*28030*/  LOP3.LUT R3, R2, 0xfffffffe, RZ, 0xc0, !PT ;  /* 0xfffffffe02037812 */ /* 0x000fc800078ec0ff */
[----:B------:R-:W-:Y:S02]  /*28040*/  IADD3 R3, R0, -R3, RZ ;  /* 0x8000000300037210 */ /* 0x000fe40007ffe0ff */
[----:B------:R-:W-:Y:S02]  /*28050*/  MOV R0, 0x400 ;  /* 0x0000040000007802 */ /* 0x000fe40000000f00 */
[----:B------:R-:W-:Y:S02]  /*28060*/  SHF.L.U32 R3, R3, 0x1f, RZ ;  /* 0x0000001f03037819 */ /* 0x000fe400000006ff */
[----:B0-----:R-:W-:-:S04]  /*28070*/  LEA R0, R5, R0, 0x18 ;  /* 0x0000000005007211 */ /* 0x001fc800078ec0ff */
[----:B------:R-:W0:Y:S02]  /*28080*/  SYNCS.PHASECHK.TRANS64.TRYWAIT P0, [R0+URZ+0x33420], R3 ;  /* 0x03342003000075a7 */ /* 0x000e24000800017f */
[----:B0-----:R-:W-:Y:S05]  /*28090*/  @!P0 BRA `(.L_x_734) ;  /* 0x0000003400388947 */ /* 0x001fea0003800000 */
.L_x_878:
[----:B------:R-:W-:Y:S05]  /*280a0*/  BSYNC B0 ;  /* 0x0000000000007941 */ /* 0x000fea0003800000 */
.L_x_733:
[----:B------:R-:W-:-:S03]  /*280b0*/  UMOV UR4, 0xffffffff ;  /* 0xffffffff00047882 */ /* 0x000fc60000000000 */
[----:B------:R-:W-:Y:S05]  /*280c0*/  BRA.DIV UR4, `(.L_x_735) ;  /* 0x0000003604407947 */ /* 0x000fea000b800000 */
[----:B------:R-:W1:Y:S02]  /*280d0*/  S2R R2, SR_TID.X ;  /* 0x0000000000027919 */ /* 0x000e640000002100 */
[----:B-1----:R-:W-:-:S04]  /*280e0*/  SHF.R.U32.HI R2, RZ, 0x5, R2 ;  /* 0x00000005ff027819 */ /* 0x002fc80000011602 */
[----:B------:R-:W-:-:S05]  /*280f0*/  LOP3.LUT R2, R2, 0x3, RZ, 0xc0, !PT ;  /* 0x0000000302027812 */ /* 0x000fca00078ec0ff */
[----:B------:R1:W2:Y:S02]  /*28100*/  SHFL.IDX PT, R14, R2, RZ, 0x1f ;  /* 0x00001fff020e7589 */ /* 0x0002a400000e0000 */
.L_x_881:
[----:B--2---:R-:W-:-:S13]  /*28110*/  ISETP.NE.AND P0, PT, R14, RZ, PT ;  /* 0x000000ff0e00720c */ /* 0x004fda0003f05270 */
[----:B------:R-:W-:Y:S05]  /*28120*/  @P0 BRA `(.L_x_420) ;  /* 0x0000000000b00947 */ /* 0x000fea0003800000 */
[----:B------:R-:W-:-:S03]  /*28130*/  UMOV UR4, 0xffffffff ;  /* 0xffffffff00047882 */ /* 0x000fc60000000000 */
[----:B------:R-:W-:Y:S05]  /*28140*/  BRA.DIV UR4, `(.L_x_736) ;  /* 0x0000003604547947 */ /* 0x000fea000b800000 */
[----:B------:R-:W-:-:S13]  /*28150*/  ELECT P6, URZ, PT ;  /* 0x00000000003f782f */ /* 0x000fda00038c0000 */
.L_x_884:
[----:B------:R-:W-:Y:S05]  /*28160*/  @!P6 BRA `(.L_x_420) ;  /* 0x0000000000a0e947 */ /* 0x000fea0003800000 */
[----:B------:R-:W-:-:S06]  /*28170*/  ULOP3.LUT UR4, UR36, 0x2, URZ, 0xfc, !UPT ;  /* 0x0000000224047892 */ /* 0x000fcc000f8efc3f */
[----:B-1----:R-:W-:-:S05]  /*28180*/  IMAD.U32 R2, RZ, RZ, UR4 ;  /* 0x00000004ff027e24 */ /* 0x002fca000f8e00ff */
[----:B------:R-:W-:-:S13]  /*28190*/  ISETP.NE.AND P0, PT, R2, 0x3, PT ;  /* 0x000000030200780c */ /* 0x000fda0003f05270 */
[----:B------:R-:W-:Y:S05]  /*281a0*/  @!P0 BRA `(.L_x_737) ;  /* 0x0000000000048947 */ /* 0x000fea0003800000 */
[----:B------:R-:W-:Y:S01]  /*281b0*/  BPT.TRAP 0x1 ;  /* 0x000000040000795c */ /* 0x000fe20000300000 */
.L_x_737:
[----:B0-----:R-:W2:Y:S04]  /*281c0*/  LDL R3, [R1+0x4] ;  /* 0x0000040001037983 */ /* 0x001ea80000100800 */
[----:B------:R-:W3:Y:S01]  /*281d0*/  LDL.LU R7, [R1+0xc] ;  /* 0x00000c0001077983 */ /* 0x000ee20000300800 */
[----:B------:R-:W-:-:S04]  /*281e0*/  VIADD R2, R0, 0x33440 ;  /* 0x0003344000027836 */ /* 0x000fc80000000000 */
[C---:B--2---:R-:W-:Y:S02]  /*281f0*/  IMAD R6, R3.reuse, 0x8, R2 ;  /* 0x0000000803067824 */ /* 0x044fe400078e0202 */
[----:B------:R-:W-:Y:S01]  /*28200*/  VIADD R3, R3, 0x1 ;  /* 0x0000000103037836 */ /* 0x000fe20000000000 */
[----:B---3--:R-:W-:-:S04]  /*28210*/  SHF.L.U32 R5, R7, 0x1f, RZ ;  /* 0x0000001f07057819 */ /* 0x008fc800000006ff */
[C---:B------:R-:W-:Y:S01]  /*28220*/  ISETP.NE.AND P2, PT, R3.reuse, 0x2, PT ;  /* 0x000000020300780c */ /* 0x040fe20003f45270 */
[----:B------:R-:W0:Y:S03]  /*28230*/  SYNCS.PHASECHK.TRANS64.TRYWAIT P1, [R6+URZ], R5 ;  /* 0x00000005060075a7 */ /* 0x000e26000802017f */
[----:B------:R-:W-:Y:S02]  /*28240*/  SEL R4, RZ, 0x1, P2 ;  /* 0x00000001ff047807 */ /* 0x000fe40001000000 */
[----:B------:R-:W-:Y:S02]  /*28250*/  SEL R3, R3, RZ, P2 ;  /* 0x000000ff03037207 */ /* 0x000fe40001000000 */
[----:B------:R-:W-:Y:S02]  /*28260*/  LOP3.LUT R4, R7, R4, RZ, 0x3c, !PT ;  /* 0x0000000407047212 */ /* 0x000fe400078e3cff */
[----:B------:R-:W-:-:S02]  /*28270*/  LEA R7, R3, R2, 0x3 ;  /* 0x0000000203077211 */ /* 0x000fc400078e18ff */
[----:B------:R-:W-:Y:S01]  /*28280*/  SHF.L.U32 R2, R4, 0x1f, RZ ;  /* 0x0000001f04027819 */ /* 0x000fe200000006ff */
[----:B0-----:R-:W-:Y:S06]  /*28290*/  @!P1 BRA `(.L_x_738) ;  /* 0x0000003400209947 */ /* 0x001fec0003800000 */
.L_x_885:
[----:B------:R-:W1:Y:S02]  /*282a0*/  SYNCS.PHASECHK.TRANS64.TRYWAIT P1, [R7+URZ], R2 ;  /* 0x00000002070075a7 */ /* 0x000e64000802017f */
[----:B-1----:R-:W-:Y:S05]  /*282b0*/  @!P1 BRA `(.L_x_739) ;  /* 0x00000034002c9947 */ /* 0x002fea0003800000 */
.L_x_886:
[----:B------:R-:W-:Y:S05]  /*282c0*/  @!P0 BRA `(.L_x_740) ;  /* 0x0000000000048947 */ /* 0x000fea0003800000 */
[----:B------:R-:W-:Y:S01]  /*282d0*/  BPT.TRAP 0x1 ;  /* 0x000000040000795c */ /* 0x000fe20000300000 */
.L_x_740:
[----:B------:R-:W2:Y:S02]  /*282e0*/  LDL.LU R4, [R1+0x4] ;  /* 0x0000040001047983 */ /* 0x000ea40000300800 */
[----:B--2---:R-:W-:-:S04]  /*282f0*/  IMAD R4, R4, 0x8, R0 ;  /* 0x0000000804047824 */ /* 0x004fc800078e0200 */
[----:B------:R-:W2:Y:S02]  /*28300*/  SYNCS.PHASECHK.TRANS64.TRYWAIT P1, [R4+URZ+0x33460], R5 ;  /* 0x03346005040075a7 */ /* 0x000ea4000802017f */
[----:B--2---:R-:W-:Y:S05]  /*28310*/  @!P1 BRA `(.L_x_741) ;  /* 0x0000003400289947 */ /* 0x004fea0003800000 */
.L_x_887:
[----:B------:R-:W-:Y:S05]  /*28320*/  @!P0 BRA `(.L_x_742) ;  /* 0x0000000000048947 */ /* 0x000fea0003800000 */
[----:B------:R-:W-:Y:S01]  /*28330*/  BPT.TRAP 0x1 ;  /* 0x000000040000795c */ /* 0x000fe20000300000 */
.L_x_742:
[----:B------:R-:W-:-:S04]  /*28340*/  IMAD R3, R3, 0x8, R0 ;  /* 0x0000000803037824 */ /* 0x000fc800078e0200 */
[----:B------:R-:W3:Y:S02]  /*28350*/  SYNCS.PHASECHK.TRANS64.TRYWAIT P1, [R3+URZ+0x33460], R2 ;  /* 0x03346002030075a7 */ /* 0x000ee4000802017f */
[----:B---3--:R-:W-:Y:S05]  /*28360*/  @!P1 BRA `(.L_x_743) ;  /* 0x0000003400289947 */ /* 0x008fea0003800000 */
.L_x_888:
[----:B------:R-:W-:Y:S05]  /*28370*/  @!P0 BRA `(.L_x_744) ;  /* 0x0000000000048947 */ /* 0x000fea0003800000 */
[----:B------:R-:W-:Y:S01]  /*28380*/  BPT.TRAP 0x1 ;  /* 0x000000040000795c */ /* 0x000fe20000300000 */
.L_x_744:
[----:B------:R-:W4:Y:S02]  /*28390*/  SYNCS.PHASECHK.TRANS64.TRYWAIT P0, [R4+URZ+0x33480], R5 ;  /* 0x03348005040075a7 */ /* 0x000f24000800017f */
[----:B----4-:R-:W-:Y:S05]  /*283a0*/  @!P0 BRA `(.L_x_745) ;  /* 0x00000034002c8947 */ /* 0x010fea0003800000 */
.L_x_746:
[----:B------:R0:W0:Y:S02]  /*283b0*/  SYNCS.PHASECHK.TRANS64.TRYWAIT P0, [R3+URZ+0x33480], R2 ;  /* 0x03348002030075a7 */ /* 0x000024000800017f */
[----:B0-----:R-:W-:Y:S05]  /*283c0*/  @!P0 NANOSLEEP.SYNCS 0x989680 ;  /* 0x009896800000895d */ /* 0x001fea0003900000 */
[----:B------:R-:W0:Y:S02]  /*283d0*/  @!P0 SYNCS.PHASECHK.TRANS64 P0, [R3+URZ+0x33480], R2 ;  /* 0x03348002030085a7 */ /* 0x000e24000800007f */
[----:B0-----:R-:W-:Y:S05]  /*283e0*/  @!P0 BRA `(.L_x_746) ;  /* 0xfffffffc00f08947 */ /* 0x001fea000383ffff */
.L_x_420:
[----:B------:R-:W-:Y:S05]  /*283f0*/  BSYNC B8 ;  /* 0x0000000000087941 */ /* 0x000fea0003800000 */
.L_x_417:
[----:B------:R-:W-:Y:S05]  /*28400*/  EXIT ;  /* 0x000000000000794d */ /* 0x000fea0003800000 */
.L_x_438:
[----:B-1----:R1:W2:Y:S02]  /*28410*/  SYNCS.PHASECHK.TRANS64.TRYWAIT P5, [R43+URZ+0x33490], R100 ;  /* 0x033490642b0075a7 */ /* 0x0022a400080a017f */
[----:B--2---:R-:W-:Y:S05]  /*28420*/  @!P5 NANOSLEEP.SYNCS 0x989680 ;  /* 0x009896800000d95d */ /* 0x004fea0003900000 */
[----:B------:R-:W2:Y:S02]  /*28430*/  @!P5 SYNCS.PHASECHK.TRANS64 P5, [R43+URZ+0x33490], R100 ;  /* 0x033490642b00d5a7 */ /* 0x000ea400080a007f */
[----:B--2---:R-:W-:Y:S05]  /*28440*/  @!P5 BRA `(.L_x_438) ;  /* 0xfffffffc00f0d947 */ /* 0x004fea000383ffff */
[----:B------:R-:W-:Y:S05]  /*28450*/  BRA `(.L_x_747) ;  /* 0xfffffdb0000c7947 */ /* 0x000fea000383ffff */
.L_x_492:
[----:B--2---:R2:W4:Y:S02]  /*28460*/  SYNCS.PHASECHK.TRANS64.TRYWAIT P5, [R43+URZ+0x33490], R100 ;  /* 0x033490642b0075a7 */ /* 0x00452400080a017f */
[----:B----4-:R-:W-:Y:S05]  /*28470*/  @!P5 NANOSLEEP.SYNCS 0x989680 ;  /* 0x009896800000d95d */ /* 0x010fea0003900000 */
[----:B------:R-:W4:Y:S02]  /*28480*/  @!P5 SYNCS.PHASECHK.TRANS64 P5, [R43+URZ+0x33490], R100 ;  /* 0x033490642b00d5a7 */ /* 0x000f2400080a007f */
[----:B----4-:R-:W-:Y:S05]  /*28490*/  @!P5 BRA `(.L_x_492) ;  /* 0xfffffffc00f0d947 */ /* 0x010fea000383ffff */
[----:B------:R-:W-:Y:S05]  /*284a0*/  BRA `(.L_x_748) ;  /* 0xfffffe0c00747947 */ /* 0x000fea000383ffff */
.L_x_517:
[----:B0-----:R0:W1:Y:S02]  /*284b0*/  SYNCS.PHASECHK.TRANS64.TRYWAIT P3, [R43+URZ+0x33490], R100 ;  /* 0x033490642b0075a7 */ /* 0x001064000806017f */
[----:B-1----:R-:W-:Y:S05]  /*284c0*/  @!P3 NANOSLEEP.SYNCS 0x989680 ;  /* 0x009896800000b95d */ /* 0x002fea0003900000 */
[----:B------:R-:W1:Y:S02]  /*284d0*/  @!P3 SYNCS.PHASECHK.TRANS64 P3, [R43+URZ+0x33490], R100 ;  /* 0x033490642b00b5a7 */ /* 0x000e64000806007f */
[----:B-1----:R-:W-:Y:S05]  /*284e0*/  @!P3 BRA `(.L_x_517) ;  /* 0xfffffffc00f0b947 */ /* 0x002fea000383ffff */
[----:B------:R-:W-:Y:S05]  /*284f0*/  BRA `(.L_x_749) ;  /* 0xfffffe6c00187947 */ /* 0x000fea000383ffff */
.L_x_523:
[----:B-1----:R1:W2:Y:S02]  /*28500*/  SYNCS.PHASECHK.TRANS64.TRYWAIT P2, [R43+URZ+0x334b0], R100 ;  /* 0x0334b0642b0075a7 */ /* 0x0022a4000804017f */
[----:B--2---:R-:W-:Y:S05]  /*28510*/  @!P2 NANOSLEEP.SYNCS 0x989680 ;  /* 0x009896800000a95d */ /* 0x004fea0003900000 */
[----:B------:R-:W2:Y:S02]  /*28520*/  @!P2 SYNCS.PHASECHK.TRANS64 P2, [R43+URZ+0x334b0], R100 ;  /* 0x0334b0642b00a5a7 */ /* 0x000ea4000804007f */
[----:B--2---:R-:W-:Y:S05]  /*28530*/  @!P2 BRA `(.L_x_523) ;  /* 0xfffffffc00f0a947 */ /* 0x004fea000383ffff */
[----:B------:R-:W-:Y:S05]  /*28540*/  BRA `(.L_x_750) ;  /* 0xfffffe70001c7947 */ /* 0x000fea000383ffff */
.L_x_531:
[----:B------:R-:W0:Y:S01]  /*28550*/  S2R R46, SR_TID.X ;  /* 0x00000000002e7919 */ /* 0x000e220000002100 */
[----:B------:R-:W-:Y:S01]  /*28560*/  BSSY B0, `(.L_x_751) ;  /* 0x000000c000007945 */ /* 0x000fe20003800000 */
[----:B------:R-:W-:Y:S01]  /*28570*/  MOV R12, RZ ;  /* 0x000000ff000c7202 */ /* 0x000fe20000000f00 */
[----:B------:R-:W-:Y:S02]  /*28580*/  IMAD.MOV.U32 R11, RZ, RZ, 0x1f ;  /* 0x0000001fff0b7424 */ /* 0x000fe400078e00ff */
[----:B------:R-:W-:Y:S02]  /*28590*/  IMAD.MOV.U32 R15, RZ, RZ, -0x1 ;  /* 0xffffffffff0f7424 */ /* 0x000fe400078e00ff */
[----:B0-----:R-:W-:-:S05]  /*285a0*/  VIADD R47, R46, 0xffffff80 ;  /* 0xffffff802e2f7836 */ /* 0x001fca0000000000 */
[----:B------:R-:W-:-:S04]  /*285b0*/  SHF.R.S32.HI R46, RZ, 0x1f, R47 ;  /* 0x0000001fff2e7819 */ /* 0x000fc8000001142f */
[----:B------:R-:W-:-:S04]  /*285c0*/  LEA.HI R46, R46, R47, RZ, 0x7 ;  /* 0x0000002f2e2e7211 */ /* 0x000fc800078f38ff */
[----:B------:R-:W-:-:S05]  /*285d0*/  SHF.R.S32.HI R46, RZ, 0x7, R46 ;  /* 0x00000007ff2e7819 */ /* 0x000fca000001142e */
[----:B------:R-:W-:-:S07]  /*285e0*/  IMAD.MOV.U32 R13, RZ, RZ, R46 ;  /* 0x000000ffff0d7224 */ /* 0x000fce00078e002e */
[----:B-----5:R-:W-:Y:S05]  /*285f0*/  WARPSYNC.COLLECTIVE R15, `(.L_x_752) ;  /* 0x000000000f087348 */ /* 0x020fea0003c00000 */
[----:B------:R0:W1:Y:S02]  /*28600*/  SHFL.IDX P6, R14, R13, R12, R11 ;  /* 0x0000000c0d0e7389 */ /* 0x00006400000c000b */
[----:B01---5:R-:W-:Y:S01]  /*28610*/  ENDCOLLECTIVE ;  /* 0x000000000000791b */ /* 0x023fe20003800000 */
.L_x_752:
[----:B------:R-:W-:Y:S05]  /*28620*/  BSYNC B0 ;  /* 0x0000000000007941 */ /* 0x000fea0003800000 */
.L_x_751:
[----:B------:R-:W-:Y:S01]  /*28630*/  IMAD.MOV.U32 R231, RZ, RZ, R14 ;  /* 0x000000ffffe77224 */ /* 0x000fe200078e000e */
[----:B------:R-:W-:Y:S06]  /*28640*/  BRA `(.L_x_753) ;  /* 0xfffffe7c00107947 */ /* 0x000fec000383ffff */
.L_x_543:
[----:B------:R-:W-:Y:S01]  /*28650*/  BSSY B1, `(.L_x_754) ;  /* 0x0000008000017945 */ /* 0x000fe20003800000 */
[----:B------:R-:W-:Y:S01]  /*28660*/  IMAD.MOV.U32 R13, RZ, RZ, R26 ;  /* 0x000000ffff0d7224 */ /* 0x000fe200078e001a */
[----:B------:R-:W-:Y:S01]  /*28670*/  MOV R12, RZ ;  /* 0x000000ff000c7202 */ /* 0x000fe20000000f00 */
[----:B------:R-:W-:Y:S02]  /*28680*/  IMAD.MOV.U32 R11, RZ, RZ, 0x1e1f ;  /* 0x00001e1fff0b7424 */ /* 0x000fe400078e00ff */
[----:B------:R-:W-:-:S07]  /*28690*/  IMAD.MOV.U32 R15, RZ, RZ, -0x1 ;  /* 0xffffffffff0f7424 */ /* 0x000fce00078e00ff */
[----:B0----5:R-:W-:Y:S05]  /*286a0*/  WARPSYNC.COLLECTIVE R15, `(.L_x_755) ;  /* 0x000000000f087348 */ /* 0x021fea0003c00000 */
[----:B------:R1:W2:Y:S02]  /*286b0*/  SHFL.IDX P6, R14, R13, R12, R11 ;  /* 0x0000000c0d0e7389 */ /* 0x0002a400000c000b */
[----:B012--5:R-:W-:Y:S01]  /*286c0*/  ENDCOLLECTIVE ;  /* 0x000000000000791b */ /* 0x027fe20003800000 */
.L_x_755:
[----:B------:R-:W-:Y:S05]  /*286d0*/  BSYNC B1 ;  /* 0x0000000000017941 */ /* 0x000fea0003800000 */
.L_x_754:
[----:B------:R-:W-:Y:S05]  /*286e0*/  BRA `(.L_x_756) ;  /* 0xfffffe8400507947 */ /* 0x000fea000383ffff */
.L_x_544:
[----:B------:R-:W-:Y:S01]  /*286f0*/  BSSY B1, `(.L_x_757) ;  /* 0x0000008000017945 */ /* 0x000fe20003800000 */
[----:B------:R-:W-:Y:S01]  /*28700*/  IMAD.MOV.U32 R13, RZ, RZ, R24 ;  /* 0x000000ffff0d7224 */ /* 0x000fe200078e0018 */
[----:B------:R-:W-:Y:S01]  /*28710*/  MOV R11, 0x1e1f ;  /* 0x00001e1f000b7802 */ /* 0x000fe20000000f00 */
[----:B------:R-:W-:Y:S02]  /*28720*/  IMAD.MOV.U32 R12, RZ, RZ, RZ ;  /* 0x000000ffff0c7224 */ /* 0x000fe400078e00ff */
[----:B------:R-:W-:-:S07]  /*28730*/  IMAD.MOV.U32 R15, RZ, RZ, -0x1 ;  /* 0xffffffffff0f7424 */ /* 0x000fce00078e00ff */
[----:B0----5:R-:W-:Y:S05]  /*28740*/  WARPSYNC.COLLECTIVE R15, `(.L_x_758) ;  /* 0x000000000f087348 */ /* 0x021fea0003c00000 */
[----:B------:R1:W2:Y:S02]  /*28750*/  SHFL.IDX P6, R14, R13, R12, R11 ;  /* 0x0000000c0d0e7389 */ /* 0x0002a400000c000b */
[----:B012--5:R-:W-:Y:S01]  /*28760*/  ENDCOLLECTIVE ;  /* 0x000000000000791b */ /* 0x027fe20003800000 */
.L_x_758:
[----:B------:R-:W-:Y:S05]  /*28770*/  BSYNC B1 ;  /* 0x0000000000017941 */ /* 0x000fea0003800000 */
.L_x_757:
[----:B------:R-:W-:Y:S05]  /*28780*/  BRA `(.L_x_759) ;  /* 0xfffffe8400307947 */ /* 0x000fea000383ffff */
.L_x_545:
[----:B------:R-:W-:Y:S01]  /*28790*/  BSSY B1, `(.L_x_760) ;  /* 0x0000008000017945 */ /* 0x000fe20003800000 */
[----:B------:R-:W-:Y:S01]  /*287a0*/  IMAD.MOV.U32 R13, RZ, RZ, R27 ;  /* 0x000000ffff0d7224 */ /* 0x000fe200078e001b */
[----:B------:R-:W-:Y:S01]  /*287b0*/  MOV R15, 0xffffffff ;  /* 0xffffffff000f7802 */ /* 0x000fe20000000f00 */
[----:B------:R-:W-:Y:S02]  /*287c0*/  IMAD.MOV.U32 R12, RZ, RZ, RZ ;  /* 0x000000ffff0c7224 */ /* 0x000fe400078e00ff */
[----:B------:R-:W-:-:S07]  /*287d0*/  IMAD.MOV.U32 R11, RZ, RZ, 0x1e1f ;  /* 0x00001e1fff0b7424 */ /* 0x000fce00078e00ff */
[----:B0----5:R-:W-:Y:S05]  /*287e0*/  WARPSYNC.COLLECTIVE R15, `(.L_x_761) ;  /* 0x000000000f087348 */ /* 0x021fea0003c00000 */
[----:B------:R1:W2:Y:S02]  /*287f0*/  SHFL.IDX P6, R14, R13, R12, R11 ;  /* 0x0000000c0d0e7389 */ /* 0x0002a400000c000b */
[----:B012--5:R-:W-:Y:S01]  /*28800*/  ENDCOLLECTIVE ;  /* 0x000000000000791b */ /* 0x027fe20003800000 */
.L_x_761:
[----:B------:R-:W-:Y:S05]  /*28810*/  BSYNC B1 ;  /* 0x0000000000017941 */ /* 0x000fea0003800000 */
.L_x_760:
[----:B------:R-:W-:Y:S05]  /*28820*/  BRA `(.L_x_762) ;  /* 0xfffffe8400107947 */ /* 0x000fea000383ffff */
.L_x_546:
[----:B------:R-:W-:Y:S01]  /*28830*/  BSSY B1, `(.L_x_763) ;  /* 0x0000008000017945 */ /* 0x000fe20003800000 */
[----:B------:R-:W-:Y:S02]  /*28840*/  IMAD.MOV.U32 R13, RZ, RZ, R48 ;  /* 0x000000ffff0d7224 */ /* 0x000fe400078e0030 */
[----:B------:R-:W-:Y:S02]  /*28850*/  IMAD.MOV.U32 R12, RZ, RZ, RZ ;  /* 0x000000ffff0c7224 */ /* 0x000fe400078e00ff */
[----:B------:R-:W-:Y:S02]  /*28860*/  IMAD.MOV.U32 R11, RZ, RZ, 0x1e1f ;  /* 0x00001e1fff0b7424 */ /* 0x000fe400078e00ff */
[----:B------:R-:W-:-:S07]  /*28870*/  IMAD.MOV.U32 R15, RZ, RZ, -0x1 ;  /* 0xffffffffff0f7424 */ /* 0x000fce00078e00ff */
[----:B0----5:R-:W-:Y:S05]  /*28880*/  WARPSYNC.COLLECTIVE R15, `(.L_x_764) ;  /* 0x000000000f087348 */ /* 0x021fea0003c00000 */
[----:B------:R1:W2:Y:S02]  /*28890*/  SHFL.IDX P6, R14, R13, R12, R11 ;  /* 0x0000000c0d0e7389 */ /* 0x0002a400000c000b */
[----:B012--5:R-:W-:Y:S01]  /*288a0*/  ENDCOLLECTIVE ;  /* 0x000000000000791b */ /* 0x027fe20003800000 */
.L_x_764:
[----:B------:R-:W-:Y:S05]  /*288b0*/  BSYNC B1 ;  /* 0x0000000000017941 */ /* 0x000fea0003800000 */
.L_x_763:
[----:B------:R-:W-:Y:S05]  /*288c0*/  BRA `(.L_x_765) ;  /* 0xfffffe8000f07947 */ /* 0x000fea000383ffff */
.L_x_548:
[----:B-1----:R1:W2:Y:S02]  /*288d0*/  SYNCS.PHASECHK.TRANS64.TRYWAIT P1, [R18+URZ+0x33400], R3 ;  /* 0x03340003120075a7 */ /* 0x0022a4000802017f */
[----:B--2---:R-:W-:Y:S05]  /*288e0*/  @!P1 NANOSLEEP.SYNCS 0x989680 ;  /* 0x009896800000995d */ /* 0x004fea0003900000 */
[----:B------:R-:W2:Y:S02]  /*288f0*/  @!P1 SYNCS.PHASECHK.TRANS64 P1, [R18+URZ+0x33400], R3 ;  /* 0x03340003120095a7 */ /* 0x000ea4000802007f */
[----:B--2---:R-:W-:Y:S05]  /*28900*/  @!P1 BRA `(.L_x_548) ;  /* 0xfffffffc00f09947 */ /* 0x004fea000383ffff */
[----:B------:R-:W-:Y:S05]  /*28910*/  BRA `(.L_x_766) ;  /* 0xfffffe8000fc7947 */ /* 0x000fea000383ffff */
.L_x_562:
[----:B------:R-:W-:Y:S01]  /*28920*/  BSSY B1, `(.L_x_767) ;  /* 0x0000008000017945 */ /* 0x000fe20003800000 */
[----:B------:R-:W-:Y:S01]  /*28930*/  MOV R13, R26 ;  /* 0x0000001a000d7202 */ /* 0x000fe20000000f00 */
[----:B------:R-:W-:Y:S02]  /*28940*/  IMAD.MOV.U32 R12, RZ, RZ, RZ ;  /* 0x000000ffff0c7224 */ /* 0x000fe400078e00ff */
[----:B------:R-:W-:Y:S02]  /*28950*/  IMAD.MOV.U32 R11, RZ, RZ, 0x1e1f ;  /* 0x00001e1fff0b7424 */ /* 0x000fe400078e00ff */
[----:B------:R-:W-:-:S07]  /*28960*/  IMAD.MOV.U32 R15, RZ, RZ, -0x1 ;  /* 0xffffffffff0f7424 */ /* 0x000fce00078e00ff */
[----:B0----5:R-:W-:Y:S05]  /*28970*/  WARPSYNC.COLLECTIVE R15, `(.L_x_768) ;  /* 0x000000000f087348 */ /* 0x021fea0003c00000 */
[----:B------:R1:W2:Y:S02]  /*28980*/  SHFL.IDX P6, R14, R13, R12, R11 ;  /* 0x0000000c0d0e7389 */ /* 0x0002a400000c000b */
[----:B012--5:R-:W-:Y:S01]  /*28990*/  ENDCOLLECTIVE ;  /* 0x000000000000791b */ /* 0x027fe20003800000 */
.L_x_768:
[----:B------:R-:W-:Y:S05]  /*289a0*/  BSYNC B1 ;  /* 0x0000000000017941 */ /* 0x000fea0003800000 */
.L_x_767:
[----:B------:R-:W-:Y:S05]  /*289b0*/  BRA `(.L_x_769) ;  /* 0xfffffeb400407947 */ /* 0x000fea000383ffff */
.L_x_563:
        /* <DEDUP_REMOVED lines=8> */
.L_x_771:
[----:B------:R-:W-:Y:S05]  /*28a40*/  BSYNC B1 ;  /* 0x0000000000017941 */ /* 0x000fea0003800000 */
.L_x_770:
[----:B------:R-:W-:Y:S05]  /*28a50*/  BRA `(.L_x_772) ;  /* 0xfffffeb400207947 */ /* 0x000fea000383ffff */
.L_x_564:
        /* <DEDUP_REMOVED lines=8> */
.L_x_774:
[----:B------:R-:W-:Y:S05]  /*28ae0*/  BSYNC B1 ;  /* 0x0000000000017941 */ /* 0x000fea0003800000 */
.L_x_773:
[----:B------:R-:W-:Y:S05]  /*28af0*/  BRA `(.L_x_775) ;  /* 0xfffffeb400007947 */ /* 0x000fea000383ffff */
.L_x_565:
        /* <DEDUP_REMOVED lines=8> */
.L_x_777:
[----:B------:R-:W-:Y:S05]  /*28b80*/  BSYNC B1 ;  /* 0x0000000000017941 */ /* 0x000fea0003800000 */
.L_x_776:
[----:B------:R-:W-:Y:S05]  /*28b90*/  BRA `(.L_x_778) ;  /* 0xfffffeb000e07947 */ /* 0x000fea000383ffff */
.L_x_567:
[----:B-1----:R1:W2:Y:S02]  /*28ba0*/  SYNCS.PHASECHK.TRANS64.TRYWAIT P1, [R18+URZ+0x33400], R3 ;  /* 0x03340003120075a7 */ /* 0x0022a4000802017f */
[----:B--2---:R-:W-:Y:S05]  /*28bb0*/  @!P1 NANOSLEEP.SYNCS 0x989680 ;  /* 0x009896800000995d */ /* 0x004fea0003900000 */
[----:B------:R-:W2:Y:S02]  /*28bc0*/  @!P1 SYNCS.PHASECHK.TRANS64 P1, [R18+URZ+0x33400], R3 ;  /* 0x03340003120095a7 */ /* 0x000ea4000802007f */
[----:B--2---:R-:W-:Y:S05]  /*28bd0*/  @!P1 BRA `(.L_x_567) ;  /* 0xfffffffc00f09947 */ /* 0x004fea000383ffff */
[----:B------:R-:W-:Y:S05]  /*28be0*/  BRA `(.L_x_779) ;  /* 0xfffffeb000ec7947 */ /* 0x000fea000383ffff */
.L_x_575:
[----:B-1----:R1:W2:Y:S02]  /*28bf0*/  SYNCS.PHASECHK.TRANS64.TRYWAIT P2, [R0+URZ+0x33430], R3 ;  /* 0x03343003000075a7 */ /* 0x0022a4000804017f */
[----:B--2---:R-:W-:Y:S05]  /*28c00*/  @!P2 NANOSLEEP.SYNCS 0x989680 ;  /* 0x009896800000a95d */ /* 0x004fea0003900000 */
[----:B------:R-:W2:Y:S02]  /*28c10*/  @!P2 SYNCS.PHASECHK.TRANS64 P2, [R0+URZ+0x33430], R3 ;  /* 0x033430030000a5a7 */ /* 0x000ea4000804007f */
[----:B--2---:R-:W-:Y:S05]  /*28c20*/  @!P2 BRA `(.L_x_575) ;  /* 0xfffffffc00f0a947 */ /* 0x004fea000383ffff */
[----:B------:R-:W-:Y:S05]  /*28c30*/  BRA `(.L_x_574) ;  /* 0xfffffee400407947 */ /* 0x000fea000383ffff */
.L_x_581:
[----:B-1----:R1:W2:Y:S02]  /*28c40*/  SYNCS.PHASECHK.TRANS64.TRYWAIT P2, [R9+URZ+0x33430], R10 ;  /* 0x0334300a090075a7 */ /* 0x0022a4000804017f */
[----:B--2---:R-:W-:Y:S05]  /*28c50*/  @!P2 NANOSLEEP.SYNCS 0x989680 ;  /* 0x009896800000a95d */ /* 0x004fea0003900000 */
[----:B------:R-:W2:Y:S02]  /*28c60*/  @!P2 SYNCS.PHASECHK.TRANS64 P2, [R9+URZ+0x33430], R10 ;  /* 0x0334300a0900a5a7 */ /* 0x000ea4000804007f */
[----:B--2---:R-:W-:Y:S05]  /*28c70*/  @!P2 BRA `(.L_x_581) ;  /* 0xfffffffc00f0a947 */ /* 0x004fea000383ffff */
[----:B------:R-:W-:Y:S05]  /*28c80*/  BRA `(.L_x_580) ;  /* 0xffffff1c00d07947 */ /* 0x000fea000383ffff */
.L_x_585:
[----:B-1----:R1:W2:Y:S02]  /*28c90*/  SYNCS.PHASECHK.TRANS64.TRYWAIT P1, [R10+URZ+0x33450], R7 ;  /* 0x033450070a0075a7 */ /* 0x0022a4000802017f */
[----:B--2---:R-:W-:Y:S05]  /*28ca0*/  @!P1 NANOSLEEP.SYNCS 0x989680 ;  /* 0x009896800000995d */ /* 0x004fea0003900000 */
[----:B------:R-:W2:Y:S02]  /*28cb0*/  @!P1 SYNCS.PHASECHK.TRANS64 P1, [R10+URZ+0x33450], R7 ;  /* 0x033450070a0095a7 */ /* 0x000ea4000802007f */
[----:B--2---:R-:W-:Y:S05]  /*28cc0*/  @!P1 BRA `(.L_x_585) ;  /* 0xfffffffc00f09947 */ /* 0x004fea000383ffff */
[----:B------:R-:W-:Y:S05]  /*28cd0*/  BRA `(.L_x_582) ;  /* 0xffffff30000c7947 */ /* 0x000fea000383ffff */
.L_x_591:
[----:B-1----:R1:W2:Y:S02]  /*28ce0*/  SYNCS.PHASECHK.TRANS64.TRYWAIT P1, [R15+URZ+0x33450], R4 ;  /* 0x033450040f0075a7 */ /* 0x0022a4000802017f */
[----:B--2---:R-:W-:Y:S05]  /*28cf0*/  @!P1 NANOSLEEP.SYNCS 0x989680 ;  /* 0x009896800000995d */ /* 0x004fea0003900000 */
[----:B------:R-:W2:Y:S02]  /*28d00*/  @!P1 SYNCS.PHASECHK.TRANS64 P1, [R15+URZ+0x33450], R4 ;  /* 0x033450040f0095a7 */ /* 0x000ea4000802007f */
[----:B--2---:R-:W-:Y:S05]  /*28d10*/  @!P1 BRA `(.L_x_591) ;  /* 0xfffffffc00f09947 */ /* 0x004fea000383ffff */
[----:B------:R-:W-:Y:S05]  /*28d20*/  BRA `(.L_x_590) ;  /* 0xffffff5000a07947 */ /* 0x000fea000383ffff */
.L_x_595:
[----:B------:R-:W-:Y:S01]  /*28d30*/  SEL R7, R122, R27, P0 ;  /* 0x0000001b7a077207 */ /* 0x000fe20000000000 */
[----:B------:R-:W-:Y:S01]  /*28d40*/  IMAD.MOV.U32 R15, RZ, RZ, -0x1 ;  /* 0xffffffffff0f7424 */ /* 0x000fe200078e00ff */
[----:B------:R-:W-:Y:S02]  /*28d50*/  SEL R8, R27, R122, P0 ;  /* 0x0000007a1b087207 */ /* 0x000fe40000000000 */
[----:B------:R-:W-:Y:S02]  /*28d60*/  SEL R25, R11, R50, P0 ;  /* 0x000000320b197207 */ /* 0x000fe40000000000 */
[----:B------:R-:W-:Y:S01]  /*28d70*/  SEL R28, R50, R11, P0 ;  /* 0x0000000b321c7207 */ /* 0x000fe20000000000 */
[----:B------:R-:W-:Y:S01]  /*28d80*/  IMAD.MOV.U32 R11, RZ, RZ, 0x1c1f ;  /* 0x00001c1fff0b7424 */ /* 0x000fe200078e00ff */
[----:B------:R-:W-:Y:S02]  /*28d90*/  SEL R27, R12, R41, P0 ;  /* 0x000000290c1b7207 */ /* 0x000fe40000000000 */
[----:B------:R-:W-:Y:S01]  /*28da0*/  SEL R32, R41, R12, P0 ;  /* 0x0000000c29207207 */ /* 0x000fe20000000000 */
[----:B------:R-:W-:Y:S01]  /*28db0*/  IMAD.MOV.U32 R12, RZ, RZ, R0 ;  /* 0x000000ffff0c7224 */ /* 0x000fe200078e0000 */
[----:B------:R-:W-:-:S02]  /*28dc0*/  SEL R41, R54, R5, P0 ;  /* 0x0000000536297207 */ /* 0x000fc40000000000 */
[----:B------:R-:W-:-:S07]  /*28dd0*/  SEL R54, R5, R54, P0 ;  /* 0x0000003605367207 */ /* 0x000fce0000000000 */
[----:B01---5:R-:W-:Y:S05]  /*28de0*/  WARPSYNC.COLLECTIVE R15, `(.L_x_780) ;  /* 0x000000000f087348 */ /* 0x023fea0003c00000 */
[----:B------:R2:W3:Y:S02]  /*28df0*/  SHFL.IDX P6, R14, R13, R12, R11 ;  /* 0x0000000c0d0e7389 */ /* 0x0004e400000c000b */
[----:B0123-5:R-:W-:Y:S01]  /*28e00*/  ENDCOLLECTIVE ;  /* 0x000000000000791b */ /* 0x02ffe20003800000 */
.L_x_780:
[----:B------:R-:W-:Y:S02]  /*28e10*/  SEL R9, R129, R42, P0 ;  /* 0x0000002a81097207 */ /* 0x000fe40000000000 */
[----:B------:R-:W-:Y:S02]  /*28e20*/  SEL R20, R42, R129, P0 ;  /* 0x000000812a147207 */ /* 0x000fe40000000000 */
[----:B------:R-:W-:Y:S02]  /*28e30*/  SEL R21, R31, R46, P0 ;  /* 0x0000002e1f157207 */ /* 0x000fe40000000000 */
[----:B------:R-:W-:Y:S02]  /*28e40*/  SEL R24, R46, R31, P0 ;  /* 0x0000001f2e187207 */ /* 0x000fe40000000000 */
[----:B------:R-:W-:Y:S02]  /*28e50*/  SEL R31, R48, R49, P0 ;  /* 0x00000031301f7207 */ /* 0x000fe40000000000 */
[----:B------:R-:W-:-:S02]  /*28e60*/  SEL R42, R49, R48, P0 ;  /* 0x00000030312a7207 */ /* 0x000fc40000000000 */
[----:B------:R-:W-:Y:S01]  /*28e70*/  SEL R29, R44, R45, P0 ;  /* 0x0000002d2c1d7207 */ /* 0x000fe20000000000 */
[----:B------:R-:W-:Y:S01]  /*28e80*/  IMAD.MOV.U32 R12, RZ, RZ, R3 ;  /* 0x000000ffff0c7224 */ /* 0x000fe200078e0003 */
[----:B------:R-:W-:Y:S02]  /*28e90*/  MOV R13, R2 ;  /* 0x00000002000d7202 */ /* 0x000fe40000000f00 */
[----:B------:R-:W-:Y:S02]  /*28ea0*/  SEL R36, R45, R44, P0 ;  /* 0x0000002c2d247207 */ /* 0x000fe40000000000 */
[----:B------:R-:W-:Y:S02]  /*28eb0*/  SEL R37, R60, R43, P0 ;  /* 0x0000002b3c257207 */ /* 0x000fe40000000000 */
[----:B------:R-:W-:Y:S02]  /*28ec0*/  SEL R48, R43, R60, P0 ;  /* 0x0000003c2b307207 */ /* 0x000fe40000000000 */
[----:B------:R-:W-:Y:S01]  /*28ed0*/  SEL R45, R10, R51, P0 ;  /* 0x000000330a2d7207 */ /* 0x000fe20000000000 */
[----:B------:R-:W-:Y:S01]  /*28ee0*/  IMAD.MOV.U32 R6, RZ, RZ, R14 ;  /* 0x000000ffff067224 */ /* 0x000fe200078e000e */
[----:B------:R-:W-:-:S07]  /*28ef0*/  SEL R60, R51, R10, P0 ;  /* 0x0000000a333c7207 */ /* 0x000fce0000000000 */
[----:B------:R-:W-:Y:S05]  /*28f00*/  WARPSYNC.COLLECTIVE R15, `(.L_x_781) ;  /* 0x000000000f087348 */ /* 0x000fea0003c00000 */
[----:B------:R0:W1:Y:S02]  /*28f10*/  SHFL.IDX P6, R14, R13, R12, R11 ;  /* 0x0000000c0d0e7389 */ /* 0x00006400000c000b */
[----:B01----:R-:W-:Y:S01]  /*28f20*/  ENDCOLLECTIVE ;  /* 0x000000000000791b */ /* 0x003fe20003800000 */
.L_x_781:
        /* <DEDUP_REMOVED lines=8> */
[----:B------:R-:W-:Y:S01]  /*28fb0*/  SEL R64, R55, R26, P0 ;  /* 0x0000001a37407207 */ /* 0x000fe20000000000 */
[----:B------:R-:W-:Y:S01]  /*28fc0*/  IMAD.MOV.U32 R12, RZ, RZ, R0 ;  /* 0x000000ffff0c7224 */ /* 0x000fe200078e0000 */
        /* <DEDUP_REMOVED lines=9> */
.L_x_782:
        /* <DEDUP_REMOVED lines=13> */
[----:B------:R-:W-:-:S02]  /*29130*/  SEL R63, R78, R93, P0 ;  /* 0x0000005d4e3f7207 */ /* 0x000fc40000000000 */
[----:B------:R-:W-:-:S07]  /*29140*/  MOV R10, R14 ;  /* 0x0000000e000a7202 */ /* 0x000fce0000000f00 */
[----:B------:R-:W-:Y:S05]  /*29150*/  WARPSYNC.COLLECTIVE R15, `(.L_x_783) ;  /* 0x000000000f087348 */ /* 0x000fea0003c00000 */
[----:B------:R0:W1:Y:S02]  /*29160*/  SHFL.IDX P6, R14, R13, R12, R11 ;  /* 0x0000000c0d0e7389 */ /* 0x00006400000c000b */
[----:B01----:R-:W-:Y:S01]  /*29170*/  ENDCOLLECTIVE ;  /* 0x000000000000791b */ /* 0x003fe20003800000 */
.L_x_783:
[----:B------:R-:W-:Y:S02]  /*29180*/  SEL R78, R93, R78, P0 ;  /* 0x0000004e5d4e7207 */ /* 0x000fe40000000000 */
[----:B------:R-:W-:Y:S02]  /*29190*/  SEL R4, R6, R5, P0 ;  /* 0x0000000506047207 */ /* 0x000fe40000000000 */
[----:B------:R-:W-:Y:S01]  /*291a0*/  SEL R6, R5, R6, P0 ;  /* 0x0000000605067207 */ /* 0x000fe20000000000 */
[----:B------:R-:W-:Y:S01]  /*291b0*/  IMAD.MOV.U32 R13, RZ, RZ, R9 ;  /* 0x000000ffff0d7224 */ /* 0x000fe200078e0009 */
[----:B------:R-:W-:Y:S01]  /*291c0*/  MOV R12, R0 ;  /* 0x00000000000c7202 */ /* 0x000fe20000000f00 */
[----:B------:R-:W-:-:S07]  /*291d0*/  IMAD.MOV.U32 R7, RZ, RZ, R14 ;  /* 0x000000ffff077224 */ /* 0x000fce00078e000e */
[----:B------:R-:W-:Y:S05]  /*291e0*/  WARPSYNC.COLLECTIVE R15, `(.L_x_784) ;  /* 0x000000000f087348 */ /* 0x000fea0003c00000 */
[----:B------:R0:W1:Y:S02]  /*291f0*/  SHFL.IDX P6, R14, R13, R12, R11 ;  /* 0x0000000c0d0e7389 */ /* 0x00006400000c000b */
[----:B01----:R-:W-:Y:S01]  /*29200*/  ENDCOLLECTIVE ;  /* 0x000000000000791b */ /* 0x003fe20003800000 */
.L_x_784:
[----:B------:R-:W-:Y:S02]  /*29210*/  SEL R8, R10, R7, P0 ;  /* 0x000000070a087207 */ /* 0x000fe40000000000 */
[----:B------:R-:W-:Y:S01]  /*29220*/  SEL R10, R7, R10, P0 ;  /* 0x0000000a070a7207 */ /* 0x000fe20000000000 */
[----:B------:R-:W-:Y:S02]  /*29230*/  IMAD.MOV.U32 R13, RZ, RZ, R20 ;  /* 0x000000ffff0d7224 */ /* 0x000fe400078e0014 */
[----:B------:R-:W-:Y:S02]  /*29240*/  IMAD.MOV.U32 R12, RZ, RZ, R3 ;  /* 0x000000ffff0c7224 */ /* 0x000fe400078e0003 */
[----:B------:R-:W-:-:S07]  /*29250*/  IMAD.MOV.U32 R26, RZ, RZ, R14 ;  /* 0x000000ffff1a7224 */ /* 0x000fce00078e000e */
[----:B------:R-:W-:Y:S05]  /*29260*/  WARPSYNC.COLLECTIVE R15, `(.L_x_785) ;  /* 0x000000000f087348 */ /* 0x000fea0003c00000 */
[----:B------:R0:W1:Y:S02]  /*29270*/  SHFL.IDX P6, R14, R13, R12, R11 ;  /* 0x0000000c0d0e7389 */ /* 0x00006400000c000b */
[----:B01----:R-:W-:Y:S01]  /*29280*/  ENDCOLLECTIVE ;  /* 0x000000000000791b */ /* 0x003fe20003800000 */
.L_x_785:
[----:B------:R-:W-:Y:S01]  /*29290*/  MOV R13, R21 ;  /* 0x00000015000d7202 */ /* 0x000fe20000000f00 */
[----:B------:R-:W-:Y:S02]  /*292a0*/  IMAD.MOV.U32 R12, RZ, RZ, R0 ;  /* 0x000000ffff0c7224 */ /* 0x000fe400078e0000 */
[----:B------:R-:W-:-:S07]  /*292b0*/  IMAD.MOV.U32 R9, RZ, RZ, R14 ;  /* 0x000000ffff097224 */ /* 0x000fce00078e000e */
[----:B------:R-:W-:Y:S05]  /*292c0*/  WARPSYNC.COLLECTIVE R15, `(.L_x_786) ;  /* 0x000000000f087348 */ /* 0x000fea0003c00000 */
[----:B------:R0:W1:Y:S02]  /*292d0*/  SHFL.IDX P6, R14, R13, R12, R11 ;  /* 0x0000000c0d0e7389 */ /* 0x00006400000c000b */
[----:B01----:R-:W-:Y:S01]  /*292e0*/  ENDCOLLECTIVE ;  /* 0x000000000000791b */ /* 0x003fe20003800000 */
.L_x_786:
[----:B------:R-:W-:Y:S01]  /*292f0*/  IMAD.MOV.U32 R13, RZ, RZ, R24 ;  /* 0x000000ffff0d7224 */ /* 0x000fe200078e0018 */
[----:B------:R-:W-:Y:S01]  /*29300*/  SEL R24, R26, R9, P0 ;  /* 0x000000091a187207 */ /* 0x000fe20000000000 */
[----:B------:R-:W-:Y:S01]  /*29310*/  IMAD.MOV.U32 R12, RZ, RZ, R3 ;  /* 0x000000ffff0c7224 */ /* 0x000fe200078e0003 */
[----:B------:R-:W-:Y:S01]  /*29320*/  SEL R26, R9, R26, P0 ;  /* 0x0000001a091a7207 */ /* 0x000fe20000000000 */
[----:B------:R-:W-:-:S07]  /*29330*/  IMAD.MOV.U32 R30, RZ, RZ, R14 ;  /* 0x000000ffff1e7224 */ /* 0x000fce00078e000e */
[----:B------:R-:W-:Y:S05]  /*29340*/  WARPSYNC.COLLECTIVE R15, `(.L_x_787) ;  /* 0x000000000f087348 */ /* 0x000fea0003c00000 */
[----:B------:R0:W1:Y:S02]  /*29350*/  SHFL.IDX P6, R14, R13, R12, R11 ;  /* 0x0000000c0d0e7389 */ /* 0x00006400000c000b */
[----:B01----:R-:W-:Y:S01]  /*29360*/  ENDCOLLECTIVE ;  /* 0x000000000000791b */ /* 0x003fe20003800000 */
.L_x_787:
[----:B------:R-:W-:Y:S02]  /*29370*/  IMAD.MOV.U32 R13, RZ, RZ, R25 ;  /* 0x000000ffff0d7224 */ /* 0x000fe400078e0019 */
[----:B------:R-:W-:Y:S01]  /*29380*/  IMAD.MOV.U32 R12, RZ, RZ, R0 ;  /* 0x000000ffff0c7224 */ /* 0x000fe200078e0000 */
[----:B------:R-:W-:-:S07]  /*29390*/  MOV R21, R14 ;  /* 0x0000000e00157202 */ /* 0x000fce0000000f00 */
[----:B------:R-:W-:Y:S05]  /*293a0*/  WARPSYNC.COLLECTIVE R15, `(.L_x_788) ;  /* 0x000000000f087348 */ /* 0x000fea0003c00000 */
[----:B------:R0:W1:Y:S02]  /*293b0*/  SHFL.IDX P6, R14, R13, R12, R11 ;  /* 0x0000000c0d0e7389 */ /* 0x00006400000c000b */
[----:B01----:R-:W-:Y:S01]  /*293c0*/  ENDCOLLECTIVE ;  /* 0x000000000000791b */ /* 0x003fe20003800000 */
.L_x_788:
[----:B------:R-:W-:Y:S01]  /*293d0*/  IMAD.MOV.U32 R13, RZ, RZ, R28 ;  /* 0x000000ffff0d7224 */ /* 0x000fe200078e001c */
[----:B------:R-:W-:Y:S02]  /*293e0*/  MOV R12, R3 ;  /* 0x00000003000c7202 */ /* 0x000fe40000000f00 */
[----:B------:R-:W-:Y:S02]  /*293f0*/  SEL R28, R30, R21, P0 ;  /* 0x000000151e1c7207 */ /* 0x000fe40000000000 */
[----:B------:R-:W-:Y:S01]  /*29400*/  SEL R30, R21, R30, P0 ;  /* 0x0000001e151e7207 */ /* 0x000fe20000000000 */
[----:B------:R-:W-:-:S07]  /*29410*/  IMAD.MOV.U32 R34, RZ, RZ, R14 ;  /* 0x000000ffff227224 */ /* 0x000fce00078e000e */
[----:B------:R-:W-:Y:S05]  /*29420*/  WARPSYNC.COLLECTIVE R15, `(.L_x_789) ;  /* 0x000000000f087348 */ /* 0x000fea0003c00000 */
[----:B------:R0:W1:Y:S02]  /*29430*/  SHFL.IDX P6, R14, R13, R12, R11 ;  /* 0x0000000c0d0e7389 */ /* 0x00006400000c000b */
[----:B01----:R-:W-:Y:S01]  /*29440*/  ENDCOLLECTIVE ;  /* 0x000000000000791b */ /* 0x003fe20003800000 */
.L_x_789:
[----:B------:R-:W-:Y:S02]  /*29450*/  IMAD.MOV.U32 R13, RZ, RZ, R27 ;  /* 0x000000ffff0d7224 */ /* 0x000fe400078e001b */
[----:B------:R-:W-:Y:S02]  /*29460*/  IMAD.MOV.U32 R12, RZ, RZ, R0 ;  /* 0x000000ffff0c7224 */ /* 0x000fe400078e0000 */
[----:B------:R-:W-:-:S07]  /*29470*/  IMAD.MOV.U32 R25, RZ, RZ, R14 ;  /* 0x000000ffff197224 */ /* 0x000fce00078e000e */
[----:B------:R-:W-:Y:S05]  /*29480*/  WARPSYNC.COLLECTIVE R15, `(.L_x_790) ;  /* 0x000000000f087348 */ /* 0x000fea0003c00000 */
[----:B------:R0:W1:Y:S02]  /*29490*/  SHFL.IDX P6, R14, R13, R12, R11 ;  /* 0x0000000c0d0e7389 */ /* 0x00006400000c000b */
[----:B01----:R-:W-:Y:S01]  /*294a0*/  ENDCOLLECTIVE ;  /* 0x000000000000791b */ /* 0x003fe20003800000 */
.L_x_790:
[----:B------:R-:W-:Y:S01]  /*294b0*/  MOV R13, R32 ;  /* 0x00000020000d7202 */ /* 0x000fe20000000f00 */
[----:B------:R-:W-:Y:S01]  /*294c0*/  IMAD.MOV.U32 R12, RZ, RZ, R3 ;  /* 0x000000ffff0c7224 */ /* 0x000fe200078e0003 */
[----:B------:R-:W-:Y:S02]  /*294d0*/  SEL R32, R34, R25, P0 ;  /* 0x0000001922207207 */ /* 0x000fe40000000000 */
[----:B------:R-:W-:Y:S01]  /*294e0*/  SEL R34, R25, R34, P0 ;  /* 0x0000002219227207 */ /* 0x000fe20000000000 */
[----:B------:R-:W-:-:S07]  /*294f0*/  IMAD.MOV.U32 R38, RZ, RZ, R14 ;  /* 0x000000ffff267224 */ /* 0x000fce00078e000e */
[----:B------:R-:W-:Y:S05]  /*29500*/  WARPSYNC.COLLECTIVE R15, `(.L_x_791) ;  /* 0x000000000f087348 */ /* 0x000fea0003c00000 */
[----:B------:R0:W1:Y:S02]  /*29510*/  SHFL.IDX P6, R14, R13, R12, R11 ;  /* 0x0000000c0d0e7389 */ /* 0x00006400000c000b */
[----:B01----:R-:W-:Y:S01]  /*29520*/  ENDCOLLECTIVE ;  /* 0x000000000000791b */ /* 0x003fe20003800000 */
.L_x_791:
[----:B------:R-:W-:Y:S02]  /*29530*/  IMAD.MOV.U32 R13, RZ, RZ, R29 ;  /* 0x000000ffff0d7224 */ /* 0x000fe400078e001d */
[----:B------:R-:W-:Y:S02]  /*29540*/  IMAD.MOV.U32 R12, RZ, RZ, R0 ;  /* 0x000000ffff0c7224 */ /* 0x000fe400078e0000 */
[----:B------:R-:W-:-:S07]  /*29550*/  IMAD.MOV.U32 R27, RZ, RZ, R14 ;  /* 0x000000ffff1b7224 */ /* 0x000fce00078e000e */
[----:B------:R-:W-:Y:S05]  /*29560*/  WARPSYNC.COLLECTIVE R15, `(.L_x_792) ;  /* 0x000000000f087348 */ /* 0x000fea0003c00000 */
[----:B------:R0:W1:Y:S02]  /*29570*/  SHFL.IDX P6, R14, R13, R12, R11 ;  /* 0x0000000c0d0e7389 */ /* 0x00006400000c000b */
[----:B01----:R-:W-:Y:S01]  /*29580*/  ENDCOLLECTIVE ;  /* 0x000000000000791b */ /* 0x003fe20003800000 */
.L_x_792:
[----:B------:R-:W-:Y:S01]  /*29590*/  IMAD.MOV.U32 R13, RZ, RZ, R36 ;  /* 0x000000ffff0d7224 */ /* 0x000fe200078e0024 */
[----:B------:R-:W-:Y:S01]  /*295a0*/  SEL R36, R38, R27, P0 ;  /* 0x0000001b26247207 */ /* 0x000fe20000000000 */
[----:B------:R-:W-:Y:S01]  /*295b0*/  IMAD.MOV.U32 R12, RZ, RZ, R3 ;  /* 0x000000ffff0c7224 */ /* 0x000fe200078e0003 */
[----:B------:R-:W-:Y:S02]  /*295c0*/  SEL R38, R27, R38, P0 ;  /* 0x000000261b267207 */ /* 0x000fe40000000000 */
[----:B------:R-:W-:-:S07]  /*295d0*/  MOV R29, R14 ;  /* 0x0000000e001d7202 */ /* 0x000fce0000000f00 */
[----:B------:R-:W-:Y:S05]  /*295e0*/  WARPSYNC.COLLECTIVE R15, `(.L_x_793) ;  /* 0x000000000f087348 */ /* 0x000fea0003c00000 */
[----:B------:R0:W1:Y:S02]  /*295f0*/  SHFL.IDX P6, R14, R13, R12, R11 ;  /* 0x0000000c0d0e7389 */ /* 0x00006400000c000b */
[----:B01----:R-:W-:Y:S01]  /*29600*/  ENDCOLLECTIVE ;  /* 0x000000000000791b */ /* 0x003fe20003800000 */
.L_x_793:
[----:B------:R-:W-:Y:S01]  /*29610*/  IMAD.MOV.U32 R13, RZ, RZ, R31 ;  /* 0x000000ffff0d7224 */ /* 0x000fe200078e001f */
[----:B------:R-:W-:Y:S01]  /*29620*/  MOV R12, R0 ;  /* 0x00000000000c7202 */ /* 0x000fe20000000f00 */
[----:B------:R-:W-:-:S07]  /*29630*/  IMAD.MOV.U32 R40, RZ, RZ, R14 ;  /* 0x000000ffff287224 */ /* 0x000fce00078e000e */
[----:B------:R-:W-:Y:S05]  /*29640*/  WARPSYNC.COLLECTIVE R15, `(.L_x_794) ;  /* 0x000000000f087348 */ /* 0x000fea0003c00000 */
[----:B------:R0:W1:Y:S02]  /*29650*/  SHFL.IDX P6, R14, R13, R12, R11 ;  /* 0x0000000c0d0e7389 */ /* 0x00006400000c000b */
[----:B01----:R-:W-:Y:S01]  /*29660*/  ENDCOLLECTIVE ;  /* 0x000000000000791b */ /* 0x003fe20003800000 */
.L_x_794:
[----:B------:R-:W-:Y:S02]  /*29670*/  IMAD.MOV.U32 R13, RZ, RZ, R42 ;  /* 0x000000ffff0d7224 */ /* 0x000fe400078e002a */
[----:B------:R-:W-:Y:S02]  /*29680*/  IMAD.MOV.U32 R12, RZ, RZ, R3 ;  /* 0x000000ffff0c7224 */ /* 0x000fe400078e0003 */
[----:B------:R-:W-:-:S07]  /*29690*/  IMAD.MOV.U32 R31, RZ, RZ, R14 ;  /* 0x000000ffff1f7224 */ /* 0x000fce00078e000e */
[----:B------:R-:W-:Y:S05]  /*296a0*/  WARPSYNC.COLLECTIVE R15, `(.L_x_795) ;  /* 0x000000000f087348 */ /* 0x000fea0003c00000 */
[----:B------:R0:W1:Y:S02]  /*296b0*/  SHFL.IDX P6, R14, R13, R12, R11 ;  /* 0x0000000c0d0e7389 */ /* 0x00006400000c000b */
[----:B01----:R-:W-:Y:S01]  /*296c0*/  ENDCOLLECTIVE ;  /* 0x000000000000791b */ /* 0x003fe20003800000 */
.L_x_795:
[----:B------:R-:W-:Y:S01]  /*296d0*/  MOV R13, R33 ;  /* 0x00000021000d7202 */ /* 0x000fe20000000f00 */
[----:B------:R-:W-:Y:S02]  /*296e0*/  IMAD.MOV.U32 R12, RZ, RZ, R0 ;  /* 0x000000ffff0c7224 */ /* 0x000fe400078e0000 */
[----:B------:R-:W-:-:S07]  /*296f0*/  IMAD.MOV.U32 R42, RZ, RZ, R14 ;  /* 0x000000ffff2a7224 */ /* 0x000fce00078e000e */
[----:B------:R-:W-:Y:S05]  /*29700*/  WARPSYNC.COLLECTIVE R15, `(.L_x_796) ;  /* 0x000000000f087348 */ /* 0x000fea0003c00000 */
[----:B------:R0:W1:Y:S02]  /*29710*/  SHFL.IDX P6, R14, R13, R12, R11 ;  /* 0x0000000c0d0e7389 */ /* 0x00006400000c000b */
[----:B01----:R-:W-:Y:S01]  /*29720*/  ENDCOLLECTIVE ;  /* 0x000000000000791b */ /* 0x003fe20003800000 */
.L_x_796:
[----:B------:R-:W-:Y:S02]  /*29730*/  IMAD.MOV.U32 R13, RZ, RZ, R44 ;  /* 0x000000ffff0d7224 */ /* 0x000fe400078e002c */
[----:B------:R-:W-:Y:S02]  /*29740*/  IMAD.MOV.U32 R12, RZ, RZ, R3 ;  /* 0x000000ffff0c7224 */ /* 0x000fe400078e0003 */
[----:B------:R-:W-:-:S07]  /*29750*/  IMAD.MOV.U32 R33, RZ, RZ, R14 ;  /* 0x000000ffff217224 */ /* 0x000fce00078e000e */
[----:B------:R-:W-:Y:S05]  /*29760*/  WARPSYNC.COLLECTIVE R15, `(.L_x_797) ;  /* 0x000000000f087348 */ /* 0x000fea0003c00000 */
[----:B------:R0:W1:Y:S02]  /*29770*/  SHFL.IDX P6, R14, R13, R12, R11 ;  /* 0x0000000c0d0e7389 */ /* 0x00006400000c000b */
[----:B01----:R-:W-:Y:S01]  /*29780*/  ENDCOLLECTIVE ;  /* 0x000000000000791b */ /* 0x003fe20003800000 */
.L_x_797:
[----:B------:R-:W-:Y:S02]  /*29790*/  IMAD.MOV.U32 R13, RZ, RZ, R35 ;  /* 0x000000ffff0d7224 */ /* 0x000fe400078e0023 */
[----:B------:R-:W-:Y:S01]  /*297a0*/  IMAD.MOV.U32 R12, RZ, RZ, R0 ;  /* 0x000000ffff0c7224 */ /* 0x000fe200078e0000 */
[----:B------:R-:W-:-:S07]  /*297b0*/  MOV R44, R14 ;  /* 0x0000000e002c7202 */ /* 0x000fce0000000f00 */
[----:B------:R-:W-:Y:S05]  /*297c0*/  WARPSYNC.COLLECTIVE R15, `(.L_x_798) ;  /* 0x000000000f087348 */ /* 0x000fea0003c00000 */
[----:B------:R0:W1:Y:S02]  /*297d0*/  SHFL.IDX P6, R14, R13, R12, R11 ;  /* 0x0000000c0d0e7389 */ /* 0x00006400000c000b */
[----:B01----:R-:W-:Y:S01]  /*297e0*/  ENDCOLLECTIVE ;  /* 0x000000000000791b */ /* 0x003fe20003800000 */
.L_x_798:
[----:B------:R-:W-:Y:S01]  /*297f0*/  IMAD.MOV.U32 R13, RZ, RZ, R46 ;  /* 0x000000ffff0d7224 */ /* 0x000fe200078e002e */
[----:B------:R-:W-:Y:S01]  /*29800*/  MOV R12, R3 ;  /* 0x00000003000c7202 */ /* 0x000fe20000000f00 */
[----:B------:R-:W-:-:S07]  /*29810*/  IMAD.MOV.U32 R35, RZ, RZ, R14 ;  /* 0x000000ffff237224 */ /* 0x000fce00078e000e */
[----:B------:R-:W-:Y:S05]  /*29820*/  WARPSYNC.COLLECTIVE R15, `(.L_x_799) ;  /* 0x000000000f087348 */ /* 0x000fea0003c00000 */
[----:B------:R0:W1:Y:S02]  /*29830*/  SHFL.IDX P6, R14, R13, R12, R11 ;  /* 0x0000000c0d0e7389 */ /* 0x00006400000c000b */
[----:B01----:R-:W-:Y:S01]  /*29840*/  ENDCOLLECTIVE ;  /* 0x000000000000791b */ /* 0x003fe20003800000 */
.L_x_799:
[----:B------:R-:W-:Y:S02]  /*29850*/  IMAD.MOV.U32 R13, RZ, RZ, R37 ;  /* 0x000000ffff0d7224 */ /* 0x000fe400078e0025 */
[----:B------:R-:W-:Y:S02]  /*29860*/  IMAD.MOV.U32 R12, RZ, RZ, R0 ;  /* 0x000000ffff0c7224 */ /* 0x000fe400078e0000 */
[----:B------:R-:W-:-:S07]  /*29870*/  IMAD.MOV.U32 R46, RZ, RZ, R14 ;  /* 0x000000ffff2e7224 */ /* 0x000fce00078e000e */
[----:B------:R-:W-:Y:S05]  /*29880*/  WARPSYNC.COLLECTIVE R15, `(.L_x_800) ;  /* 0x000000000f087348 */ /* 0x000fea0003c00000 */
[----:B------:R0:W1:Y:S02]  /*29890*/  SHFL.IDX P6, R14, R13, R12, R11 ;  /* 0x0000000c0d0e7389 */ /* 0x00006400000c000b */
[----:B01----:R-:W-:Y:S01]  /*298a0*/  ENDCOLLECTIVE ;  /* 0x000000000000791b */ /* 0x003fe20003800000 */
.L_x_800:
[----:B------:R-:W-:Y:S01]  /*298b0*/  MOV R13, R48 ;  /* 0x00000030000d7202 */ /* 0x000fe20000000f00 */
[----:B------:R-:W-:Y:S01]  /*298c0*/  IMAD.MOV.U32 R12, RZ, RZ, R3 ;  /* 0x000000ffff0c7224 */ /* 0x000fe200078e0003 */
[----:B------:R-:W-:Y:S01]  /*298d0*/  SEL R48, R33, R44, P0 ;  /* 0x0000002c21307207 */ /* 0x000fe20000000000 */
[----:B------:R-:W-:-:S07]  /*298e0*/  IMAD.MOV.U32 R37, RZ, RZ, R14 ;  /* 0x000000ffff257224 */ /* 0x000fce00078e000e */
[----:B------:R-:W-:Y:S05]  /*298f0*/  WARPSYNC.COLLECTIVE R15, `(.L_x_801) ;  /* 0x000000000f087348 */ /* 0x000fea0003c00000 */
[----:B------:R0:W1:Y:S02]  /*29900*/  SHFL.IDX P6, R14, R13, R12, R11 ;  /* 0x0000000c0d0e7389 */ /* 0x00006400000c000b */
[----:B01----:R-:W-:Y:S01]  /*29910*/  ENDCOLLECTIVE ;  /* 0x000000000000791b */ /* 0x003fe20003800000 */
.L_x_801:
[----:B------:R-:W-:Y:S02]  /*29920*/  IMAD.MOV.U32 R13, RZ, RZ, R39 ;  /* 0x000000ffff0d7224 */ /* 0x000fe400078e0027 */
[----:B------:R-:W-:Y:S02]  /*29930*/  IMAD.MOV.U32 R12, RZ, RZ, R0 ;  /* 0x000000ffff0c7224 */ /* 0x000fe400078e0000 */
[----:B------:R-:W-:-:S07]  /*29940*/  IMAD.MOV.U32 R58, RZ, RZ, R14 ;  /* 0x000000ffff3a7224 */ /* 0x000fce00078e000e */
[----:B------:R-:W-:Y:S05]  /*29950*/  WARPSYNC.COLLECTIVE R15, `(.L_x_802) ;  /* 0x000000000f087348 */ /* 0x000fea0003c00000 */
[----:B------:R0:W1:Y:S02]  /*29960*/  SHFL.IDX P6, R14, R13, R12, R11 ;  /* 0x0000000c0d0e7389 */ /* 0x00006400000c000b */
[----:B01----:R-:W-:Y:S01]  /*29970*/  ENDCOLLECTIVE ;  /* 0x000000000000791b */ /* 0x003fe20003800000 */
.L_x_802:
[----:B------:R-:W-:Y:S01]  /*29980*/  IMAD.MOV.U32 R13, RZ, RZ, R50 ;  /* 0x000000ffff0d7224 */ /* 0x000fe200078e0032 */
[----:B------:R-:W-:Y:S01]  /*29990*/  SEL R50, R44, R33, P0 ;  /* 0x000000212c327207 */ /* 0x000fe20000000000 */
[----:B------:R-:W-:Y:S01]  /*299a0*/  IMAD.MOV.U32 R12, RZ, RZ, R3 ;  /* 0x000000ffff0c7224 */ /* 0x000fe200078e0003 */
[----:B------:R-:W-:Y:S02]  /*299b0*/  SEL R44, R35, R46, P0 ;  /* 0x0000002e232c7207 */ /* 0x000fe40000000000 */
[----:B------:R-:W-:Y:S02]  /*299c0*/  SEL R46, R46, R35, P0 ;  /* 0x000000232e2e7207 */ /* 0x000fe40000000000 */
[----:B------:R-:W-:-:S07]  /*299d0*/  MOV R62, R14 ;  /* 0x0000000e003e7202 */ /* 0x000fce0000000f00 */
[----:B------:R-:W-:Y:S05]  /*299e0*/  WARPSYNC.COLLECTIVE R15, `(.L_x_803) ;  /* 0x000000000f087348 */ /* 0x000fea0003c00000 */
[----:B------:R0:W1:Y:S02]  /*299f0*/  SHFL.IDX P6, R14, R13, R12, R11 ;  /* 0x0000000c0d0e7389 */ /* 0x00006400000c000b */
[----:B01----:R-:W-:Y:S01]  /*29a00*/  ENDCOLLECTIVE ;  /* 0x000000000000791b */ /* 0x003fe20003800000 */
.L_x_803:
[----:B------:R-:W-:Y:S01]  /*29a10*/  IMAD.MOV.U32 R13, RZ, RZ, R41 ;  /* 0x000000ffff0d7224 */ /* 0x000fe200078e0029 */
[----:B------:R-:W-:Y:S01]  /*29a20*/  MOV R12, R0 ;  /* 0x00000000000c7202 */ /* 0x000fe20000000f00 */
[----:B------:R-:W-:-:S07]  /*29a30*/  IMAD.MOV.U32 R39, RZ, RZ, R14 ;  /* 0x000000ffff277224 */ /* 0x000fce00078e000e */
[----:B------:R-:W-:Y:S05]  /*29a40*/  WARPSYNC.COLLECTIVE R15, `(.L_x_804) ;  /* 0x000000000f087348 */ /* 0x000fea0003c00000 */
[----:B------:R0:W1:Y:S02]  /*29a50*/  SHFL.IDX P6, R14, R13, R12, R11 ;  /* 0x0000000c0d0e7389 */ /* 0x00006400000c000b */
[----:B01----:R-:W-:Y:S01]  /*29a60*/  ENDCOLLECTIVE ;  /* 0x000000000000791b */ /* 0x003fe20003800000 */
.L_x_804:
[----:B------:R-:W-:Y:S02]  /*29a70*/  IMAD.MOV.U32 R13, RZ, RZ, R54 ;  /* 0x000000ffff0d7224 */ /* 0x000fe400078e0036 */
[----:B------:R-:W-:Y:S02]  /*29a80*/  IMAD.MOV.U32 R12, RZ, RZ, R3 ;  /* 0x000000ffff0c7224 */ /* 0x000fe400078e0003 */
[----:B------:R-:W-:-:S07]  /*29a90*/  IMAD.MOV.U32 R41, RZ, RZ, R14 ;  /* 0x000000ffff297224 */ /* 0x000fce00078e000e */
[----:B------:R-:W-:Y:S05]  /*29aa0*/  WARPSYNC.COLLECTIVE R15, `(.L_x_805) ;  /* 0x000000000f087348 */ /* 0x000fea0003c00000 */
[----:B------:R0:W1:Y:S02]  /*29ab0*/  SHFL.IDX P6, R14, R13, R12, R11 ;  /* 0x0000000c0d0e7389 */ /* 0x00006400000c000b */
[----:B01----:R-:W-:Y:S01]  /*29ac0*/  ENDCOLLECTIVE ;  /* 0x000000000000791b */ /* 0x003fe20003800000 */
.L_x_805:
[----:B------:R-:W-:Y:S01]  /*29ad0*/  MOV R13, R43 ;  /* 0x0000002b000d7202 */ /* 0x000fe20000000f00 */
[----:B------:R-:W-:Y:S02]  /*29ae0*/  IMAD.MOV.U32 R12, RZ, RZ, R0 ;  /* 0x000000ffff0c7224 */ /* 0x000fe400078e0000 */
[----:B------:R-:W-:-:S07]  /*29af0*/  IMAD.MOV.U32 R54, RZ, RZ, R14 ;  /* 0x000000ffff367224 */ /* 0x000fce00078e000e */
[----:B------:R-:W-:Y:S05]  /*29b00*/  WARPSYNC.COLLECTIVE R15, `(.L_x_806) ;  /* 0x000000000f087348 */ /* 0x000fea0003c00000 */
[----:B------:R0:W1:Y:S02]  /*29b10*/  SHFL.IDX P6, R14, R13, R12, R11 ;  /* 0x0000000c0d0e7389 */ /* 0x00006400000c000b */
[----:B01----:R-:W-:Y:S01]  /*29b20*/  ENDCOLLECTIVE ;  /* 0x000000000000791b */ /* 0x003fe20003800000 */
.L_x_806:
[----:B------:R-:W-:Y:S02]  /*29b30*/  SEL R5, R41, R54, P0 ;  /* 0x0000003629057207 */ /* 0x000fe40000000000 */
[----:B------:R-:W-:Y:S01]  /*29b40*/  SEL R7, R54, R41, P0 ;  /* 0x0000002936077207 */ /* 0x000fe20000000000 */
        /* <DEDUP_REMOVED lines=8> */
.L_x_807:
[----:B------:R-:W-:Y:S02]  /*29bd0*/  IMAD.MOV.U32 R13, RZ, RZ, R45 ;  /* 0x000000ffff0d7224 */ /* 0x000fe400078e002d */
[----:B------:R-:W-:Y:S01]  /*29be0*/  IMAD.MOV.U32 R12, RZ, RZ, R0 ;  /* 0x000000ffff0c7224 */ /* 0x000fe200078e0000 */
[----:B------:R-:W-:-:S07]  /*29bf0*/  MOV R2, R14 ;  /* 0x0000000e00027202 */ /* 0x000fce0000000f00 */
[----:B------:R-:W-:Y:S05]  /*29c00*/  WARPSYNC.COLLECTIVE R15, `(.L_x_808) ;  /* 0x000000000f087348 */ /* 0x000fea0003c00000 */
[----:B------:R0:W1:Y:S02]  /*29c10*/  SHFL.IDX P6, R14, R13, R12, R11 ;  /* 0x0000000c0d0e7389 */ /* 0x00006400000c000b */
[----:B01----:R-:W-:Y:S01]  /*29c20*/  ENDCOLLECTIVE ;  /* 0x000000000000791b */ /* 0x003fe20003800000 */
.L_x_808:
[----:B------:R-:W-:Y:S01]  /*29c30*/  SEL R9, R43, R2, P0 ;  /* 0x000000022b097207 */ /* 0x000fe20000000000 */
        /* <DEDUP_REMOVED lines=8> */
.L_x_809:
[----:B------:R-:W-:Y:S02]  /*29cc0*/  IMAD.MOV.U32 R13, RZ, RZ, R47 ;  /* 0x000000ffff0d7224 */ /* 0x000fe400078e002f */
[----:B------:R-:W-:Y:S02]  /*29cd0*/  IMAD.MOV.U32 R12, RZ, RZ, R0 ;  /* 0x000000ffff0c7224 */ /* 0x000fe400078e0000 */
[----:B------:R-:W-:-:S07]  /*29ce0*/  IMAD.MOV.U32 R20, RZ, RZ, R14 ;  /* 0x000000ffff147224 */ /* 0x000fce00078e000e */
[----:B------:R-:W-:Y:S05]  /*29cf0*/  WARPSYNC.COLLECTIVE R15, `(.L_x_810) ;  /* 0x000000000f087348 */ /* 0x000fea0003c00000 */
[----:B------:R0:W1:Y:S02]  /*29d00*/  SHFL.IDX P6, R14, R13, R12, R11 ;  /* 0x0000000c0d0e7389 */ /* 0x00006400000c000b */
[----:B01----:R-:W-:Y:S01]  /*29d10*/  ENDCOLLECTIVE ;  /* 0x000000000000791b */ /* 0x003fe20003800000 */
.L_x_810:
[----:B------:R-:W-:Y:S02]  /*29d20*/  SEL R25, R45, R20, P0 ;  /* 0x000000142d197207 */ /* 0x000fe40000000000 */
[----:B------:R-:W-:Y:S02]  /*29d30*/  SEL R27, R20, R45, P0 ;  /* 0x0000002d141b7207 */ /* 0x000fe40000000000 */
[----:B------:R-:W-:Y:S01]  /*29d40*/  MOV R13, R64 ;  /* 0x00000040000d7202 */ /* 0x000fe20000000f00 */
[----:B------:R-:W-:Y:S02]  /*29d50*/  IMAD.MOV.U32 R12, RZ, RZ, R3 ;  /* 0x000000ffff0c7224 */ /* 0x000fe400078e0003 */
[----:B------:R-:W-:-:S07]  /*29d60*/  IMAD.MOV.U32 R47, RZ, RZ, R14 ;  /* 0x000000ffff2f7224 */ /* 0x000fce00078e000e */
[----:B------:R-:W-:Y:S05]  /*29d70*/  WARPSYNC.COLLECTIVE R15, `(.L_x_811) ;  /* 0x000000000f087348 */ /* 0x000fea0003c00000 */
[----:B------:R0:W1:Y:S02]  /*29d80*/  SHFL.IDX P6, R14, R13, R12, R11 ;  /* 0x0000000c0d0e7389 */ /* 0x00006400000c000b */
[----:B01----:R-:W-:Y:S01]  /*29d90*/  ENDCOLLECTIVE ;  /* 0x000000000000791b */ /* 0x003fe20003800000 */
.L_x_811:
[----:B------:R-:W-:Y:S02]  /*29da0*/  IMAD.MOV.U32 R13, RZ, RZ, R49 ;  /* 0x000000ffff0d7224 */ /* 0x000fe400078e0031 */
[----:B------:R-:W-:Y:S02]  /*29db0*/  IMAD.MOV.U32 R12, RZ, RZ, R0 ;  /* 0x000000ffff0c7224 */ /* 0x000fe400078e0000 */
[----:B------:R-:W-:-:S07]  /*29dc0*/  IMAD.MOV.U32 R64, RZ, RZ, R14 ;  /* 0x000000ffff407224 */ /* 0x000fce00078e000e */
[----:B------:R-:W-:Y:S05]  /*29dd0*/  WARPSYNC.COLLECTIVE R15, `(.L_x_812) ;  /* 0x000000000f087348 */ /* 0x000fea0003c00000 */
[----:B------:R0:W1:Y:S02]  /*29de0*/  SHFL.IDX P6, R14, R13, R12, R11 ;  /* 0x0000000c0d0e7389 */ /* 0x00006400000c000b */
[----:B01----:R-:W-:Y:S01]  /*29df0*/  ENDCOLLECTIVE ;  /* 0x000000000000791b */ /* 0x003fe20003800000 */
.L_x_812:
[----:B------:R-:W-:Y:S02]  /*29e00*/  IMAD.MOV.U32 R13, RZ, RZ, R66 ;  /* 0x000000ffff0d7224 */ /* 0x000fe400078e0042 */
[----:B------:R-:W-:Y:S01]  /*29e10*/  IMAD.MOV.U32 R12, RZ, RZ, R3 ;  /* 0x000000ffff0c7224 */ /* 0x000fe200078e0003 */
[----:B------:R-:W-:-:S07]  /*29e20*/  MOV R49, R14 ;  /* 0x0000000e00317202 */ /* 0x000fce0000000f00 */
[----:B------:R-:W-:Y:S05]  /*29e30*/  WARPSYNC.COLLECTIVE R15, `(.L_x_813) ;  /* 0x000000000f087348 */ /* 0x000fea0003c00000 */
[----:B------:R0:W1:Y:S02]  /*29e40*/  SHFL.IDX P6, R14, R13, R12, R11 ;  /* 0x0000000c0d0e7389 */ /* 0x00006400000c000b */
[----:B01----:R-:W-:Y:S01]  /*29e50*/  ENDCOLLECTIVE ;  /* 0x000000000000791b */ /* 0x003fe20003800000 */
.L_x_813:
[----:B------:R-:W-:Y:S01]  /*29e60*/  IMAD.MOV.U32 R13, RZ, RZ, R51 ;  /* 0x000000ffff0d7224 */ /* 0x000fe200078e0033 */
[----:B------:R-:W-:Y:S01]  /*29e70*/  MOV R12, R0 ;  /* 0x00000000000c7202 */ /* 0x000fe20000000f00 */
[----:B------:R-:W-:-:S07]  /*29e80*/  IMAD.MOV.U32 R66, RZ, RZ, R14 ;  /* 0x000000ffff427224 */ /* 0x000fce00078e000e */
[----:B------:R-:W-:Y:S05]  /*29e90*/  WARPSYNC.COLLECTIVE R15, `(.L_x_814) ;  /* 0x000000000f087348 */ /* 0x000fea0003c00000 */
[----:B------:R0:W1:Y:S02]  /*29ea0*/  SHFL.IDX P6, R14, R13, R12, R11 ;  /* 0x0000000c0d0e7389 */ /* 0x00006400000c000b */
[----:B01----:R-:W-:Y:S01]  /*29eb0*/  ENDCOLLECTIVE ;  /* 0x000000000000791b */ /* 0x003fe20003800000 */
.L_x_814:
        /* <DEDUP_REMOVED lines=8> */
.L_x_815:
[----:B------:R-:W-:Y:S01]  /*29f40*/  MOV R13, R55 ;  /* 0x00000037000d7202 */ /* 0x000fe20000000f00 */
[----:B------:R-:W-:Y:S02]  /*29f50*/  IMAD.MOV.U32 R12, RZ, RZ, R0 ;  /* 0x000000ffff0c7224 */ /* 0x000fe400078e0000 */
[----:B------:R-:W-:-:S07]  /*29f60*/  IMAD.MOV.U32 R68, RZ, RZ, R14 ;  /* 0x000000ffff447224 */ /* 0x000fce00078e000e */
[----:B------:R-:W-:Y:S05]  /*29f70*/  WARPSYNC.COLLECTIVE R15, `(.L_x_816) ;  /* 0x000000000f087348 */ /* 0x000fea0003c00000 */
[----:B------:R0:W1:Y:S02]  /*29f80*/  SHFL.IDX P6, R14, R13, R12, R11 ;  /* 0x0000000c0d0e7389 */ /* 0x00006400000c000b */
[----:B01----:R-:W-:Y:S01]  /*29f90*/  ENDCOLLECTIVE ;  /* 0x000000000000791b */ /* 0x003fe20003800000 */
.L_x_816:
        /* <DEDUP_REMOVED lines=8> */
.L_x_817:
[----:B------:R-:W-:Y:S02]  /*2a020*/  IMAD.MOV.U32 R13, RZ, RZ, R57 ;  /* 0x000000ffff0d7224 */ /* 0x000fe400078e0039 */
[----:B------:R-:W-:Y:S01]  /*2a030*/  IMAD.MOV.U32 R12, RZ, RZ, R0 ;  /* 0x000000ffff0c7224 */ /* 0x000fe200078e0000 */
[----:B------:R-:W-:-:S07]  /*2a040*/  MOV R70, R14 ;  /* 0x0000000e00467202 */ /* 0x000fce0000000f00 */
[----:B------:R-:W-:Y:S05]  /*2a050*/  WARPSYNC.COLLECTIVE R15, `(.L_x_818) ;  /* 0x000000000f087348 */ /* 0x000fea0003c00000 */
[----:B------:R0:W1:Y:S02]  /*2a060*/  SHFL.IDX P6, R14, R13, R12, R11 ;  /* 0x0000000c0d0e7389 */ /* 0x00006400000c000b */
[----:B01----:R-:W-:Y:S01]  /*2a070*/  ENDCOLLECTIVE ;  /* 0x000000000000791b */ /* 0x003fe20003800000 */
.L_x_818:
[----:B------:R-:W-:Y:S01]  /*2a080*/  IMAD.MOV.U32 R13, RZ, RZ, R72 ;  /* 0x000000ffff0d7224 */ /* 0x000fe200078e0048 */
[----:B------:R-:W-:Y:S01]  /*2a090*/  MOV R12, R3 ;  /* 0x00000003000c7202 */ /* 0x000fe20000000f00 */
[----:B------:R-:W-:-:S07]  /*2a0a0*/  IMAD.MOV.U32 R57, RZ, RZ, R14 ;  /* 0x000000ffff397224 */ /* 0x000fce00078e000e */
[----:B------:R-:W-:Y:S05]  /*2a0b0*/  WARPSYNC.COLLECTIVE R15, `(.L_x_819) ;  /* 0x000000000f087348 */ /* 0x000fea0003c00000 */
[----:B------:R0:W1:Y:S02]  /*2a0c0*/  SHFL.IDX P6, R14, R13, R12, R11 ;  /* 0x0000000c0d0e7389 */ /* 0x00006400000c000b */
[----:B01----:R-:W-:Y:S01]  /*2a0d0*/  ENDCOLLECTIVE ;  /* 0x000000000000791b */ /* 0x003fe20003800000 */
.L_x_819:
[----:B------:R-:W-:Y:S02]  /*2a0e0*/  IMAD.MOV.U32 R13, RZ, RZ, R59 ;  /* 0x000000ffff0d7224 */ /* 0x000fe400078e003b */
[----:B------:R-:W-:Y:S02]  /*2a0f0*/  IMAD.MOV.U32 R12, RZ, RZ, R0 ;  /* 0x000000ffff0c7224 */ /* 0x000fe400078e0000 */
[----:B------:R-:W-:-:S07]  /*2a100*/  IMAD.MOV.U32 R72, RZ, RZ, R14 ;  /* 0x000000ffff487224 */ /* 0x000fce00078e000e */
[----:B------:R-:W-:Y:S05]  /*2a110*/  WARPSYNC.COLLECTIVE R15, `(.L_x_820) ;  /* 0x000000000f087348 */ /* 0x000fea0003c00000 */
[----:B------:R0:W1:Y:S02]  /*2a120*/  SHFL.IDX P6, R14, R13, R12, R11 ;  /* 0x0000000c0d0e7389 */ /* 0x00006400000c000b */
[----:B01----:R-:W-:Y:S01]  /*2a130*/  ENDCOLLECTIVE ;  /* 0x000000000000791b */ /* 0x003fe20003800000 */
.L_x_820:
[----:B------:R-:W-:Y:S02]  /*2a140*/  SEL R41, R57, R72, P0 ;  /* 0x0000004839297207 */ /* 0x000fe40000000000 */
[----:B------:R-:W-:Y:S01]  /*2a150*/  MOV R13, R74 ;  /* 0x0000004a000d7202 */ /* 0x000fe20000000f00 */
[----:B------:R-:W-:Y:S02]  /*2a160*/  IMAD.MOV.U32 R12, RZ, RZ, R3 ;  /* 0x000000ffff0c7224 */ /* 0x000fe400078e0003 */
[----:B------:R-:W-:-:S07]  /*2a170*/  IMAD.MOV.U32 R59, RZ, RZ, R14 ;  /* 0x000000ffff3b7224 */ /* 0x000fce00078e000e */
[----:B------:R-:W-:Y:S05]  /*2a180*/  WARPSYNC.COLLECTIVE R15, `(.L_x_821) ;  /* 0x000000000f087348 */ /* 0x000fea0003c00000 */
[----:B------:R0:W1:Y:S02]  /*2a190*/  SHFL.IDX P6, R14, R13, R12, R11 ;  /* 0x0000000c0d0e7389 */ /* 0x00006400000c000b */
[----:B01----:R-:W-:Y:S01]  /*2a1a0*/  ENDCOLLECTIVE ;  /* 0x000000000000791b */ /* 0x003fe20003800000 */
.L_x_821:
[----:B------:R-:W-:Y:S02]  /*2a1b0*/  IMAD.MOV.U32 R13, RZ, RZ, R61 ;  /* 0x000000ffff0d7224 */ /* 0x000fe400078e003d */
[----:B------:R-:W-:Y:S02]  /*2a1c0*/  IMAD.MOV.U32 R12, RZ, RZ, R0 ;  /* 0x000000ffff0c7224 */ /* 0x000fe400078e0000 */
[----:B------:R-:W-:-:S07]  /*2a1d0*/  IMAD.MOV.U32 R74, RZ, RZ, R14 ;  /* 0x000000ffff4a7224 */ /* 0x000fce00078e000e */
[----:B------:R-:W-:Y:S05]  /*2a1e0*/  WARPSYNC.COLLECTIVE R15, `(.L_x_822) ;  /* 0x000000000f087348 */ /* 0x000fea0003c00000 */
[----:B------:R0:W1:Y:S02]  /*2a1f0*/  SHFL.IDX P6, R14, R13, R12, R11 ;  /* 0x0000000c0d0e7389 */ /* 0x00006400000c000b */
[----:B01----:R-:W-:Y:S01]  /*2a200*/  ENDCOLLECTIVE ;  /* 0x000000000000791b */ /* 0x003fe20003800000 */
.L_x_822:
[----:B------:R-:W-:Y:S02]  /*2a210*/  SEL R49, R59, R74, P0 ;  /* 0x0000004a3b317207 */ /* 0x000fe40000000000 */
[----:B------:R-:W-:Y:S01]  /*2a220*/  SEL R51, R74, R59, P0 ;  /* 0x0000003b4a337207 */ /* 0x000fe20000000000 */
[----:B------:R-:W-:Y:S02]  /*2a230*/  IMAD.MOV.U32 R13, RZ, RZ, R76 ;  /* 0x000000ffff0d7224 */ /* 0x000fe400078e004c */
[----:B------:R-:W-:Y:S01]  /*2a240*/  IMAD.MOV.U32 R12, RZ, RZ, R3 ;  /* 0x000000ffff0c7224 */ /* 0x000fe200078e0003 */
[----:B------:R-:W-:-:S07]  /*2a250*/  MOV R61, R14 ;  /* 0x0000000e003d7202 */ /* 0x000fce0000000f00 */
[----:B------:R-:W-:Y:S05]  /*2a260*/  WARPSYNC.COLLECTIVE R15, `(.L_x_823) ;  /* 0x000000000f087348 */ /* 0x000fea0003c00000 */
[----:B------:R0:W1:Y:S02]  /*2a270*/  SHFL.IDX P6, R14, R13, R12, R11 ;  /* 0x0000000c0d0e7389 */ /* 0x00006400000c000b */
[----:B01----:R-:W-:Y:S01]  /*2a280*/  ENDCOLLECTIVE ;  /* 0x000000000000791b */ /* 0x003fe20003800000 */
.L_x_823:
[----:B------:R-:W-:Y:S01]  /*2a290*/  IMAD.MOV.U32 R13, RZ, RZ, R63 ;  /* 0x000000ffff0d7224 */ /* 0x000fe200078e003f */
[----:B------:R-:W-:Y:S01]  /*2a2a0*/  MOV R12, R0 ;  /* 0x00000000000c7202 */ /* 0x000fe20000000f00 */
[----:B------:R-:W-:-:S07]  /*2a2b0*/  IMAD.MOV.U32 R76, RZ, RZ, R14 ;  /* 0x000000ffff4c7224 */ /* 0x000fce00078e000e */
[----:B------:R-:W-:Y:S05]  /*2a2c0*/  WARPSYNC.COLLECTIVE R15, `(.L_x_824) ;  /* 0x000000000f087348 */ /* 0x000fea0003c00000 */
[----:B------:R0:W1:Y:S02]  /*2a2d0*/  SHFL.IDX P6, R14, R13, R12, R11 ;  /* 0x0000000c0d0e7389 */ /* 0x00006400000c000b */
[----:B01----:R-:W-:Y:S01]  /*2a2e0*/  ENDCOLLECTIVE ;  /* 0x000000000000791b */ /* 0x003fe20003800000 */
.L_x_824:
[----:B------:R-:W-:Y:S01]  /*2a2f0*/  SEL R45, R61, R76, P0 ;  /* 0x0000004c3d2d7207 */ /* 0x000fe20000000000 */
[----:B------:R-:W-:Y:S02]  /*2a300*/  IMAD.MOV.U32 R13, RZ, RZ, R78 ;  /* 0x000000ffff0d7224 */ /* 0x000fe400078e004e */
[----:B------:R-:W-:Y:S02]  /*2a310*/  IMAD.MOV.U32 R12, RZ, RZ, R3 ;  /* 0x000000ffff0c7224 */ /* 0x000fe400078e0003 */
[----:B------:R-:W-:-:S07]  /*2a320*/  IMAD.MOV.U32 R63, RZ, RZ, R14 ;  /* 0x000000ffff3f7224 */ /* 0x000fce00078e000e */
[----:B------:R-:W-:Y:S05]  /*2a330*/  WARPSYNC.COLLECTIVE R15, `(.L_x_825) ;  /* 0x000000000f087348 */ /* 0x000fea0003c00000 */
[----:B------:R0:W1:Y:S02]  /*2a340*/  SHFL.IDX P6, R14, R13, R12, R11 ;  /* 0x0000000c0d0e7389 */ /* 0x00006400000c000b */
[----:B01----:R-:W-:Y:S01]  /*2a350*/  ENDCOLLECTIVE ;  /* 0x000000000000791b */ /* 0x003fe20003800000 */
.L_x_825:
[----:B------:R-:W-:Y:S01]  /*2a360*/  MOV R13, R65 ;  /* 0x00000041000d7202 */ /* 0x000fe20000000f00 */
[----:B------:R-:W-:Y:S02]  /*2a370*/  IMAD.MOV.U32 R12, RZ, RZ, R0 ;  /* 0x000000ffff0c7224 */ /* 0x000fe400078e0000 */
[----:B------:R-:W-:Y:S02]  /*2a380*/  IMAD.MOV.U32 R0, RZ, RZ, RZ ;  /* 0x000000ffff007224 */ /* 0x000fe400078e00ff */
[----:B------:R-:W-:-:S07]  /*2a390*/  IMAD.MOV.U32 R78, RZ, RZ, R14 ;  /* 0x000000ffff4e7224 */ /* 0x000fce00078e000e */
[----:B------:R-:W-:Y:S05]  /*2a3a0*/  WARPSYNC.COLLECTIVE R15, `(.L_x_826) ;  /* 0x000000000f087348 */ /* 0x000fea0003c00000 */
[----:B------:R0:W1:Y:S02]  /*2a3b0*/  SHFL.IDX P6, R14, R13, R12, R11 ;  /* 0x0000000c0d0e7389 */ /* 0x00006400000c000b */
[----:B01----:R-:W-:Y:S01]  /*2a3c0*/  ENDCOLLECTIVE ;  /* 0x000000000000791b */ /* 0x003fe20003800000 */
.L_x_826:
[----:B------:R-:W-:Y:S01]  /*2a3d0*/  SEL R59, R78, R63, P0 ;  /* 0x0000003f4e3b7207 */ /* 0x000fe20000000000 */
[----:B------:R-:W-:Y:S02]  /*2a3e0*/  IMAD.MOV.U32 R13, RZ, RZ, R80 ;  /* 0x000000ffff0d7224 */ /* 0x000fe400078e0050 */
[----:B------:R-:W-:Y:S02]  /*2a3f0*/  IMAD.MOV.U32 R12, RZ, RZ, R3 ;  /* 0x000000ffff0c7224 */ /* 0x000fe400078e0003 */
[----:B------:R-:W-:-:S07]  /*2a400*/  IMAD.MOV.U32 R65, RZ, RZ, R14 ;  /* 0x000000ffff417224 */ /* 0x000fce00078e000e */
[----:B------:R-:W-:Y:S05]  /*2a410*/  WARPSYNC.COLLECTIVE R15, `(.L_x_827) ;  /* 0x000000000f087348 */ /* 0x000fea0003c00000 */
[----:B------:R0:W1:Y:S02]  /*2a420*/  SHFL.IDX P6, R14, R13, R12, R11 ;  /* 0x0000000c0d0e7389 */ /* 0x00006400000c000b */
[----:B01----:R-:W-:Y:S01]  /*2a430*/  ENDCOLLECTIVE ;  /* 0x000000000000791b */ /* 0x003fe20003800000 */
.L_x_827:
        /* <DEDUP_REMOVED lines=11> */
[----:B------:R-:W-:-:S02]  /*2a4f0*/  SEL R47, R76, R61, P0 ;  /* 0x0000003d4c2f7207 */ /* 0x000fc40000000000 */
[----:B------:R-:W-:Y:S01]  /*2a500*/  SEL R57, R63, R78, P0 ;  /* 0x0000004e3f397207 */ /* 0x000fe20000000000 */
[----:B------:R-:W-:Y:S06]  /*2a510*/  BRA `(.L_x_828) ;  /* 0xffffff5800307947 */ /* 0x000fec000383ffff */
.L_x_627:
[----:B------:R-:W0:Y:S01]  /*2a520*/  S2R R11, SR_TID.X ;  /* 0x00000000000b7919 */ /* 0x000e220000002100 */
[----:B------:R-:W-:Y:S01]  /*2a530*/  BSSY B1, `(.L_x_829) ;  /* 0x000000a000017945 */ /* 0x000fe20003800000 */
[----:B------:R-:W-:Y:S01]  /*2a540*/  IMAD.MOV.U32 R12, RZ, RZ, RZ ;  /* 0x000000ffff0c7224 */ /* 0x000fe200078e00ff */
[----:B------:R-:W-:Y:S02]  /*2a550*/  MOV R15, 0xffffffff ;  /* 0xffffffff000f7802 */ /* 0x000fe40000000f00 */
[----:B0-----:R-:W-:Y:S01]  /*2a560*/  SHF.R.U32.HI R8, RZ, 0x5, R11 ;  /* 0x00000005ff087819 */ /* 0x001fe2000001160b */
[----:B------:R-:W-:-:S03]  /*2a570*/  IMAD.MOV.U32 R11, RZ, RZ, 0x1f ;  /* 0x0000001fff0b7424 */ /* 0x000fc600078e00ff */
[----:B------:R-:W-:-:S05]  /*2a580*/  LOP3.LUT R8, R8, 0x3, RZ, 0xc0, !PT ;  /* 0x0000000308087812 */ /* 0x000fca00078ec0ff */
[----:B------:R-:W-:-:S07]  /*2a590*/  IMAD.MOV.U32 R13, RZ, RZ, R8 ;  /* 0x000000ffff0d7224 */ /* 0x000fce00078e0008 */
[----:B------:R-:W-:Y:S05]  /*2a5a0*/  WARPSYNC.COLLECTIVE R15, `(.L_x_830) ;  /* 0x000000000f087348 */ /* 0x000fea0003c00000 */
[----:B------:R0:W1:Y:S02]  /*2a5b0*/  SHFL.IDX P6, R14, R13, R12, R11 ;  /* 0x0000000c0d0e7389 */ /* 0x00006400000c000b */
[----:B01----:R-:W-:Y:S01]  /*2a5c0*/  ENDCOLLECTIVE ;  /* 0x000000000000791b */ /* 0x003fe20003800000 */
.L_x_830:
[----:B------:R-:W-:Y:S05]  /*2a5d0*/  BSYNC B1 ;  /* 0x0000000000017941 */ /* 0x000fea0003800000 */
.L_x_829:
[----:B------:R-:W-:Y:S05]  /*2a5e0*/  BRA `(.L_x_831) ;  /* 0xffffff84009c7947 */ /* 0x000fea000383ffff */
.L_x_629:
[----:B------:R-:W-:Y:S01]  /*2a5f0*/  BSSY B1, `(.L_x_832) ;  /* 0x0000006000017945 */ /* 0x000fe20003800000 */
[----:B------:R-:W-:-:S07]  /*2a600*/  IMAD.MOV.U32 R15, RZ, RZ, -0x1 ;  /* 0xffffffffff0f7424 */ /* 0x000fce00078e00ff */
[----:B0-----:R-:W-:Y:S05]  /*2a610*/  WARPSYNC.COLLECTIVE R15, `(.L_x_833) ;  /* 0x000000000f0c7348 */ /* 0x001fea0003c00000 */
[----:B------:R-:W-:Y:S02]  /*2a620*/  ELECT P6, UR62, PT ;  /* 0x00000000003e782f */ /* 0x000fe400038c0000 */
[----:B------:R-:W-:Y:S01]  /*2a630*/  MOV R14, UR62 ;  /* 0x0000003e000e7c02 */ /* 0x000fe20008000f00 */
[----:B0-----:R-:W-:Y:S10]  /*2a640*/  ENDCOLLECTIVE ;  /* 0x000000000000791b */ /* 0x001ff40003800000 */
.L_x_833:
[----:B------:R-:W-:Y:S05]  /*2a650*/  BSYNC B1 ;  /* 0x0000000000017941 */ /* 0x000fea0003800000 */
.L_x_832:
[----:B------:R-:W-:Y:S05]  /*2a660*/  BRA `(.L_x_628) ;  /* 0xffffff8400947947 */ /* 0x000fea000383ffff */
.L_x_631:
[----:B0-----:R0:W1:Y:S02]  /*2a670*/  SYNCS.PHASECHK.TRANS64.TRYWAIT P0, [R11+URZ+0x33420], R5 ;  /* 0x033420050b0075a7 */ /* 0x001064000800017f */
[----:B-1----:R-:W-:Y:S05]  /*2a680*/  @!P0 NANOSLEEP.SYNCS 0x989680 ;  /* 0x009896800000895d */ /* 0x002fea0003900000 */
[----:B------:R-:W1:Y:S02]  /*2a690*/  @!P0 SYNCS.PHASECHK.TRANS64 P0, [R11+URZ+0x33420], R5 ;  /* 0x033420050b0085a7 */ /* 0x000e64000800007f */
[----:B-1----:R-:W-:Y:S05]  /*2a6a0*/  @!P0 BRA `(.L_x_631) ;  /* 0xfffffffc00f08947 */ /* 0x002fea000383ffff */
[----:B------:R-:W-:Y:S05]  /*2a6b0*/  BRA `(.L_x_834) ;  /* 0xffffff8400b07947 */ /* 0x000fea000383ffff */
.L_x_635:
[----:B-1----:R1:W2:Y:S02]  /*2a6c0*/  SYNCS.PHASECHK.TRANS64.TRYWAIT P0, [R7+URZ+0x334a0], R12 ;  /* 0x0334a00c070075a7 */ /* 0x0022a4000800017f */
[----:B--2---:R-:W-:Y:S05]  /*2a6d0*/  @!P0 NANOSLEEP.SYNCS 0x989680 ;  /* 0x009896800000895d */ /* 0x004fea0003900000 */
[----:B------:R-:W2:Y:S02]  /*2a6e0*/  @!P0 SYNCS.PHASECHK.TRANS64 P0, [R7+URZ+0x334a0], R12 ;  /* 0x0334a00c070085a7 */ /* 0x000ea4000800007f */
[----:B--2---:R-:W-:Y:S05]  /*2a6f0*/  @!P0 BRA `(.L_x_635) ;  /* 0xfffffffc00f08947 */ /* 0x004fea000383ffff */
[----:B------:R-:W-:Y:S05]  /*2a700*/  BRA `(.L_x_835) ;  /* 0xffffff8400d07947 */ /* 0x000fea000383ffff */
.L_x_642:
[----:B0-----:R0:W2:Y:S02]  /*2a710*/  SYNCS.PHASECHK.TRANS64.TRYWAIT P0, [R7+URZ+0x334c0], R12 ;  /* 0x0334c00c070075a7 */ /* 0x0010a4000800017f */
[----:B--2---:R-:W-:Y:S05]  /*2a720*/  @!P0 NANOSLEEP.SYNCS 0x989680 ;  /* 0x009896800000895d */ /* 0x004fea0003900000 */
[----:B------:R-:W2:Y:S02]  /*2a730*/  @!P0 SYNCS.PHASECHK.TRANS64 P0, [R7+URZ+0x334c0], R12 ;  /* 0x0334c00c070085a7 */ /* 0x000ea4000800007f */
[----:B--2---:R-:W-:Y:S05]  /*2a740*/  @!P0 BRA `(.L_x_642) ;  /* 0xfffffffc00f08947 */ /* 0x004fea000383ffff */
[----:B------:R-:W-:Y:S05]  /*2a750*/  BRA `(.L_x_836) ;  /* 0xffffff8800d07947 */ /* 0x000fea000383ffff */
.L_x_651:
[----:B0-----:R0:W1:Y:S02]  /*2a760*/  SYNCS.PHASECHK.TRANS64.TRYWAIT P1, [R7+URZ+0x334a0], R6 ;  /* 0x0334a006070075a7 */ /* 0x001064000802017f */
[----:B-1----:R-:W-:Y:S05]  /*2a770*/  @!P1 NANOSLEEP.SYNCS 0x989680 ;  /* 0x009896800000995d */ /* 0x002fea0003900000 */
[----:B------:R-:W1:Y:S02]  /*2a780*/  @!P1 SYNCS.PHASECHK.TRANS64 P1, [R7+URZ+0x334a0], R6 ;  /* 0x0334a006070095a7 */ /* 0x000e64000802007f */
[----:B-1----:R-:W-:Y:S05]  /*2a790*/  @!P1 BRA `(.L_x_651) ;  /* 0xfffffffc00f09947 */ /* 0x002fea000383ffff */
[----:B------:R-:W-:Y:S05]  /*2a7a0*/  BRA `(.L_x_837) ;  /* 0xffffff9000287947 */ /* 0x000fea000383ffff */
.L_x_658:
[----:B-1----:R1:W2:Y:S02]  /*2a7b0*/  SYNCS.PHASECHK.TRANS64.TRYWAIT P1, [R7+URZ+0x334c0], R6 ;  /* 0x0334c006070075a7 */ /* 0x0022a4000802017f */
[----:B--2---:R-:W-:Y:S05]  /*2a7c0*/  @!P1 NANOSLEEP.SYNCS 0x989680 ;  /* 0x009896800000995d */ /* 0x004fea0003900000 */
[----:B------:R-:W2:Y:S02]  /*2a7d0*/  @!P1 SYNCS.PHASECHK.TRANS64 P1, [R7+URZ+0x334c0], R6 ;  /* 0x0334c006070095a7 */ /* 0x000ea4000802007f */
[----:B--2---:R-:W-:Y:S05]  /*2a7e0*/  @!P1 BRA `(.L_x_658) ;  /* 0xfffffffc00f09947 */ /* 0x004fea000383ffff */
[----:B------:R-:W-:Y:S05]  /*2a7f0*/  BRA `(.L_x_838) ;  /* 0xffffff9400207947 */ /* 0x000fea000383ffff */
.L_x_675:
[----:B------:R-:W0:Y:S01]  /*2a800*/  S2R R7, SR_TID.X ;  /* 0x0000000000077919 */ /* 0x000e220000002100 */
[----:B------:R-:W-:Y:S01]  /*2a810*/  BSSY B0, `(.L_x_839) ;  /* 0x000000a000007945 */ /* 0x000fe20003800000 */
[----:B------:R-:W-:Y:S01]  /*2a820*/  IMAD.MOV.U32 R12, RZ, RZ, RZ ;  /* 0x000000ffff0c7224 */ /* 0x000fe200078e00ff */
[----:B------:R-:W-:Y:S01]  /*2a830*/  MOV R15, 0xffffffff ;  /* 0xffffffff000f7802 */ /* 0x000fe20000000f00 */
[----:B------:R-:W-:Y:S01]  /*2a840*/  IMAD.MOV.U32 R11, RZ, RZ, 0x1f ;  /* 0x0000001fff0b7424 */ /* 0x000fe200078e00ff */
[----:B0-----:R-:W-:-:S04]  /*2a850*/  SHF.R.U32.HI R7, RZ, 0x5, R7 ;  /* 0x00000005ff077819 */ /* 0x001fc80000011607 */
[----:B------:R-:W-:-:S05]  /*2a860*/  LOP3.LUT R7, R7, 0x3, RZ, 0xc0, !PT ;  /* 0x0000000307077812 */ /* 0x000fca00078ec0ff */
[----:B------:R-:W-:-:S07]  /*2a870*/  IMAD.MOV.U32 R13, RZ, RZ, R7 ;  /* 0x000000ffff0d7224 */ /* 0x000fce00078e0007 */
[----:B------:R-:W-:Y:S05]  /*2a880*/  WARPSYNC.COLLECTIVE R15, `(.L_x_840) ;  /* 0x000000000f087348 */ /* 0x000fea0003c00000 */
[----:B------:R0:W1:Y:S02]  /*2a890*/  SHFL.IDX P6, R14, R13, R12, R11 ;  /* 0x0000000c0d0e7389 */ /* 0x00006400000c000b */
[----:B01----:R-:W-:Y:S01]  /*2a8a0*/  ENDCOLLECTIVE ;  /* 0x000000000000791b */ /* 0x003fe20003800000 */
.L_x_840:
[----:B------:R-:W-:Y:S05]  /*2a8b0*/  BSYNC B0 ;  /* 0x0000000000007941 */ /* 0x000fea0003800000 */
.L_x_839:
[----:B------:R-:W-:Y:S05]  /*2a8c0*/  BRA `(.L_x_841) ;  /* 0xffffffa400107947 */ /* 0x000fea000383ffff */
.L_x_677:
[----:B------:R-:W-:Y:S01]  /*2a8d0*/  BSSY B0, `(.L_x_842) ;  /* 0x0000006000007945 */ /* 0x000fe20003800000 */
[----:B------:R-:W-:-:S07]  /*2a8e0*/  IMAD.MOV.U32 R15, RZ, RZ, -0x1 ;  /* 0xffffffffff0f7424 */ /* 0x000fce00078e00ff */
[----:B0-----:R-:W-:Y:S05]  /*2a8f0*/  WARPSYNC.COLLECTIVE R15, `(.L_x_843) ;  /* 0x000000000f0c7348 */ /* 0x001fea0003c00000 */
[----:B------:R-:W-:Y:S02]  /*2a900*/  ELECT P6, UR62, PT ;  /* 0x00000000003e782f */ /* 0x000fe400038c0000 */
[----:B------:R-:W-:Y:S01]  /*2a910*/  MOV R14, UR62 ;  /* 0x0000003e000e7c02 */ /* 0x000fe20008000f00 */
[----:B0-----:R-:W-:Y:S10]  /*2a920*/  ENDCOLLECTIVE ;  /* 0x000000000000791b */ /* 0x001ff40003800000 */
.L_x_843:
[----:B------:R-:W-:Y:S05]  /*2a930*/  BSYNC B0 ;  /* 0x0000000000007941 */ /* 0x000fea0003800000 */
.L_x_842:
[----:B------:R-:W-:Y:S05]  /*2a940*/  BRA `(.L_x_844) ;  /* 0xffffffa400087947 */ /* 0x000fea000383ffff */
.L_x_680:
[----:B0-----:R0:W1:Y:S02]  /*2a950*/  SYNCS.PHASECHK.TRANS64.TRYWAIT P2, [R4+URZ+0x33480], R8 ;  /* 0x03348008040075a7 */ /* 0x001064000804017f */
[----:B-1----:R-:W-:Y:S05]  /*2a960*/  @!P2 NANOSLEEP.SYNCS 0x989680 ;  /* 0x009896800000a95d */ /* 0x002fea0003900000 */
[----:B------:R-:W1:Y:S02]  /*2a970*/  @!P2 SYNCS.PHASECHK.TRANS64 P2, [R4+URZ+0x33480], R8 ;  /* 0x033480080400a5a7 */ /* 0x000e64000804007f */
[----:B-1----:R-:W-:Y:S05]  /*2a980*/  @!P2 BRA `(.L_x_680) ;  /* 0xfffffffc00f0a947 */ /* 0x002fea000383ffff */
[----:B------:R-:W-:Y:S05]  /*2a990*/  BRA `(.L_x_845) ;  /* 0xffffffa400847947 */ /* 0x000fea000383ffff */
.L_x_682:
[----:B-1----:R1:W2:Y:S02]  /*2a9a0*/  SYNCS.PHASECHK.TRANS64.TRYWAIT P2, [R4+URZ+0x33440], R8 ;  /* 0x03344008040075a7 */ /* 0x0022a4000804017f */
[----:B--2---:R-:W-:Y:S05]  /*2a9b0*/  @!P2 NANOSLEEP.SYNCS 0x989680 ;  /* 0x009896800000a95d */ /* 0x004fea0003900000 */
[----:B------:R-:W2:Y:S02]  /*2a9c0*/  @!P2 SYNCS.PHASECHK.TRANS64 P2, [R4+URZ+0x33440], R8 ;  /* 0x033440080400a5a7 */ /* 0x000ea4000804007f */
[----:B--2---:R-:W-:Y:S05]  /*2a9d0*/  @!P2 BRA `(.L_x_682) ;  /* 0xfffffffc00f0a947 */ /* 0x004fea000383ffff */
[----:B------:R-:W-:Y:S05]  /*2a9e0*/  BRA `(.L_x_846) ;  /* 0xffffffa800107947 */ /* 0x000fea000383ffff */
.L_x_685:
[----:B-1----:R-:W1:Y:S01]  /*2a9f0*/  S2R R5, SR_CgaCtaId ;  /* 0x0000000000057919 */ /* 0x002e620000008800 */
[----:B------:R-:W-:-:S04]  /*2aa00*/  MOV R4, 0x400 ;  /* 0x0000040000047802 */ /* 0x000fc80000000f00 */
[----:B-1----:R-:W-:-:S04]  /*2aa10*/  LEA R4, R5, R4, 0x18 ;  /* 0x0000000405047211 */ /* 0x002fc800078ec0ff */
[----:B------:R1:W2:Y:S03]  /*2aa20*/  SYNCS.PHASECHK.TRANS64.TRYWAIT P0, [R4+URZ+0x33420], R3 ;  /* 0x03342003040075a7 */ /* 0x0002a6000800017f */
[----:B--2---:R-:W-:Y:S05]  /*2aa30*/  @!P0 NANOSLEEP.SYNCS 0x989680 ;  /* 0x009896800000895d */ /* 0x004fea0003900000 */
[----:B------:R-:W2:Y:S02]  /*2aa40*/  @!P0 SYNCS.PHASECHK.TRANS64 P0, [R4+URZ+0x33420], R3 ;  /* 0x03342003040085a7 */ /* 0x000ea4000800007f */
[----:B--2---:R-:W-:Y:S05]  /*2aa50*/  @!P0 BRA `(.L_x_685) ;  /* 0xfffffffc00e48947 */ /* 0x004fea000383ffff */
[----:B------:R-:W-:Y:S05]  /*2aa60*/  BRA `(.L_x_847) ;  /* 0xffffffac003c7947 */ /* 0x000fea000383ffff */
.L_x_691:
[----:B-1----:R1:W2:Y:S02]  /*2aa70*/  SYNCS.PHASECHK.TRANS64.TRYWAIT P0, [R5+URZ+0x33480], R4 ;  /* 0x03348004050075a7 */ /* 0x0022a4000800017f */
[----:B--2---:R-:W-:Y:S05]  /*2aa80*/  @!P0 NANOSLEEP.SYNCS 0x989680 ;  /* 0x009896800000895d */ /* 0x004fea0003900000 */
[----:B------:R-:W2:Y:S02]  /*2aa90*/  @!P0 SYNCS.PHASECHK.TRANS64 P0, [R5+URZ+0x33480], R4 ;  /* 0x03348004050085a7 */ /* 0x000ea4000800007f */
[----:B--2---:R-:W-:Y:S05]  /*2aaa0*/  @!P0 BRA `(.L_x_691) ;  /* 0xfffffffc00f08947 */ /* 0x004fea000383ffff */
[----:B------:R-:W-:Y:S05]  /*2aab0*/  BRA `(.L_x_848) ;  /* 0xffffffac00f47947 */ /* 0x000fea000383ffff */
.L_x_698:
[----:B0-----:R0:W2:Y:S02]  /*2aac0*/  SYNCS.PHASECHK.TRANS64.TRYWAIT P0, [R5+URZ+0x33440], R4 ;  /* 0x03344004050075a7 */ /* 0x0010a4000800017f */
[----:B--2---:R-:W-:Y:S05]  /*2aad0*/  @!P0 NANOSLEEP.SYNCS 0x989680 ;  /* 0x009896800000895d */ /* 0x004fea0003900000 */
[----:B------:R-:W2:Y:S02]  /*2aae0*/  @!P0 SYNCS.PHASECHK.TRANS64 P0, [R5+URZ+0x33440], R4 ;  /* 0x03344004050085a7 */ /* 0x000ea4000800007f */
[----:B--2---:R-:W-:Y:S05]  /*2aaf0*/  @!P0 BRA `(.L_x_698) ;  /* 0xfffffffc00f08947 */ /* 0x004fea000383ffff */
[----:B------:R-:W-:Y:S05]  /*2ab00*/  BRA `(.L_x_849) ;  /* 0xffffffb400007947 */ /* 0x000fea000383ffff */
.L_x_706:
[----:B-1----:R1:W2:Y:S02]  /*2ab10*/  SYNCS.PHASECHK.TRANS64.TRYWAIT P2, [R14+URZ+0x33470], R3 ;  /* 0x033470030e0075a7 */ /* 0x0022a4000804017f */
[----:B--2---:R-:W-:Y:S05]  /*2ab20*/  @!P2 NANOSLEEP.SYNCS 0x989680 ;  /* 0x009896800000a95d */ /* 0x004fea0003900000 */
[----:B------:R-:W2:Y:S02]  /*2ab30*/  @!P2 SYNCS.PHASECHK.TRANS64 P2, [R14+URZ+0x33470], R3 ;  /* 0x033470030e00a5a7 */ /* 0x000ea4000804007f */
[----:B--2---:R-:W-:Y:S05]  /*2ab40*/  @!P2 BRA `(.L_x_706) ;  /* 0xfffffffc00f0a947 */ /* 0x004fea000383ffff */
[----:B------:R-:W-:Y:S05]  /*2ab50*/  BRA `(.L_x_850) ;  /* 0xffffffb800207947 */ /* 0x000fea000383ffff */
.L_x_708:
[----:B0-----:R0:W1:Y:S02]  /*2ab60*/  SYNCS.PHASECHK.TRANS64.TRYWAIT P2, [R14+URZ+0x33460], R3 ;  /* 0x033460030e0075a7 */ /* 0x001064000804017f */
[----:B-1----:R-:W-:Y:S05]  /*2ab70*/  @!P2 NANOSLEEP.SYNCS 0x989680 ;  /* 0x009896800000a95d */ /* 0x002fea0003900000 */
[----:B------:R-:W1:Y:S02]  /*2ab80*/  @!P2 SYNCS.PHASECHK.TRANS64 P2, [R14+URZ+0x33460], R3 ;  /* 0x033460030e00a5a7 */ /* 0x000e64000804007f */
[----:B-1----:R-:W-:Y:S05]  /*2ab90*/  @!P2 BRA `(.L_x_708) ;  /* 0xfffffffc00f0a947 */ /* 0x002fea000383ffff */
[----:B------:R-:W-:Y:S05]  /*2aba0*/  BRA `(.L_x_851) ;  /* 0xffffffb800287947 */ /* 0x000fea000383ffff */
.L_x_715:
[----:B-1----:R1:W3:Y:S02]  /*2abb0*/  SYNCS.PHASECHK.TRANS64.TRYWAIT P0, [R3+URZ+0x33470], R0 ;  /* 0x03347000030075a7 */ /* 0x0022e4000800017f */
[----:B---3--:R-:W-:Y:S05]  /*2abc0*/  @!P0 NANOSLEEP.SYNCS 0x989680 ;  /* 0x009896800000895d */ /* 0x008fea0003900000 */
[----:B------:R-:W3:Y:S02]  /*2abd0*/  @!P0 SYNCS.PHASECHK.TRANS64 P0, [R3+URZ+0x33470], R0 ;  /* 0x03347000030085a7 */ /* 0x000ee4000800007f */
[----:B---3--:R-:W-:Y:S05]  /*2abe0*/  @!P0 BRA `(.L_x_715) ;  /* 0xfffffffc00f08947 */ /* 0x008fea000383ffff */
[----:B------:R-:W-:Y:S05]  /*2abf0*/  BRA `(.L_x_852) ;  /* 0xffffffc0006c7947 */ /* 0x000fea000383ffff */
.L_x_717:
[----:B0-----:R0:W1:Y:S02]  /*2ac00*/  SYNCS.PHASECHK.TRANS64.TRYWAIT P0, [R3+URZ+0x33460], R6 ;  /* 0x03346006030075a7 */ /* 0x001064000800017f */
[----:B-1----:R-:W-:Y:S05]  /*2ac10*/  @!P0 NANOSLEEP.SYNCS 0x989680 ;  /* 0x009896800000895d */ /* 0x002fea0003900000 */
[----:B------:R-:W1:Y:S02]  /*2ac20*/  @!P0 SYNCS.PHASECHK.TRANS64 P0, [R3+URZ+0x33460], R6 ;  /* 0x03346006030085a7 */ /* 0x000e64000800007f */
[----:B-1----:R-:W-:Y:S05]  /*2ac30*/  @!P0 BRA `(.L_x_717) ;  /* 0xfffffffc00f08947 */ /* 0x002fea000383ffff */
[----:B------:R-:W-:Y:S05]  /*2ac40*/  BRA `(.L_x_853) ;  /* 0xffffffc000a07947 */ /* 0x000fea000383ffff */
.L_x_721:
[----:B------:R-:W-:Y:S01]  /*2ac50*/  BSSY B0, `(.L_x_854) ;  /* 0x0000008000007945 */ /* 0x000fe20003800000 */
[----:B------:R-:W-:Y:S01]  /*2ac60*/  IMAD.MOV.U32 R13, RZ, RZ, R16 ;  /* 0x000000ffff0d7224 */ /* 0x000fe200078e0010 */
[----:B------:R-:W-:Y:S01]  /*2ac70*/  MOV R15, 0xffffffff ;  /* 0xffffffff000f7802 */ /* 0x000fe20000000f00 */
[----:B------:R-:W-:Y:S02]  /*2ac80*/  IMAD.MOV.U32 R12, RZ, RZ, RZ ;  /* 0x000000ffff0c7224 */ /* 0x000fe400078e00ff */
[----:B------:R-:W-:-:S07]  /*2ac90*/  IMAD.MOV.U32 R11, RZ, RZ, 0x1f ;  /* 0x0000001fff0b7424 */ /* 0x000fce00078e00ff */
[----:B------:R-:W-:Y:S05]  /*2aca0*/  WARPSYNC.COLLECTIVE R15, `(.L_x_855) ;  /* 0x000000000f087348 */ /* 0x000fea0003c00000 */
[----:B------:R0:W1:Y:S02]  /*2acb0*/  SHFL.IDX P6, R14, R13, R12, R11 ;  /* 0x0000000c0d0e7389 */ /* 0x00006400000c000b */
[----:B01----:R-:W-:Y:S01]  /*2acc0*/  ENDCOLLECTIVE ;  /* 0x000000000000791b */ /* 0x003fe20003800000 */
.L_x_855:
[----:B------:R-:W-:Y:S05]  /*2acd0*/  BSYNC B0 ;  /* 0x0000000000007941 */ /* 0x000fea0003800000 */
.L_x_854:
[----:B------:R-:W-:Y:S01]  /*2ace0*/  IMAD.MOV.U32 R13, RZ, RZ, R16 ;  /* 0x000000ffff0d7224 */ /* 0x000fe200078e0010 */
[----:B------:R-:W-:Y:S01]  /*2acf0*/  MOV R15, 0xffffffff ;  /* 0xffffffff000f7802 */ /* 0x000fe20000000f00 */
[----:B------:R-:W-:Y:S02]  /*2ad00*/  IMAD.MOV.U32 R12, RZ, RZ, 0x1 ;  /* 0x00000001ff0c7424 */ /* 0x000fe400078e00ff */
[----:B------:R-:W-:Y:S02]  /*2ad10*/  IMAD.MOV.U32 R11, RZ, RZ, 0x1f ;  /* 0x0000001fff0b7424 */ /* 0x000fe400078e00ff */
[----:B------:R-:W-:Y:S02]  /*2ad20*/  IMAD.IADD R5, R19, 0x1, R8 ;  /* 0x0000000113057824 */ /* 0x000fe400078e0208 */
[----:B------:R-:W-:-:S07]  /*2ad30*/  IMAD.MOV.U32 R0, RZ, RZ, R14 ;  /* 0x000000ffff007224 */ /* 0x000fce00078e000e */
[----:B------:R-:W-:Y:S05]  /*2ad40*/  WARPSYNC.COLLECTIVE R15, `(.L_x_856) ;  /* 0x000000000f087348 */ /* 0x000fea0003c00000 */
[----:B------:R0:W1:Y:S02]  /*2ad50*/  SHFL.IDX P6, R14, R13, R12, R11 ;  /* 0x0000000c0d0e7389 */ /* 0x00006400000c000b */
[----:B01----:R-:W-:Y:S01]  /*2ad60*/  ENDCOLLECTIVE ;  /* 0x000000000000791b */ /* 0x003fe20003800000 */
.L_x_856:
[----:B------:R-:W-:Y:S02]  /*2ad70*/  ULDC UR4, c[0x0][0xc14] ;  /* 0x0003050000047ab9 */ /* 0x000fe40000000800 */
[----:B------:R-:W-:-:S13]  /*2ad80*/  ISETP.GE.OR P1, PT, R5, UR4, !P0 ;  /* 0x0000000405007c0c */ /* 0x000fda000c726670 */
[----:B------:R-:W0:Y:S01]  /*2ad90*/  @!P1 LDC.64 R2, c[0x0][0xc58] ;  /* 0x00031600ff029b82 */ /* 0x000e220000000a00 */
[----:B------:R-:W-:Y:S02]  /*2ada0*/  IMAD.MOV.U32 R11, RZ, RZ, RZ ;  /* 0x000000ffff0b7224 */ /* 0x000fe400078e00ff */
[----:B------:R-:W-:Y:S02]  /*2adb0*/  IMAD.MOV.U32 R4, RZ, RZ, R14 ;  /* 0x000000ffff047224 */ /* 0x000fe400078e000e */
[----:B0-----:R-:W-:-:S06]  /*2adc0*/  @!P1 IMAD.WIDE R2, R5, 0x4, R2 ;  /* 0x0000000405029825 */ /* 0x001fcc00078e0202 */
[----:B------:R0:W2:Y:S01]  /*2add0*/  @!P1 LDG.E R3, desc[UR54][R2.64] ;  /* 0x0000003602039981 */ /* 0x0000a2000c1e1900 */
[C---:B------:R-:W-:Y:S02]  /*2ade0*/  ISETP.GE.U32.AND P2, PT, R8.reuse, 0x2, PT ;  /* 0x000000020800780c */ /* 0x040fe40003f46070 */
[C---:B------:R-:W-:Y:S02]  /*2adf0*/  ISETP.GE.U32.AND P3, PT, R8.reuse, 0x4, PT ;  /* 0x000000040800780c */ /* 0x040fe40003f66070 */
[C---:B------:R-:W-:Y:S02]  /*2ae00*/  ISETP.GE.U32.AND P4, PT, R8.reuse, 0x8, PT ;  /* 0x000000080800780c */ /* 0x040fe40003f86070 */
[C---:B------:R-:W-:Y:S01]  /*2ae10*/  ISETP.GE.U32.AND P5, PT, R8.reuse, 0x10, PT ;  /* 0x000000100800780c */ /* 0x040fe20003fa6070 */
[----:B0-----:R-:W-:Y:S02]  /*2ae20*/  IMAD.MOV.U32 R2, RZ, RZ, RZ ;  /* 0x000000ffff027224 */ /* 0x001fe400078e00ff */
[----:B--2---:R-:W-:Y:S01]  /*2ae30*/  @!P1 IMAD.MOV.U32 R2, RZ, RZ, R3 ;  /* 0x000000ffff029224 */ /* 0x004fe200078e0003 */
[----:B------:R-:W-:-:S04]  /*2ae40*/  ISETP.NE.AND P1, PT, R8, RZ, PT ;  /* 0x000000ff0800720c */ /* 0x000fc80003f25270 */
[----:B------:R-:W-:-:S09]  /*2ae50*/  MOV R13, R2 ;  /* 0x00000002000d7202 */ /* 0x000fd20000000f00 */
[----:B------:R-:W-:Y:S05]  /*2ae60*/  WARPSYNC.COLLECTIVE R15, `(.L_x_857) ;  /* 0x000000000f087348 */ /* 0x000fea0003c00000 */
[----:B------:R0:W1:Y:S02]  /*2ae70*/  SHFL.UP P6, R14, R13, R12, R11 ;  /* 0x0400000c0d0e7389 */ /* 0x00006400000c000b */
[----:B01----:R-:W-:Y:S01]  /*2ae80*/  ENDCOLLECTIVE ;  /* 0x000000000000791b */ /* 0x003fe20003800000 */
.L_x_857:
[----:B------:R-:W-:Y:S01]  /*2ae90*/  IMAD.MOV.U32 R12, RZ, RZ, 0x2 ;  /* 0x00000002ff0c7424 */ /* 0x000fe200078e00ff */
[----:B------:R-:W-:-:S05]  /*2aea0*/  SEL R5, R14, RZ, P1 ;  /* 0x000000ff0e057207 */ /* 0x000fca0000800000 */
[----:B------:R-:W-:-:S04]  /*2aeb0*/  IMAD.IADD R5, R2, 0x1, R5 ;  /* 0x0000000102057824 */ /* 0x000fc800078e0205 */
[----:B------:R-:W-:-:S07]  /*2aec0*/  IMAD.MOV.U32 R13, RZ, RZ, R5 ;  /* 0x000000ffff0d7224 */ /* 0x000fce00078e0005 */
[----:B------:R-:W-:Y:S05]  /*2aed0*/  WARPSYNC.COLLECTIVE R15, `(.L_x_858) ;  /* 0x000000000f087348 */ /* 0x000fea0003c00000 */
[----:B------:R0:W1:Y:S02]  /*2aee0*/  SHFL.UP P6, R14, R13, R12, R11 ;  /* 0x0400000c0d0e7389 */ /* 0x00006400000c000b */
[----:B01----:R-:W-:Y:S01]  /*2aef0*/  ENDCOLLECTIVE ;  /* 0x000000000000791b */ /* 0x003fe20003800000 */
.L_x_858:
[----:B------:R-:W-:Y:S01]  /*2af00*/  IMAD.MOV.U32 R12, RZ, RZ, 0x4 ;  /* 0x00000004ff0c7424 */ /* 0x000fe200078e00ff */
[----:B------:R-:W-:-:S04]  /*2af10*/  SEL R6, R14, RZ, P2 ;  /* 0x000000ff0e067207 */ /* 0x000fc80001000000 */
[----:B------:R-:W-:-:S05]  /*2af20*/  IADD3 R6, R5, R6, RZ ;  /* 0x0000000605067210 */ /* 0x000fca0007ffe0ff */
[----:B------:R-:W-:-:S07]  /*2af30*/  IMAD.MOV.U32 R13, RZ, RZ, R6 ;  /* 0x000000ffff0d7224 */ /* 0x000fce00078e0006 */
[----:B------:R-:W-:Y:S05]  /*2af40*/  WARPSYNC.COLLECTIVE R15, `(.L_x_859) ;  /* 0x000000000f087348 */ /* 0x000fea0003c00000 */
[----:B------:R0:W1:Y:S02]  /*2af50*/  SHFL.UP P6, R14, R13, R12, R11 ;  /* 0x0400000c0d0e7389 */ /* 0x00006400000c000b */
[----:B01----:R-:W-:Y:S01]  /*2af60*/  ENDCOLLECTIVE ;  /* 0x000000000000791b */ /* 0x003fe20003800000 */
.L_x_859:
[----:B------:R-:W-:Y:S02]  /*2af70*/  MOV R12, 0x8 ;  /* 0x00000008000c7802 */ /* 0x000fe40000000f00 */
[----:B------:R-:W-:-:S05]  /*2af80*/  SEL R7, R14, RZ, P3 ;  /* 0x000000ff0e077207 */ /* 0x000fca0001800000 */
[----:B------:R-:W-:-:S04]  /*2af90*/  IMAD.IADD R7, R6, 0x1, R7 ;  /* 0x0000000106077824 */ /* 0x000fc800078e0207 */
[----:B------:R-:W-:-:S07]  /*2afa0*/  IMAD.MOV.U32 R13, RZ, RZ, R7 ;  /* 0x000000ffff0d7224 */ /* 0x000fce00078e0007 */
[----:B------:R-:W-:Y:S05]  /*2afb0*/  WARPSYNC.COLLECTIVE R15, `(.L_x_860) ;  /* 0x000000000f087348 */ /* 0x000fea0003c00000 */
[----:B------:R0:W1:Y:S02]  /*2afc0*/  SHFL.UP P6, R14, R13, R12, R11 ;  /* 0x0400000c0d0e7389 */ /* 0x00006400000c000b */
[----:B01----:R-:W-:Y:S01]  /*2afd0*/  ENDCOLLECTIVE ;  /* 0x000000000000791b */ /* 0x003fe20003800000 */
.L_x_860:
[----:B------:R-:W-:Y:S01]  /*2afe0*/  IMAD.MOV.U32 R12, RZ, RZ, 0x10 ;  /* 0x00000010ff0c7424 */ /* 0x000fe200078e00ff */
[----:B------:R-:W-:-:S05]  /*2aff0*/  SEL R14, R14, RZ, P4 ;  /* 0x000000ff0e0e7207 */ /* 0x000fca0002000000 */
[----:B------:R-:W-:-:S04]  /*2b000*/  IMAD.IADD R5, R7, 0x1, R14 ;  /* 0x0000000107057824 */ /* 0x000fc800078e020e */
[----:B------:R-:W-:-:S07]  /*2b010*/  IMAD.MOV.U32 R13, RZ, RZ, R5 ;  /* 0x000000ffff0d7224 */ /* 0x000fce00078e0005 */
[----:B------:R-:W-:Y:S05]  /*2b020*/  WARPSYNC.COLLECTIVE R15, `(.L_x_861) ;  /* 0x000000000f087348 */ /* 0x000fea0003c00000 */
[----:B------:R0:W1:Y:S02]  /*2b030*/  SHFL.UP P6, R14, R13, R12, R11 ;  /* 0x0400000c0d0e7389 */ /* 0x00006400000c000b */
[----:B01----:R-:W-:Y:S01]  /*2b040*/  ENDCOLLECTIVE ;  /* 0x000000000000791b */ /* 0x003fe20003800000 */
.L_x_861:
[----:B------:R-:W-:Y:S02]  /*2b050*/  IMAD.MOV.U32 R12, RZ, RZ, 0x1f ;  /* 0x0000001fff0c7424 */ /* 0x000fe400078e00ff */
[----:B------:R-:W-:Y:S01]  /*2b060*/  IMAD.MOV.U32 R11, RZ, RZ, 0x1f ;  /* 0x0000001fff0b7424 */ /* 0x000fe200078e00ff */
[----:B------:R-:W-:-:S05]  /*2b070*/  SEL R14, R14, RZ, P5 ;  /* 0x000000ff0e0e7207 */ /* 0x000fca0002800000 */
[----:B------:R-:W-:-:S05]  /*2b080*/  IMAD.IADD R3, R5, 0x1, R14 ;  /* 0x0000000105037824 */ /* 0x000fca00078e020e */
[----:B------:R-:W-:-:S07]  /*2b090*/  MOV R13, R3 ;  /* 0x00000003000d7202 */ /* 0x000fce0000000f00 */
[----:B------:R-:W-:Y:S05]  /*2b0a0*/  WARPSYNC.COLLECTIVE R15, `(.L_x_862) ;  /* 0x000000000f087348 */ /* 0x000fea0003c00000 */
[----:B------:R0:W1:Y:S02]  /*2b0b0*/  SHFL.IDX P6, R14, R13, R12, R11 ;  /* 0x0000000c0d0e7389 */ /* 0x00006400000c000b */
[----:B01----:R-:W-:Y:S01]  /*2b0c0*/  ENDCOLLECTIVE ;  /* 0x000000000000791b */ /* 0x003fe20003800000 */
.L_x_862:
[----:B------:R-:W-:Y:S05]  /*2b0d0*/  BRA `(.L_x_863) ;  /* 0xffffffc800007947 */ /* 0x000fea000383ffff */
.L_x_726:
[----:B------:R-:W-:Y:S01]  /*2b0e0*/  BSSY B0, `(.L_x_864) ;  /* 0x0000008000007945 */ /* 0x000fe20003800000 */
[----:B-----5:R-:W-:Y:S01]  /*2b0f0*/  IMAD.MOV.U32 R13, RZ, RZ, R2 ;  /* 0x000000ffff0d7224 */ /* 0x020fe200078e0002 */
[----:B------:R-:W-:Y:S01]  /*2b100*/  MOV R11, RZ ;  /* 0x000000ff000b7202 */ /* 0x000fe20000000f00 */
[----:B------:R-:W-:Y:S02]  /*2b110*/  IMAD.MOV.U32 R12, RZ, RZ, 0x1 ;  /* 0x00000001ff0c7424 */ /* 0x000fe400078e00ff */
[----:B------:R-:W-:-:S07]  /*2b120*/  IMAD.MOV.U32 R15, RZ, RZ, -0x1 ;  /* 0xffffffffff0f7424 */ /* 0x000fce00078e00ff */
[----:B01----:R-:W-:Y:S05]  /*2b130*/  WARPSYNC.COLLECTIVE R15, `(.L_x_865) ;  /* 0x000000000f087348 */ /* 0x003fea0003c00000 */
[----:B------:R2:W3:Y:S02]  /*2b140*/  SHFL.UP P6, R14, R13, R12, R11 ;  /* 0x0400000c0d0e7389 */ /* 0x0004e400000c000b */
[----:B0123--:R-:W-:Y:S01]  /*2b150*/  ENDCOLLECTIVE ;  /* 0x000000000000791b */ /* 0x00ffe20003800000 */
.L_x_865:
[----:B------:R-:W-:Y:S05]  /*2b160*/  BSYNC B0 ;  /* 0x0000000000007941 */ /* 0x000fea0003800000 */
.L_x_864:
[----:B------:R-:W-:Y:S01]  /*2b170*/  SEL R13, R14, RZ, P1 ;  /* 0x000000ff0e0d7207 */ /* 0x000fe20000800000 */
[----:B------:R-:W-:Y:S01]  /*2b180*/  IMAD.MOV.U32 R12, RZ, RZ, 0x2 ;  /* 0x00000002ff0c7424 */ /* 0x000fe200078e00ff */
[----:B------:R-:W-:Y:S01]  /*2b190*/  MOV R15, 0xffffffff ;  /* 0xffffffff000f7802 */ /* 0x000fe20000000f00 */
[----:B------:R-:W-:Y:S02]  /*2b1a0*/  IMAD.MOV.U32 R11, RZ, RZ, RZ ;  /* 0x000000ffff0b7224 */ /* 0x000fe400078e00ff */
[----:B------:R-:W-:-:S07]  /*2b1b0*/  IMAD.IADD R13, R2, 0x1, R13 ;  /* 0x00000001020d7824 */ /* 0x000fce00078e020d */
[----:B------:R-:W-:Y:S05]  /*2b1c0*/  WARPSYNC.COLLECTIVE R15, `(.L_x_866) ;  /* 0x000000000f087348 */ /* 0x000fea0003c00000 */
[----:B------:R0:W1:Y:S02]  /*2b1d0*/  SHFL.UP P6, R14, R13, R12, R11 ;  /* 0x0400000c0d0e7389 */ /* 0x00006400000c000b */
[----:B01----:R-:W-:Y:S01]  /*2b1e0*/  ENDCOLLECTIVE ;  /* 0x000000000000791b */ /* 0x003fe20003800000 */
.L_x_866:
[----:B------:R-:W-:Y:S01]  /*2b1f0*/  IMAD.MOV.U32 R12, RZ, RZ, 0x4 ;  /* 0x00000004ff0c7424 */ /* 0x000fe200078e00ff */
[----:B------:R-:W-:-:S05]  /*2b200*/  SEL R14, R14, RZ, P2 ;  /* 0x000000ff0e0e7207 */ /* 0x000fca0001000000 */
[----:B------:R-:W-:-:S04]  /*2b210*/  IMAD.IADD R5, R13, 0x1, R14 ;  /* 0x000000010d057824 */ /* 0x000fc800078e020e */
[----:B------:R-:W-:-:S07]  /*2b220*/  IMAD.MOV.U32 R13, RZ, RZ, R5 ;  /* 0x000000ffff0d7224 */ /* 0x000fce00078e0005 */
[----:B------:R-:W-:Y:S05]  /*2b230*/  WARPSYNC.COLLECTIVE R15, `(.L_x_867) ;  /* 0x000000000f087348 */ /* 0x000fea0003c00000 */
[----:B------:R0:W1:Y:S02]  /*2b240*/  SHFL.UP P6, R14, R13, R12, R11 ;  /* 0x0400000c0d0e7389 */ /* 0x00006400000c000b */
[----:B01----:R-:W-:Y:S01]  /*2b250*/  ENDCOLLECTIVE ;  /* 0x000000000000791b */ /* 0x003fe20003800000 */
.L_x_867:
[----:B------:R-:W-:Y:S01]  /*2b260*/  IMAD.MOV.U32 R12, RZ, RZ, 0x8 ;  /* 0x00000008ff0c7424 */ /* 0x000fe200078e00ff */
[----:B------:R-:W-:-:S05]  /*2b270*/  SEL R6, R14, RZ, P3 ;  /* 0x000000ff0e067207 */ /* 0x000fca0001800000 */
[----:B------:R-:W-:-:S05]  /*2b280*/  IMAD.IADD R6, R5, 0x1, R6 ;  /* 0x0000000105067824 */ /* 0x000fca00078e0206 */
[----:B------:R-:W-:-:S07]  /*2b290*/  MOV R13, R6 ;  /* 0x00000006000d7202 */ /* 0x000fce0000000f00 */
[----:B------:R-:W-:Y:S05]  /*2b2a0*/  WARPSYNC.COLLECTIVE R15, `(.L_x_868) ;  /* 0x000000000f087348 */ /* 0x000fea0003c00000 */
[----:B------:R0:W1:Y:S02]  /*2b2b0*/  SHFL.UP P6, R14, R13, R12, R11 ;  /* 0x0400000c0d0e7389 */ /* 0x00006400000c000b */
[----:B01----:R-:W-:Y:S01]  /*2b2c0*/  ENDCOLLECTIVE ;  /* 0x000000000000791b */ /* 0x003fe20003800000 */
.L_x_868:
[----:B------:R-:W-:Y:S01]  /*2b2d0*/  IMAD.MOV.U32 R12, RZ, RZ, 0x10 ;  /* 0x00000010ff0c7424 */ /* 0x000fe200078e00ff */
[----:B------:R-:W-:-:S05]  /*2b2e0*/  SEL R7, R14, RZ, P4 ;  /* 0x000000ff0e077207 */ /* 0x000fca0002000000 */
[----:B------:R-:W-:-:S04]  /*2b2f0*/  IMAD.IADD R7, R6, 0x1, R7 ;  /* 0x0000000106077824 */ /* 0x000fc800078e0207 */
[----:B------:R-:W-:-:S07]  /*2b300*/  IMAD.MOV.U32 R13, RZ, RZ, R7 ;  /* 0x000000ffff0d7224 */ /* 0x000fce00078e0007 */
[----:B------:R-:W-:Y:S05]  /*2b310*/  WARPSYNC.COLLECTIVE R15, `(.L_x_869) ;  /* 0x000000000f087348 */ /* 0x000fea0003c00000 */
[----:B------:R0:W1:Y:S02]  /*2b320*/  SHFL.UP P6, R14, R13, R12, R11 ;  /* 0x0400000c0d0e7389 */ /* 0x00006400000c000b */
[----:B01----:R-:W-:Y:S01]  /*2b330*/  ENDCOLLECTIVE ;  /* 0x000000000000791b */ /* 0x003fe20003800000 */
.L_x_869:
[----:B------:R-:W-:Y:S02]  /*2b340*/  IMAD.MOV.U32 R12, RZ, RZ, 0x1f ;  /* 0x0000001fff0c7424 */ /* 0x000fe400078e00ff */
[----:B------:R-:W-:Y:S01]  /*2b350*/  IMAD.MOV.U32 R11, RZ, RZ, 0x1f ;  /* 0x0000001fff0b7424 */ /* 0x000fe200078e00ff */
[----:B------:R-:W-:-:S04]  /*2b360*/  SEL R14, R14, RZ, P5 ;  /* 0x000000ff0e0e7207 */ /* 0x000fc80002800000 */
[----:B------:R-:W-:-:S05]  /*2b370*/  IADD3 R3, R7, R14, RZ ;  /* 0x0000000e07037210 */ /* 0x000fca0007ffe0ff */
[----:B------:R-:W-:-:S07]  /*2b380*/  IMAD.MOV.U32 R13, RZ, RZ, R3 ;  /* 0x000000ffff0d7224 */ /* 0x000fce00078e0003 */
[----:B------:R-:W-:Y:S05]  /*2b390*/  WARPSYNC.COLLECTIVE R15, `(.L_x_870) ;  /* 0x000000000f087348 */ /* 0x000fea0003c00000 */
[----:B------:R0:W1:Y:S02]  /*2b3a0*/  SHFL.IDX P6, R14, R13, R12, R11 ;  /* 0x0000000c0d0e7389 */ /* 0x00006400000c000b */
[----:B01----:R-:W-:Y:S01]  /*2b3b0*/  ENDCOLLECTIVE ;  /* 0x000000000000791b */ /* 0x003fe20003800000 */
.L_x_870:
[----:B------:R-:W-:Y:S05]  /*2b3c0*/  BRA `(.L_x_871) ;  /* 0xffffffc400e07947 */ /* 0x000fea000383ffff */
.L_x_728:
[----:B------:R-:W-:Y:S01]  /*2b3d0*/  BSSY B0, `(.L_x_872) ;  /* 0x0000006000007945 */ /* 0x000fe20003800000 */
[----:B------:R-:W-:Y:S01]  /*2b3e0*/  PLOP3.LUT P6, PT, P6, PT, PT, 0x8, 0x0 ;  /* 0x000000000000781c */ /* 0x000fe200037ce170 */
[----:B------:R-:W-:-:S12]  /*2b3f0*/  IMAD.MOV.U32 R15, RZ, RZ, -0x1 ;  /* 0xffffffffff0f7424 */ /* 0x000fd800078e00ff */
[----:B0-----:R-:W-:Y:S05]  /*2b400*/  WARPSYNC.COLLECTIVE R15, `(.L_x_873) ;  /* 0x000000000f087348 */ /* 0x001fea0003c00000 */
[----:B------:R-:W-:Y:S01]  /*2b410*/  VOTE.ANY R14, PT, P6 ;  /* 0x00000000000e7806 */ /* 0x000fe200030e0100 */
[----:B0-----:R-:W-:Y:S06]  /*2b420*/  ENDCOLLECTIVE ;  /* 0x000000000000791b */ /* 0x001fec0003800000 */
.L_x_873:
[----:B------:R-:W-:Y:S05]  /*2b430*/  BSYNC B0 ;  /* 0x0000000000007941 */ /* 0x000fea0003800000 */
.L_x_872:
[----:B------:R-:W-:Y:S01]  /*2b440*/  MOV R5, R14 ;  /* 0x0000000e00057202 */ /* 0x000fe20000000f00 */
[----:B------:R-:W-:Y:S02]  /*2b450*/  IMAD.MOV.U32 R13, RZ, RZ, R2 ;  /* 0x000000ffff0d7224 */ /* 0x000fe400078e0002 */
[----:B------:R-:W-:Y:S01]  /*2b460*/  IMAD.MOV.U32 R11, RZ, RZ, 0x1f ;  /* 0x0000001fff0b7424 */ /* 0x000fe200078e00ff */
[----:B------:R-:W0:Y:S01]  /*2b470*/  POPC R4, R5 ;  /* 0x0000000500047309 */ /* 0x000e220000000000 */
[----:B------:R-:W-:Y:S02]  /*2b480*/  IMAD.MOV.U32 R15, RZ, RZ, -0x1 ;  /* 0xffffffffff0f7424 */ /* 0x000fe400078e00ff */
[----:B0-----:R-:W-:-:S07]  /*2b490*/  IMAD.MOV.U32 R12, RZ, RZ, R4 ;  /* 0x000000ffff0c7224 */ /* 0x001fce00078e0004 */
[----:B------:R-:W-:Y:S05]  /*2b4a0*/  WARPSYNC.COLLECTIVE R15, `(.L_x_874) ;  /* 0x000000000f087348 */ /* 0x000fea0003c00000 */
[----:B------:R0:W1:Y:S02]  /*2b4b0*/  SHFL.IDX P6, R14, R13, R12, R11 ;  /* 0x0000000c0d0e7389 */ /* 0x00006400000c000b */
[----:B01----:R-:W-:Y:S01]  /*2b4c0*/  ENDCOLLECTIVE ;  /* 0x000000000000791b */ /* 0x003fe20003800000 */
.L_x_874:
[----:B------:R-:W-:Y:S01]  /*2b4d0*/  MOV R17, R14 ;  /* 0x0000000e00117202 */ /* 0x000fe20000000f00 */
[----:B------:R-:W-:Y:S06]  /*2b4e0*/  BRA `(.L_x_875) ;  /* 0xffffffc400d07947 */ /* 0x000fec000383ffff */
.L_x_730:
[----:B------:R-:W-:Y:S01]  /*2b4f0*/  BSSY B0, `(.L_x_876) ;  /* 0x0000007000007945 */ /* 0x000fe20003800000 */
[----:B------:R-:W-:Y:S02]  /*2b500*/  IMAD.MOV.U32 R13, RZ, RZ, R3 ;  /* 0x000000ffff0d7224 */ /* 0x000fe400078e0003 */
[----:B------:R-:W-:Y:S02]  /*2b510*/  IMAD.MOV.U32 R11, RZ, RZ, 0x1f ;  /* 0x0000001fff0b7424 */ /* 0x000fe400078e00ff */
[----:B------:R-:W-:-:S07]  /*2b520*/  IMAD.MOV.U32 R15, RZ, RZ, -0x1 ;  /* 0xffffffffff0f7424 */ /* 0x000fce00078e00ff */
[----:B012---:R-:W-:Y:S05]  /*2b530*/  WARPSYNC.COLLECTIVE R15, `(.L_x_877) ;  /* 0x000000000f087348 */ /* 0x007fea0003c00000 */
[----:B------:R3:W4:Y:S02]  /*2b540*/  SHFL.IDX P6, R14, R13, R12, R11 ;  /* 0x0000000c0d0e7389 */ /* 0x00072400000c000b */
[----:B01234-:R-:W-:Y:S01]  /*2b550*/  ENDCOLLECTIVE ;  /* 0x000000000000791b */ /* 0x01ffe20003800000 */
.L_x_877:
[----:B------:R-:W-:Y:S05]  /*2b560*/  BSYNC B0 ;  /* 0x0000000000007941 */ /* 0x000fea0003800000 */
.L_x_876:
[----:B------:R-:W-:Y:S05]  /*2b570*/  BRA `(.L_x_729) ;  /* 0xffffffc400c87947 */ /* 0x000fea000383ffff */
.L_x_734:
[----:B0-----:R0:W1:Y:S02]  /*2b580*/  SYNCS.PHASECHK.TRANS64.TRYWAIT P0, [R0+URZ+0x33420], R3 ;  /* 0x03342003000075a7 */ /* 0x001064000800017f */
[----:B-1----:R-:W-:Y:S05]  /*2b590*/  @!P0 NANOSLEEP.SYNCS 0x989680 ;  /* 0x009896800000895d */ /* 0x002fea0003900000 */
[----:B------:R-:W1:Y:S02]  /*2b5a0*/  @!P0 SYNCS.PHASECHK.TRANS64 P0, [R0+URZ+0x33420], R3 ;  /* 0x03342003000085a7 */ /* 0x000e64000800007f */
[----:B-1----:R-:W-:Y:S05]  /*2b5b0*/  @!P0 BRA `(.L_x_734) ;  /* 0xfffffffc00f08947 */ /* 0x002fea000383ffff */
[----:B------:R-:W-:Y:S05]  /*2b5c0*/  BRA `(.L_x_878) ;  /* 0xffffffc800b47947 */ /* 0x000fea000383ffff */
.L_x_735:
[----:B------:R-:W1:Y:S01]  /*2b5d0*/  S2R R2, SR_TID.X ;  /* 0x0000000000027919 */ /* 0x000e620000002100 */
[----:B------:R-:W-:Y:S01]  /*2b5e0*/  BSSY B0, `(.L_x_879) ;  /* 0x000000a000007945 */ /* 0x000fe20003800000 */
[----:B------:R-:W-:Y:S01]  /*2b5f0*/  MOV R12, RZ ;  /* 0x000000ff000c7202 */ /* 0x000fe20000000f00 */
        /* <DEDUP_REMOVED lines=8> */
.L_x_880:
[----:B------:R-:W-:Y:S05]  /*2b680*/  BSYNC B0 ;  /* 0x0000000000007941 */ /* 0x000fea0003800000 */
.L_x_879:
[----:B------:R-:W-:Y:S05]  /*2b690*/  BRA `(.L_x_881) ;  /* 0xffffffc8009c7947 */ /* 0x000fea000383ffff */
.L_x_736:
[----:B------:R-:W-:Y:S01]  /*2b6a0*/  BSSY B0, `(.L_x_882) ;  /* 0x0000006000007945 */ /* 0x000fe20003800000 */
[----:B------:R-:W-:-:S07]  /*2b6b0*/  IMAD.MOV.U32 R15, RZ, RZ, -0x1 ;  /* 0xffffffffff0f7424 */ /* 0x000fce00078e00ff */
[----:B01----:R-:W-:Y:S05]  /*2b6c0*/  WARPSYNC.COLLECTIVE R15, `(.L_x_883) ;  /* 0x000000000f0c7348 */ /* 0x003fea0003c00000 */
[----:B------:R-:W-:Y:S02]  /*2b6d0*/  ELECT P6, UR62, PT ;  /* 0x00000000003e782f */ /* 0x000fe400038c0000 */
[----:B------:R-:W-:Y:S01]  /*2b6e0*/  MOV R14, UR62 ;  /* 0x0000003e000e7c02 */ /* 0x000fe20008000f00 */
[----:B01----:R-:W-:Y:S10]  /*2b6f0*/  ENDCOLLECTIVE ;  /* 0x000000000000791b */ /* 0x003ff40003800000 */
.L_x_883:
[----:B------:R-:W-:Y:S05]  /*2b700*/  BSYNC B0 ;  /* 0x0000000000007941 */ /* 0x000fea0003800000 */
.L_x_882:
[----:B------:R-:W-:Y:S05]  /*2b710*/  BRA `(.L_x_884) ;  /* 0xffffffc800907947 */ /* 0x000fea000383ffff */
.L_x_738:
[----:B0-----:R0:W1:Y:S02]  /*2b720*/  SYNCS.PHASECHK.TRANS64.TRYWAIT P1, [R6+URZ], R5 ;  /* 0x00000005060075a7 */ /* 0x001064000802017f */
[----:B-1----:R-:W-:Y:S05]  /*2b730*/  @!P1 NANOSLEEP.SYNCS 0x989680 ;  /* 0x009896800000995d */ /* 0x002fea0003900000 */
[----:B------:R-:W1:Y:S02]  /*2b740*/  @!P1 SYNCS.PHASECHK.TRANS64 P1, [R6+URZ], R5 ;  /* 0x00000005060095a7 */ /* 0x000e64000802007f */
[----:B-1----:R-:W-:Y:S05]  /*2b750*/  @!P1 BRA `(.L_x_738) ;  /* 0xfffffffc00f09947 */ /* 0x002fea000383ffff */
[----:B------:R-:W-:Y:S05]  /*2b760*/  BRA `(.L_x_885) ;  /* 0xffffffc800cc7947 */ /* 0x000fea000383ffff */
.L_x_739:
[----:B-1----:R1:W2:Y:S02]  /*2b770*/  SYNCS.PHASECHK.TRANS64.TRYWAIT P1, [R7+URZ], R2 ;  /* 0x00000002070075a7 */ /* 0x0022a4000802017f */
[----:B--2---:R-:W-:Y:S05]  /*2b780*/  @!P1 NANOSLEEP.SYNCS 0x989680 ;  /* 0x009896800000995d */ /* 0x004fea0003900000 */
[----:B------:R-:W2:Y:S02]  /*2b790*/  @!P1 SYNCS.PHASECHK.TRANS64 P1, [R7+URZ], R2 ;  /* 0x00000002070095a7 */ /* 0x000ea4000802007f */
[----:B--2---:R-:W-:Y:S05]  /*2b7a0*/  @!P1 BRA `(.L_x_739) ;  /* 0xfffffffc00f09947 */ /* 0x004fea000383ffff */
[----:B------:R-:W-:Y:S05]  /*2b7b0*/  BRA `(.L_x_886) ;  /* 0xffffffc800c07947 */ /* 0x000fea000383ffff */
.L_x_741:
[----:B--2---:R2:W3:Y:S02]  /*2b7c0*/  SYNCS.PHASECHK.TRANS64.TRYWAIT P1, [R4+URZ+0x33460], R5 ;  /* 0x03346005040075a7 */ /* 0x0044e4000802017f */
[----:B---3--:R-:W-:Y:S05]  /*2b7d0*/  @!P1 NANOSLEEP.SYNCS 0x989680 ;  /* 0x009896800000995d */ /* 0x008fea0003900000 */
[----:B------:R-:W3:Y:S02]  /*2b7e0*/  @!P1 SYNCS.PHASECHK.TRANS64 P1, [R4+URZ+0x33460], R5 ;  /* 0x03346005040095a7 */ /* 0x000ee4000802007f */
[----:B---3--:R-:W-:Y:S05]  /*2b7f0*/  @!P1 BRA `(.L_x_741) ;  /* 0xfffffffc00f09947 */ /* 0x008fea000383ffff */
[----:B------:R-:W-:Y:S05]  /*2b800*/  BRA `(.L_x_887) ;  /* 0xffffffc800c47947 */ /* 0x000fea000383ffff */
.L_x_743:
[----:B---3--:R3:W4:Y:S02]  /*2b810*/  SYNCS.PHASECHK.TRANS64.TRYWAIT P1, [R3+URZ+0x33460], R2 ;  /* 0x03346002030075a7 */ /* 0x008724000802017f */
[----:B----4-:R-:W-:Y:S05]  /*2b820*/  @!P1 NANOSLEEP.SYNCS 0x989680 ;  /* 0x009896800000995d */ /* 0x010fea0003900000 */
[----:B------:R-:W4:Y:S02]  /*2b830*/  @!P1 SYNCS.PHASECHK.TRANS64 P1, [R3+URZ+0x33460], R2 ;  /* 0x03346002030095a7 */ /* 0x000f24000802007f */
[----:B----4-:R-:W-:Y:S05]  /*2b840*/  @!P1 BRA `(.L_x_743) ;  /* 0xfffffffc00f09947 */ /* 0x010fea000383ffff */
[----:B------:R-:W-:Y:S05]  /*2b850*/  BRA `(.L_x_888) ;  /* 0xffffffc800c47947 */ /* 0x000fea000383ffff */
.L_x_745:
[----:B----4-:R4:W0:Y:S02]  /*2b860*/  SYNCS.PHASECHK.TRANS64.TRYWAIT P0, [R4+URZ+0x33480], R5 ;  /* 0x03348005040075a7 */ /* 0x010824000800017f */
[----:B0-----:R-:W-:Y:S05]  /*2b870*/  @!P0 NANOSLEEP.SYNCS 0x989680 ;  /* 0x009896800000895d */ /* 0x001fea0003900000 */
[----:B------:R-:W0:Y:S02]  /*2b880*/  @!P0 SYNCS.PHASECHK.TRANS64 P0, [R4+URZ+0x33480], R5 ;  /* 0x03348005040085a7 */ /* 0x000e24000800007f */
[----:B0-----:R-:W-:Y:S05]  /*2b890*/  @!P0 BRA `(.L_x_745) ;  /* 0xfffffffc00f08947 */ /* 0x001fea000383ffff */
[----:B------:R-:W-:Y:S05]  /*2b8a0*/  BRA `(.L_x_746) ;  /* 0xffffffc800c07947 */ /* 0x000fea000383ffff */
.L_x_889:
        /* <DEDUP_REMOVED lines=13> */
.L_x_2700:


//--------------------- .text._ZN7cutlass13device_kernelIN5flash11enable_sm90INS1_16FlashAttnFwdSm90INS1_25CollectiveMainloopFwdSm90ILi2EN4cute5tupleIJNS5_1CILi1EEES8_S8_EEENS6_IJNS7_ILi128EEENS7_ILi160EEENS7_ILi192EEEEEELi192ENS_12float_e4m3_tEfNS_4arch4Sm90ELb0ELb1ELb0ELb0ELb0ELb0ELb0ELb1ELb1ELb0ELb0ELb0EEENS1_21CollectiveEpilogueFwdINS6_IJSA_SC_SB_EEES9_NS_10bfloat16_tESG_Li256ELb0ELb0ELb0ELb1EEENS1_30DynamicPersistentTileSchedulerILi256ELi128ELb0ELb0ELb1EEEEEEEEEvNT_6ParamsE --------------------------
	.section	.text._ZN7cutlass13device_kernelIN5flash11enable_sm90INS1_16FlashAttnFwdSm90INS1_25CollectiveMainloopFwdSm90ILi2EN4cute5tupleIJNS5_1CILi1EEES8_S8_EEENS6_IJNS7_ILi128EEENS7_ILi160EEENS7_ILi192EEEEEELi192ENS_12float_e4m3_tEfNS_4arch4Sm90ELb0ELb1ELb0ELb0ELb0ELb0ELb0ELb1ELb1ELb0ELb0ELb0EEENS1_21CollectiveEpilogueFwdINS6_IJSA_SC_SB_EEES9_NS_10bfloat16_tESG_Li256ELb0ELb0ELb0ELb1EEENS1_30DynamicPersistentTileSchedulerILi256ELi128ELb0ELb0ELb1EEEEEEEEEvNT_6ParamsE,"ax",@progbits
	.align	128
.text._ZN7cutlass13device_kernelIN5flash11enable_sm90INS1_16FlashAttnFwdSm90INS1_25CollectiveMainloopFwdSm90ILi2EN4cute5tupleIJNS5_1CILi1EEES8_S8_EEENS6_IJNS7_ILi128EEENS7_ILi160EEENS7_ILi192EEEEEELi192ENS_12float_e4m3_tEfNS_4arch4Sm90ELb0ELb1ELb0ELb0ELb0ELb0ELb0ELb1ELb1ELb0ELb0ELb0EEENS1_21CollectiveEpilogueFwdINS6_IJSA_SC_SB_EEES9_NS_10bfloat16_tESG_Li256ELb0ELb0ELb0ELb1EEENS1_30DynamicPersistentTileSchedulerILi256ELi128ELb0ELb0ELb1EEEEEEEEEvNT_6ParamsE:
        .type           _ZN7cutlass13device_kernelIN5flash11enable_sm90INS1_16FlashAttnFwdSm90INS1_25CollectiveMainloopFwdSm90ILi2EN4cute5tupleIJNS5_1CILi1EEES8_S8_EEENS6_IJNS7_ILi128EEENS7_ILi160EEENS7_ILi192EEEEEELi192ENS_12float_e4m3_tEfNS_4arch4Sm90ELb0ELb1ELb0ELb0ELb0ELb0ELb0ELb1ELb1ELb0ELb0ELb0EEENS1_21CollectiveEpilogueFwdINS6_IJSA_SC_SB_EEES9_NS_10bfloat16_tESG_Li256ELb0ELb0ELb0ELb1EEENS1_30DynamicPersistentTileSchedulerILi256ELi128ELb0ELb0ELb1EEEEEEEEEvNT_6ParamsE,@function
        .size           _ZN7cutlass13device_kernelIN5flash11enable_sm90INS1_16FlashAttnFwdSm90INS1_25CollectiveMainloopFwdSm90ILi2EN4cute5tupleIJNS5_1CILi1EEES8_S8_EEENS6_IJNS7_ILi128EEENS7_ILi160EEENS7_ILi192EEEEEELi192ENS_12float_e4m3_tEfNS_4arch4Sm90ELb0ELb1ELb0ELb0ELb0ELb0ELb0ELb1ELb1ELb0ELb0ELb0EEENS1_21CollectiveEpilogueFwdINS6_IJSA_SC_SB_EEES9_NS_10bfloat16_tESG_Li256ELb0ELb0ELb0ELb1EEENS1_30DynamicPersistentTileSchedulerILi256ELi128ELb0ELb0ELb1EEEEEEEEEvNT_6ParamsE,(.L_x_2701 - _ZN7cutlass13device_kernelIN5flash11enable_sm90INS1_16FlashAttnFwdSm90INS1_25CollectiveMainloopFwdSm90ILi2EN4cute5tupleIJNS5_1CILi1EEES8_S8_EEENS6_IJNS7_ILi128EEENS7_ILi160EEENS7_ILi192EEEEEELi192ENS_12float_e4m3_tEfNS_4arch4Sm90ELb0ELb1ELb0ELb0ELb0ELb0ELb0ELb1ELb1ELb0ELb0ELb0EEENS1_21CollectiveEpilogueFwdINS6_IJSA_SC_SB_EEES9_NS_10bfloat16_tESG_Li256ELb0ELb0ELb0ELb1EEENS1_30DynamicPersistentTileSchedulerILi256ELi128ELb0ELb0ELb1EEEEEEEEEvNT_6ParamsE)
        .other          _ZN7cutlass13device_kernelIN5flash11enable_sm90INS1_16FlashAttnFwdSm90INS1_25CollectiveMainloopFwdSm90ILi2EN4cute5tupleIJNS5_1CILi1EEES8_S8_EEENS6_IJNS7_ILi128EEENS7_ILi160EEENS7_ILi192EEEEEELi192ENS_12float_e4m3_tEfNS_4arch4Sm90ELb0ELb1ELb0ELb0ELb0ELb0ELb0ELb1ELb1ELb0ELb0ELb0EEENS1_21CollectiveEpilogueFwdINS6_IJSA_SC_SB_EEES9_NS_10bfloat16_tESG_Li256ELb0ELb0ELb0ELb1EEENS1_30DynamicPersistentTileSchedulerILi256ELi128ELb0ELb0ELb1EEEEEEEEEvNT_6ParamsE,@"STO_CUDA_ENTRY STV_DEFAULT"
_ZN7cutlass13device_kernelIN5flash11enable_sm90INS1_16FlashAttnFwdSm90INS1_25CollectiveMainloopFwdSm90ILi2EN4cute5tupleIJNS5_1CILi1EEES8_S8_EEENS6_IJNS7_ILi128EEENS7_ILi160EEENS7_ILi192EEEEEELi192ENS_12float_e4m3_tEfNS_4arch4Sm90ELb0ELb1ELb0ELb0ELb0ELb0ELb0ELb1ELb1ELb0ELb0ELb0EEENS1_21CollectiveEpilogueFwdINS6_IJSA_SC_SB_EEES9_NS_10bfloat16_tESG_Li256ELb0ELb0ELb0ELb1EEENS1_30DynamicPersistentTileSchedulerILi256ELi128ELb0ELb0ELb1EEEEEEEEEvNT_6ParamsE:
        /* <DEDUP_REMOVED lines=24> */
.L_x_891:
[----:B------:R-:W-:Y:S05]  /*0180*/  BSYNC B0 ;  /* 0x0000000000007941 */ /* 0x000fea0003800000 */
.L_x_890:
        /* <DEDUP_REMOVED lines=37> */
.L_x_892:
        /* <DEDUP_REMOVED lines=22> */
.L_x_893:
        /* <DEDUP_REMOVED lines=18> */
.L_x_894:
        /* <DEDUP_REMOVED lines=22> */
.L_x_895:
        /* <DEDUP_REMOVED lines=22> */
.L_x_896:
[----:B------:R-:W-:Y:S01]  /*0920*/  PLOP3.LUT P0, PT, PT, PT, UP0, 0x80, 0x0 ;  /* 0x000000000000781c */ /* 0x000fe20003f0f008 */
[----:B------:R-:W-:Y:S01]  /*0930*/  UMOV UR46, 0x1 ;  /* 0x00000001002e7882 */ /* 0x000fe20000000000 */
[----:B------:R-:W-:Y:S01]  /*0940*/  NOP ;  /* 0x0000000000007918 */ /* 0x000fe20000000000 */
[----:B------:R-:W-:Y:S01]  /*0950*/  USEL UR46, UR46, 0x2, !UP0 ;  /* 0x000000022e2e7887 */ /* 0x000fe2000c000000 */
[----:B------:R-:W-:Y:S01]  /*0960*/  ULDC.64 UR52, c[0x0][0x208] ;  /* 0x0000820000347ab9 */ /* 0x000fe20000000a00 */
[----:B-123--:R-:W-:Y:S08]  /*0970*/  BAR.SYNC.DEFER_BLOCKING 0x0 ;  /* 0x0000000000007b1d */ /* 0x00eff00000010000 */
[----:B------:R-:W-:Y:S05]  /*0980*/  @!P0 BRA `(.L_x_897) ;  /* 0x0000014c00888947 */ /* 0x000fea0003800000 */
.L_x_898:
[----:B------:R-:W-:-:S08]  /*0990*/  NOP ;  /* 0x0000000000007918 */ /* 0x000fd00000000000 */
[----:B------:R-:W1:Y:S02]  /*09a0*/  USETMAXREG.TRY_ALLOC.CTAPOOL UP0, 0xf0 ;  /* 0x000000f0000079c8 */ /* 0x000e640008000600 */
[----:B-1----:R-:W-:-:S13]  /*09b0*/  PLOP3.LUT P0, PT, PT, PT, UP0, 0x80, 0x0 ;  /* 0x000000000000781c */ /* 0x002fda0003f0f008 */
[----:B------:R-:W-:Y:S05]  /*09c0*/  @!P0 BRA `(.L_x_898) ;  /* 0xfffffffc00f08947 */ /* 0x000fea000383ffff */
[----:B------:R-:W1:Y:S01]  /*09d0*/  S2R R2, SR_TID.X ;  /* 0x0000000000027919 */ /* 0x000e620000002100 */
[----:B------:R-:W2:Y:S08]  /*09e0*/  S2UR UR7, SR_CTAID.X ;  /* 0x00000000000779c3 */ /* 0x000eb00000002500 */
[----:B------:R-:W-:Y:S08]  /*09f0*/  BAR.ARV 0x4, 0x180 ;  /* 0x0106000000007b1d */ /* 0x000ff00000002000 */
        /* <DEDUP_REMOVED lines=12> */
[----:B------:R-:W-:Y:S01]  /*0ac0*/  UMOV UR39, URZ ;  /* 0x0000003f00277c82 */ /* 0x000fe20008000000 */
[----:B------:R-:W-:Y:S01]  /*0ad0*/  UMOV UR36, URZ ;  /* 0x0000003f00247c82 */ /* 0x000fe20008000000 */
[----:B------:R-:W-:Y:S01]  /*0ae0*/  UMOV UR51, URZ ;  /* 0x0000003f00337c82 */ /* 0x000fe20008000000 */
[CC--:B------:R-:W-:Y:S01]  /*0af0*/  LEA.HI R2, R3.reuse, R0.reuse, RZ, 0x7 ;  /* 0x0000000003027211 */ /* 0x0c0fe200078f38ff */
[----:B------:R-:W2:Y:S01]  /*0b00*/  S2UR UR6, SR_SWINHI ;  /* 0x00000000000679c3 */ /* 0x000ea20000002f00 */
[----:B------:R-:W-:-:S02]  /*0b10*/  LEA.HI R4, R3, R0, RZ, 0x4 ;  /* 0x0000000003047211 */ /* 0x000fc400078f20ff */
[----:B------:R-:W-:Y:S02]  /*0b20*/  LOP3.LUT R5, R2, 0xffffff80, RZ, 0xc0, !PT ;  /* 0xffffff8002057812 */ /* 0x000fe400078ec0ff */
[----:B------:R-:W-:Y:S02]  /*0b30*/  SHF.R.S32.HI R7, RZ, 0x4, R4 ;  /* 0x00000004ff077819 */ /* 0x000fe40000011404 */
[----:B------:R-:W-:Y:S01]  /*0b40*/  LEA.HI R3, R3, R0, RZ, 0x5 ;  /* 0x0000000003037211 */ /* 0x000fe200078f28ff */
[----:B------:R-:W-:Y:S01]  /*0b50*/  IMAD.IADD R17, R0, 0x1, -R5 ;  /* 0x0000000100117824 */ /* 0x000fe200078e0a05 */
[C---:B------:R-:W-:Y:S02]  /*0b60*/  LOP3.LUT R5, R4.reuse, 0x3fffff0, RZ, 0xc0, !PT ;  /* 0x03fffff004057812 */ /* 0x040fe400078ec0ff */
[----:B------:R-:W-:Y:S02]  /*0b70*/  LEA.HI R4, R4, R7, RZ, 0x1 ;  /* 0x0000000704047211 */ /* 0x000fe400078f08ff */
[----:B------:R-:W-:Y:S01]  /*0b80*/  SHF.R.S32.HI R6, RZ, 0x1f, R17 ;  /* 0x0000001fff067819 */ /* 0x000fe20000011411 */
[----:B------:R-:W-:Y:S01]  /*0b90*/  IMAD.IADD R5, R0, 0x1, -R5 ;  /* 0x0000000100057824 */ /* 0x000fe200078e0a05 */
[----:B------:R-:W-:Y:S01]  /*0ba0*/  SHF.R.S32.HI R0, RZ, 0x5, R3 ;  /* 0x00000005ff007819 */ /* 0x000fe20000011403 */
[----:B-1----:R-:W-:Y:S01]  /*0bb0*/  ULEA UR38, UR37, UR38, 0x18 ;  /* 0x0000002625267291 */ /* 0x002fe2000f8ec03f */
[----:B------:R-:W-:-:S02]  /*0bc0*/  LEA.HI R8, R6, R17, RZ, 0x2 ;  /* 0x0000001106087211 */ /* 0x000fc400078f10ff */
[----:B------:R-:W-:Y:S01]  /*0bd0*/  LOP3.LUT R4, R4, 0x1ffffffe, RZ, 0xc0, !PT ;  /* 0x1ffffffe04047812 */ /* 0x000fe200078ec0ff */
[----:B------:R-:W-:Y:S01]  /*0be0*/  IMAD R5, R0, 0x10, R5 ;  /* 0x0000001000057824 */ /* 0x000fe200078e0205 */
[--C-:B------:R-:W-:Y:S02]  /*0bf0*/  SHF.R.S32.HI R9, RZ, 0x2, R8.reuse ;  /* 0x00000002ff097819 */ /* 0x100fe40000011408 */
[----:B------:R-:W-:Y:S01]  /*0c00*/  SHF.R.S32.HI R10, RZ, 0x1f, R8 ;  /* 0x0000001fff0a7819 */ /* 0x000fe20000011408 */
[----:B------:R-:W-:Y:S01]  /*0c10*/  IMAD.IADD R4, R7, 0x1, -R4 ;  /* 0x0000000107047824 */ /* 0x000fe200078e0a04 */
        /* <DEDUP_REMOVED lines=9> */
[----:B------:R-:W-:Y:S01]  /*0cb0*/  LEA.HI R6, R6, R17, RZ, 0x5 ;  /* 0x0000001106067211 */ /* 0x000fe200078f28ff */
[----:B------:R-:W-:Y:S01]  /*0cc0*/  IMAD.SHL.U32 R5, R5, 0x8, RZ ;  /* 0x0000000805057824 */ /* 0x000fe200078e00ff */
[----:B------:R-:W-:Y:S01]  /*0cd0*/  LOP3.LUT R2, R2, 0x3fffffe, RZ, 0xc0, !PT ;  /* 0x03fffffe02027812 */ /* 0x000fe200078ec0ff */
[----:B------:R-:W-:Y:S01]  /*0ce0*/  IMAD.IADD R9, R9, 0x1, -R10 ;  /* 0x0000000109097824 */ /* 0x000fe200078e0a0a */
[----:B------:R-:W-:Y:S01]  /*0cf0*/  SHF.R.S32.HI R6, RZ, 0x5, R6 ;  /* 0x00000005ff067819 */ /* 0x000fe20000011406 */
[----:B------:R-:W-:Y:S01]  /*0d00*/  IMAD.WIDE R22, R5, 0x2, R22 ;  /* 0x0000000205167825 */ /* 0x000fe200078e0216 */
[----:B------:R-:W-:Y:S01]  /*0d10*/  LOP3.LUT R8, R8, 0x7ffffffc, RZ, 0xc0, !PT ;  /* 0x7ffffffc08087812 */ /* 0x000fe200078ec0ff */
[----:B------:R-:W-:-:S02]  /*0d20*/  UMOV UR4, UR7 ;  /* 0x0000000700047c82 */ /* 0x000fc40008000000 */
[----:B------:R-:W-:Y:S02]  /*0d30*/  IMAD.IADD R2, R3, 0x1, -R2 ;  /* 0x0000000103027824 */ /* 0x000fe400078e0a02 */
[----:B------:R-:W-:Y:S02]  /*0d40*/  IMAD R9, R6, 0x10, R9 ;  /* 0x0000001006097824 */ /* 0x000fe400078e0209 */
[----:B------:R-:W-:Y:S02]  /*0d50*/  IMAD.IADD R17, R17, 0x1, -R8 ;  /* 0x0000000111117824 */ /* 0x000fe400078e0a08 */
[----:B------:R-:W-:-:S07]  /*0d60*/  IMAD R221, R2, 0x40, R9 ;  /* 0x0000004002dd7824 */ /* 0x000fce00078e0209 */
.L_x_995:
[----:B------:R-:W-:Y:S01]  /*0d70*/  ULDC UR5, c[0x0][0xdd0] ;  /* 0x0003740000057ab9 */ /* 0x000fe20000000800 */
[----:B-1----:R-:W1:Y:S01]  /*0d80*/  LDC R0, c[0x0][0xde8] ;  /* 0x00037a00ff007b82 */ /* 0x002e620000000800 */
[----:B------:R-:W-:Y:S01]  /*0d90*/  UISETP.NE.AND UP0, UPT, UR5, 0x1, UPT ;  /* 0x000000010500788c */ /* 0x000fe2000bf05270 */
[----:B------:R-:W-:-:S10]  /*0da0*/  UMOV UR8, UR4 ;  /* 0x0000000400087c82 */ /* 0x000fd40008000000 */
[----:B------:R-:W-:Y:S01]  /*0db0*/  @UP0 ULDC UR6, c[0x0][0xdd4] ;  /* 0x0003750000060ab9 */ /* 0x000fe20000000800 */
[----:B------:R-:W-:Y:S01]  /*0dc0*/  @UP0 ULDC UR9, c[0x0][0xdd8] ;  /* 0x0003760000090ab9 */ /* 0x000fe20000000800 */
[----:B------:R-:W-:-:S04]  /*0dd0*/  UIMAD.WIDE.U32 UR6, UR4, UR6, URZ ;  /* 0x00000006040672a5 */ /* 0x000fc8000f8e003f */
[----:B------:R-:W-:-:S04]  /*0de0*/  @UP0 USHF.R.U32.HI UR8, URZ, UR9, UR7 ;  /* 0x000000093f080299 */ /* 0x000fc80008011607 */
[----:B------:R-:W-:Y:S02]  /*0df0*/  UIADD3 UR6, -UR8, URZ, URZ ;  /* 0x0000003f08067290 */ /* 0x000fe4000fffe13f */
[----:B-1----:R-:W-:Y:S02]  /*0e00*/  ISETP.LE.AND P0, PT, R0, UR8, PT ;  /* 0x0000000800007c0c */ /* 0x002fe4000bf03270 */
[----:B------:R-:W-:-:S11]  /*0e10*/  UIMAD UR7, UR5, UR6, UR4 ;  /* 0x00000006050772a4 */ /* 0x000fd6000f8e0204 */
[----:B--234-:R-:W-:Y:S05]  /*0e20*/  @!P0 BRA `(.L_x_899) ;  /* 0x0000000000208947 */ /* 0x01cfea0003800000 */
[----:B------:R-:W-:Y:S01]  /*0e30*/  ULDC UR6, c[0x0][0xddc] ;  /* 0x0003770000067ab9 */ /* 0x000fe20000000800 */
[----:B------:R-:W-:Y:S01]  /*0e40*/  UMOV UR49, UR7 ;  /* 0x0000000700317c82 */ /* 0x000fe20008000000 */
[----:B------:R-:W-:-:S11]  /*0e50*/  UISETP.NE.AND UP0, UPT, UR6, 0x1, UPT ;  /* 0x000000010600788c */ /* 0x000fd6000bf05270 */
[----:B------:R-:W-:Y:S02]  /*0e60*/  @UP0 ULDC.64 UR10, c[0x0][0xde0] ;  /* 0x00037800000a0ab9 */ /* 0x000fe40000000a00 */
[----:B------:R-:W-:-:S04]  /*0e70*/  UIMAD.WIDE.U32 UR4, UR7, UR10, URZ ;  /* 0x0000000a070472a5 */ /* 0x000fc8000f8e003f */
[----:B------:R-:W-:-:S04]  /*0e80*/  @UP0 USHF.R.U32.HI UR49, URZ, UR11, UR5 ;  /* 0x0000000b3f310299 */ /* 0x000fc80008011605 */
[----:B------:R-:W-:Y:S01]  /*0e90*/  UIMAD UR4, UR49, UR6, URZ ;  /* 0x00000006310472a4 */ /* 0x000fe2000f8e023f */
[----:B------:R-:W-:Y:S11]  /*0ea0*/  BRA `(.L_x_900) ;  /* 0x00000000001c7947 */ /* 0x000ff60003800000 */
.L_x_899:
[----:B------:R-:W-:Y:S01]  /*0eb0*/  ULDC UR6, c[0x0][0xdc4] ;  /* 0x0003710000067ab9 */ /* 0x000fe20000000800 */
[----:B------:R-:W-:Y:S01]  /*0ec0*/  UMOV UR49, UR7 ;  /* 0x0000000700317c82 */ /* 0x000fe20008000000 */
[----:B------:R-:W-:-:S11]  /*0ed0*/  UISETP.NE.AND UP0, UPT, UR6, 0x1, UPT ;  /* 0x000000010600788c */ /* 0x000fd6000bf05270 */
[----:B------:R-:W-:Y:S02]  /*0ee0*/  @UP0 ULDC.64 UR10, c[0x0][0xdc8] ;  /* 0x00037200000a0ab9 */ /* 0x000fe40000000a00 */
[----:B------:R-:W-:-:S04]  /*0ef0*/  UIMAD.WIDE.U32 UR4, UR7, UR10, URZ ;  /* 0x0000000a070472a5 */ /* 0x000fc8000f8e003f */
[----:B------:R-:W-:-:S04]  /*0f00*/  @UP0 USHF.R.U32.HI UR49, URZ, UR11, UR5 ;  /* 0x0000000b3f310299 */ /* 0x000fc80008011605 */
[----:B------:R-:W-:-:S12]  /*0f10*/  UIMAD UR4, UR49, UR6, URZ ;  /* 0x00000006310472a4 */ /* 0x000fd8000f8e023f */
.L_x_900:
[----:B------:R-:W-:Y:S01]  /*0f20*/  ULDC UR43, c[0x0][0xdb8] ;  /* 0x00036e00002b7ab9 */ /* 0x000fe20000000800 */
[----:B------:R-:W-:Y:S01]  /*0f30*/  UIADD3 UR6, UR7, -UR4, URZ ;  /* 0x8000000407067290 */ /* 0x000fe2000fffe03f */
[----:B------:R-:W-:Y:S01]  /*0f40*/  IMAD.MOV.U32 R3, RZ, RZ, 0x3f800000 ;  /* 0x3f800000ff037424 */ /* 0x000fe200078e00ff */
[----:B------:R-:W-:Y:S01]  /*0f50*/  UISETP.NE.AND UP1, UPT, UR43, 0x1, UPT ;  /* 0x000000012b00788c */ /* 0x000fe2000bf25270 */
[----:B------:R-:W-:Y:S01]  /*0f60*/  IMAD.MOV.U32 R0, RZ, RZ, 0x3f800000 ;  /* 0x3f800000ff007424 */ /* 0x000fe200078e00ff */
[----:B------:R-:W-:Y:S01]  /*0f70*/  ULDC UR12, c[0x0][0xdc4] ;  /* 0x00037100000c7ab9 */ /* 0x000fe20000000800 */
[----:B------:R-:W-:Y:S01]  /*0f80*/  ULDC.64 UR4, c[0x0][0x990] ;  /* 0x0002640000047ab9 */ /* 0x000fe20000000a00 */
[----:B------:R-:W-:Y:S01]  /*0f90*/  UIMAD UR12, UR8, UR12, UR6 ;  /* 0x0000000c080c72a4 */ /* 0x000fe2000f8e0206 */
[----:B------:R-:W1:Y:S01]  /*0fa0*/  LDC.64 R10, c[0x0][0x9e0] ;  /* 0x00027800ff0a7b82 */ /* 0x000e620000000a00 */
[----:B------:R-:W-:Y:S01]  /*0fb0*/  UISETP.NE.U32.AND UP0, UPT, UR4, URZ, UPT ;  /* 0x0000003f0400728c */ /* 0x000fe2000bf05070 */
[----:B------:R-:W-:Y:S01]  /*0fc0*/  ULDC.64 UR6, c[0x0][0x998] ;  /* 0x0002660000067ab9 */ /* 0x000fe20000000a00 */
[----:B------:R-:W-:-:S02]  /*0fd0*/  ULDC UR11, c[0x0][0x428] ;  /* 0x00010a00000b7ab9 */ /* 0x000fc40000000800 */
[----:B------:R-:W-:Y:S01]  /*0fe0*/  UISETP.NE.AND.EX UP0, UPT, UR5, URZ, UPT, UP0 ;  /* 0x0000003f0500728c */ /* 0x000fe2000bf05300 */
[----:B------:R-:W-:Y:S01]  /*0ff0*/  @UP1 ULDC UR8, c[0x0][0xdbc] ;  /* 0x00036f0000081ab9 */ /* 0x000fe20000000800 */
[----:B------:R-:W-:Y:S01]  /*1000*/  @UP1 ULDC UR10, c[0x0][0xdc0] ;  /* 0x00037000000a1ab9 */ /* 0x000fe20000000800 */
[----:B------:R-:W-:Y:S01]  /*1010*/  UIMAD.WIDE.U32 UR8, UR12, UR8, URZ ;  /* 0x000000080c0872a5 */ /* 0x000fe2000f8e003f */
[----:B------:R-:W2:Y:S01]  /*1020*/  LDC R220, c[0x0][0x288] ;  /* 0x0000a200ffdc7b82 */ /* 0x000ea20000000800 */
[----:B------:R-:W-:Y:S01]  /*1030*/  UMOV UR44, UR12 ;  /* 0x0000000c002c7c82 */ /* 0x000fe20008000000 */
[----:B------:R-:W-:Y:S01]  /*1040*/  UISETP.NE.AND UP2, UPT, UR11, 0x1, UPT ;  /* 0x000000010b00788c */ /* 0x000fe2000bf45270 */
[----:B------:R-:W-:Y:S01]  /*1050*/  PLOP3.LUT P0, PT, PT, PT, UP0, 0x80, 0x0 ;  /* 0x000000000000781c */ /* 0x000fe20003f0f008 */
[----:B------:R-:W-:Y:S02]  /*1060*/  @UP1 USHF.R.U32.HI UR44, URZ, UR10, UR9 ;  /* 0x0000000a3f2c1299 */ /* 0x000fe40008011609 */
[----:B------:R-:W-:-:S02]  /*1070*/  UISETP.NE.U32.AND UP1, UPT, UR6, URZ, UPT ;  /* 0x0000003f0600728c */ /* 0x000fc4000bf25070 */
[----:B------:R-:W-:Y:S01]  /*1080*/  @UP0 USHF.R.S32.HI UR8, URZ, 0x1f, UR44 ;  /* 0x0000001f3f080899 */ /* 0x000fe2000801142c */
[----:B------:R-:W3:Y:S01]  /*1090*/  LDC R18, c[0x0][0x404] ;  /* 0x00010100ff127b82 */ /* 0x000ee20000000800 */
[----:B------:R-:W-:Y:S01]  /*10a0*/  UISETP.NE.AND.EX UP1, UPT, UR7, URZ, UPT, UP1 ;  /* 0x0000003f0700728c */ /* 0x000fe2000bf25310 */
[----:B------:R-:W-:Y:S01]  /*10b0*/  @UP0 ULDC.64 UR14, c[0x0][0x9a8] ;  /* 0x00026a00000e0ab9 */ /* 0x000fe20000000a00 */
[----:B------:R-:W-:Y:S02]  /*10c0*/  UIADD3 UR11, -UR44, URZ, URZ ;  /* 0x0000003f2c0b7290 */ /* 0x000fe4000fffe13f */
[----:B------:R-:W-:Y:S02]  /*10d0*/  @UP0 UIMAD UR10, UR8, UR14, URZ ;  /* 0x0000000e080a02a4 */ /* 0x000fe4000f8e023f */
[----:B------:R-:W-:Y:S01]  /*10e0*/  PLOP3.LUT P1, PT, PT, PT, UP1, 0x80, 0x0 ;  /* 0x000000000000781c */ /* 0x000fe20003f2f018 */
[----:B------:R-:W-:Y:S01]  /*10f0*/  @UP0 UIMAD.WIDE.U32 UR8, UR44, UR14, URZ ;  /* 0x0000000e2c0802a5 */ /* 0x000fe2000f8e003f */
[----:B------:R-:W4:Y:S01]  /*1100*/  LDC R9, c[0x0][0x2e0] ;  /* 0x0000b800ff097b82 */ /* 0x000f220000000800 */
[----:B------:R-:W-:-:S02]  /*1110*/  UIMAD UR43, UR43, UR11, UR12 ;  /* 0x0000000b2b2b72a4 */ /* 0x000fc4000f8e020c */
[----:B------:R-:W-:Y:S01]  /*1120*/  @UP1 USHF.R.S32.HI UR14, URZ, 0x1f, UR44 ;  /* 0x0000001f3f0e1899 */ /* 0x000fe2000801142c */
[----:B------:R-:W-:Y:S01]  /*1130*/  @UP1 ULDC.64 UR16, c[0x0][0x9b8] ;  /* 0x00026e0000101ab9 */ /* 0x000fe20000000a00 */
[----:B------:R-:W-:Y:S01]  /*1140*/  @UP0 UIMAD UR15, UR44, UR15, UR10 ;  /* 0x0000000f2c0f02a4 */ /* 0x000fe2000f8e020a */
[----:B------:R-:W-:Y:S01]  /*1150*/  @UP2 ULDC UR12, c[0x0][0x42c] ;  /* 0x00010b00000c2ab9 */ /* 0x000fe20000000800 */
[----:B------:R-:W-:Y:S02]  /*1160*/  @UP1 UIMAD.WIDE.U32 UR10, UR44, UR16, URZ ;  /* 0x000000102c0a12a5 */ /* 0x000fe4000f8e003f */
[----:B------:R-:W-:Y:S02]  /*1170*/  UIMAD.WIDE.U32 UR12, UR43, UR12, URZ ;  /* 0x0000000c2b0c72a5 */ /* 0x000fe4000f8e003f */
[----:B------:R-:W-:Y:S01]  /*1180*/  @UP1 UIMAD UR16, UR14, UR16, URZ ;  /* 0x000000100e1012a4 */ /* 0x000fe2000f8e023f */
[----:B------:R-:W-:Y:S02]  /*1190*/  @UP2 ULDC UR18, c[0x0][0x430] ;  /* 0x00010c0000122ab9 */ /* 0x000fe40000000800 */
[----:B------:R-:W-:Y:S01]  /*11a0*/  UMOV UR14, UR43 ;  /* 0x0000002b000e7c82 */ /* 0x000fe20008000000 */
[----:B------:R-:W-:-:S02]  /*11b0*/  @UP2 USHF.R.U32.HI UR14, URZ, UR18, UR13 ;  /* 0x000000123f0e2299 */ /* 0x000fc4000801160d */
[----:B------:R-:W-:Y:S02]  /*11c0*/  @UP1 UIMAD UR16, UR44, UR17, UR16 ;  /* 0x000000112c1012a4 */ /* 0x000fe4000f8e0210 */
[----:B------:R-:W-:Y:S02]  /*11d0*/  @UP0 USHF.R.S32.HI UR12, URZ, 0x1f, UR14 ;  /* 0x0000001f3f0c0899 */ /* 0x000fe4000801140e */
[----:B------:R-:W-:Y:S01]  /*11e0*/  @UP1 USHF.R.S32.HI UR13, URZ, 0x1f, UR14 ;  /* 0x0000001f3f0d1899 */ /* 0x000fe2000801140e */
[----:B------:R-:W-:Y:S01]  /*11f0*/  @UP0 ULDC.64 UR18, c[0x0][0x9b0] ;  /* 0x00026c0000120ab9 */ /* 0x000fe20000000a00 */
[----:B------:R-:W-:Y:S02]  /*1200*/  @UP1 UIADD3 UR11, UR11, UR16, URZ ;  /* 0x000000100b0b1290 */ /* 0x000fe4000fffe03f */
[----:B------:R-:W-:Y:S01]  /*1210*/  @UP0 UIADD3 UR9, UR9, UR15, URZ ;  /* 0x0000000f09090290 */ /* 0x000fe2000fffe03f */
[----:B------:R-:W-:Y:S01]  /*1220*/  @UP1 ULDC.64 UR16, c[0x0][0x9c0] ;  /* 0x0002700000101ab9 */ /* 0x000fe20000000a00 */
[----:B------:R-:W-:-:S02]  /*1230*/  @UP0 UIMAD UR12, UR12, UR18, URZ ;  /* 0x000000120c0c02a4 */ /* 0x000fc4000f8e023f */
[----:B------:R-:W-:Y:S02]  /*1240*/  @UP1 UIMAD UR13, UR13, UR16, URZ ;  /* 0x000000100d0d12a4 */ /* 0x000fe4000f8e023f */
[----:B------:R-:W-:Y:S02]  /*1250*/  @UP0 UIMAD.WIDE.U32 UR8, UR14, UR18, UR8 ;  /* 0x000000120e0802a5 */ /* 0x000fe4000f8e0008 */
[----:B------:R-:W-:Y:S02]  /*1260*/  @UP0 UIMAD UR12, UR14, UR19, UR12 ;  /* 0x000000130e0c02a4 */ /* 0x000fe4000f8e020c */
[----:B------:R-:W-:Y:S02]  /*1270*/  @UP1 UIMAD.WIDE.U32 UR10, UR14, UR16, UR10 ;  /* 0x000000100e0a12a5 */ /* 0x000fe4000f8e000a */
[----:B------:R-:W-:Y:S02]  /*1280*/  @UP1 UIMAD UR13, UR14, UR17, UR13 ;  /* 0x000000110e0d12a4 */ /* 0x000fe4000f8e020d */
[----:B------:R-:W-:-:S02]  /*1290*/  @UP0 UIADD3 UR12, UR9, UR12, URZ ;  /* 0x0000000c090c0290 */ /* 0x000fc4000fffe03f */
[----:B------:R-:W-:Y:S02]  /*12a0*/  @UP0 ULEA UR4, UP3, UR8, UR4, 0x2 ;  /* 0x0000000408040291 */ /* 0x000fe4000f86103f */
[----:B------:R-:W-:Y:S02]  /*12b0*/  @UP1 ULEA UR6, UP4, UR10, UR6, 0x2 ;  /* 0x000000060a061291 */ /* 0x000fe4000f88103f */
[----:B------:R-:W-:Y:S02]  /*12c0*/  @UP1 UIADD3 UR9, UR11, UR13, URZ ;  /* 0x0000000d0b091290 */ /* 0x000fe4000fffe03f */
[----:B------:R-:W-:Y:S01]  /*12d0*/  @UP0 ULEA.HI.X UR5, UR8, UR5, UR12, 0x2, UP3 ;  /* 0x0000000508050291 */ /* 0x000fe200098f140c */
[----:B------:R-:W-:Y:S01]  /*12e0*/  IMAD.U32 R4, RZ, RZ, UR4 ;  /* 0x00000004ff047e24 */ /* 0x000fe2000f8e00ff */
[----:B------:R-:W-:Y:S01]  /*12f0*/  @UP1 ULEA.HI.X UR7, UR10, UR7, UR9, 0x2, UP4 ;  /* 0x000000070a071291 */ /* 0x000fe2000a0f1409 */
[----:B------:R-:W-:Y:S01]  /*1300*/  IMAD.U32 R6, RZ, RZ, UR6 ;  /* 0x00000006ff067e24 */ /* 0x000fe2000f8e00ff */
[----:B------:R-:W-:Y:S01]  /*1310*/  ULDC UR42, c[0x0][0xdac] ;  /* 0x00036b00002a7ab9 */ /* 0x000fe20000000800 */
[----:B------:R-:W-:Y:S01]  /*1320*/  @UP2 ULDC UR6, c[0x0][0x430] ;  /* 0x00010c0000062ab9 */ /* 0x000fe20000000800 */
[----:B------:R-:W-:Y:S01]  /*1330*/  IMAD.U32 R5, RZ, RZ, UR5 ;  /* 0x00000005ff057e24 */ /* 0x000fe2000f8e00ff */
[----:B------:R-:W-:Y:S01]  /*1340*/  ULDC.64 UR4, c[0x0][0x3f8] ;  /* 0x0000fe0000047ab9 */ /* 0x000fe20000000a00 */
[----:B------:R-:W-:-:S03]  /*1350*/  IMAD.U32 R7, RZ, RZ, UR7 ;  /* 0x00000007ff077e24 */ /* 0x000fc6000f8e00ff */
[----:B------:R-:W5:Y:S04]  /*1360*/  @P0 LDG.E R3, desc[UR52][R4.64] ;  /* 0x0000003404030981 */ /* 0x000f68000c1e1900 */
[----:B------:R-:W5:Y:S01]  /*1370*/  @P1 LDG.E R0, desc[UR52][R6.64] ;  /* 0x0000003406001981 */ /* 0x000f62000c1e1900 */
[----:B------:R-:W-:Y:S01]  /*1380*/  ISETP.NE.U32.AND P0, PT, RZ, UR4, PT ;  /* 0x00000004ff007c0c */ /* 0x000fe2000bf05070 */
[----:B------:R-:W-:Y:S01]  /*1390*/  ULOP3.LUT UR4, URZ, UR49, URZ, 0x33, !UPT ;  /* 0x000000313f047292 */ /* 0x000fe2000f8e333f */
[----:B-1----:R-:W-:Y:S01]  /*13a0*/  ISETP.GE.AND P1, PT, R11, 0x1, PT ;  /* 0x000000010b00780c */ /* 0x002fe20003f26270 */
[----:B------:R-:W-:Y:S01]  /*13b0*/  UMOV UR48, UR43 ;  /* 0x0000002b00307c82 */ /* 0x000fe20008000000 */
[----:B------:R-:W-:Y:S01]  /*13c0*/  ISETP.NE.AND.EX P0, PT, RZ, UR5, PT, P0 ;  /* 0x00000005ff007c0c */ /* 0x000fe2000bf05300 */
[----:B------:R-:W-:Y:S01]  /*13d0*/  UIADD3 UR42, UR4, UR42, URZ ;  /* 0x0000002a042a7290 */ /* 0x000fe2000fffe03f */
[----:B------:R-:W-:-:S02]  /*13e0*/  ULDC UR5, c[0x0][0x988] ;  /* 0x0002620000057ab9 */ /* 0x000fc40000000800 */
[----:B---3--:R-:W-:Y:S01]  /*13f0*/  SEL R18, R18, 0x1, P0 ;  /* 0x0000000112127807 */ /* 0x008fe20000000000 */
[----:B------:R-:W-:Y:S01]  /*1400*/  USHF.L.U32 UR42, UR42, 0x7, URZ ;  /* 0x000000072a2a7899 */ /* 0x000fe2000800063f */
[----:B------:R-:W-:-:S03]  /*1410*/  @UP2 ULDC UR4, c[0x0][0x42c] ;  /* 0x00010b0000042ab9 */ /* 0x000fc60000000800 */
[----:B----4-:R-:W-:Y:S02]  /*1420*/  IMAD R107, R18, R9, RZ ;  /* 0x00000009126b7224 */ /* 0x010fe400078e02ff */
[----:B-----5:R-:W-:Y:S01]  /*1430*/  FMUL.FTZ R0, R3, R0 ;  /* 0x0000000003007220 */ /* 0x020fe20000410000 */
[----:B--2---:R-:W-:-:S03]  /*1440*/  IADD3 R3, -R220, 0x80, RZ ;  /* 0x00000080dc037810 */ /* 0x004fc60007ffe1ff */
[----:B------:R-:W-:Y:S01]  /*1450*/  FMUL.FTZ R0, R0, UR5 ;  /* 0x0000000500007c20 */ /* 0x000fe20008410000 */
[----:B------:R-:W-:Y:S01]  /*1460*/  UIMAD.WIDE.U32 UR4, UR43, UR4, URZ ;  /* 0x000000042b0472a5 */ /* 0x000fe2000f8e003f */
[----:B------:R-:W-:-:S03]  /*1470*/  IMAD R3, R18, R9, R3 ;  /* 0x0000000912037224 */ /* 0x000fc600078e0203 */
[----:B------:R-:W-:Y:S01]  /*1480*/  R2UR UR41, R0 ;  /* 0x00000000002972ca */ /* 0x000fe200000e0000 */
[----:B------:R-:W-:Y:S01]  /*1490*/  VIADD R19, R3, UR42 ;  /* 0x0000002a03137c36 */ /* 0x000fe20008000000 */
[----:B------:R-:W-:-:S03]  /*14a0*/  @UP2 USHF.R.U32.HI UR48, URZ, UR6, UR5 ;  /* 0x000000063f302299 */ /* 0x000fc60008011605 */
[----:B------:R-:W-:Y:S01]  /*14b0*/  IMAD.IADD R0, R19, 0x1, R10 ;  /* 0x0000000113007824 */ /* 0x000fe200078e020a */
[----:B------:R-:W-:Y:S09]  /*14c0*/  @!P1 BRA `(.L_x_901) ;  /* 0x0000000000409947 */ /* 0x000ff20003800000 */
[C---:B------:R-:W-:Y:S01]  /*14d0*/  ISETP.GT.AND P0, PT, R19.reuse, RZ, PT ;  /* 0x000000ff1300720c */ /* 0x040fe20003f04270 */
[----:B------:R-:W-:-:S12]  /*14e0*/  VIADD R3, R19, 0xffffffff ;  /* 0xffffffff13037836 */ /* 0x000fd80000000000 */
[----:B------:R-:W-:Y:S05]  /*14f0*/  @P0 BRA `(.L_x_902) ;  /* 0x00000000001c0947 */ /* 0x000fea0003800000 */
[----:B------:R-:W-:Y:S01]  /*1500*/  ISETP.NE.AND P0, PT, R11, 0x1, PT ;  /* 0x000000010b00780c */ /* 0x000fe20003f05270 */
[----:B------:R-:W-:-:S12]  /*1510*/  IMAD.MOV R3, RZ, RZ, -R19 ;  /* 0x000000ffff037224 */ /* 0x000fd800078e0a13 */
[----:B------:R-:W1:Y:S02]  /*1520*/  @P0 LDC.64 R4, c[0x0][0x9e8] ;  /* 0x00027a00ff040b82 */ /* 0x000e640000000a00 */
[----:B-1----:R-:W-:-:S05]  /*1530*/  @P0 IMAD.HI.U32 R4, R3, R4, RZ ;  /* 0x0000000403040227 */ /* 0x002fca00078e00ff */
[----:B------:R-:W-:-:S04]  /*1540*/  @P0 SHF.R.U32.HI R3, RZ, R5, R4 ;  /* 0x00000005ff030219 */ /* 0x000fc80000011604 */
[----:B------:R-:W-:Y:S01]  /*1550*/  LOP3.LUT R3, RZ, R3, RZ, 0x33, !PT ;  /* 0x00000003ff037212 */ /* 0x000fe200078e33ff */
[----:B------:R-:W-:Y:S06]  /*1560*/  BRA `(.L_x_903) ;  /* 0x0000000000107947 */ /* 0x000fec0003800000 */
.L_x_902:
[----:B------:R-:W-:-:S13]  /*1570*/  ISETP.NE.AND P0, PT, R11, 0x1, PT ;  /* 0x000000010b00780c */ /* 0x000fda0003f05270 */
[----:B------:R-:W1:Y:S02]  /*1580*/  @P0 LDC.64 R4, c[0x0][0x9e8] ;  /* 0x00027a00ff040b82 */ /* 0x000e640000000a00 */
[----:B-1----:R-:W-:-:S05]  /*1590*/  @P0 IMAD.HI.U32 R4, R3, R4, RZ ;  /* 0x0000000403040227 */ /* 0x002fca00078e00ff */
[----:B------:R-:W-:-:S07]  /*15a0*/  @P0 SHF.R.U32.HI R3, RZ, R5, R4 ;  /* 0x00000005ff030219 */ /* 0x000fce0000011604 */
.L_x_903:
[----:B------:R-:W-:-:S05]  /*15b0*/  IMAD R3, R3, R11, R11 ;  /* 0x0000000b03037224 */ /* 0x000fca00078e020b */
[----:B------:R-:W-:-:S07]  /*15c0*/  VIMNMX R0, R0, R3, PT ;  /* 0x0000000300007248 */ /* 0x000fce0003fe0100 */
.L_x_901:
[----:B------:R-:W-:Y:S01]  /*15d0*/  VIADD R3, R0, 0x9f ;  /* 0x0000009f00037836 */ /* 0x000fe20000000000 */
[----:B------:R-:W-:Y:S01]  /*15e0*/  ULDC UR4, c[0x0][0x9dc] ;  /* 0x0002770000047ab9 */ /* 0x000fe20000000800 */
[CC--:B------:R-:W-:Y:S02]  /*15f0*/  IMAD R0, R18.reuse, R9.reuse, 0x9f ;  /* 0x0000009f12007424 */ /* 0x0c0fe400078e0209 */
[----:B------:R-:W-:Y:S02]  /*1600*/  IMAD R220, R18, R9, -R220 ;  /* 0x0000000912dc7224 */ /* 0x000fe400078e0adc */
[----:B------:R-:W-:-:S04]  /*1610*/  IMAD.HI R4, R3, 0x66666667, RZ ;  /* 0x6666666703047827 */ /* 0x000fc800078e02ff */
[----:B------:R-:W-:Y:S01]  /*1620*/  IMAD.HI R0, R0, 0x66666667, RZ ;  /* 0x6666666700007827 */ /* 0x000fe200078e02ff */
[----:B------:R-:W-:-:S03]  /*1630*/  SHF.R.U32.HI R5, RZ, 0x1f, R4 ;  /* 0x0000001fff057819 */ /* 0x000fc60000011604 */
[----:B------:R-:W-:Y:S01]  /*1640*/  VIADD R105, R220, UR42 ;  /* 0x0000002adc697c36 */ /* 0x000fe20008000000 */
[----:B------:R-:W-:Y:S02]  /*1650*/  SHF.R.U32.HI R3, RZ, 0x1f, R0 ;  /* 0x0000001fff037819 */ /* 0x000fe40000011600 */
[----:B------:R-:W-:Y:S01]  /*1660*/  LEA.HI.SX32 R104, R4, R5, 0x1a ;  /* 0x0000000504687211 */ /* 0x000fe200078fd2ff */
[----:B------:R-:W-:Y:S01]  /*1670*/  VIADD R6, R105, -UR4 ;  /* 0x8000000469067c36 */ /* 0x000fe20008000000 */
[----:B------:R-:W-:-:S04]  /*1680*/  LEA.HI.SX32 R3, R0, R3, 0x1a ;  /* 0x0000000300037211 */ /* 0x000fc800078fd2ff */
[----:B------:R-:W-:Y:S02]  /*1690*/  R2UR UR4, R6 ;  /* 0x00000000060472ca */ /* 0x000fe400000e0000 */
[----:B------:R-:W-:Y:S01]  /*16a0*/  VIMNMX R104, R3, R104, PT ;  /* 0x0000006803687248 */ /* 0x000fe20003fe0100 */
[----:B------:R-:W-:-:S12]  /*16b0*/  @!P1 BRA `(.L_x_904) ;  /* 0x0000000000489947 */ /* 0x000fd80003800000 */
[----:B------:R-:W-:-:S13]  /*16c0*/  ISETP.GT.AND P0, PT, R105, -0x1, PT ;  /* 0xffffffff6900780c */ /* 0x000fda0003f04270 */
[----:B------:R-:W-:Y:S05]  /*16d0*/  @P0 BRA `(.L_x_905) ;  /* 0x00000000001c0947 */ /* 0x000fea0003800000 */
[----:B------:R-:W-:Y:S02]  /*16e0*/  ISETP.NE.AND P0, PT, R11, 0x1, PT ;  /* 0x000000010b00780c */ /* 0x000fe40003f05270 */
[----:B------:R-:W-:-:S11]  /*16f0*/  LOP3.LUT R3, RZ, R105, RZ, 0x33, !PT ;  /* 0x00000069ff037212 */ /* 0x000fd600078e33ff */
[----:B------:R-:W1:Y:S02]  /*1700*/  @P0 LDC.64 R4, c[0x0][0x9e8] ;  /* 0x00027a00ff040b82 */ /* 0x000e640000000a00 */
[----:B-1----:R-:W-:-:S05]  /*1710*/  @P0 IMAD.HI.U32 R0, R3, R4, RZ ;  /* 0x0000000403000227 */ /* 0x002fca00078e00ff */
[----:B------:R-:W-:-:S04]  /*1720*/  @P0 SHF.R.U32.HI R3, RZ, R5, R0 ;  /* 0x00000005ff030219 */ /* 0x000fc80000011600 */
[----:B------:R-:W-:Y:S01]  /*1730*/  LOP3.LUT R0, RZ, R3, RZ, 0x33, !PT ;  /* 0x00000003ff007212 */ /* 0x000fe200078e33ff */
[----:B------:R-:W-:Y:S06]  /*1740*/  BRA `(.L_x_906) ;  /* 0x0000000000147947 */ /* 0x000fec0003800000 */
.L_x_905:
[----:B------:R-:W-:Y:S01]  /*1750*/  ISETP.NE.AND P0, PT, R11, 0x1, PT ;  /* 0x000000010b00780c */ /* 0x000fe20003f05270 */
[----:B------:R-:W-:-:S12]  /*1760*/  IMAD.MOV.U32 R0, RZ, RZ, R105 ;  /* 0x000000ffff007224 */ /* 0x000fd800078e0069 */
[----:B------:R-:W1:Y:S02]  /*1770*/  @P0 LDC.64 R4, c[0x0][0x9e8] ;  /* 0x00027a00ff040b82 */ /* 0x000e640000000a00 */
[----:B-1----:R-:W-:-:S05]  /*1780*/  @P0 IMAD.HI.U32 R4, R105, R4, RZ ;  /* 0x0000000469040227 */ /* 0x002fca00078e00ff */
[----:B------:R-:W-:-:S07]  /*1790*/  @P0 SHF.R.U32.HI R0, RZ, R5, R4 ;  /* 0x00000005ff000219 */ /* 0x000fce0000011604 */
.L_x_906:
[----:B------:R-:W-:-:S05]  /*17a0*/  IMAD R0, R0, R11, RZ ;  /* 0x0000000b00007224 */ /* 0x000fca00078e02ff */
[----:B------:R-:W-:-:S13]  /*17b0*/  R2UR UR5, R0 ;  /* 0x00000000000572ca */ /* 0x000fda00000e0000 */
[----:B------:R-:W-:-:S04]  /*17c0*/  UISETP.LT.AND UP0, UPT, UR4, UR5, UPT ;  /* 0x000000050400728c */ /* 0x000fc8000bf01270 */
[----:B------:R-:W-:-:S12]  /*17d0*/  USEL UR4, UR4, UR5, !UP0 ;  /* 0x0000000504047287 */ /* 0x000fd8000c000000 */
.L_x_904:
[----:B------:R-:W-:Y:S01]  /*17e0*/  UIMAD.WIDE UR4, UR4, 0x66666667, URZ ;  /* 0x66666667040478a5 */ /* 0x000fe2000f8e023f */
[----:B------:R-:W-:Y:S02]  /*17f0*/  PLOP3.LUT P0, PT, PT, PT, PT, 0x80, 0x0 ;  /* 0x000000000000781c */ /* 0x000fe40003f0f070 */
[----:B------:R-:W-:Y:S02]  /*1800*/  CS2R R4, SRZ ;  /* 0x0000000000047805 */ /* 0x000fe4000001ff00 */
[----:B------:R-:W-:Y:S01]  /*1810*/  CS2R R118, SRZ ;  /* 0x0000000000767805 */ /* 0x000fe2000001ff00 */
[----:B------:R-:W-:Y:S01]  /*1820*/  USHF.R.U32.HI UR4, URZ, 0x1f, UR5 ;  /* 0x0000001f3f047899 */ /* 0x000fe20008011605 */
[----:B------:R-:W-:Y:S02]  /*1830*/  CS2R R8, SRZ ;  /* 0x0000000000087805 */ /* 0x000fe4000001ff00 */
[----:B------:R-:W-:Y:S02]  /*1840*/  CS2R R116, SRZ ;  /* 0x0000000000747805 */ /* 0x000fe4000001ff00 */
[----:B------:R-:W-:Y:S01]  /*1850*/  CS2R R10, SRZ ;  /* 0x00000000000a7805 */ /* 0x000fe2000001ff00 */
[----:B------:R-:W-:Y:S01]  /*1860*/  ULEA.HI.SX32 UR4, UR5, UR4, 0x1a ;  /* 0x0000000405047291 */ /* 0x000fe2000f8fd23f */
[----:B------:R-:W-:-:S02]  /*1870*/  CS2R R110, SRZ ;  /* 0x00000000006e7805 */ /* 0x000fc4000001ff00 */
[----:B------:R-:W-:Y:S02]  /*1880*/  CS2R R12, SRZ ;  /* 0x00000000000c7805 */ /* 0x000fe4000001ff00 */
[----:B------:R-:W-:Y:S01]  /*1890*/  CS2R R108, SRZ ;  /* 0x00000000006c7805 */ /* 0x000fe2000001ff00 */
[----:B------:R-:W-:Y:S01]  /*18a0*/  UISETP.LT.AND UP0, UPT, URZ, UR4, UPT ;  /* 0x000000043f00728c */ /* 0x000fe2000bf01270 */
[----:B------:R-:W-:Y:S02]  /*18b0*/  CS2R R14, SRZ ;  /* 0x00000000000e7805 */ /* 0x000fe4000001ff00 */
[----:B------:R-:W-:Y:S02]  /*18c0*/  CS2R R102, SRZ ;  /* 0x0000000000667805 */ /* 0x000fe4000001ff00 */
[----:B------:R-:W-:Y:S01]  /*18d0*/  CS2R R20, SRZ ;  /* 0x0000000000147805 */ /* 0x000fe2000001ff00 */
[----:B------:R-:W-:Y:S01]  /*18e0*/  USEL UR40, URZ, UR4, !UP0 ;  /* 0x000000043f287287 */ /* 0x000fe2000c000000 */
[----:B------:R-:W-:-:S02]  /*18f0*/  CS2R R100, SRZ ;  /* 0x0000000000647805 */ /* 0x000fc4000001ff00 */
[----:B------:R-:W-:Y:S02]  /*1900*/  CS2R R24, SRZ ;  /* 0x0000000000187805 */ /* 0x000fe4000001ff00 */
[----:B------:R-:W-:Y:S02]  /*1910*/  CS2R R94, SRZ ;  /* 0x00000000005e7805 */ /* 0x000fe4000001ff00 */
[----:B------:R-:W-:Y:S02]  /*1920*/  CS2R R26, SRZ ;  /* 0x00000000001a7805 */ /* 0x000fe4000001ff00 */
[----:B------:R-:W-:Y:S02]  /*1930*/  CS2R R92, SRZ ;  /* 0x00000000005c7805 */ /* 0x000fe4000001ff00 */
[----:B------:R-:W-:Y:S02]  /*1940*/  ISETP.GT.AND P1, PT, R104, UR40, PT ;  /* 0x0000002868007c0c */ /* 0x000fe4000bf24270 */
        /* <DEDUP_REMOVED lines=32> */
[----:B------:R-:W-:Y:S02]  /*1b50*/  IMAD.MOV.U32 R96, RZ, RZ, RZ ;  /* 0x000000ffff607224 */ /* 0x000fe400078e00ff */
[----:B------:R-:W-:Y:S01]  /*1b60*/  IMAD.MOV.U32 R133, RZ, RZ, RZ ;  /* 0x000000ffff857224 */ /* 0x000fe200078e00ff */
[----:B------:R-:W-:Y:S06]  /*1b70*/  @!P1 BRA `(.L_x_907) ;  /* 0x0000011800f09947 */ /* 0x000fec0003800000 */
[----:B------:R-:W1:Y:S01]  /*1b80*/  S2R R0, SR_TID.X ;  /* 0x0000000000007919 */ /* 0x000e620000002100 */
[----:B------:R-:W-:-:S04]  /*1b90*/  UIADD3 UR5, UR38, 0x1e200, URZ ;  /* 0x0001e20026057890 */ /* 0x000fc8000fffe03f */
[----:B------:R-:W-:-:S06]  /*1ba0*/  ULOP3.LUT UP0, URZ, UR5, 0x9f, URZ, 0xc0, !UPT ;  /* 0x0000009f053f7892 */ /* 0x000fcc000f80c03f */
[----:B------:R-:W-:Y:S01]  /*1bb0*/  PLOP3.LUT P0, PT, PT, PT, UP0, 0x80, 0x0 ;  /* 0x000000000000781c */ /* 0x000fe20003f0f008 */
[----:B-1----:R-:W-:-:S05]  /*1bc0*/  VIADD R0, R0, 0xffffff80 ;  /* 0xffffff8000007836 */ /* 0x002fca0000000000 */
[----:B------:R-:W-:-:S04]  /*1bd0*/  SHF.R.S32.HI R3, RZ, 0x1f, R0 ;  /* 0x0000001fff037819 */ /* 0x000fc80000011400 */
[----:B------:R-:W-:-:S04]  /*1be0*/  LEA.HI R3, R3, R0, RZ, 0x7 ;  /* 0x0000000003037211 */ /* 0x000fc800078f38ff */
[----:B------:R-:W-:-:S06]  /*1bf0*/  SHF.R.S32.HI R3, RZ, 0x7, R3 ;  /* 0x00000007ff037819 */ /* 0x000fcc0000011403 */
[----:B------:R-:W1:Y:S02]  /*1c00*/  SHFL.IDX PT, R3, R3, RZ, 0x1f ;  /* 0x00001fff03037589 */ /* 0x000e6400000e0000 */
[----:B-1----:R-:W-:-:S13]  /*1c10*/  R2UR UR45, R3 ;  /* 0x00000000032d72ca */ /* 0x002fda00000e0000 */
[----:B------:R-:W-:-:S04]  /*1c20*/  ULEA.HI UR4, UR45, UR45, URZ, 0x1 ;  /* 0x0000002d2d047291 */ /* 0x000fc8000f8f083f */
        /* <DEDUP_REMOVED lines=22> */
.L_x_908:
[----:B------:R-:W-:Y:S01]  /*1d90*/  ULEA.HI UR4, UR39, UR39, URZ, 0x1 ;  /* 0x0000002727047291 */ /* 0x000fe2000f8f083f */
[----:B------:R-:W-:-:S03]  /*1da0*/  IMAD.U32 R3, RZ, RZ, UR47 ;  /* 0x0000002fff037e24 */ /* 0x000fc6000f8e00ff */
[----:B------:R-:W-:Y:S02]  /*1db0*/  ULOP3.LUT UR4, UR4, 0xfffffffe, URZ, 0xc0, !UPT ;  /* 0xfffffffe04047892 */ /* 0x000fe4000f8ec03f */
[----:B------:R-:W-:Y:S02]  /*1dc0*/  ISETP.NE.AND P0, PT, R3, 0x3, PT ;  /* 0x000000030300780c */ /* 0x000fe40003f05270 */
[----:B------:R-:W-:-:S06]  /*1dd0*/  UIADD3 UR4, UR39, -UR4, URZ ;  /* 0x8000000427047290 */ /* 0x000fcc000fffe03f */
[----:B------:R-:W-:-:S05]  /*1de0*/  IMAD.U32 R0, RZ, RZ, UR4 ;  /* 0x00000004ff007e24 */ /* 0x000fca000f8e00ff */
[----:B------:R-:W-:-:S04]  /*1df0*/  SHF.L.U32 R0, R0, 0x1f, RZ ;  /* 0x0000001f00007819 */ /* 0x000fc800000006ff */
[----:B------:R-:W1:Y:S02]  /*1e00*/  SYNCS.PHASECHK.TRANS64.TRYWAIT P1, [UR38+0x33400], R0 ;  /* 0x03340000ff0075a7 */ /* 0x000e640008020166 */
[----:B-1----:R-:W-:Y:S05]  /*1e10*/  @!P1 BRA `(.L_x_909) ;  /* 0x0000017400f09947 */ /* 0x002fea0003800000 */
.L_x_1075:
[----:B------:R-:W-:Y:S05]  /*1e20*/  @!P0 BRA `(.L_x_910) ;  /* 0x0000000000048947 */ /* 0x000fea0003800000 */
[----:B------:R-:W-:Y:S01]  /*1e30*/  BPT.TRAP 0x1 ;  /* 0x000000040000795c */ /* 0x000fe20000300000 */
.L_x_910:
[----:B-1----:R-:W-:Y:S02]  /*1e40*/  IMAD.U32 R3, RZ, RZ, UR51 ;  /* 0x00000033ff037e24 */ /* 0x002fe4000f8e00ff */
[----:B------:R-:W-:-:S03]  /*1e50*/  IMAD.U32 R0, RZ, RZ, UR36 ;  /* 0x00000024ff007e24 */ /* 0x000fc6000f8e00ff */
[----:B------:R-:W-:Y:S02]  /*1e60*/  LEA R3, R3, UR38, 0x3 ;  /* 0x0000002603037c11 */ /* 0x000fe4000f8e18ff */
[----:B------:R-:W-:-:S04]  /*1e70*/  SHF.L.U32 R0, R0, 0x1f, RZ ;  /* 0x0000001f00007819 */ /* 0x000fc800000006ff */
[----:B------:R1:W2:Y:S01]  /*1e80*/  SYNCS.PHASECHK.TRANS64.TRYWAIT P1, [R3+URZ+0x33430], R0 ;  /* 0x03343000030075a7 */ /* 0x0002a2000802017f */
[----:B------:R-:W-:Y:S05]  /*1e90*/  @!P0 BRA `(.L_x_911) ;  /* 0x0000000000048947 */ /* 0x000fea0003800000 */
[----:B------:R-:W-:Y:S01]  /*1ea0*/  BPT.TRAP 0x1 ;  /* 0x000000040000795c */ /* 0x000fe20000300000 */
.L_x_911:
[----:B------:R-:W3:Y:S01]  /*1eb0*/  S2R R4, SR_TID.X ;  /* 0x0000000000047919 */ /* 0x000ee20000002100 */
[----:B------:R-:W-:Y:S02]  /*1ec0*/  LOP3.LUT R2, R2, 0xfffffff7, RZ, 0xc0, !PT ;  /* 0xfffffff702027812 */ /* 0x000fe400078ec0ff */
[----:B---3--:R-:W-:-:S13]  /*1ed0*/  LOP3.LUT P2, RZ, R4, 0x7f, RZ, 0xc0, !PT ;  /* 0x0000007f04ff7812 */ /* 0x008fda000784c0ff */
[----:B------:R-:W-:Y:S01]  /*1ee0*/  @P2 LOP3.LUT R2, R2, 0x8, RZ, 0xfc, !PT ;  /* 0x0000000802022812 */ /* 0x000fe200078efcff */
[----:B--2---:R-:W-:Y:S06]  /*1ef0*/  @P1 BRA `(.L_x_912) ;  /* 0x0000000000081947 */ /* 0x004fec0003800000 */
[----:B------:R-:W2:Y:S02]  /*1f00*/  SYNCS.PHASECHK.TRANS64.TRYWAIT P1, [R3+URZ+0x33430], R0 ;  /* 0x03343000030075a7 */ /* 0x000ea4000802017f */
[----:B--2---:R-:W-:Y:S05]  /*1f10*/  @!P1 BRA `(.L_x_913) ;  /* 0x0000017400c89947 */ /* 0x004fea0003800000 */
.L_x_912:
[----:B------:R-:W-:Y:S05]  /*1f20*/  WARPSYNC.ALL ;  /* 0x0000000000007948 */ /* 0x000fea0003800000 */
[----:B------:R-:W-:Y:S01]  /*1f30*/  UIADD3 UR4, UR38, 0x24200, URZ ;  /* 0x0002420026047890 */ /* 0x000fe2000fffe03f */
[----:B------:R-:W-:Y:S01]  /*1f40*/  WARPGROUP.ARRIVE ;  /* 0x00000000000079c5 */ /* 0x000fe20000000000 */
[----:B------:R-:W-:-:S05]  /*1f50*/  ULOP3.LUT UR28, UR50, 0x10000, URZ, 0xfc, !UPT ;  /* 0x00010000321c7892 */ /* 0x000fca000f8efc3f */
[----:B------:R-:W3:Y:S01]  /*1f60*/  S2R R4, SR_TID.X ;  /* 0x0000000000047919 */ /* 0x000ee20000002100 */
[----:B------:R-:W-:Y:S01]  /*1f70*/  USHF.R.U32.HI UR4, URZ, 0x4, UR4 ;  /* 0x000000043f047899 */ /* 0x000fe20008011604 */
[----:B------:R-:W4:Y:S01]  /*1f80*/  LDC R12, c[0x0][0x288] ;  /* 0x0000a200ff0c7b82 */ /* 0x000f220000000800 */
[----:B------:R-:W-:Y:S01]  /*1f90*/  UMOV UR25, 0x80000020 ;  /* 0x8000002000197882 */ /* 0x000fe20000000000 */
[----:B------:R-:W-:Y:S01]  /*1fa0*/  UMOV UR27, 0x80000020 ;  /* 0x80000020001b7882 */ /* 0x000fe20000000000 */
[----:B------:R-:W-:Y:S01]  /*1fb0*/  ULOP3.LUT UR4, UR4, 0x3fff, URZ, 0xc0, !UPT ;  /* 0x00003fff04047892 */ /* 0x000fe2000f8ec03f */
[C---:B------:R-:W-:Y:S01]  /*1fc0*/  IMAD R107, R104.reuse, -0xa0, R107 ;  /* 0xffffff60686b7824 */ /* 0x040fe200078e026b */
[----:B------:R-:W-:Y:S01]  /*1fd0*/  UMOV UR24, UR28 ;  /* 0x0000001c00187c82 */ /* 0x000fe20008000000 */
[----:B------:R-:W-:Y:S01]  /*1fe0*/  UMOV UR5, UR25 ;  /* 0x0000001900057c82 */ /* 0x000fe20008000000 */
[----:B------:R-:W-:Y:S01]  /*1ff0*/  ULOP3.LUT UR50, UR4, 0x10000, URZ, 0xfc, !UPT ;  /* 0x0001000004327892 */ /* 0x000fe2000f8efc3f */
[----:B------:R-:W5:Y:S01]  /*2000*/  LDC R15, c[0x0][0x2e0] ;  /* 0x0000b800ff0f7b82 */ /* 0x000f620000000800 */
[----:B------:R-:W-:Y:S01]  /*2010*/  UMOV UR7, 0x80000020 ;  /* 0x8000002000077882 */ /* 0x000fe20000000000 */
[----:B------:R-:W-:Y:S01]  /*2020*/  UMOV UR4, UR24 ;  /* 0x0000001800047c82 */ /* 0x000fe20008000000 */
[----:B------:R-:W-:Y:S01]  /*2030*/  UIMAD UR30, UR51, 0x780, UR50 ;  /* 0x00000780331e78a4 */ /* 0x000fe2000f8e0232 */
[----:B------:R-:W-:Y:S01]  /*2040*/  IMAD.MOV.U32 R5, RZ, RZ, -0xa0 ;  /* 0xffffff60ff057424 */ /* 0x000fe200078e00ff */
[----:B------:R-:W-:Y:S01]  /*2050*/  UMOV UR11, 0x80000020 ;  /* 0x80000020000b7882 */ /* 0x000fe20000000000 */
[----:B------:R-:W-:Y:S01]  /*2060*/  UMOV UR15, 0x80000020 ;  /* 0x80000020000f7882 */ /* 0x000fe20000000000 */
[----:B------:R-:W-:Y:S01]  /*2070*/  UIADD3 UR6, UR30, 0x80, URZ ;  /* 0x000000801e067890 */ /* 0x000fe2000fffe03f */
[----:B------:R-:W-:Y:S01]  /*2080*/  IMAD R5, R104, R5, 0xa0 ;  /* 0x000000a068057424 */ /* 0x000fe200078e0205 */
[----:B------:R-:W-:Y:S01]  /*2090*/  UIADD3 UR8, UR30, 0x100, URZ ;  /* 0x000001001e087890 */ /* 0x000fe2000fffe03f */
[----:B------:R-:W-:Y:S01]  /*20a0*/  VIADD R8, R221, UR42 ;  /* 0x0000002add087c36 */ /* 0x000fe20008000000 */
[----:B------:R-:W-:Y:S01]  /*20b0*/  UMOV UR26, UR30 ;  /* 0x0000001e001a7c82 */ /* 0x000fe20008000000 */
[----:B------:R-:W-:Y:S01]  /*20c0*/  UIADD3 UR9, UR30, 0x180, URZ ;  /* 0x000001801e097890 */ /* 0x000fe2000fffe03f */
[----:B------:R-:W-:Y:S01]  /*20d0*/  QGMMA.64x32x32.F32.E4M3.E4M3 R88, gdesc[UR24], RZ, !UPT, gsb0 ;  /* 0x00600000185879f3 */ /* 0x000fe2000c0008ff */
[----:B------:R-:W-:Y:S01]  /*20e0*/  UMOV UR26, UR6 ;  /* 0x00000006001a7c82 */ /* 0x000fe20008000000 */
[----:B------:R-:W-:Y:S01]  /*20f0*/  UMOV UR27, 0x80000020 ;  /* 0x80000020001b7882 */ /* 0x000fe20000000000 */
[----:B------:R-:W-:Y:S01]  /*2100*/  UMOV UR6, UR8 ;  /* 0x0000000800067c82 */ /* 0x000fe20008000000 */
[----:B------:R-:W-:Y:S01]  /*2110*/  UIADD3 UR10, UR30, 0x200, URZ ;  /* 0x000002001e0a7890 */ /* 0x000fe2000fffe03f */
[----:B------:R-:W-:Y:S01]  /*2120*/  IMAD R11, R17, -0x2, R5 ;  /* 0xfffffffe110b7824 */ /* 0x000fe200078e0205 */
[----:B------:R-:W-:-:S02]  /*2130*/  UIADD3 UR12, UR30, 0x102, URZ ;  /* 0x000001021e0c7890 */ /* 0x000fc4000fffe03f */
[----:B------:R-:W-:Y:S01]  /*2140*/  UIADD3 UR13, UR30, 0x182, URZ ;  /* 0x000001821e0d7890 */ /* 0x000fe2000fffe03f */
[----:B---3--:R-:W-:Y:S01]  /*2150*/  LOP3.LUT P1, RZ, R4, 0x7f, RZ, 0xc0, !PT ;  /* 0x0000007f04ff7812 */ /* 0x008fe2000782c0ff */
[----:B------:R-:W-:Y:S02]  /*2160*/  UIADD3 UR14, UR30, 0x202, URZ ;  /* 0x000002021e0e7890 */ /* 0x000fe4000fffe03f */
[----:B------:R-:W-:Y:S01]  /*2170*/  UIADD3 UR18, UR30, 0x382, URZ ;  /* 0x000003821e127890 */ /* 0x000fe2000fffe03f */
[----:B------:R-:W-:Y:S01]  /*2180*/  UMOV UR19, 0x80000020 ;  /* 0x8000002000137882 */ /* 0x000fe20000000000 */
[----:B------:R-:W-:Y:S01]  /*2190*/  UIADD3 UR22, UR30, 0x600, URZ ;  /* 0x000006001e167890 */ /* 0x000fe2000fffe03f */
[----:B------:R-:W-:Y:S01]  /*21a0*/  UMOV UR23, 0x80000020 ;  /* 0x8000002000177882 */ /* 0x000fe20000000000 */
[----:B------:R-:W-:Y:S01]  /*21b0*/  UMOV UR31, 0x80000020 ;  /* 0x80000020001f7882 */ /* 0x000fe20000000000 */
[----:B------:R-:W-:-:S05]  /*21c0*/  ULDC UR55, c[0x0][0x9dc] ;  /* 0x0002770000377ab9 */ /* 0x000fca0000000800 */
[----:B-12---:R-:W-:-:S05]  /*21d0*/  @!P1 VIADD R0, R3, 0x33440 ;  /* 0x0003344003009836 */ /* 0x006fca0000000000 */
[----:B------:R-:W-:Y:S01]  /*21e0*/  @!P1 PRMT R0, RZ, 0x654, R0 ;  /* 0x00000654ff009816 */ /* 0x000fe20000000000 */
        /* <DEDUP_REMOVED lines=157> */
[----:B------:R-:W-:Y:S01]  /*2bc0*/  ULOP3.LUT UR10, URZ, UR55, URZ, 0x33, !UPT ;  /* 0x000000373f0a7292 */ /* 0x000fe2000f8e333f */
        /* <DEDUP_REMOVED lines=8> */
[----:B------:R-:W-:Y:S02]  /*2c50*/  ULDC.64 UR6, c[0x0][0x9e0] ;  /* 0x0002780000067ab9 */ /* 0x000fe40000000a00 */
[----:B------:R-:W-:Y:S01]  /*2c60*/  UISETP.GE.AND UP0, UPT, UR7, 0x1, UPT ;  /* 0x000000010700788c */ /* 0x000fe2000bf06270 */
[----:B------:R-:W-:Y:S02]  /*2c70*/  WARPGROUP.DEPBAR.LE gsb0, 0x0 ;  /* 0x00008000000079c5 */ /* 0x000fe40000010000 */
[----:B------:R-:W-:-:S06]  /*2c80*/  WARPGROUP.ARRIVE ;  /* 0x00000000000079c5 */ /* 0x000fcc0000000000 */
[----:B------:R-:W-:Y:S03]  /*2c90*/  QGMMA.64x32x32.F32.E4M3.E4M3 R24, gdesc[UR20], R24, gsb0 ;  /* 0x00600000141879f3 */ /* 0x000fe60008000818 */
[----:B------:R-:W-:Y:S02]  /*2ca0*/  WARPGROUP.DEPBAR.LE gsb0, 0x0 ;  /* 0x00008000000079c5 */ /* 0x000fe40000010000 */
[----:B------:R4:W-:Y:S01]  /*2cb0*/  @!P1 SYNCS.ARRIVE.TRANS64.RED.A1T0 RZ, [R0+URZ], RZ ;  /* 0x000000ff00ff99a7 */ /* 0x0009e2000810043f */
[----:B------:R-:W-:Y:S02]  /*2cc0*/  PLOP3.LUT P1, PT, PT, PT, UP0, 0x40, 0x0 ;  /* 0x000000000000781c */ /* 0x000fe40003f2e808 */
[----:B----4-:R-:W-:-:S05]  /*2cd0*/  IADD3 R0, -R12, 0xa1, R107 ;  /* 0x000000a10c007810 */ /* 0x010fca0007ffe16b */
[----:B------:R-:W-:Y:S02]  /*2ce0*/  IMAD R3, R17, -0x2, R0 ;  /* 0xfffffffe11037824 */ /* 0x000fe400078e0200 */
[----:B-----5:R-:W-:Y:S02]  /*2cf0*/  IMAD R0, R18, R15, R5 ;  /* 0x0000000f12007224 */ /* 0x020fe400078e0205 */
[----:B------:R-:W-:Y:S02]  /*2d00*/  VIADD R9, R3, UR6 ;  /* 0x0000000603097c36 */ /* 0x000fe40008000000 */
[----:B------:R-:W-:Y:S02]  /*2d10*/  IMAD R6, R17, -0x2, R0 ;  /* 0xfffffffe11067824 */ /* 0x000fe400078e0200 */
[----:B------:R-:W-:-:S03]  /*2d20*/  VIADD R10, R3, UR10 ;  /* 0x0000000a030a7c36 */ /* 0x000fc60008000000 */
[----:B------:R-:W-:Y:S01]  /*2d30*/  VIADDMNMX R0, R8, R9, R6, PT ;  /* 0x0000000908007246 */ /* 0x000fe20003800106 */
[----:B------:R-:W-:Y:S01]  /*2d40*/  IMAD.IADD R3, R10, 0x1, R8 ;  /* 0x000000010a037824 */ /* 0x000fe200078e0208 */
[----:B------:R-:W-:Y:S06]  /*2d50*/  @P1 BRA `(.L_x_914) ;  /* 0x0000000000581947 */ /* 0x000fec0003800000 */
[----:B------:R-:W-:Y:S01]  /*2d60*/  IMAD R4, R18, R15, R8 ;  /* 0x0000000f12047224 */ /* 0x000fe200078e0208 */
[----:B------:R-:W-:Y:S03]  /*2d70*/  BSSY B0, `(.L_x_915) ;  /* 0x0000011000007945 */ /* 0x000fe60003800000 */
[----:B------:R-:W-:-:S05]  /*2d80*/  IMAD.IADD R4, R4, 0x1, -R12 ;  /* 0x0000000104047824 */ /* 0x000fca00078e0a0c */
[----:B------:R-:W-:-:S13]  /*2d90*/  ISETP.GT.AND P1, PT, R4, -0x1, PT ;  /* 0xffffffff0400780c */ /* 0x000fda0003f24270 */
[----:B------:R-:W-:Y:S05]  /*2da0*/  @P1 BRA `(.L_x_916) ;  /* 0x0000000000201947 */ /* 0x000fea0003800000 */
[----:B------:R-:W-:Y:S01]  /*2db0*/  UISETP.NE.AND UP1, UPT, UR7, 0x1, UPT ;  /* 0x000000010700788c */ /* 0x000fe2000bf25270 */
[----:B------:R-:W-:-:S05]  /*2dc0*/  LOP3.LUT R4, RZ, R4, RZ, 0x33, !PT ;  /* 0x00000004ff047212 */ /* 0x000fca00078e33ff */
[----:B------:R-:W-:-:S05]  /*2dd0*/  PLOP3.LUT P1, PT, PT, PT, UP1, 0x80, 0x0 ;  /* 0x000000000000781c */ /* 0x000fca0003f2f018 */
[----:B------:R-:W-:-:S08]  /*2de0*/  @UP1 ULDC.64 UR10, c[0x0][0x9e8] ;  /* 0x00027a00000a1ab9 */ /* 0x000fd00000000a00 */
[----:B------:R-:W-:-:S05]  /*2df0*/  @P1 IMAD.HI.U32 R7, R4, UR10, RZ ;  /* 0x0000000a04071c27 */ /* 0x000fca000f8e00ff */
[----:B------:R-:W-:-:S04]  /*2e00*/  @P1 SHF.R.U32.HI R4, RZ, UR11, R7 ;  /* 0x0000000bff041c19 */ /* 0x000fc80008011607 */
[----:B------:R-:W-:Y:S01]  /*2e10*/  LOP3.LUT R4, RZ, R4, RZ, 0x33, !PT ;  /* 0x00000004ff047212 */ /* 0x000fe200078e33ff */
[----:B------:R-:W-:Y:S06]  /*2e20*/  BRA `(.L_x_917) ;  /* 0x0000000000147947 */ /* 0x000fec0003800000 */
.L_x_916:
[----:B------:R-:W-:-:S06]  /*2e30*/  UISETP.NE.AND UP1, UPT, UR7, 0x1, UPT ;  /* 0x000000010700788c */ /* 0x000fcc000bf25270 */
[----:B------:R-:W-:-:S05]  /*2e40*/  PLOP3.LUT P1, PT, PT, PT, UP1, 0x80, 0x0 ;  /* 0x000000000000781c */ /* 0x000fca0003f2f018 */
[----:B------:R-:W-:-:S08]  /*2e50*/  @UP1 ULDC.64 UR10, c[0x0][0x9e8] ;  /* 0x00027a00000a1ab9 */ /* 0x000fd00000000a00 */
[----:B------:R-:W-:-:S05]  /*2e60*/  @P1 IMAD.HI.U32 R7, R4, UR10, RZ ;  /* 0x0000000a04071c27 */ /* 0x000fca000f8e00ff */
[----:B------:R-:W-:-:S07]  /*2e70*/  @P1 SHF.R.U32.HI R4, RZ, UR11, R7 ;  /* 0x0000000bff041c19 */ /* 0x000fce0008011607 */
.L_x_917:
[----:B------:R-:W-:Y:S05]  /*2e80*/  BSYNC B0 ;  /* 0x0000000000007941 */ /* 0x000fea0003800000 */
.L_x_915:
[----:B------:R-:W-:-:S05]  /*2e90*/  IMAD R4, R4, UR7, R11 ;  /* 0x0000000704047c24 */ /* 0x000fca000f8e020b */
[----:B------:R-:W-:Y:S02]  /*2ea0*/  VIMNMX R3, R3, R4, !PT ;  /* 0x0000000403037248 */ /* 0x000fe40007fe0100 */
[----:B------:R-:W-:-:S07]  /*2eb0*/  VIADDMNMX R0, R4, UR7, R0, PT ;  /* 0x0000000704007c46 */ /* 0x000fce000b800100 */
.L_x_914:
[C---:B------:R-:W-:Y:S01]  /*2ec0*/  ISETP.GE.AND P1, PT, R5.reuse, 0x2, PT ;  /* 0x000000020500780c */ /* 0x040fe20003f26270 */
[----:B------:R-:W-:Y:S01]  /*2ed0*/  VIADD R7, R8, 0x8 ;  /* 0x0000000808077836 */ /* 0x000fe20000000000 */
[----:B------:R-:W-:Y:S02]  /*2ee0*/  ISETP.GE.AND P3, PT, R5, 0xa, PT ;  /* 0x0000000a0500780c */ /* 0x000fe40003f66270 */
[----:B------:R-:W-:Y:S01]  /*2ef0*/  P2R R20, PR, RZ, 0x2 ;  /* 0x00000002ff147803 */ /* 0x000fe20000000000 */
[----:B------:R-:W-:Y:S01]  /*2f00*/  IMAD.IADD R4, R10, 0x1, R7 ;  /* 0x000000010a047824 */ /* 0x000fe200078e0207 */
[----:B------:R-:W-:Y:S02]  /*2f10*/  ISETP.GT.AND P1, PT, R3, 0x1, !P1 ;  /* 0x000000010300780c */ /* 0x000fe40004f24270 */
[----:B------:R-:W-:Y:S02]  /*2f20*/  ISETP.GE.AND P2, PT, R5, 0x9, PT ;  /* 0x000000090500780c */ /* 0x000fe40003f46270 */
[----:B------:R-:W-:-:S02]  /*2f30*/  ISETP.LT.OR P1, PT, R0, 0x2, P1 ;  /* 0x000000020000780c */ /* 0x000fc40000f21670 */
[----:B------:R-:W-:Y:S02]  /*2f40*/  P2R R21, PR, RZ, 0x4 ;  /* 0x00000004ff157803 */ /* 0x000fe40000000000 */
[----:B------:R-:W-:Y:S02]  /*2f50*/  FSEL R89, R89, -INF , !P1 ;  /* 0xff80000059597808 */ /* 0x000fe40004800000 */
[C---:B------:R-:W-:Y:S02]  /*2f60*/  ISETP.GT.AND P1, PT, R3.reuse, 0x9, !P3 ;  /* 0x000000090300780c */ /* 0x040fe40005f24270 */
[----:B------:R-:W-:Y:S02]  /*2f70*/  P2R R106, PR, RZ, 0x8 ;  /* 0x00000008ff6a7803 */ /* 0x000fe40000000000 */
[----:B------:R-:W-:Y:S02]  /*2f80*/  ISETP.LT.OR P1, PT, R0, 0xa, P1 ;  /* 0x0000000a0000780c */ /* 0x000fe40000f21670 */
[----:B------:R-:W-:-:S02]  /*2f90*/  ISETP.GT.AND P2, PT, R3, 0x8, !P2 ;  /* 0x000000080300780c */ /* 0x000fc40005744270 */
[----:B------:R-:W-:Y:S02]  /*2fa0*/  ISETP.GE.AND P3, PT, R5, 0x11, PT ;  /* 0x000000110500780c */ /* 0x000fe40003f66270 */
[----:B------:R-:W-:Y:S02]  /*2fb0*/  FSEL R93, R93, -INF , !P1 ;  /* 0xff8000005d5d7808 */ /* 0x000fe40004800000 */
[----:B------:R-:W-:Y:S02]  /*2fc0*/  ISETP.LT.OR P2, PT, R0, 0x9, P2 ;  /* 0x000000090000780c */ /* 0x000fe40001741670 */
[----:B------:R-:W-:Y:S02]  /*2fd0*/  ISETP.GT.AND P1, PT, R3, 0x10, !P3 ;  /* 0x000000100300780c */ /* 0x000fe40005f24270 */
[----:B------:R-:W-:Y:S02]  /*2fe0*/  FSEL R92, R92, -INF , !P2 ;  /* 0xff8000005c5c7808 */ /* 0x000fe40005000000 */
[----:B------:R-:W-:-:S02]  /*2ff0*/  ISETP.LT.OR P1, PT, R0, 0x11, P1 ;  /* 0x000000110000780c */ /* 0x000fc40000f21670 */
[----:B------:R-:W-:Y:S02]  /*3000*/  ISETP.GE.AND P2, PT, R5, 0x12, PT ;  /* 0x000000120500780c */ /* 0x000fe40003f46270 */
[----:B------:R-:W-:Y:S02]  /*3010*/  FSEL R96, R96, -INF , !P1 ;  /* 0xff80000060607808 */ /* 0x000fe40004800000 */
[----:B------:R-:W-:Y:S02]  /*3020*/  ISETP.GT.AND P1, PT, R3, 0x11, !P2 ;  /* 0x000000110300780c */ /* 0x000fe40005724270 */
[----:B------:R-:W-:Y:S02]  /*3030*/  P2R R108, PR, RZ, 0x4 ;  /* 0x00000004ff6c7803 */ /* 0x000fe40000000000 */
[----:B------:R-:W-:Y:S02]  /*3040*/  ISETP.LT.OR P1, PT, R0, 0x12, P1 ;  /* 0x000000120000780c */ /* 0x000fe40000f21670 */
[----:B------:R-:W-:-:S02]  /*3050*/  ISETP.GE.AND P2, PT, R5, 0x19, PT ;  /* 0x000000190500780c */ /* 0x000fc40003f46270 */
[----:B------:R-:W-:Y:S02]  /*3060*/  FSEL R97, R97, -INF , !P1 ;  /* 0xff80000061617808 */ /* 0x000fe40004800000 */
[----:B------:R-:W-:Y:S02]  /*3070*/  ISETP.GT.AND P1, PT, R3, 0x18, !P2 ;  /* 0x000000180300780c */ /* 0x000fe40005724270 */
[----:B------:R-:W-:Y:S02]  /*3080*/  P2R R109, PR, RZ, 0x4 ;  /* 0x00000004ff6d7803 */ /* 0x000fe40000000000 */
[----:B------:R-:W-:Y:S02]  /*3090*/  ISETP.LT.OR P1, PT, R0, 0x19, P1 ;  /* 0x000000190000780c */ /* 0x000fe40000f21670 */
[----:B------:R-:W-:Y:S02]  /*30a0*/  ISETP.GE.AND P2, PT, R5, 0x1a, PT ;  /* 0x0000001a0500780c */ /* 0x000fe40003f46270 */
[----:B------:R-:W-:-:S02]  /*30b0*/  FSEL R100, R100, -INF , !P1 ;  /* 0xff80000064647808 */ /* 0x000fc40004800000 */
[----:B------:R-:W-:Y:S02]  /*30c0*/  ISETP.GT.AND P1, PT, R3, 0x19, !P2 ;  /* 0x000000190300780c */ /* 0x000fe40005724270 */
[----:B------:R-:W-:Y:S02]  /*30d0*/  P2R R110, PR, RZ, 0x4 ;  /* 0x00000004ff6e7803 */ /* 0x000fe40000000000 */
[----:B------:R-:W-:Y:S02]  /*30e0*/  ISETP.LT.OR P1, PT, R0, 0x1a, P1 ;  /* 0x0000001a0000780c */ /* 0x000fe40000f21670 */
[----:B------:R-:W-:Y:S02]  /*30f0*/  P2R R107, PR, RZ, 0x8 ;  /* 0x00000008ff6b7803 */ /* 0x000fe40000000000 */
[----:B------:R-:W-:Y:S02]  /*3100*/  FSEL R101, R101, -INF , !P1 ;  /* 0xff80000065657808 */ /* 0x000fe40004800000 */
[----:B------:R-:W-:-:S02]  /*3110*/  ISETP.GE.AND P1, PT, R5, 0x21, PT ;  /* 0x000000210500780c */ /* 0x000fc40003f26270 */
[----:B------:R-:W-:Y:S02]  /*3120*/  ISETP.GE.AND P3, PT, R5, 0x22, PT ;  /* 0x000000220500780c */ /* 0x000fe40003f66270 */
[----:B------:R-:W-:Y:S02]  /*3130*/  ISETP.GT.AND P2, PT, R3, 0x20, !P1 ;  /* 0x000000200300780c */ /* 0x000fe40004f44270 */
[----:B------:R-:W-:Y:S02]  /*3140*/  P2R R111, PR, RZ, 0x8 ;  /* 0x00000008ff6f7803 */ /* 0x000fe40000000000 */
[----:B------:R-:W-:Y:S02]  /*3150*/  ISETP.LT.OR P2, PT, R0, 0x21, P2 ;  /* 0x000000210000780c */ /* 0x000fe40001741670 */
[----:B------:R-:W-:Y:S02]  /*3160*/  ISETP.GE.AND P4, PT, R5, 0x31, PT ;  /* 0x000000310500780c */ /* 0x000fe40003f86270 */
[----:B------:R-:W-:-:S02]  /*3170*/  FSEL R72, R72, -INF , !P2 ;  /* 0xff80000048487808 */ /* 0x000fc40005000000 */
[----:B------:R-:W-:Y:S02]  /*3180*/  ISETP.GT.AND P2, PT, R3, 0x21, !P3 ;  /* 0x000000210300780c */ /* 0x000fe40005f44270 */
[----:B------:R-:W-:Y:S02]  /*3190*/  ISETP.GE.AND P3, PT, R5, 0x29, PT ;  /* 0x000000290500780c */ /* 0x000fe40003f66270 */
[----:B------:R-:W-:Y:S02]  /*31a0*/  ISETP.LT.OR P2, PT, R0, 0x22, P2 ;  /* 0x000000220000780c */ /* 0x000fe40001741670 */
[----:B------:R-:W-:Y:S02]  /*31b0*/  P2R R112, PR, RZ, 0x8 ;  /* 0x00000008ff707803 */ /* 0x000fe40000000000 */
[----:B------:R-:W-:Y:S02]  /*31c0*/  FSEL R73, R73, -INF , !P2 ;  /* 0xff80000049497808 */ /* 0x000fe40005000000 */
[----:B------:R-:W-:-:S02]  /*31d0*/  ISETP.GT.AND P2, PT, R3, 0x28, !P3 ;  /* 0x000000280300780c */ /* 0x000fc40005f44270 */
[----:B------:R-:W-:Y:S02]  /*31e0*/  P2R R113, PR, RZ, 0x10 ;  /* 0x00000010ff717803 */ /* 0x000fe40000000000 */
[----:B------:R-:W-:-:S04]  /*31f0*/  ISETP.LT.OR P2, PT, R0, 0x29, P2 ;  /* 0x000000290000780c */ /* 0x000fc80001741670 */
[----:B------:R-:W-:Y:S02]  /*3200*/  FSEL R76, R76, -INF , !P2 ;  /* 0xff8000004c4c7808 */ /* 0x000fe40005000000 */
[----:B------:R-:W-:-:S04]  /*3210*/  ISETP.GE.AND P2, PT, R5, 0x2a, PT ;  /* 0x0000002a0500780c */ /* 0x000fc80003f46270 */
[----:B------:R-:W-:-:S04]  /*3220*/  ISETP.GT.AND P3, PT, R3, 0x29, !P2 ;  /* 0x000000290300780c */ /* 0x000fc80005764270 */
[----:B------:R-:W-:-:S04]  /*3230*/  ISETP.LT.OR P3, PT, R0, 0x2a, P3 ;  /* 0x0000002a0000780c */ /* 0x000fc80001f61670 */
[----:B------:R-:W-:Y:S02]  /*3240*/  FSEL R77, R77, -INF , !P3 ;  /* 0xff8000004d4d7808 */ /* 0x000fe40005800000 */
[----:B------:R-:W-:Y:S02]  /*3250*/  ISETP.GT.AND P3, PT, R3, 0x30, !P4 ;  /* 0x000000300300780c */ /* 0x000fe40006764270 */
[----:B------:R-:W-:Y:S02]  /*3260*/  ISETP.GE.AND P4, PT, R5, 0x32, PT ;  /* 0x000000320500780c */ /* 0x000fe40003f86270 */
[----:B------:R-:W-:Y:S02]  /*3270*/  ISETP.LT.OR P3, PT, R0, 0x31, P3 ;  /* 0x000000310000780c */ /* 0x000fe40001f61670 */
[----:B------:R-:W-:Y:S02]  /*3280*/  P2R R114, PR, RZ, 0x10 ;  /* 0x00000010ff727803 */ /* 0x000fe40000000000 */
[----:B------:R-:W-:-:S02]  /*3290*/  FSEL R80, R80, -INF , !P3 ;  /* 0xff80000050507808 */ /* 0x000fc40005800000 */
[----:B------:R-:W-:Y:S02]  /*32a0*/  ISETP.GT.AND P3, PT, R3, 0x31, !P4 ;  /* 0x000000310300780c */ /* 0x000fe40006764270 */
[----:B------:R-:W-:Y:S02]  /*32b0*/  ISETP.GE.AND P4, PT, R5, 0x39, PT ;  /* 0x000000390500780c */ /* 0x000fe40003f86270 */
[----:B------:R-:W-:Y:S02]  /*32c0*/  ISETP.LT.OR P3, PT, R0, 0x32, P3 ;  /* 0x000000320000780c */ /* 0x000fe40001f61670 */
[----:B------:R-:W-:Y:S02]  /*32d0*/  P2R R115, PR, RZ, 0x10 ;  /* 0x00000010ff737803 */ /* 0x000fe40000000000 */
[----:B------:R-:W-:Y:S02]  /*32e0*/  FSEL R81, R81, -INF , !P3 ;  /* 0xff80000051517808 */ /* 0x000fe40005800000 */
[----:B------:R-:W-:-:S02]  /*32f0*/  ISETP.GT.AND P3, PT, R3, 0x38, !P4 ;  /* 0x000000380300780c */ /* 0x000fc40006764270 */
[----:B------:R-:W-:Y:S02]  /*3300*/  ISETP.GE.AND P4, PT, R5, 0x3a, PT ;  /* 0x0000003a0500780c */ /* 0x000fe40003f86270 */
[----:B------:R-:W-:Y:S02]  /*3310*/  ISETP.LT.OR P3, PT, R0, 0x39, P3 ;  /* 0x000000390000780c */ /* 0x000fe40001f61670 */
[----:B------:R-:W-:Y:S02]  /*3320*/  P2R R116, PR, RZ, 0x10 ;  /* 0x00000010ff747803 */ /* 0x000fe40000000000 */
[----:B------:R-:W-:Y:S02]  /*3330*/  FSEL R84, R84, -INF , !P3 ;  /* 0xff80000054547808 */ /* 0x000fe40005800000 */
[----:B------:R-:W-:Y:S02]  /*3340*/  ISETP.GT.AND P3, PT, R3, 0x39, !P4 ;  /* 0x000000390300780c */ /* 0x000fe40006764270 */
[----:B------:R-:W-:-:S02]  /*3350*/  ISETP.GE.AND P4, PT, R5, 0x41, PT ;  /* 0x000000410500780c */ /* 0x000fc40003f86270 */
[C---:B------:R-:W-:Y:S02]  /*3360*/  ISETP.LT.OR P3, PT, R0.reuse, 0x3a, P3 ;  /* 0x0000003a0000780c */ /* 0x040fe40001f61670 */
[----:B------:R-:W-:Y:S02]  /*3370*/  P2R R117, PR, RZ, 0x10 ;  /* 0x00000010ff757803 */ /* 0x000fe40000000000 */
[----:B------:R-:W-:Y:S02]  /*3380*/  FSEL R85, R85, -INF , !P3 ;  /* 0xff80000055557808 */ /* 0x000fe40005800000 */
[----:B------:R-:W-:Y:S02]  /*3390*/  ISETP.GT.AND P3, PT, R3, 0x40, !P4 ;  /* 0x000000400300780c */ /* 0x000fe40006764270 */
[----:B------:R-:W-:Y:S02]  /*33a0*/  ISETP.GE.AND P4, PT, R5, 0x42, PT ;  /* 0x000000420500780c */ /* 0x000fe40003f86270 */
[----:B------:R-:W-:-:S02]  /*33b0*/  ISETP.LT.OR P3, PT, R0, 0x41, P3 ;  /* 0x000000410000780c */ /* 0x000fc40001f61670 */
[----:B------:R-:W-:Y:S02]  /*33c0*/  P2R R118, PR, RZ, 0x10 ;  /* 0x00000010ff767803 */ /* 0x000fe40000000000 */
[----:B------:R-:W-:Y:S02]  /*33d0*/  FSEL R56, R56, -INF , !P3 ;  /* 0xff80000038387808 */ /* 0x000fe40005800000 */
[----:B------:R-:W-:Y:S02]  /*33e0*/  ISETP.GT.AND P3, PT, R3, 0x41, !P4 ;  /* 0x000000410300780c */ /* 0x000fe40006764270 */
[----:B------:R-:W-:Y:S02]  /*33f0*/  ISETP.GE.AND P4, PT, R5, 0x49, PT ;  /* 0x000000490500780c */ /* 0x000fe40003f86270 */
[----:B------:R-:W-:Y:S02]  /*3400*/  ISETP.LT.OR P3, PT, R0, 0x42, P3 ;  /* 0x000000420000780c */ /* 0x000fe40001f61670 */
[----:B------:R-:W-:-:S02]  /*3410*/  P2R R119, PR, RZ, 0x10 ;  /* 0x00000010ff777803 */ /* 0x000fc40000000000 */
        /* <DEDUP_REMOVED lines=86> */
[----:B------:R-:W-:-:S04]  /*3980*/  ISETP.GT.AND P3, PT, R3, 0x89, !P4 ;  /* 0x000000890300780c */ /* 0x000fc80006764270 */
[----:B------:R-:W-:-:S04]  /*3990*/  ISETP.LT.OR P3, PT, R0, 0x8a, P3 ;  /* 0x0000008a0000780c */ /* 0x000fc80001f61670 */
[----:B------:R-:W-:Y:S02]  /*39a0*/  FSEL R29, R29, -INF , !P3 ;  /* 0xff8000001d1d7808 */ /* 0x000fe40005800000 */
[----:B------:R-:W-:-:S04]  /*39b0*/  ISETP.GE.AND P3, PT, R5, 0x91, PT ;  /* 0x000000910500780c */ /* 0x000fc80003f66270 */
        /* <DEDUP_REMOVED lines=12> */
[----:B------:R-:W-:Y:S02]  /*3a80*/  P2R R14, PR, RZ, 0x40 ;  /* 0x00000040ff0e7803 */ /* 0x000fe40000000000 */
[----:B------:R-:W-:-:S04]  /*3a90*/  ISETP.GT.AND P6, PT, R3, RZ, !P6 ;  /* 0x000000ff0300720c */ /* 0x000fc800077c4270 */
[----:B------:R-:W-:-:S04]  /*3aa0*/  ISETP.LT.OR P6, PT, R0, 0x1, P6 ;  /* 0x000000010000780c */ /* 0x000fc800037c1670 */
[----:B------:R-:W-:Y:S02]  /*3ab0*/  FSEL R13, R88, -INF , !P6 ;  /* 0xff800000580d7808 */ /* 0x000fe40007000000 */
[----:B------:R-:W-:-:S04]  /*3ac0*/  ISETP.GE.AND P6, PT, R5, 0x9a, PT ;  /* 0x0000009a0500780c */ /* 0x000fc80003fc6270 */
[----:B------:R-:W-:Y:S02]  /*3ad0*/  P2R R137, PR, RZ, 0x40 ;  /* 0x00000040ff897803 */ /* 0x000fe40000000000 */
[----:B------:R-:W-:-:S04]  /*3ae0*/  ISETP.GT.AND P6, PT, R3, 0x99, !P6 ;  /* 0x000000990300780c */ /* 0x000fc800077c4270 */
[----:B------:R-:W-:Y:S02]  /*3af0*/  ISETP.LT.OR P6, PT, R0, 0x9a, P6 ;  /* 0x0000009a0000780c */ /* 0x000fe400037c1670 */
[----:B------:R-:W-:Y:S02]  /*3b00*/  VIADDMNMX R0, R7, R9, R6, PT ;  /* 0x0000000907007246 */ /* 0x000fe40003800106 */
[----:B------:R-:W-:Y:S02]  /*3b10*/  FSEL R37, R37, -INF , !P6 ;  /* 0xff80000025257808 */ /* 0x000fe40007000000 */
[----:B------:R-:W-:-:S13]  /*3b20*/  PLOP3.LUT P6, PT, PT, PT, UP0, 0x40, 0x0 ;  /* 0x000000000000781c */ /* 0x000fda0003fce808 */
[----:B------:R-:W-:Y:S05]  /*3b30*/  @P6 BRA `(.L_x_918) ;  /* 0x0000000000606947 */ /* 0x000fea0003800000 */
        /* <DEDUP_REMOVED lines=9> */
[----:B------:R-:W-:Y:S01]  /*3bd0*/  @P6 IMAD.HI.U32 R5, R3, UR10, RZ ;  /* 0x0000000a03056c27 */ /* 0x000fe2000f8e00ff */
[----:B------:R-:W-:-:S13]  /*3be0*/  PLOP3.LUT P6, PT, PT, PT, UP1, 0x80, 0x0 ;  /* 0x000000000000781c */ /* 0x000fda0003fcf018 */
[----:B------:R-:W-:-:S04]  /*3bf0*/  @P6 SHF.R.U32.HI R3, RZ, UR11, R5 ;  /* 0x0000000bff036c19 */ /* 0x000fc80008011605 */
[----:B------:R-:W-:Y:S01]  /*3c00*/  LOP3.LUT R3, RZ, R3, RZ, 0x33, !PT ;  /* 0x00000003ff037212 */ /* 0x000fe200078e33ff */
[----:B------:R-:W-:Y:S06]  /*3c10*/  BRA `(.L_x_921) ;  /* 0x0000000000187947 */ /* 0x000fec0003800000 */
.L_x_920:
[----:B------:R-:W-:-:S06]  /*3c20*/  UISETP.NE.AND UP1, UPT, UR7, 0x1, UPT ;  /* 0x000000010700788c */ /* 0x000fcc000bf25270 */
[----:B------:R-:W-:-:S05]  /*3c30*/  PLOP3.LUT P6, PT, PT, PT, UP1, 0x80, 0x0 ;  /* 0x000000000000781c */ /* 0x000fca0003fcf018 */
[----:B------:R-:W-:-:S08]  /*3c40*/  @UP1 ULDC.64 UR10, c[0x0][0x9e8] ;  /* 0x00027a00000a1ab9 */ /* 0x000fd00000000a00 */
[----:B------:R-:W-:Y:S01]  /*3c50*/  @P6 IMAD.HI.U32 R5, R3, UR10, RZ ;  /* 0x0000000a03056c27 */ /* 0x000fe2000f8e00ff */
[----:B------:R-:W-:-:S13]  /*3c60*/  PLOP3.LUT P6, PT, PT, PT, UP1, 0x80, 0x0 ;  /* 0x000000000000781c */ /* 0x000fda0003fcf018 */
[----:B------:R-:W-:-:S07]  /*3c70*/  @P6 SHF.R.U32.HI R3, RZ, UR11, R5 ;  /* 0x0000000bff036c19 */ /* 0x000fce0008011605 */
.L_x_921:
[----:B------:R-:W-:Y:S05]  /*3c80*/  BSYNC B0 ;  /* 0x0000000000007941 */ /* 0x000fea0003800000 */
.L_x_919:
[----:B------:R-:W-:-:S05]  /*3c90*/  IMAD R3, R3, UR7, R11 ;  /* 0x0000000703037c24 */ /* 0x000fca000f8e020b */
[----:B------:R-:W-:Y:S02]  /*3ca0*/  VIMNMX R4, R4, R3, !PT ;  /* 0x0000000304047248 */ /* 0x000fe40007fe0100 */
[----:B------:R-:W-:-:S07]  /*3cb0*/  VIADDMNMX R0, R3, UR7, R0, PT ;  /* 0x0000000703007c46 */ /* 0x000fce000b800100 */
.L_x_918:
[C---:B------:R-:W-:Y:S02]  /*3cc0*/  ISETP.GT.AND P1, PT, R4.reuse, 0x20, !P1 ;  /* 0x000000200400780c */ /* 0x040fe40004f24270 */
[----:B------:R-:W-:Y:S02]  /*3cd0*/  ISETP.GT.AND P2, PT, R4, 0x29, !P2 ;  /* 0x000000290400780c */ /* 0x000fe40005744270 */
[C---:B------:R-:W-:Y:S02]  /*3ce0*/  ISETP.LT.OR P1, PT, R0.reuse, 0x21, P1 ;  /* 0x000000210000780c */ /* 0x040fe40000f21670 */
[----:B------:R-:W-:Y:S02]  /*3cf0*/  ISETP.LT.OR P2, PT, R0, 0x2a, P2 ;  /* 0x0000002a0000780c */ /* 0x000fe40001741670 */
[----:B------:R-:W-:Y:S02]  /*3d00*/  FSEL R74, R74, -INF , !P1 ;  /* 0xff8000004a4a7808 */ /* 0x000fe40004800000 */
[----:B------:R-:W-:-:S02]  /*3d10*/  ISETP.NE.AND P1, PT, R111, RZ, PT ;  /* 0x000000ff6f00720c */ /* 0x000fc40003f25270 */
[----:B------:R-:W-:Y:S02]  /*3d20*/  FSEL R79, R79, -INF , !P2 ;  /* 0xff8000004f4f7808 */ /* 0x000fe40005000000 */
[----:B------:R-:W-:Y:S02]  /*3d30*/  ISETP.GT.AND P1, PT, R4, 0x21, !P1 ;  /* 0x000000210400780c */ /* 0x000fe40004f24270 */
[----:B------:R-:W-:Y:S02]  /*3d40*/  ISETP.NE.AND P2, PT, R119, RZ, PT ;  /* 0x000000ff7700720c */ /* 0x000fe40003f45270 */
[----:B------:R-:W-:Y:S02]  /*3d50*/  ISETP.LT.OR P1, PT, R0, 0x22, P1 ;  /* 0x000000220000780c */ /* 0x000fe40000f21670 */
[----:B------:R-:W-:Y:S02]  /*3d60*/  ISETP.NE.AND P6, PT, R120, RZ, PT ;  /* 0x000000ff7800720c */ /* 0x000fe40003fc5270 */
[----:B------:R-:W-:-:S02]  /*3d70*/  FSEL R75, R75, -INF , !P1 ;  /* 0xff8000004b4b7808 */ /* 0x000fc40004800000 */
[----:B------:R-:W-:Y:S02]  /*3d80*/  ISETP.NE.AND P1, PT, R112, RZ, PT ;  /* 0x000000ff7000720c */ /* 0x000fe40003f25270 */
[----:B------:R-:W-:Y:S02]  /*3d90*/  FMNMX.FTZ R3, R13, R89, !PT ;  /* 0x000000590d037209 */ /* 0x000fe40007810000 */
[----:B------:R-:W-:Y:S02]  /*3da0*/  ISETP.GT.AND P1, PT, R4, 0x28, !P1 ;  /* 0x000000280400780c */ /* 0x000fe40004f24270 */
[----:B------:R-:W-:Y:S02]  /*3db0*/  FMNMX.FTZ R6, R92, R3, !PT ;  /* 0x000000035c067209 */ /* 0x000fe40007810000 */
[----:B------:R-:W-:Y:S02]  /*3dc0*/  ISETP.LT.OR P1, PT, R0, 0x29, P1 ;  /* 0x000000290000780c */ /* 0x000fe40000f21670 */
[----:B------:R-:W-:-:S02]  /*3dd0*/  FMNMX.FTZ R3, R93, R6, !PT ;  /* 0x000000065d037209 */ /* 0x000fc40007810000 */
[----:B------:R-:W-:Y:S02]  /*3de0*/  FSEL R78, R78, -INF , !P1 ;  /* 0xff8000004e4e7808 */ /* 0x000fe40004800000 */
[----:B------:R-:W-:Y:S02]  /*3df0*/  ISETP.NE.AND P1, PT, R113, RZ, PT ;  /* 0x000000ff7100720c */ /* 0x000fe40003f25270 */
[----:B------:R-:W-:Y:S02]  /*3e00*/  FMNMX.FTZ R6, R96, R3, !PT ;  /* 0x0000000360067209 */ /* 0x000fe40007810000 */
[----:B------:R-:W-:Y:S02]  /*3e10*/  ISETP.GT.AND P1, PT, R4, 0x30, !P1 ;  /* 0x000000300400780c */ /* 0x000fe40004f24270 */
[----:B------:R-:W-:Y:S02]  /*3e20*/  FMNMX.FTZ R3, R97, R6, !PT ;  /* 0x0000000661037209 */ /* 0x000fe40007810000 */
[----:B------:R-:W-:-:S02]  /*3e30*/  ISETP.LT.OR P1, PT, R0, 0x31, P1 ;  /* 0x000000310000780c */ /* 0x000fc40000f21670 */
[----:B------:R-:W-:Y:S02]  /*3e40*/  FMNMX.FTZ R6, R100, R3, !PT ;  /* 0x0000000364067209 */ /* 0x000fe40007810000 */
[----:B------:R-:W-:Y:S02]  /*3e50*/  FSEL R82, R82, -INF , !P1 ;  /* 0xff80000052527808 */ /* 0x000fe40004800000 */
[----:B------:R-:W-:Y:S02]  /*3e60*/  ISETP.NE.AND P1, PT, R114, RZ, PT ;  /* 0x000000ff7200720c */ /* 0x000fe40003f25270 */
[----:B------:R-:W-:Y:S02]  /*3e70*/  FMNMX.FTZ R3, R101, R6, !PT ;  /* 0x0000000665037209 */ /* 0x000fe40007810000 */
[----:B------:R-:W-:Y:S02]  /*3e80*/  ISETP.GT.AND P1, PT, R4, 0x31, !P1 ;  /* 0x000000310400780c */ /* 0x000fe40004f24270 */
[----:B------:R-:W-:-:S02]  /*3e90*/  FMNMX.FTZ R6, R72, R3, !PT ;  /* 0x0000000348067209 */ /* 0x000fc40007810000 */
[----:B------:R-:W-:Y:S02]  /*3ea0*/  ISETP.LT.OR P1, PT, R0, 0x32, P1 ;  /* 0x000000320000780c */ /* 0x000fe40000f21670 */
[----:B------:R-:W-:Y:S02]  /*3eb0*/  FMNMX.FTZ R3, R73, R6, !PT ;  /* 0x0000000649037209 */ /* 0x000fe40007810000 */
[----:B------:R-:W-:Y:S02]  /*3ec0*/  FSEL R83, R83, -INF , !P1 ;  /* 0xff80000053537808 */ /* 0x000fe40004800000 */
[----:B------:R-:W-:Y:S02]  /*3ed0*/  ISETP.NE.AND P1, PT, R115, RZ, PT ;  /* 0x000000ff7300720c */ /* 0x000fe40003f25270 */
[----:B------:R-:W-:Y:S02]  /*3ee0*/  FMNMX.FTZ R6, R76, R3, !PT ;  /* 0x000000034c067209 */ /* 0x000fe40007810000 */
[----:B------:R-:W-:-:S02]  /*3ef0*/  ISETP.GT.AND P1, PT, R4, 0x38, !P1 ;  /* 0x000000380400780c */ /* 0x000fc40004f24270 */
[----:B------:R-:W-:Y:S02]  /*3f00*/  FMNMX.FTZ R3, R77, R6, !PT ;  /* 0x000000064d037209 */ /* 0x000fe40007810000 */
[----:B------:R-:W-:Y:S02]  /*3f10*/  ISETP.LT.OR P1, PT, R0, 0x39, P1 ;  /* 0x000000390000780c */ /* 0x000fe40000f21670 */
[----:B------:R-:W-:Y:S02]  /*3f20*/  FMNMX.FTZ R6, R80, R3, !PT ;  /* 0x0000000350067209 */ /* 0x000fe40007810000 */
[----:B------:R-:W-:Y:S02]  /*3f30*/  FSEL R86, R86, -INF , !P1 ;  /* 0xff80000056567808 */ /* 0x000fe40004800000 */
[----:B------:R-:W-:Y:S02]  /*3f40*/  ISETP.NE.AND P1, PT, R116, RZ, PT ;  /* 0x000000ff7400720c */ /* 0x000fe40003f25270 */
[----:B------:R-:W-:-:S02]  /*3f50*/  FMNMX.FTZ R3, R81, R6, !PT ;  /* 0x0000000651037209 */ /* 0x000fc40007810000 */
[----:B------:R-:W-:Y:S02]  /*3f60*/  ISETP.GT.AND P1, PT, R4, 0x39, !P1 ;  /* 0x000000390400780c */ /* 0x000fe40004f24270 */
[----:B------:R-:W-:Y:S02]  /*3f70*/  FMNMX.FTZ R6, R84, R3, !PT ;  /* 0x0000000354067209 */ /* 0x000fe40007810000 */
[----:B------:R-:W-:Y:S02]  /*3f80*/  ISETP.LT.OR P1, PT, R0, 0x3a, P1 ;  /* 0x0000003a0000780c */ /* 0x000fe40000f21670 */
[----:B------:R-:W-:Y:S02]  /*3f90*/  FMNMX.FTZ R3, R85, R6, !PT ;  /* 0x0000000655037209 */ /* 0x000fe40007810000 */
[----:B------:R-:W-:Y:S02]  /*3fa0*/  FSEL R87, R87, -INF , !P1 ;  /* 0xff80000057577808 */ /* 0x000fe40004800000 */
[----:B------:R-:W-:-:S02]  /*3fb0*/  ISETP.NE.AND P1, PT, R117, RZ, PT ;  /* 0x000000ff7500720c */ /* 0x000fc40003f25270 */
[----:B------:R-:W-:Y:S02]  /*3fc0*/  FMNMX.FTZ R6, R56, R3, !PT ;  /* 0x0000000338067209 */ /* 0x000fe40007810000 */
[----:B------:R-:W-:Y:S02]  /*3fd0*/  ISETP.GT.AND P1, PT, R4, 0x40, !P1 ;  /* 0x000000400400780c */ /* 0x000fe40004f24270 */
[----:B------:R-:W-:Y:S02]  /*3fe0*/  FMNMX.FTZ R3, R57, R6, !PT ;  /* 0x0000000639037209 */ /* 0x000fe40007810000 */
[----:B------:R-:W-:Y:S02]  /*3ff0*/  ISETP.LT.OR P1, PT, R0, 0x41, P1 ;  /* 0x000000410000780c */ /* 0x000fe40000f21670 */
[----:B------:R-:W-:Y:S02]  /*4000*/  FMNMX.FTZ R6, R60, R3, !PT ;  /* 0x000000033c067209 */ /* 0x000fe40007810000 */
        /* <DEDUP_REMOVED lines=8> */
[----:B------:R-:W-:Y:S02]  /*4090*/  ISETP.GT.AND P1, PT, R4, 0x48, !P2 ;  /* 0x000000480400780c */ /* 0x000fe40005724270 */
[----:B------:R-:W-:Y:S02]  /*40a0*/  ISETP.NE.AND P2, PT, R130, RZ, PT ;  /* 0x000000ff8200720c */ /* 0x000fe40003f45270 */
[----:B------:R-:W-:Y:S02]  /*40b0*/  ISETP.LT.OR P1, PT, R0, 0x49, P1 ;  /* 0x000000490000780c */ /* 0x000fe40000f21670 */
[----:B------:R-:W-:Y:S02]  /*40c0*/  FMNMX.FTZ R6, R68, R3, !PT ;  /* 0x0000000344067209 */ /* 0x000fe40007810000 */
[----:B------:R-:W-:-:S02]  /*40d0*/  FSEL R62, R62, -INF , !P1 ;  /* 0xff8000003e3e7808 */ /* 0x000fc40004800000 */
[----:B------:R-:W-:Y:S02]  /*40e0*/  ISETP.GT.AND P1, PT, R4, 0x49, !P6 ;  /* 0x000000490400780c */ /* 0x000fe40007724270 */
[----:B------:R-:W-:Y:S02]  /*40f0*/  ISETP.NE.AND P6, PT, R131, RZ, PT ;  /* 0x000000ff8300720c */ /* 0x000fe40003fc5270 */
        /* <DEDUP_REMOVED lines=40> */
[C---:B------:R-:W-:Y:S02]  /*4380*/  ISETP.GT.AND P1, PT, R4.reuse, 0x61, !P1 ;  /* 0x000000610400780c */ /* 0x040fe40004f24270 */
[----:B------:R-:W-:Y:S01]  /*4390*/  ISETP.GT.AND P3, PT, R4, 0x90, !P3 ;  /* 0x000000900400780c */ /* 0x000fe20005f64270 */
[----:B------:R-:W1:Y:S01]  /*43a0*/  SHFL.BFLY PT, R3, R6, 0x2, 0x1f ;  /* 0x0c401f0006037f89 */ /* 0x000e6200000e0000 */
[----:B------:R-:W-:Y:S02]  /*43b0*/  ISETP.LT.OR P1, PT, R0, 0x62, P1 ;  /* 0x000000620000780c */ /* 0x000fe40000f21670 */
[----:B------:R-:W-:Y:S02]  /*43c0*/  ISETP.GT.AND P4, PT, R4, 0x91, !P4 ;  /* 0x000000910400780c */ /* 0x000fe40006784270 */
[----:B------:R-:W-:Y:S02]  /*43d0*/  FSEL R43, R43, -INF , !P1 ;  /* 0xff8000002b2b7808 */ /* 0x000fe40004800000 */
[----:B------:R-:W-:-:S02]  /*43e0*/  ISETP.NE.AND P1, PT, R127, RZ, PT ;  /* 0x000000ff7f00720c */ /* 0x000fc40003f25270 */
[C---:B------:R-:W-:Y:S02]  /*43f0*/  ISETP.GT.AND P5, PT, R4.reuse, 0x98, !P5 ;  /* 0x000000980400780c */ /* 0x040fe40006fa4270 */
[----:B------:R-:W-:Y:S02]  /*4400*/  ISETP.GT.AND P1, PT, R4, 0x68, !P1 ;  /* 0x000000680400780c */ /* 0x000fe40004f24270 */
[C---:B------:R-:W-:Y:S02]  /*4410*/  ISETP.LT.OR P3, PT, R0.reuse, 0x91, P3 ;  /* 0x000000910000780c */ /* 0x040fe40001f61670 */
[C---:B------:R-:W-:Y:S02]  /*4420*/  ISETP.LT.OR P1, PT, R0.reuse, 0x69, P1 ;  /* 0x000000690000780c */ /* 0x040fe40000f21670 */
[----:B------:R-:W-:Y:S02]  /*4430*/  ISETP.LT.OR P4, PT, R0, 0x92, P4 ;  /* 0x000000920000780c */ /* 0x000fe40002781670 */
[----:B------:R-:W-:-:S02]  /*4440*/  FSEL R46, R46, -INF , !P1 ;  /* 0xff8000002e2e7808 */ /* 0x000fc40004800000 */
[----:B------:R-:W-:Y:S02]  /*4450*/  ISETP.NE.AND P1, PT, R128, RZ, PT ;  /* 0x000000ff8000720c */ /* 0x000fe40003f25270 */
[----:B------:R-:W-:Y:S02]  /*4460*/  FSEL R34, R34, -INF , !P3 ;  /* 0xff80000022227808 */ /* 0x000fe40005800000 */
[----:B------:R-:W-:Y:S02]  /*4470*/  ISETP.GT.AND P1, PT, R4, 0x69, !P1 ;  /* 0x000000690400780c */ /* 0x000fe40004f24270 */
[----:B-1----:R-:W-:Y:S02]  /*4480*/  FMNMX.FTZ R9, R6, R3, !PT ;  /* 0x0000000306097209 */ /* 0x002fe40007810000 */
[C---:B------:R-:W-:Y:S02]  /*4490*/  ISETP.LT.OR P1, PT, R0.reuse, 0x6a, P1 ;  /* 0x0000006a0000780c */ /* 0x040fe40000f21670 */
[----:B------:R-:W-:Y:S01]  /*44a0*/  ISETP.LT.OR P5, PT, R0, 0x99, P5 ;  /* 0x000000990000780c */ /* 0x000fe20002fa1670 */
[----:B------:R-:W1:Y:S01]  /*44b0*/  SHFL.BFLY PT, R10, R9, 0x1, 0x1f ;  /* 0x0c201f00090a7f89 */ /* 0x000e6200000e0000 */
[----:B------:R-:W-:-:S02]  /*44c0*/  FSEL R47, R47, -INF , !P1 ;  /* 0xff8000002f2f7808 */ /* 0x000fc40004800000 */
[----:B------:R-:W-:Y:S02]  /*44d0*/  ISETP.NE.AND P1, PT, R129, RZ, PT ;  /* 0x000000ff8100720c */ /* 0x000fe40003f25270 */
[----:B------:R-:W-:Y:S02]  /*44e0*/  FSEL R35, R35, -INF , !P4 ;  /* 0xff80000023237808 */ /* 0x000fe40006000000 */
[----:B------:R-:W-:Y:S02]  /*44f0*/  ISETP.GT.AND P1, PT, R4, 0x70, !P1 ;  /* 0x000000700400780c */ /* 0x000fe40004f24270 */
[----:B------:R-:W-:Y:S02]  /*4500*/  FSEL R38, R38, -INF , !P5 ;  /* 0xff80000026267808 */ /* 0x000fe40006800000 */
[----:B------:R-:W-:Y:S02]  /*4510*/  ISETP.LT.OR P1, PT, R0, 0x71, P1 ;  /* 0x000000710000780c */ /* 0x000fe40000f21670 */
[----:B------:R-:W-:-:S02]  /*4520*/  R2UR UR10, R105 ;  /* 0x00000000690a72ca */ /* 0x000fc400000e0000 */
[----:B------:R-:W-:Y:S02]  /*4530*/  FSEL R50, R50, -INF , !P1 ;  /* 0xff80000032327808 */ /* 0x000fe40004800000 */
[----:B------:R-:W-:Y:S02]  /*4540*/  ISETP.GT.AND P1, PT, R4, 0x71, !P2 ;  /* 0x000000710400780c */ /* 0x000fe40005724270 */
[----:B------:R-:W-:Y:S02]  /*4550*/  ISETP.NE.AND P2, PT, R133, RZ, PT ;  /* 0x000000ff8500720c */ /* 0x000fe40003f45270 */
[----:B------:R-:W-:Y:S02]  /*4560*/  ISETP.LT.OR P1, PT, R0, 0x72, P1 ;  /* 0x000000720000780c */ /* 0x000fe40000f21670 */
[----:B-1----:R-:W-:Y:S01]  /*4570*/  FMNMX.FTZ R3, R9, R10, !PT ;  /* 0x0000000a09037209 */ /* 0x002fe20007810000 */
[----:B------:R-:W-:Y:S01]  /*4580*/  IMAD.U32 R10, RZ, RZ, UR41 ;  /* 0x00000029ff0a7e24 */ /* 0x000fe2000f8e00ff */
[----:B------:R-:W-:Y:S01]  /*4590*/  FSEL R51, R51, -INF , !P1 ;  /* 0xff80000033337808 */ /* 0x000fe20004800000 */
[----:B------:R-:W-:Y:S01]  /*45a0*/  UIADD3 UR6, UR10, UR6, URZ ;  /* 0x000000060a067290 */ /* 0x000fe2000fffe03f */
[----:B------:R-:W-:Y:S01]  /*45b0*/  ISETP.GT.AND P1, PT, R4, 0x78, !P6 ;  /* 0x000000780400780c */ /* 0x000fe20007724270 */
[----:B------:R-:W-:-:S01]  /*45c0*/  FFMA.FTZ R5, R3, R10, -8 ;  /* 0xc100000003057423 */ /* 0x000fc2000001000a */
[----:B------:R-:W-:-:S02]  /*45d0*/  ISETP.NE.AND P6, PT, R134, RZ, PT ;  /* 0x000000ff8600720c */ /* 0x000fc40003fc5270 */
[----:B------:R-:W-:-:S04]  /*45e0*/  ISETP.LT.OR P1, PT, R0, 0x79, P1 ;  /* 0x000000790000780c */ /* 0x000fc80000f21670 */
[----:B------:R-:W-:Y:S02]  /*45f0*/  FSEL R54, R54, -INF , !P1 ;  /* 0xff80000036367808 */ /* 0x000fe40004800000 */
[----:B------:R-:W-:-:S04]  /*4600*/  ISETP.NE.AND P1, PT, R132, RZ, PT ;  /* 0x000000ff8400720c */ /* 0x000fc80003f25270 */
[----:B------:R-:W-:-:S04]  /*4610*/  ISETP.GT.AND P1, PT, R4, 0x79, !P1 ;  /* 0x000000790400780c */ /* 0x000fc80004f24270 */
        /* <DEDUP_REMOVED lines=31> */
[----:B------:R-:W-:-:S04]  /*4810*/  ISETP.GT.AND P1, PT, R4, RZ, !P1 ;  /* 0x000000ff0400720c */ /* 0x000fc80004f24270 */
[----:B------:R-:W-:-:S04]  /*4820*/  ISETP.LT.OR P1, PT, R0, 0x1, P1 ;  /* 0x000000010000780c */ /* 0x000fc80000f21670 */
[----:B------:R-:W-:Y:S02]  /*4830*/  FSEL R90, R90, -INF , !P1 ;  /* 0xff8000005a5a7808 */ /* 0x000fe40004800000 */
[----:B------:R-:W-:Y:S02]  /*4840*/  ISETP.GT.AND P1, PT, R4, 0x80, !P2 ;  /* 0x000000800400780c */ /* 0x000fe40005724270 */
[----:B------:R-:W-:Y:S02]  /*4850*/  FMNMX.FTZ R15, R90, R91, !PT ;  /* 0x0000005b5a0f7209 */ /* 0x000fe40007810000 */
[----:B------:R-:W-:Y:S02]  /*4860*/  ISETP.LT.OR P1, PT, R0, 0x81, P1 ;  /* 0x000000810000780c */ /* 0x000fe40000f21670 */
[----:B------:R-:W-:Y:S02]  /*4870*/  FMNMX.FTZ R20, R94, R15, !PT ;  /* 0x0000000f5e147209 */ /* 0x000fe40007810000 */
[----:B------:R-:W-:-:S02]  /*4880*/  FSEL R26, R26, -INF , !P1 ;  /* 0xff8000001a1a7808 */ /* 0x000fc40004800000 */
[----:B------:R-:W-:Y:S02]  /*4890*/  ISETP.GT.AND P1, PT, R4, 0x81, !P6 ;  /* 0x000000810400780c */ /* 0x000fe40007724270 */
[----:B------:R-:W-:Y:S02]  /*48a0*/  FMNMX.FTZ R21, R95, R20, !PT ;  /* 0x000000145f157209 */ /* 0x000fe40007810000 */
[----:B------:R-:W-:Y:S02]  /*48b0*/  ISETP.LT.OR P1, PT, R0, 0x82, P1 ;  /* 0x000000820000780c */ /* 0x000fe40000f21670 */
[----:B------:R-:W-:Y:S02]  /*48c0*/  ISETP.NE.AND P6, PT, R135, RZ, PT ;  /* 0x000000ff8700720c */ /* 0x000fe40003fc5270 */
[----:B------:R-:W-:Y:S02]  /*48d0*/  FSEL R27, R27, -INF , !P1 ;  /* 0xff8000001b1b7808 */ /* 0x000fe40004800000 */
[----:B------:R-:W-:-:S02]  /*48e0*/  FSETP.NEU.FTZ.AND P1, PT, R3, -INF , PT ;  /* 0xff8000000300780b */ /* 0x000fc40003f3d000 */
[----:B------:R-:W-:Y:S02]  /*48f0*/  ISETP.NE.AND P2, PT, R136, RZ, PT ;  /* 0x000000ff8800720c */ /* 0x000fe40003f45270 */
[----:B------:R-:W-:Y:S02]  /*4900*/  FSEL R88, R5, RZ, P1 ;  /* 0x000000ff05587208 */ /* 0x000fe40000800000 */
[----:B------:R-:W-:Y:S02]  /*4910*/  ISETP.GT.AND P1, PT, R4, 0x88, !P6 ;  /* 0x000000880400780c */ /* 0x000fe40007724270 */
[----:B------:R-:W-:Y:S01]  /*4920*/  ISETP.NE.AND P6, PT, R137, RZ, PT ;  /* 0x000000ff8900720c */ /* 0x000fe20003fc5270 */
[--C-:B------:R-:W-:Y:S01]  /*4930*/  FFMA.FTZ R6, R89, UR41, -R88.reuse ;  /* 0x0000002959067c23 */ /* 0x100fe20008010858 */
[----:B------:R-:W-:-:S01]  /*4940*/  FFMA.FTZ R89, R72, UR41, -R88 ;  /* 0x0000002948597c23 */ /* 0x000fc20008010858 */
[----:B------:R-:W-:Y:S01]  /*4950*/  FMNMX.FTZ R72, R98, R21, !PT ;  /* 0x0000001562487209 */ /* 0x000fe20007810000 */
[----:B------:R-:W-:-:S01]  /*4960*/  FFMA.FTZ R20, R73, UR41, -R88 ;  /* 0x0000002949147c23 */ /* 0x000fc20008010858 */
[--C-:B------:R-:W-:Y:S01]  /*4970*/  FFMA.FTZ R9, R92, UR41, -R88.reuse ;  /* 0x000000295c097c23 */ /* 0x100fe20008010858 */
[----:B------:R-:W-:-:S01]  /*4980*/  FFMA.FTZ R92, R76, UR41, -R88 ;  /* 0x000000294c5c7c23 */ /* 0x000fc20008010858 */
[----:B------:R-:W-:Y:S01]  /*4990*/  FMNMX.FTZ R21, R99, R72, !PT ;  /* 0x0000004863157209 */ /* 0x000fe20007810000 */
[----:B------:R1:W-:Y:S01]  /*49a0*/  MUFU.EX2 R15, R89 ;  /* 0x00000059000f7308 */ /* 0x0003e20000000800 */
[----:B------:R-:W-:Y:S01]  /*49b0*/  ISETP.LT.OR P1, PT, R0, 0x89, P1 ;  /* 0x000000890000780c */ /* 0x000fe20000f21670 */
[--C-:B------:R-:W-:Y:S01]  /*49c0*/  FFMA.FTZ R5, R13, UR41, -R88.reuse ;  /* 0x000000290d057c23 */ /* 0x100fe20008010858 */
[----:B------:R-:W-:Y:S01]  /*49d0*/  FMNMX.FTZ R72, R102, R21, !PT ;  /* 0x0000001566487209 */ /* 0x000fe20007810000 */
[--C-:B------:R-:W-:Y:S01]  /*49e0*/  FFMA.FTZ R10, R93, UR41, -R88.reuse ;  /* 0x000000295d0a7c23 */ /* 0x100fe20008010858 */
[----:B------:R-:W-:Y:S01]  /*49f0*/  FSEL R30, R30, -INF , !P1 ;  /* 0xff8000001e1e7808 */ /* 0x000fe20004800000 */
[--C-:B------:R-:W-:Y:S01]  /*4a00*/  FFMA.FTZ R11, R96, UR41, -R88.reuse ;  /* 0x00000029600b7c23 */ /* 0x100fe20008010858 */
[----:B------:R-:W-:Y:S01]  /*4a10*/  FMNMX.FTZ R73, R103, R72, !PT ;  /* 0x0000004867497209 */ /* 0x000fe20007810000 */
[--C-:B------:R-:W-:Y:S01]  /*4a20*/  FFMA.FTZ R72, R77, UR41, -R88.reuse ;  /* 0x000000294d487c23 */ /* 0x100fe20008010858 */
[----:B-1----:R-:W-:-:S01]  /*4a30*/  FFMA.FTZ R89, R80, UR41, -R88 ;  /* 0x0000002950597c23 */ /* 0x002fc20008010858 */
[----:B------:R1:W-:Y:S01]  /*4a40*/  MUFU.EX2 R21, R92 ;  /* 0x0000005c00157308 */ /* 0x0003e20000000800 */
[----:B------:R-:W-:Y:S01]  /*4a50*/  FMNMX.FTZ R76, R74, R73, !PT ;  /* 0x000000494a4c7209 */ /* 0x000fe20007810000 */
[--C-:B------:R-:W-:Y:S01]  /*4a60*/  FFMA.FTZ R12, R97, UR41, -R88.reuse ;  /* 0x00000029610c7c23 */ /* 0x100fe20008010858 */
[----:B------:R-:W-:Y:S01]  /*4a70*/  ISETP.GT.AND P1, PT, R4, 0x89, !P2 ;  /* 0x000000890400780c */ /* 0x000fe20005724270 */
[--C-:B------:R-:W-:Y:S01]  /*4a80*/  FFMA.FTZ R13, R100, UR41, -R88.reuse ;  /* 0x00000029640d7c23 */ /* 0x100fe20008010858 */
[----:B------:R-:W-:Y:S01]  /*4a90*/  FMNMX.FTZ R73, R75, R76, !PT ;  /* 0x0000004c4b497209 */ /* 0x000fe20007810000 */
[--C-:B------:R-:W-:Y:S01]  /*4aa0*/  FFMA.FTZ R14, R101, UR41, -R88.reuse ;  /* 0x00000029650e7c23 */ /* 0x100fe20008010858 */
[----:B------:R-:W-:Y:S01]  /*4ab0*/  ISETP.LT.OR P1, PT, R0, 0x8a, P1 ;  /* 0x0000008a0000780c */ /* 0x000fe20000f21670 */
[--C-:B------:R-:W-:Y:S01]  /*4ac0*/  FFMA.FTZ R56, R56, UR41, -R88.reuse ;  /* 0x0000002938387c23 */ /* 0x100fe20008010858 */
[----:B------:R-:W-:Y:S01]  /*4ad0*/  FMNMX.FTZ R76, R78, R73, !PT ;  /* 0x000000494e4c7209 */ /* 0x000fe20007810000 */
[--C-:B-1----:R-:W-:Y:S01]  /*4ae0*/  FFMA.FTZ R92, R84, UR41, -R88.reuse ;  /* 0x00000029545c7c23 */ /* 0x102fe20008010858 */
[----:B------:R-:W-:Y:S01]  /*4af0*/  ISETP.GT.AND P2, PT, R4, 0x99, !P6 ;  /* 0x000000990400780c */ /* 0x000fe20007744270 */
[--C-:B------:R-:W-:Y:S01]  /*4b00*/  FFMA.FTZ R57, R57, UR41, -R88.reuse ;  /* 0x0000002939397c23 */ /* 0x100fe20008010858 */
[----:B------:R-:W-:Y:S01]  /*4b10*/  FMNMX.FTZ R77, R79, R76, !PT ;  /* 0x0000004c4f4d7209 */ /* 0x000fe20007810000 */
[--C-:B------:R-:W-:Y:S01]  /*4b20*/  FFMA.FTZ R76, R81, UR41, -R88.reuse ;  /* 0x00000029514c7c23 */ /* 0x100fe20008010858 */
[----:B------:R-:W-:Y:S01]  /*4b30*/  FSEL R31, R31, -INF , !P1 ;  /* 0xff8000001f1f7808 */ /* 0x000fe20004800000 */
[--C-:B------:R-:W-:Y:S01]  /*4b40*/  FFMA.FTZ R60, R60, UR41, -R88.reuse ;  /* 0x000000293c3c7c23 */ /* 0x100fe20008010858 */
[----:B------:R-:W-:Y:S01]  /*4b50*/  FMNMX.FTZ R80, R82, R77, !PT ;  /* 0x0000004d52507209 */ /* 0x000fe20007810000 */
[--C-:B------:R-:W-:Y:S01]  /*4b60*/  FFMA.FTZ R61, R61, UR41, -R88.reuse ;  /* 0x000000293d3d7c23 */ /* 0x100fe20008010858 */
        /* <DEDUP_REMOVED lines=19> */
[----:B------:R-:W-:Y:S01]  /*4ca0*/  FFMA.FTZ R37, R37, UR41, -R88 ;  /* 0x0000002925257c23 */ /* 0x000fe20008010858 */
[----:B------:R-:W-:Y:S02]  /*4cb0*/  MUFU.EX2 R5, R5 ;  /* 0x0000000500057308 */ /* 0x000fe40000000800 */
[----:B------:R-:W-:-:S04]  /*4cc0*/  FMNMX.FTZ R84, R62, R81, !PT ;  /* 0x000000513e547209 */ /* 0x000fc80007810000 */
[----:B------:R-:W-:Y:S02]  /*4cd0*/  FMNMX.FTZ R81, R63, R84, !PT ;  /* 0x000000543f517209 */ /* 0x000fe40007810000 */
[----:B------:R-:W1:Y:S02]  /*4ce0*/  MUFU.EX2 R6, R6 ;  /* 0x0000000600067308 */ /* 0x000e640000000800 */
[----:B------:R-:W-:-:S04]  /*4cf0*/  FMNMX.FTZ R84, R66, R81, !PT ;  /* 0x0000005142547209 */ /* 0x000fc80007810000 */
[----:B------:R-:W-:Y:S02]  /*4d00*/  FMNMX.FTZ R81, R67, R84, !PT ;  /* 0x0000005443517209 */ /* 0x000fe40007810000 */
[----:B------:R-:W2:Y:S02]  /*4d10*/  MUFU.EX2 R9, R9 ;  /* 0x0000000900097308 */ /* 0x000ea40000000800 */
[----:B------:R-:W-:-:S04]  /*4d20*/  FMNMX.FTZ R84, R70, R81, !PT ;  /* 0x0000005146547209 */ /* 0x000fc80007810000 */
[----:B------:R-:W-:Y:S02]  /*4d30*/  FMNMX.FTZ R81, R71, R84, !PT ;  /* 0x0000005447517209 */ /* 0x000fe40007810000 */
[----:B------:R-:W3:Y:S02]  /*4d40*/  MUFU.EX2 R10, R10 ;  /* 0x0000000a000a7308 */ /* 0x000ee40000000800 */
[----:B------:R-:W-:-:S04]  /*4d50*/  FMNMX.FTZ R84, R42, R81, !PT ;  /* 0x000000512a547209 */ /* 0x000fc80007810000 */
[----:B------:R-:W-:Y:S02]  /*4d60*/  FMNMX.FTZ R81, R43, R84, !PT ;  /* 0x000000542b517209 */ /* 0x000fe40007810000 */
[----:B------:R-:W4:Y:S02]  /*4d70*/  MUFU.EX2 R11, R11 ;  /* 0x0000000b000b7308 */ /* 0x000f240000000800 */
[----:B------:R-:W-:-:S04]  /*4d80*/  FMNMX.FTZ R84, R46, R81, !PT ;  /* 0x000000512e547209 */ /* 0x000fc80007810000 */
[----:B------:R-:W-:Y:S02]  /*4d90*/  FMNMX.FTZ R81, R47, R84, !PT ;  /* 0x000000542f517209 */ /* 0x000fe40007810000 */
[----:B------:R5:W-:Y:S02]  /*4da0*/  MUFU.EX2 R73, R89 ;  /* 0x0000005900497308 */ /* 0x000be40000000800 */
[----:B------:R-:W-:-:S04]  /*4db0*/  FMNMX.FTZ R84, R50, R81, !PT ;  /* 0x0000005132547209 */ /* 0x000fc80007810000 */
[----:B------:R-:W-:Y:S02]  /*4dc0*/  FMNMX.FTZ R81, R51, R84, !PT ;  /* 0x0000005433517209 */ /* 0x000fe40007810000 */
[----:B------:R-:W4:Y:S02]  /*4dd0*/  MUFU.EX2 R12, R12 ;  /* 0x0000000c000c7308 */ /* 0x000f240000000800 */
[----:B------:R-:W-:-:S04]  /*4de0*/  FMNMX.FTZ R84, R54, R81, !PT ;  /* 0x0000005136547209 */ /* 0x000fc80007810000 */
[----:B------:R-:W-:Y:S02]  /*4df0*/  FMNMX.FTZ R81, R55, R84, !PT ;  /* 0x0000005437517209 */ /* 0x000fe40007810000 */
[----:B------:R-:W-:Y:S02]  /*4e00*/  MUFU.EX2 R13, R13 ;  /* 0x0000000d000d7308 */ /* 0x000fe40000000800 */
[----:B------:R-:W-:-:S04]  /*4e10*/  FMNMX.FTZ R84, R26, R81, !PT ;  /* 0x000000511a547209 */ /* 0x000fc80007810000 */
[----:B------:R-:W-:Y:S01]  /*4e20*/  FMNMX.FTZ R81, R27, R84, !PT ;  /* 0x000000541b517209 */ /* 0x000fe20007810000 */
[----:B------:R-:W-:-:S01]  /*4e30*/  FFMA.FTZ R84, R40, UR41, -R88 ;  /* 0x0000002928547c23 */ /* 0x000fc20008010858 */
[----:B------:R-:W-:Y:S02]  /*4e40*/  MUFU.EX2 R14, R14 ;  /* 0x0000000e000e7308 */ /* 0x000fe40000000800 */
[----:B------:R-:W-:-:S04]  /*4e50*/  FMNMX.FTZ R4, R30, R81, !PT ;  /* 0x000000511e047209 */ /* 0x000fc80007810000 */
[----:B------:R-:W-:Y:S01]  /*4e60*/  FMNMX.FTZ R85, R31, R4, !PT ;  /* 0x000000041f557209 */ /* 0x000fe20007810000 */
[----:B------:R-:W-:-:S01]  /*4e70*/  FFMA.FTZ R4, R41, UR41, -R88 ;  /* 0x0000002929047c23 */ /* 0x000fc20008010858 */
[----:B------:R1:W-:Y:S02]  /*4e80*/  MUFU.EX2 R81, R84 ;  /* 0x0000005400517308 */ /* 0x0003e40000000800 */
[----:B------:R-:W-:-:S04]  /*4e90*/  FMNMX.FTZ R40, R34, R85, !PT ;  /* 0x0000005522287209 */ /* 0x000fc80007810000 */
        /* <DEDUP_REMOVED lines=9> */
[----:B------:R-:W-:Y:S01]  /*4f30*/  IMAD.U32 R53, RZ, RZ, UR41 ;  /* 0x00000029ff357e24 */ /* 0x000fe2000f8e00ff */
[----:B------:R-:W-:Y:S03]  /*4f40*/  MUFU.EX2 R20, R20 ;  /* 0x0000001400147308 */ /* 0x000fe60000000800 */
[----:B------:R-:W2:Y:S05]  /*4f50*/  SHFL.BFLY PT, R85, R0, 0x2, 0x1f ;  /* 0x0c401f0000557f89 */ /* 0x000eaa00000e0000 */
[----:B------:R4:W-:Y:S08]  /*4f60*/  MUFU.EX2 R77, R92 ;  /* 0x0000005c004d7308 */ /* 0x0009f00000000800 */
[----:B------:R-:W-:Y:S08]  /*4f70*/  MUFU.EX2 R72, R72 ;  /* 0x0000004800487308 */ /* 0x000ff00000000800 */
[----:B------:R-:W-:Y:S01]  /*4f80*/  MUFU.EX2 R76, R76 ;  /* 0x0000004c004c7308 */ /* 0x000fe20000000800 */
[----:B--2---:R-:W-:-:S05]  /*4f90*/  FMNMX.FTZ R85, R0, R85, !PT ;  /* 0x0000005500557209 */ /* 0x004fca0007810000 */
[----:B------:R-:W2:Y:S02]  /*4fa0*/  SHFL.BFLY PT, R0, R85, 0x1, 0x1f ;  /* 0x0c201f0055007f89 */ /* 0x000ea400000e0000 */
[----:B------:R-:W-:Y:S08]  /*4fb0*/  MUFU.EX2 R80, R80 ;  /* 0x0000005000507308 */ /* 0x000ff00000000800 */
[----:B------:R-:W-:Y:S08]  /*4fc0*/  MUFU.EX2 R56, R56 ;  /* 0x0000003800387308 */ /* 0x000ff00000000800 */
[----:B------:R-:W-:Y:S01]  /*4fd0*/  MUFU.EX2 R57, R57 ;  /* 0x0000003900397308 */ /* 0x000fe20000000800 */
[----:B--2---:R-:W-:-:S07]  /*4fe0*/  FMNMX.FTZ R0, R85, R0, !PT ;  /* 0x0000000055007209 */ /* 0x004fce0007810000 */
[----:B------:R-:W-:Y:S01]  /*4ff0*/  MUFU.EX2 R60, R60 ;  /* 0x0000003c003c7308 */ /* 0x000fe20000000800 */
[C---:B------:R-:W-:Y:S01]  /*5000*/  FSETP.NEU.FTZ.AND P1, PT, R0.reuse, -INF , PT ;  /* 0xff8000000000780b */ /* 0x040fe20003f3d000 */
[----:B------:R-:W-:-:S06]  /*5010*/  FFMA.FTZ R52, R0, R53, -8 ;  /* 0xc100000000347423 */ /* 0x000fcc0000010035 */
[----:B------:R-:W-:Y:S01]  /*5020*/  MUFU.EX2 R61, R61 ;  /* 0x0000003d003d7308 */ /* 0x000fe20000000800 */
[----:B------:R-:W-:Y:S02]  /*5030*/  FSEL R88, R52, RZ, P1 ;  /* 0x000000ff34587208 */ /* 0x000fe40000800000 */
[----:B------:R-:W-:-:S03]  /*5040*/  PLOP3.LUT P1, PT, PT, PT, UP0, 0x40, 0x0 ;  /* 0x000000000000781c */ /* 0x000fc60003f2e808 */
[--C-:B------:R-:W-:Y:S01]  /*5050*/  FFMA.FTZ R52, R90, UR41, -R88.reuse ;  /* 0x000000295a347c23 */ /* 0x100fe20008010858 */
[----:B------:R-:W-:-:S01]  /*5060*/  FFMA.FTZ R53, R91, UR41, -R88 ;  /* 0x000000295b357c23 */ /* 0x000fc20008010858 */
[--C-:B------:R-:W-:Y:S01]  /*5070*/  FFMA.FTZ R94, R94, UR41, -R88.reuse ;  /* 0x000000295e5e7c23 */ /* 0x100fe20008010858 */
[----:B------:R-:W-:-:S01]  /*5080*/  FFMA.FTZ R95, R95, UR41, -R88 ;  /* 0x000000295f5f7c23 */ /* 0x000fc20008010858 */
[--C-:B-----5:R-:W-:Y:S01]  /*5090*/  FFMA.FTZ R89, R78, UR41, -R88.reuse ;  /* 0x000000294e597c23 */ /* 0x120fe20008010858 */
[----:B------:R-:W-:-:S01]  /*50a0*/  FFMA.FTZ R78, R82, UR41, -R88 ;  /* 0x00000029524e7c23 */ /* 0x000fc20008010858 */
[----:B------:R-:W-:Y:S01]  /*50b0*/  MUFU.EX2 R52, R52 ;  /* 0x0000003400347308 */ /* 0x000fe20000000800 */
[----:B------:R-:W-:-:S01]  /*50c0*/  FFMA.FTZ R82, R62, UR41, -R88 ;  /* 0x000000293e527c23 */ /* 0x000fc20008010858 */
[--C-:B-1----:R-:W-:Y:S01]  /*50d0*/  FFMA.FTZ R84, R98, UR41, -R88.reuse ;  /* 0x0000002962547c23 */ /* 0x102fe20008010858 */
[----:B------:R-:W-:-:S01]  /*50e0*/  FFMA.FTZ R62, R66, UR41, -R88 ;  /* 0x00000029423e7c23 */ /* 0x000fc20008010858 */
[----:B------:R-:W-:Y:S01]  /*50f0*/  FADD.FTZ R66, R5, R6 ;  /* 0x0000000605427221 */ /* 0x000fe20000010000 */
[----:B------:R-:W-:-:S01]  /*5100*/  FFMA.FTZ R90, R79, UR41, -R88 ;  /* 0x000000294f5a7c23 */ /* 0x000fc20008010858 */
[--C-:B------:R-:W-:Y:S01]  /*5110*/  FFMA.FTZ R85, R99, UR41, -R88.reuse ;  /* 0x0000002963557c23 */ /* 0x100fe20008010858 */
[----:B------:R-:W-:-:S01]  /*5120*/  FFMA.FTZ R79, R83, UR41, -R88 ;  /* 0x00000029534f7c23 */ /* 0x000fc20008010858 */
[----:B------:R-:W1:Y:S01]  /*5130*/  MUFU.EX2 R53, R53 ;  /* 0x0000003500357308 */ /* 0x000e620000000800 */
[----:B------:R-:W-:-:S01]  /*5140*/  FADD.FTZ R83, R9, R66 ;  /* 0x0000004209537221 */ /* 0x000fc20000010000 */
[--C-:B------:R-:W-:Y:S01]  /*5150*/  FFMA.FTZ R102, R102, UR41, -R88.reuse ;  /* 0x0000002966667c23 */ /* 0x100fe20008010858 */
[----:B------:R-:W-:-:S01]  /*5160*/  FFMA.FTZ R103, R103, UR41, -R88 ;  /* 0x0000002967677c23 */ /* 0x000fc20008010858 */
[----:B------:R-:W-:Y:S01]  /*5170*/  FFMA.FTZ R74, R74, UR41, -R88 ;  /* 0x000000294a4a7c23 */ /* 0x000fe20008010858 */
[----:B---3--:R-:W-:-:S01]  /*5180*/  FADD.FTZ R66, R10, R83 ;  /* 0x000000530a427221 */ /* 0x008fc20000010000 */
[--C-:B------:R-:W-:Y:S01]  /*5190*/  FFMA.FTZ R75, R75, UR41, -R88.reuse ;  /* 0x000000294b4b7c23 */ /* 0x100fe20008010858 */
[----:B------:R-:W-:-:S01]  /*51a0*/  FFMA.FTZ R86, R86, UR41, -R88 ;  /* 0x0000002956567c23 */ /* 0x000fc20008010858 */
[----:B------:R-:W2:Y:S01]  /*51b0*/  MUFU.EX2 R94, R94 ;  /* 0x0000005e005e7308 */ /* 0x000ea20000000800 */
[----:B----4-:R-:W-:-:S01]  /*51c0*/  FADD.FTZ R91, R11, R66 ;  /* 0x000000420b5b7221 */ /* 0x010fc20000010000 */
[--C-:B------:R-:W-:Y:S01]  /*51d0*/  FFMA.FTZ R87, R87, UR41, -R88.reuse ;  /* 0x0000002957577c23 */ /* 0x100fe20008010858 */
[----:B------:R-:W-:-:S01]  /*51e0*/  FFMA.FTZ R58, R58, UR41, -R88 ;  /* 0x000000293a3a7c23 */ /* 0x000fc20008010858 */
[----:B------:R-:W-:Y:S01]  /*51f0*/  FFMA.FTZ R59, R59, UR41, -R88 ;  /* 0x000000293b3b7c23 */ /* 0x000fe20008010858 */
[----:B------:R-:W-:-:S01]  /*5200*/  FADD.FTZ R92, R12, R91 ;  /* 0x0000005b0c5c7221 */ /* 0x000fc20000010000 */
[--C-:B------:R-:W-:Y:S01]  /*5210*/  FFMA.FTZ R63, R63, UR41, -R88.reuse ;  /* 0x000000293f3f7c23 */ /* 0x100fe20008010858 */
[----:B------:R-:W-:-:S01]  /*5220*/  FFMA.FTZ R67, R67, UR41, -R88 ;  /* 0x0000002943437c23 */ /* 0x000fc20008010858 */
[----:B------:R-:W3:Y:S01]  /*5230*/  MUFU.EX2 R95, R95 ;  /* 0x0000005f005f7308 */ /* 0x000ee20000000800 */
[----:B-1----:R-:W-:-:S01]  /*5240*/  FADD.FTZ R83, R52, R53 ;  /* 0x0000003534537221 */ /* 0x002fc20000010000 */
[----:B------:R-:W-:Y:S01]  /*5250*/  FADD.FTZ R91, R13, R92 ;  /* 0x0000005c0d5b7221 */ /* 0x000fe20000010000 */
[----:B------:R-:W-:Y:S01]  /*5260*/  F2FP.SATFINITE.E4M3.F32.PACK_AB_MERGE_C R13, R14, R13, RZ ;  /* 0x0000000d0e0d723e */ /* 0x000fe200048070ff */
[--C-:B------:R-:W-:Y:S01]  /*5270*/  FFMA.FTZ R70, R70, UR41, -R88.reuse ;  /* 0x0000002946467c23 */ /* 0x100fe20008010858 */
[----:B------:R-:W-:-:S01]  /*5280*/  FFMA.FTZ R71, R71, UR41, -R88 ;  /* 0x0000002947477c23 */ /* 0x000fc20008010858 */
[----:B------:R-:W-:Y:S01]  /*5290*/  FADD.FTZ R92, R14, R91 ;  /* 0x0000005b0e5c7221 */ /* 0x000fe20000010000 */
[----:B------:R-:W-:-:S01]  /*52a0*/  FFMA.FTZ R42, R42, UR41, -R88 ;  /* 0x000000292a2a7c23 */ /* 0x000fc20008010858 */
[----:B------:R-:W1:Y:S01]  /*52b0*/  MUFU.EX2 R84, R84 ;  /* 0x0000005400547308 */ /* 0x000e620000000800 */
[----:B--2---:R-:W-:-:S01]  /*52c0*/  FADD.FTZ R66, R94, R83 ;  /* 0x000000535e427221 */ /* 0x004fc20000010000 */
[----:B------:R-:W-:Y:S01]  /*52d0*/  FADD.FTZ R91, R15, R92 ;  /* 0x0000005c0f5b7221 */ /* 0x000fe20000010000 */
[----:B------:R-:W-:-:S01]  /*52e0*/  FFMA.FTZ R43, R43, UR41, -R88 ;  /* 0x000000292b2b7c23 */ /* 0x000fc20008010858 */
[----:B------:R-:W-:Y:S01]  /*52f0*/  FFMA.FTZ R46, R46, UR41, -R88 ;  /* 0x000000292e2e7c23 */ /* 0x000fe20008010858 */
[----:B------:R-:W-:Y:S01]  /*5300*/  F2FP.SATFINITE.E4M3.F32.PACK_AB_MERGE_C R218, R12, R11, R13 ;  /* 0x0000000b0cda723e */ /* 0x000fe2000480700d */
[----:B------:R-:W-:Y:S01]  /*5310*/  FADD.FTZ R92, R20, R91 ;  /* 0x0000005b145c7221 */ /* 0x000fe20000010000 */
[----:B------:R-:W-:Y:S01]  /*5320*/  F2FP.SATFINITE.E4M3.F32.PACK_AB_MERGE_C R91, R10, R9, RZ ;  /* 0x000000090a5b723e */ /* 0x000fe200048070ff */
[----:B------:R-:W2:Y:S01]  /*5330*/  MUFU.EX2 R85, R85 ;  /* 0x0000005500557308 */ /* 0x000ea20000000800 */
[----:B---3--:R-:W-:-:S01]  /*5340*/  FADD.FTZ R83, R95, R66 ;  /* 0x000000425f537221 */ /* 0x008fc20000010000 */
[--C-:B------:R-:W-:Y:S01]  /*5350*/  FFMA.FTZ R47, R47, UR41, -R88.reuse ;  /* 0x000000292f2f7c23 */ /* 0x100fe20008010858 */
[----:B------:R-:W-:Y:S01]  /*5360*/  F2FP.SATFINITE.E4M3.F32.PACK_AB_MERGE_C R216, R6, R5, R91 ;  /* 0x0000000506d8723e */ /* 0x000fe2000480705b */
        /* <DEDUP_REMOVED lines=14> */
[--C-:B------:R-:W-:Y:S01]  /*5450*/  FFMA.FTZ R38, R38, UR41, -R88.reuse ;  /* 0x0000002926267c23 */ /* 0x100fe20008010858 */
[----:B------:R-:W-:-:S01]  /*5460*/  FFMA.FTZ R39, R39, UR41, -R88 ;  /* 0x0000002927277c23 */ /* 0x000fc20008010858 */
[----:B------:R-:W-:-:S04]  /*5470*/  F2FP.SATFINITE.E4M3.F32.PACK_AB_MERGE_C R94, R95, R94, RZ ;  /* 0x0000005e5f5e723e */ /* 0x000fc800048070ff */
[----:B------:R-:W2:Y:S01]  /*5480*/  MUFU.EX2 R74, R74 ;  /* 0x0000004a004a7308 */ /* 0x000ea20000000800 */
[----:B---3--:R-:W-:-:S01]  /*5490*/  FADD.FTZ R66, R102, R83 ;  /* 0x0000005366427221 */ /* 0x008fc20000010000 */
[----:B------:R-:W-:Y:S01]  /*54a0*/  FADD.FTZ R83, R21, R92 ;  /* 0x0000005c15537221 */ /* 0x000fe20000010000 */
[----:B------:R-:W-:Y:S02]  /*54b0*/  F2FP.SATFINITE.E4M3.F32.PACK_AB_MERGE_C R21, R72, R21, RZ ;  /* 0x000000154815723e */ /* 0x000fe400048070ff */
[----:B------:R-:W-:Y:S02]  /*54c0*/  F2FP.SATFINITE.E4M3.F32.PACK_AB_MERGE_C R217, R53, R52, R94 ;  /* 0x0000003435d9723e */ /* 0x000fe4000480705e */
[----:B------:R-:W-:Y:S01]  /*54d0*/  F2FP.SATFINITE.E4M3.F32.PACK_AB_MERGE_C R212, R20, R15, R21 ;  /* 0x0000000f14d4723e */ /* 0x000fe20004807015 */
[----:B------:R-:W3:Y:S01]  /*54e0*/  MUFU.EX2 R75, R75 ;  /* 0x0000004b004b7308 */ /* 0x000ee20000000800 */
[----:B-1----:R-:W-:-:S01]  /*54f0*/  FADD.FTZ R9, R103, R66 ;  /* 0x0000004267097221 */ /* 0x002fc20000010000 */
[----:B------:R-:W-:Y:S01]  /*5500*/  FADD.FTZ R66, R72, R83 ;  /* 0x0000005348427221 */ /* 0x000fe20000010000 */
[----:B------:R-:W-:-:S04]  /*5510*/  F2FP.SATFINITE.E4M3.F32.PACK_AB_MERGE_C R102, R103, R102, RZ ;  /* 0x000000666766723e */ /* 0x000fc800048070ff */
[----:B------:R-:W-:Y:S01]  /*5520*/  F2FP.SATFINITE.E4M3.F32.PACK_AB_MERGE_C R219, R85, R84, R102 ;  /* 0x0000005455db723e */ /* 0x000fe20004807066 */
[----:B------:R-:W1:Y:S01]  /*5530*/  MUFU.EX2 R89, R89 ;  /* 0x0000005900597308 */ /* 0x000e620000000800 */
[----:B--2---:R-:W-:-:S01]  /*5540*/  FADD.FTZ R10, R74, R9 ;  /* 0x000000094a0a7221 */ /* 0x004fc20000010000 */
[----:B------:R-:W-:-:S04]  /*5550*/  FADD.FTZ R9, R73, R66 ;  /* 0x0000004249097221 */ /* 0x000fc80000010000 */
[----:B------:R-:W-:Y:S02]  /*5560*/  FADD.FTZ R14, R76, R9 ;  /* 0x000000094c0e7221 */ /* 0x000fe40000010000 */
[----:B------:R-:W2:Y:S01]  /*5570*/  MUFU.EX2 R90, R90 ;  /* 0x0000005a005a7308 */ /* 0x000ea20000000800 */
[----:B---3--:R-:W-:-:S01]  /*5580*/  FADD.FTZ R10, R75, R10 ;  /* 0x0000000a4b0a7221 */ /* 0x008fc20000010000 */
[----:B------:R-:W-:Y:S01]  /*5590*/  FADD.FTZ R9, R77, R14 ;  /* 0x0000000e4d097221 */ /* 0x000fe20000010000 */
[----:B------:R-:W-:-:S03]  /*55a0*/  F2FP.SATFINITE.E4M3.F32.PACK_AB_MERGE_C R77, R80, R77, RZ ;  /* 0x0000004d504d723e */ /* 0x000fc600048070ff */
[----:B------:R-:W-:Y:S01]  /*55b0*/  FADD.FTZ R9, R80, R9 ;  /* 0x0000000950097221 */ /* 0x000fe20000010000 */
[----:B------:R-:W-:Y:S01]  /*55c0*/  F2FP.SATFINITE.E4M3.F32.PACK_AB_MERGE_C R214, R76, R73, R77 ;  /* 0x000000494cd6723e */ /* 0x000fe2000480704d */
[----:B------:R-:W3:Y:S01]  /*55d0*/  MUFU.EX2 R78, R78 ;  /* 0x0000004e004e7308 */ /* 0x000ee20000000800 */
[----:B-1----:R-:W-:-:S01]  /*55e0*/  FADD.FTZ R5, R89, R10 ;  /* 0x0000000a59057221 */ /* 0x002fc20000010000 */
[----:B------:R-:W-:-:S04]  /*55f0*/  FADD.FTZ R10, R56, R9 ;  /* 0x00000009380a7221 */ /* 0x000fc80000010000 */
[----:B------:R-:W-:Y:S02]  /*5600*/  FADD.FTZ R9, R57, R10 ;  /* 0x0000000a39097221 */ /* 0x000fe40000010000 */
[----:B------:R-:W1:Y:S01]  /*5610*/  MUFU.EX2 R79, R79 ;  /* 0x0000004f004f7308 */ /* 0x000e620000000800 */
[----:B--2---:R-:W-:-:S01]  /*5620*/  FADD.FTZ R5, R90, R5 ;  /* 0x000000055a057221 */ /* 0x004fc20000010000 */
[----:B------:R-:W-:Y:S01]  /*5630*/  FADD.FTZ R10, R60, R9 ;  /* 0x000000093c0a7221 */ /* 0x000fe20000010000 */
[C---:B------:R-:W-:Y:S02]  /*5640*/  F2FP.SATFINITE.E4M3.F32.PACK_AB_MERGE_C R60, R61.reuse, R60, RZ ;  /* 0x0000003c3d3c723e */ /* 0x040fe400048070ff */
[----:B------:R-:W-:Y:S01]  /*5650*/  F2FP.SATFINITE.E4M3.F32.PACK_AB_MERGE_C R89, R90, R89, RZ ;  /* 0x000000595a59723e */ /* 0x000fe200048070ff */
[----:B------:R-:W-:-:S01]  /*5660*/  FADD.FTZ R61, R61, R10 ;  /* 0x0000000a3d3d7221 */ /* 0x000fc20000010000 */
[----:B------:R-:W-:Y:S01]  /*5670*/  F2FP.SATFINITE.E4M3.F32.PACK_AB_MERGE_C R208, R57, R56, R60 ;  /* 0x0000003839d0723e */ /* 0x000fe2000480703c */
[----:B------:R-:W2:Y:S01]  /*5680*/  MUFU.EX2 R86, R86 ;  /* 0x0000005600567308 */ /* 0x000ea20000000800 */
[----:B---3--:R-:W-:-:S01]  /*5690*/  FADD.FTZ R6, R78, R5 ;  /* 0x000000054e067221 */ /* 0x008fc20000010000 */
[----:B------:R-:W-:-:S06]  /*56a0*/  F2FP.SATFINITE.E4M3.F32.PACK_AB_MERGE_C R213, R75, R74, R89 ;  /* 0x0000004a4bd5723e */ /* 0x000fcc0004807059 */
[----:B------:R-:W3:Y:S01]  /*56b0*/  MUFU.EX2 R87, R87 ;  /* 0x0000005700577308 */ /* 0x000ee20000000800 */
[----:B-1----:R-:W-:-:S07]  /*56c0*/  FADD.FTZ R5, R79, R6 ;  /* 0x000000064f057221 */ /* 0x002fce0000010000 */
[----:B------:R-:W1:Y:S01]  /*56d0*/  MUFU.EX2 R58, R58 ;  /* 0x0000003a003a7308 */ /* 0x000e620000000800 */
[----:B--2---:R-:W-:-:S07]  /*56e0*/  FADD.FTZ R6, R86, R5 ;  /* 0x0000000556067221 */ /* 0x004fce0000010000 */
[----:B------:R-:W2:Y:S01]  /*56f0*/  MUFU.EX2 R59, R59 ;  /* 0x0000003b003b7308 */ /* 0x000ea20000000800 */
[----:B---3--:R-:W-:-:S01]  /*5700*/  FADD.FTZ R5, R87, R6 ;  /* 0x0000000657057221 */ /* 0x008fc20000010000 */
[----:B------:R-:W-:-:S04]  /*5710*/  F2FP.SATFINITE.E4M3.F32.PACK_AB_MERGE_C R86, R87, R86, RZ ;  /* 0x000000565756723e */ /* 0x000fc800048070ff */
[----:B------:R-:W-:Y:S02]  /*5720*/  F2FP.SATFINITE.E4M3.F32.PACK_AB_MERGE_C R215, R79, R78, R86 ;  /* 0x0000004e4fd7723e */ /* 0x000fe40004807056 */
        /* <DEDUP_REMOVED lines=12> */
[----:B------:R-:W-:Y:S01]  /*57f0*/  MUFU.EX2 R68, R68 ;  /* 0x0000004400447308 */ /* 0x000fe20000000800 */
[----:B---3--:R-:W-:-:S07]  /*5800*/  FADD.FTZ R9, R65, R10 ;  /* 0x0000000a41097221 */ /* 0x008fce0000010000 */
[----:B------:R-:W2:Y:S01]  /*5810*/  MUFU.EX2 R69, R69 ;  /* 0x0000004500457308 */ /* 0x000ea20000000800 */
[----:B-1----:R-:W-:-:S07]  /*5820*/  FADD.FTZ R6, R62, R5 ;  /* 0x000000053e067221 */ /* 0x002fce0000010000 */
[----:B------:R-:W1:Y:S08]  /*5830*/  MUFU.EX2 R67, R67 ;  /* 0x0000004300437308 */ /* 0x000e700000000800 */
[----:B------:R-:W-:Y:S01]  /*5840*/  MUFU.EX2 R40, R40 ;  /* 0x0000002800287308 */ /* 0x000fe20000000800 */
[----:B--2---:R-:W-:Y:S01]  /*5850*/  F2FP.SATFINITE.E4M3.F32.PACK_AB_MERGE_C R11, R69, R68, RZ ;  /* 0x00000044450b723e */ /* 0x004fe200048070ff */
[----:B------:R-:W-:-:S03]  /*5860*/  FADD.FTZ R68, R68, R9 ;  /* 0x0000000944447221 */ /* 0x000fc60000010000 */
[----:B------:R-:W-:Y:S01]  /*5870*/  F2FP.SATFINITE.E4M3.F32.PACK_AB_MERGE_C R210, R65, R64, R11 ;  /* 0x0000004041d2723e */ /* 0x000fe2000480700b */
[----:B------:R-:W-:-:S02]  /*5880*/  FADD.FTZ R68, R69, R68 ;  /* 0x0000004445447221 */ /* 0x000fc40000010000 */
[----:B------:R-:W2:Y:S01]  /*5890*/  MUFU.EX2 R41, R41 ;  /* 0x0000002900297308 */ /* 0x000ea20000000800 */
[----:B-1----:R-:W-:-:S07]  /*58a0*/  FADD.FTZ R5, R67, R6 ;  /* 0x0000000643057221 */ /* 0x002fce0000010000 */
[----:B------:R-:W1:Y:S08]  /*58b0*/  MUFU.EX2 R70, R70 ;  /* 0x0000004600467308 */ /* 0x000e700000000800 */
[----:B------:R-:W3:Y:S01]  /*58c0*/  MUFU.EX2 R4, R4 ;  /* 0x0000000400047308 */ /* 0x000ee20000000800 */
[----:B--2---:R-:W-:-:S07]  /*58d0*/  F2FP.SATFINITE.E4M3.F32.PACK_AB_MERGE_C R9, R41, R40, RZ ;  /* 0x000000282909723e */ /* 0x004fce00048070ff */
[----:B------:R-:W2:Y:S01]  /*58e0*/  MUFU.EX2 R71, R71 ;  /* 0x0000004700477308 */ /* 0x000ea20000000800 */
[----:B-1----:R-:W-:-:S07]  /*58f0*/  FADD.FTZ R6, R70, R5 ;  /* 0x0000000546067221 */ /* 0x002fce0000010000 */
[----:B------:R-:W1:Y:S01]  /*5900*/  MUFU.EX2 R42, R42 ;  /* 0x0000002a002a7308 */ /* 0x000e620000000800 */
[----:B---3--:R-:W-:Y:S01]  /*5910*/  F2FP.SATFINITE.E4M3.F32.PACK_AB_MERGE_C R204, R4, R81, R9 ;  /* 0x0000005104cc723e */ /* 0x008fe20004807009 */
[----:B------:R-:W-:-:S04]  /*5920*/  FADD.FTZ R81, R81, R68 ;  /* 0x0000004451517221 */ /* 0x000fc80000010000 */
[----:B------:R-:W-:Y:S02]  /*5930*/  FADD.FTZ R81, R4, R81 ;  /* 0x0000005104517221 */ /* 0x000fe40000010000 */
[----:B------:R-:W3:Y:S01]  /*5940*/  MUFU.EX2 R43, R43 ;  /* 0x0000002b002b7308 */ /* 0x000ee20000000800 */
[----:B--2---:R-:W-:-:S01]  /*5950*/  FADD.FTZ R5, R71, R6 ;  /* 0x0000000647057221 */ /* 0x004fc20000010000 */
[----:B------:R-:W-:Y:S01]  /*5960*/  FADD.FTZ R40, R40, R81 ;  /* 0x0000005128287221 */ /* 0x000fe20000010000 */
[----:B------:R-:W-:-:S03]  /*5970*/  F2FP.SATFINITE.E4M3.F32.PACK_AB_MERGE_C R70, R71, R70, RZ ;  /* 0x000000464746723e */ /* 0x000fc600048070ff */
[----:B------:R-:W-:Y:S01]  /*5980*/  FADD.FTZ R41, R41, R40 ;  /* 0x0000002829297221 */ /* 0x000fe20000010000 */
[----:B------:R-:W-:Y:S01]  /*5990*/  F2FP.SATFINITE.E4M3.F32.PACK_AB_MERGE_C R211, R67, R62, R70 ;  /* 0x0000003e43d3723e */ /* 0x000fe20004807046 */
[----:B------:R-:W2:Y:S01]  /*59a0*/  MUFU.EX2 R46, R46 ;  /* 0x0000002e002e7308 */ /* 0x000ea20000000800 */
[----:B-1----:R-:W-:-:S07]  /*59b0*/  FADD.FTZ R4, R42, R5 ;  /* 0x000000052a047221 */ /* 0x002fce0000010000 */
[----:B------:R-:W-:Y:S01]  /*59c0*/  MUFU.EX2 R48, R48 ;  /* 0x0000003000307308 */ /* 0x000fe20000000800 */
[----:B---3--:R-:W-:-:S07]  /*59d0*/  FADD.FTZ R5, R43, R4 ;  /* 0x000000042b057221 */ /* 0x008fce0000010000 */
[----:B------:R-:W1:Y:S01]  /*59e0*/  MUFU.EX2 R49, R49 ;  /* 0x0000003100317308 */ /* 0x000e620000000800 */
[----:B--2---:R-:W-:-:S07]  /*59f0*/  FADD.FTZ R4, R46, R5 ;  /* 0x000000052e047221 */ /* 0x004fce0000010000 */
[----:B------:R-:W2:Y:S08]  /*5a00*/  MUFU.EX2 R47, R47 ;  /* 0x0000002f002f7308 */ /* 0x000eb00000000800 */
[----:B------:R-:W-:Y:S01]  /*5a10*/  MUFU.EX2 R44, R44 ;  /* 0x0000002c002c7308 */ /* 0x000fe20000000800 */
[----:B-1----:R-:W-:-:S07]  /*5a20*/  F2FP.SATFINITE.E4M3.F32.PACK_AB_MERGE_C R6, R49, R48, RZ ;  /* 0x000000303106723e */ /* 0x002fce00048070ff */
[----:B------:R-:W1:Y:S01]  /*5a30*/  MUFU.EX2 R45, R45 ;  /* 0x0000002d002d7308 */ /* 0x000e620000000800 */
[----:B--2---:R-:W-:-:S01]  /*5a40*/  FADD.FTZ R5, R47, R4 ;  /* 0x000000042f057221 */ /* 0x004fc20000010000 */
[----:B------:R-:W-:-:S04]  /*5a50*/  F2FP.SATFINITE.E4M3.F32.PACK_AB_MERGE_C R46, R47, R46, RZ ;  /* 0x0000002e2f2e723e */ /* 0x000fc800048070ff */
[----:B------:R-:W-:Y:S02]  /*5a60*/  F2FP.SATFINITE.E4M3.F32.PACK_AB_MERGE_C R205, R43, R42, R46 ;  /* 0x0000002a2bcd723e */ /* 0x000fe4000480702e */
[----:B------:R-:W2:Y:S08]  /*5a70*/  MUFU.EX2 R50, R50 ;  /* 0x0000003200327308 */ /* 0x000eb00000000800 */
[----:B------:R-:W3:Y:S01]  /*5a80*/  MUFU.EX2 R51, R51 ;  /* 0x0000003300337308 */ /* 0x000ee20000000800 */
[----:B-1----:R-:W-:Y:S01]  /*5a90*/  F2FP.SATFINITE.E4M3.F32.PACK_AB_MERGE_C R206, R45, R44, R6 ;  /* 0x0000002c2dce723e */ /* 0x002fe20004807006 */
[----:B------:R-:W-:-:S04]  /*5aa0*/  FADD.FTZ R44, R44, R41 ;  /* 0x000000292c2c7221 */ /* 0x000fc80000010000 */
[----:B------:R-:W-:Y:S02]  /*5ab0*/  FADD.FTZ R45, R45, R44 ;  /* 0x0000002c2d2d7221 */ /* 0x000fe40000010000 */
[----:B------:R-:W1:Y:S01]  /*5ac0*/  MUFU.EX2 R54, R54 ;  /* 0x0000003600367308 */ /* 0x000e620000000800 */
[----:B--2---:R-:W-:-:S01]  /*5ad0*/  FADD.FTZ R4, R50, R5 ;  /* 0x0000000532047221 */ /* 0x004fc20000010000 */
[----:B------:R-:W-:-:S04]  /*5ae0*/  FADD.FTZ R48, R48, R45 ;  /* 0x0000002d30307221 */ /* 0x000fc80000010000 */
[----:B------:R-:W-:Y:S02]  /*5af0*/  FADD.FTZ R49, R49, R48 ;  /* 0x0000003031317221 */ /* 0x000fe40000010000 */
[----:B------:R-:W-:Y:S01]  /*5b00*/  MUFU.EX2 R28, R28 ;  /* 0x0000001c001c7308 */ /* 0x000fe20000000800 */
[----:B---3--:R-:W-:-:S07]  /*5b10*/  FADD.FTZ R5, R51, R4 ;  /* 0x0000000433057221 */ /* 0x008fce0000010000 */
[----:B------:R-:W2:Y:S01]  /*5b20*/  MUFU.EX2 R29, R29 ;  /* 0x0000001d001d7308 */ /* 0x000ea20000000800 */
[----:B-1----:R-:W-:-:S07]  /*5b30*/  FADD.FTZ R4, R54, R5 ;  /* 0x0000000536047221 */ /* 0x002fce0000010000 */
[----:B------:R-:W1:Y:S08]  /*5b40*/  MUFU.EX2 R55, R55 ;  /* 0x0000003700377308 */ /* 0x000e700000000800 */
[----:B------:R-:W-:Y:S01]  /*5b50*/  MUFU.EX2 R24, R24 ;  /* 0x0000001800187308 */ /* 0x000fe20000000800 */
[----:B--2---:R-:W-:-:S07]  /*5b60*/  F2FP.SATFINITE.E4M3.F32.PACK_AB_MERGE_C R6, R29, R28, RZ ;  /* 0x0000001c1d06723e */ /* 0x004fce00048070ff */
[----:B------:R-:W2:Y:S01]  /*5b70*/  MUFU.EX2 R25, R25 ;  /* 0x0000001900197308 */ /* 0x000ea20000000800 */
[C---:B-1----:R-:W-:Y:S01]  /*5b80*/  F2FP.SATFINITE.E4M3.F32.PACK_AB_MERGE_C R54, R55.reuse, R54, RZ ;  /* 0x000000363736723e */ /* 0x042fe200048070ff */
[----:B------:R-:W-:-:S03]  /*5b90*/  FADD.FTZ R55, R55, R4 ;  /* 0x0000000437377221 */ /* 0x000fc60000010000 */
[----:B------:R-:W-:-:S03]  /*5ba0*/  F2FP.SATFINITE.E4M3.F32.PACK_AB_MERGE_C R207, R51, R50, R54 ;  /* 0x0000003233cf723e */ /* 0x000fc60004807036 */
[----:B------:R-:W1:Y:S08]  /*5bb0*/  MUFU.EX2 R26, R26 ;  /* 0x0000001a001a7308 */ /* 0x000e700000000800 */
[----:B------:R-:W3:Y:S01]  /*5bc0*/  MUFU.EX2 R27, R27 ;  /* 0x0000001b001b7308 */ /* 0x000ee20000000800 */
[----:B--2---:R-:W-:Y:S01]  /*5bd0*/  F2FP.SATFINITE.E4M3.F32.PACK_AB_MERGE_C R200, R25, R24, R6 ;  /* 0x0000001819c8723e */ /* 0x004fe20004807006 */
[----:B------:R-:W-:-:S04]  /*5be0*/  FADD.FTZ R24, R24, R49 ;  /* 0x0000003118187221 */ /* 0x000fc80000010000 */
[----:B------:R-:W-:Y:S02]  /*5bf0*/  FADD.FTZ R25, R25, R24 ;  /* 0x0000001819197221 */ /* 0x000fe40000010000 */
[----:B------:R-:W2:Y:S01]  /*5c00*/  MUFU.EX2 R30, R30 ;  /* 0x0000001e001e7308 */ /* 0x000ea20000000800 */
[----:B-1----:R-:W-:-:S01]  /*5c10*/  FADD.FTZ R4, R26, R55 ;  /* 0x000000371a047221 */ /* 0x002fc20000010000 */
[----:B------:R-:W-:-:S04]  /*5c20*/  FADD.FTZ R28, R28, R25 ;  /* 0x000000191c1c7221 */ /* 0x000fc80000010000 */
[----:B------:R-:W-:Y:S02]  /*5c30*/  FADD.FTZ R29, R29, R28 ;  /* 0x0000001c1d1d7221 */ /* 0x000fe40000010000 */
        /* <DEDUP_REMOVED lines=8> */
[C---:B--2---:R-:W-:Y:S01]  /*5cc0*/  F2FP.SATFINITE.E4M3.F32.PACK_AB_MERGE_C R30, R31.reuse, R30, RZ ;  /* 0x0000001e1f1e723e */ /* 0x044fe200048070ff */
[----:B------:R-:W-:-:S03]  /*5cd0*/  FADD.FTZ R31, R31, R4 ;  /* 0x000000041f1f7221 */ /* 0x000fc60000010000 */
[----:B------:R-:W-:-:S03]  /*5ce0*/  F2FP.SATFINITE.E4M3.F32.PACK_AB_MERGE_C R201, R27, R26, R30 ;  /* 0x0000001a1bc9723e */ /* 0x000fc6000480701e */
[----:B------:R-:W2:Y:S08]  /*5cf0*/  MUFU.EX2 R34, R34 ;  /* 0x0000002200227308 */ /* 0x000eb00000000800 */
[----:B------:R-:W3:Y:S01]  /*5d00*/  MUFU.EX2 R35, R35 ;  /* 0x0000002300237308 */ /* 0x000ee20000000800 */
[----:B-1----:R-:W-:Y:S01]  /*5d10*/  F2FP.SATFINITE.E4M3.F32.PACK_AB_MERGE_C R202, R33, R32, R5 ;  /* 0x0000002021ca723e */ /* 0x002fe20004807005 */
[----:B------:R-:W-:-:S04]  /*5d20*/  FADD.FTZ R32, R32, R29 ;  /* 0x0000001d20207221 */ /* 0x000fc80000010000 */
[----:B------:R-:W-:Y:S02]  /*5d30*/  FADD.FTZ R33, R33, R32 ;  /* 0x0000002021217221 */ /* 0x000fe40000010000 */
[----:B------:R-:W-:Y:S01]  /*5d40*/  MUFU.EX2 R38, R38 ;  /* 0x0000002600267308 */ /* 0x000fe20000000800 */
[----:B--2---:R-:W-:-:S01]  /*5d50*/  FADD.FTZ R4, R34, R31 ;  /* 0x0000001f22047221 */ /* 0x004fc20000010000 */
[----:B------:R-:W-:-:S04]  /*5d60*/  FADD.FTZ R6, R36, R33 ;  /* 0x0000002124067221 */ /* 0x000fc80000010000 */
[----:B------:R-:W-:Y:S02]  /*5d70*/  FADD.FTZ R6, R37, R6 ;  /* 0x0000000625067221 */ /* 0x000fe40000010000 */
[----:B------:R-:W1:Y:S01]  /*5d80*/  MUFU.EX2 R39, R39 ;  /* 0x0000002700277308 */ /* 0x000e620000000800 */
[----:B---3--:R-:W-:-:S01]  /*5d90*/  FADD.FTZ R5, R35, R4 ;  /* 0x0000000423057221 */ /* 0x008fc20000010000 */
[----:B-1----:R-:W-:-:S03]  /*5da0*/  F2FP.SATFINITE.E4M3.F32.PACK_AB_MERGE_C R4, R39, R38, RZ ;  /* 0x000000262704723e */ /* 0x002fc600048070ff */
[----:B------:R-:W-:Y:S01]  /*5db0*/  FADD.FTZ R38, R38, R5 ;  /* 0x0000000526267221 */ /* 0x000fe20000010000 */
[----:B------:R-:W-:-:S03]  /*5dc0*/  F2FP.SATFINITE.E4M3.F32.PACK_AB_MERGE_C R203, R35, R34, R4 ;  /* 0x0000002223cb723e */ /* 0x000fc60004807004 */
[----:B------:R-:W-:Y:S01]  /*5dd0*/  FADD.FTZ R5, R39, R38 ;  /* 0x0000002627057221 */ /* 0x000fe20000010000 */
[----:B------:R-:W-:Y:S01]  /*5de0*/  VIADD R4, R104, 0xfffffffe ;  /* 0xfffffffe68047836 */ /* 0x000fe20000000000 */
[----:B------:R-:W-:Y:S06]  /*5df0*/  @P1 BRA `(.L_x_922) ;  /* 0x0000000000481947 */ /* 0x000fec0003800000 */
[C---:B------:R-:W-:Y:S01]  /*5e00*/  ISETP.GT.AND P1, PT, R105.reuse, RZ, PT ;  /* 0x000000ff6900720c */ /* 0x040fe20003f24270 */
[----:B------:R-:W-:-:S05]  /*5e10*/  VIADD R9, R105, 0xffffffff ;  /* 0xffffffff69097836 */ /* 0x000fca0000000000 */
[----:B------:R-:W-:-:S07]  /*5e20*/  R2UR UR14, R9 ;  /* 0x00000000090e72ca */ /* 0x000fce00000e0000 */
[----:B------:R-:W-:Y:S08]  /*5e30*/  @P1 BRA `(.L_x_923) ;  /* 0x00000000001c1947 */ /* 0x000ff00003800000 */
[----:B------:R-:W-:Y:S02]  /*5e40*/  UISETP.NE.AND UP1, UPT, UR7, 0x1, UPT ;  /* 0x000000010700788c */ /* 0x000fe4000bf25270 */
[----:B------:R-:W-:-:S09]  /*5e50*/  UIADD3 UR14, -UR10, URZ, URZ ;  /* 0x0000003f0a0e7290 */ /* 0x000fd2000fffe13f */
[----:B------:R-:W-:Y:S02]  /*5e60*/  @UP1 ULDC.64 UR18, c[0x0][0x9e8] ;  /* 0x00027a0000121ab9 */ /* 0x000fe40000000a00 */
[----:B------:R-:W-:-:S04]  /*5e70*/  UIMAD.WIDE.U32 UR10, UR14, UR18, URZ ;  /* 0x000000120e0a72a5 */ /* 0x000fc8000f8e003f */
[----:B------:R-:W-:-:S04]  /*5e80*/  @UP1 USHF.R.U32.HI UR14, URZ, UR19, UR11 ;  /* 0x000000133f0e1299 */ /* 0x000fc8000801160b */
[----:B------:R-:W-:Y:S01]  /*5e90*/  ULOP3.LUT UR14, URZ, UR14, URZ, 0x33, !UPT ;  /* 0x0000000e3f0e7292 */ /* 0x000fe2000f8e333f */
[----:B------:R-:W-:Y:S11]  /*5ea0*/  BRA `(.L_x_924) ;  /* 0x0000000000107947 */ /* 0x000ff60003800000 */
.L_x_923:
[----:B------:R-:W-:-:S11]  /*5eb0*/  UISETP.NE.AND UP1, UPT, UR7, 0x1, UPT ;  /* 0x000000010700788c */ /* 0x000fd6000bf25270 */
[----:B------:R-:W-:Y:S02]  /*5ec0*/  @UP1 ULDC.64 UR18, c[0x0][0x9e8] ;  /* 0x00027a0000121ab9 */ /* 0x000fe40000000a00 */
[----:B------:R-:W-:-:S04]  /*5ed0*/  UIMAD.WIDE.U32 UR10, UR14, UR18, URZ ;  /* 0x000000120e0a72a5 */ /* 0x000fc8000f8e003f */
[----:B------:R-:W-:-:S12]  /*5ee0*/  @UP1 USHF.R.U32.HI UR14, URZ, UR19, UR11 ;  /* 0x000000133f0e1299 */ /* 0x000fd8000801160b */
.L_x_924:
[----:B------:R-:W-:-:S04]  /*5ef0*/  UIMAD UR7, UR14, UR7, UR7 ;  /* 0x000000070e0772a4 */ /* 0x000fc8000f8e0207 */
[----:B------:R-:W-:-:S04]  /*5f00*/  UISETP.LT.AND UP1, UPT, UR6, UR7, UPT ;  /* 0x000000070600728c */ /* 0x000fc8000bf21270 */
[----:B------:R-:W-:-:S12]  /*5f10*/  USEL UR6, UR6, UR7, UP1 ;  /* 0x0000000706067287 */ /* 0x000fd80008800000 */
.L_x_922:
[----:B------:R-:W-:Y:S01]  /*5f20*/  UIMAD.WIDE UR6, UR6, 0x66666667, URZ ;  /* 0x66666667060678a5 */ /* 0x000fe2000f8e023f */
[----:B------:R-:W-:Y:S02]  /*5f30*/  CS2R R118, SRZ ;  /* 0x0000000000767805 */ /* 0x000fe4000001ff00 */
        /* <DEDUP_REMOVED lines=10> */
[----:B------:R-:W-:Y:S01]  /*5fe0*/  UISETP.LT.AND UP1, UPT, UR40, UR6, UPT ;  /* 0x000000062800728c */ /* 0x000fe2000bf21270 */
[----:B------:R-:W-:Y:S02]  /*5ff0*/  CS2R R100, SRZ ;  /* 0x0000000000647805 */ /* 0x000fe4000001ff00 */
[----:B------:R-:W-:Y:S02]  /*6000*/  CS2R R98, SRZ ;  /* 0x0000000000627805 */ /* 0x000fe4000001ff00 */
[----:B------:R-:W-:Y:S01]  /*6010*/  CS2R R96, SRZ ;  /* 0x0000000000607805 */ /* 0x000fe2000001ff00 */
[----:B------:R-:W-:Y:S01]  /*6020*/  USEL UR60, UR40, UR6, !UP1 ;  /* 0x00000006283c7287 */ /* 0x000fe2000c800000 */
[----:B------:R-:W-:-:S02]  /*6030*/  CS2R R94, SRZ ;  /* 0x00000000005e7805 */ /* 0x000fc4000001ff00 */
[----:B------:R-:W-:Y:S02]  /*6040*/  CS2R R92, SRZ ;  /* 0x00000000005c7805 */ /* 0x000fe4000001ff00 */
[----:B------:R-:W-:Y:S02]  /*6050*/  CS2R R90, SRZ ;  /* 0x00000000005a7805 */ /* 0x000fe4000001ff00 */
[----:B------:R-:W-:Y:S02]  /*6060*/  CS2R R88, SRZ ;  /* 0x0000000000587805 */ /* 0x000fe4000001ff00 */
[----:B------:R-:W-:Y:S02]  /*6070*/  CS2R R86, SRZ ;  /* 0x0000000000567805 */ /* 0x000fe4000001ff00 */
[----:B------:R-:W-:Y:S02]  /*6080*/  ISETP.GE.AND P1, PT, R4, UR60, PT ;  /* 0x0000003c04007c0c */ /* 0x000fe4000bf26270 */
        /* <DEDUP_REMOVED lines=31> */
[----:B------:R-:W-:Y:S06]  /*6280*/  @!P1 BRA `(.L_x_925) ;  /* 0x0000004800cc9947 */ /* 0x000fec0003800000 */
[----:B------:R-:W-:Y:S01]  /*6290*/  IMAD.IADD R9, R220, 0x1, R8 ;  /* 0x00000001dc097824 */ /* 0x000fe200078e0208 */
[----:B------:R-:W-:Y:S01]  /*62a0*/  ULDC UR54, c[0x0][0x9e4] ;  /* 0x0002790000367ab9 */ /* 0x000fe20000000800 */
[----:B------:R-:W-:Y:S01]  /*62b0*/  IMAD.MOV.U32 R119, RZ, RZ, RZ ;  /* 0x000000ffff777224 */ /* 0x000fe200078e00ff */
[----:B------:R-:W-:Y:S01]  /*62c0*/  ULDC UR55, c[0x0][0x9dc] ;  /* 0x0002770000377ab9 */ /* 0x000fe20000000800 */
[----:B------:R-:W-:Y:S01]  /*62d0*/  ULDC UR57, c[0x0][0x2e0] ;  /* 0x0000b80000397ab9 */ /* 0x000fe20000000800 */
[----:B------:R-:W-:-:S05]  /*62e0*/  ULDC UR56, c[0x0][0x9e0] ;  /* 0x0002780000387ab9 */ /* 0x000fca0000000800 */
.L_x_943:
[----:B------:R-:W-:Y:S01]  /*62f0*/  UIADD3 UR59, UR51, 0x1, URZ ;  /* 0x00000001333b7890 */ /* 0x000fe2000fffe03f */
[----:B------:R-:W-:-:S03]  /*6300*/  ISETP.NE.AND P2, PT, RZ, UR45, PT ;  /* 0x0000002dff007c0c */ /* 0x000fc6000bf45270 */
[----:B------:R-:W-:-:S04]  /*6310*/  UISETP.NE.AND UP1, UPT, UR59, 0x2, UPT ;  /* 0x000000023b00788c */ /* 0x000fc8000bf25270 */
[----:B------:R-:W-:Y:S02]  /*6320*/  USEL UR58, URZ, 0x1, UP1 ;  /* 0x000000013f3a7887 */ /* 0x000fe40008800000 */
[----:B------:R-:W-:Y:S02]  /*6330*/  USEL UR59, UR59, URZ, UP1 ;  /* 0x0000003f3b3b7287 */ /* 0x000fe40008800000 */
[----:B------:R-:W-:Y:S02]  /*6340*/  ULOP3.LUT UR58, UR36, UR58, URZ, 0x3c, !UPT ;  /* 0x0000003a243a7292 */ /* 0x000fe4000f8e3c3f */
[----:B------:R-:W-:Y:S10]  /*6350*/  @P2 BRA `(.L_x_926) ;  /* 0x00000000002c2947 */ /* 0x000ff40003800000 */
[----:B------:R-:W-:Y:S05]  /*6360*/  @!P0 BRA `(.L_x_927) ;  /* 0x0000000000048947 */ /* 0x000fea0003800000 */
[----:B------:R-:W-:Y:S01]  /*6370*/  BPT.TRAP 0x1 ;  /* 0x000000040000795c */ /* 0x000fe20000300000 */
.L_x_927:
[----:B------:R-:W-:Y:S01]  /*6380*/  ULEA UR6, UR59, UR38, 0x3 ;  /* 0x000000263b067291 */ /* 0x000fe2000f8e183f */
[----:B------:R-:W-:-:S05]  /*6390*/  IMAD.U32 R10, RZ, RZ, UR58 ;  /* 0x0000003aff0a7e24 */ /* 0x000fca000f8e00ff */
[----:B------:R-:W-:-:S04]  /*63a0*/  SHF.L.U32 R10, R10, 0x1f, RZ ;  /* 0x0000001f0a0a7819 */ /* 0x000fc800000006ff */
[----:B------:R1:W2:Y:S01]  /*63b0*/  SYNCS.PHASECHK.TRANS64.TRYWAIT P1, [UR6+0x33430], R10 ;  /* 0x0334300aff0075a7 */ /* 0x0002a20008020146 */
[----:B------:R-:W-:Y:S05]  /*63c0*/  @!P0 BRA `(.L_x_928) ;  /* 0x0000000000048947 */ /* 0x000fea0003800000 */
[----:B------:R-:W-:Y:S01]  /*63d0*/  BPT.TRAP 0x1 ;  /* 0x000000040000795c */ /* 0x000fe20000300000 */
.L_x_928:
[----:B--2---:R-:W-:Y:S05]  /*63e0*/  @P1 BRA `(.L_x_926) ;  /* 0x0000000000081947 */ /* 0x004fea0003800000 */
[----:B------:R-:W2:Y:S02]  /*63f0*/  SYNCS.PHASECHK.TRANS64.TRYWAIT P1, [UR6+0x33430], R10 ;  /* 0x0334300aff0075a7 */ /* 0x000ea40008020146 */
[----:B--2---:R-:W-:Y:S05]  /*6400*/  @!P1 BRA `(.L_x_929) ;  /* 0x0000013000a09947 */ /* 0x004fea0003800000 */
.L_x_926:
[----:B--2---:R-:W2:Y:S01]  /*6410*/  S2R R11, SR_TID.X ;  /* 0x00000000000b7919 */ /* 0x004ea20000002100 */
[----:B------:R-:W-:Y:S01]  /*6420*/  UIMAD UR61, UR59, 0x780, UR50 ;  /* 0x000007803b3d78a4 */ /* 0x000fe2000f8e0232 */
[----:B------:R-:W-:Y:S01]  /*6430*/  UMOV UR27, 0x80000020 ;  /* 0x80000020001b7882 */ /* 0x000fe20000000000 */
[----:B------:R-:W-:Y:S02]  /*6440*/  UMOV UR28, UR24 ;  /* 0x00000018001c7c82 */ /* 0x000fe40008000000 */
[----:B------:R-:W-:Y:S01]  /*6450*/  UIADD3 UR30, UR61, 0x80, URZ ;  /* 0x000000803d1e7890 */ /* 0x000fe2000fffe03f */
[----:B------:R-:W-:Y:S02]  /*6460*/  UMOV UR29, UR25 ;  /* 0x00000019001d7c82 */ /* 0x000fe40008000000 */
[----:B------:R-:W-:Y:S01]  /*6470*/  UMOV UR26, UR61 ;  /* 0x0000003d001a7c82 */ /* 0x000fe20008000000 */
[----:B------:R-:W-:Y:S01]  /*6480*/  UMOV UR31, 0x80000020 ;  /* 0x80000020001f7882 */ /* 0x000fe20000000000 */
[----:B------:R-:W-:Y:S01]  /*6490*/  UIADD3 UR34, UR61, 0x100, URZ ;  /* 0x000001003d227890 */ /* 0x000fe2000fffe03f */
[----:B------:R-:W-:Y:S01]  /*64a0*/  UMOV UR32, UR24 ;  /* 0x0000001800207c82 */ /* 0x000fe20008000000 */
[----:B------:R-:W-:Y:S01]  /*64b0*/  UMOV UR33, UR25 ;  /* 0x0000001900217c82 */ /* 0x000fe20008000000 */
[----:B------:R-:W-:Y:S01]  /*64c0*/  UMOV UR35, 0x80000020 ;  /* 0x8000002000237882 */ /* 0x000fe20000000000 */
[----:B------:R-:W-:Y:S01]  /*64d0*/  UIADD3 UR6, UR61, 0x200, URZ ;  /* 0x000002003d067890 */ /* 0x000fe2000fffe03f */
        /* <DEDUP_REMOVED lines=9> */
[----:B--2---:R-:W-:-:S05]  /*6570*/  SHF.R.U32.HI R11, RZ, 0x7, R11 ;  /* 0x00000007ff0b7819 */ /* 0x004fca000001160b */
[----:B-1----:R-:W-:-:S05]  /*6580*/  VIADD R10, R11, 0x8 ;  /* 0x000000080b0a7836 */ /* 0x002fca0000000000 */
[----:B------:R1:W-:Y:S06]  /*6590*/  BAR.SYNC.DEFER_BLOCKING R10, 0x100 ;  /* 0x0004000a0000751d */ /* 0x0003ec0000010000 */
[----:B------:R-:W-:-:S06]  /*65a0*/  WARPGROUP.ARRIVE ;  /* 0x00000000000079c5 */ /* 0x000fcc0000000000 */
[----:B------:R-:W-:Y:S01]  /*65b0*/  QGMMA.64x32x32.F32.E4M3.E4M3 R184, gdesc[UR24], RZ, !UPT, gsb0 ;  /* 0x0060000018b879f3 */ /* 0x000fe2000c0008ff */
[----:B------:R-:W-:Y:S01]  /*65c0*/  UIADD3 UR26, UR61, 0x180, URZ ;  /* 0x000001803d1a7890 */ /* 0x000fe2000fffe03f */
        /* <DEDUP_REMOVED lines=160> */
.L_x_931:
[----:B------:R-:W-:Y:S01]  /*6fd0*/  ULEA UR6, UR51, UR38, 0x3 ;  /* 0x0000002633067291 */ /* 0x000fe2000f8e183f */
[----:B------:R-:W-:-:S05]  /*6fe0*/  IMAD.U32 R10, RZ, RZ, UR36 ;  /* 0x00000024ff0a7e24 */ /* 0x000fca000f8e00ff */
[----:B------:R-:W-:-:S04]  /*6ff0*/  SHF.L.U32 R10, R10, 0x1f, RZ ;  /* 0x0000001f0a0a7819 */ /* 0x000fc800000006ff */
[----:B------:R1:W2:Y:S01]  /*7000*/  SYNCS.PHASECHK.TRANS64.TRYWAIT P1, [UR6+0x33450], R10 ;  /* 0x0334500aff0075a7 */ /* 0x0002a20008020146 */
[----:B------:R-:W-:Y:S05]  /*7010*/  @!P0 BRA `(.L_x_932) ;  /* 0x0000000000048947 */ /* 0x000fea0003800000 */
[----:B------:R-:W-:Y:S01]  /*7020*/  BPT.TRAP 0x1 ;  /* 0x000000040000795c */ /* 0x000fe20000300000 */
.L_x_932:
[----:B--2---:R-:W-:Y:S05]  /*7030*/  @P1 BRA `(.L_x_930) ;  /* 0x0000000000081947 */ /* 0x004fea0003800000 */
[----:B------:R-:W2:Y:S02]  /*7040*/  SYNCS.PHASECHK.TRANS64.TRYWAIT P1, [UR6+0x33450], R10 ;  /* 0x0334500aff0075a7 */ /* 0x000ea40008020146 */
[----:B--2---:R-:W-:Y:S05]  /*7050*/  @!P1 BRA `(.L_x_933) ;  /* 0x0000012400a49947 */ /* 0x004fea0003800000 */
.L_x_930:
[----:B------:R-:W-:Y:S01]  /*7060*/  UIADD3 UR6, UR38, 0x200, URZ ;  /* 0x0000020026067890 */ /* 0x000fe2000fffe03f */
[----:B------:R-:W-:Y:S01]  /*7070*/  WARPGROUP.ARRIVE ;  /* 0x00000000000079c5 */ /* 0x000fe20000000000 */
[----:B------:R-:W-:-:S05]  /*7080*/  UMOV UR7, 0xc0000010 ;  /* 0xc000001000077882 */ /* 0x000fca0000000000 */
[----:B------:R-:W3:Y:S01]  /*7090*/  S2R R12, SR_TID.X ;  /* 0x00000000000c7919 */ /* 0x000ee20000002100 */
[----:B------:R-:W-:Y:S01]  /*70a0*/  USHF.R.U32.HI UR6, URZ, 0x4, UR6 ;  /* 0x000000043f067899 */ /* 0x000fe20008011606 */
[----:B------:R-:W4:Y:S01]  /*70b0*/  LDC R13, c[0x0][0x288] ;  /* 0x0000a200ff0d7b82 */ /* 0x000f220000000800 */
[----:B--2---:R-:W-:Y:S02]  /*70c0*/  IMAD.U32 R11, RZ, RZ, UR59 ;  /* 0x0000003bff0b7e24 */ /* 0x004fe4000f8e00ff */
[----:B------:R-:W-:Y:S01]  /*70d0*/  ULOP3.LUT UR6, UR6, 0x3fff, URZ, 0xc0, !UPT ;  /* 0x00003fff06067892 */ /* 0x000fe2000f8ec03f */
[----:B------:R-:W-:-:S03]  /*70e0*/  IMAD R15, R4, -0xa0, RZ ;  /* 0xffffff60040f7824 */ /* 0x000fc600078e02ff */
[----:B------:R-:W-:-:S04]  /*70f0*/  ULOP3.LUT UR6, UR6, 0x10000, URZ, 0xfc, !UPT ;  /* 0x0001000006067892 */ /* 0x000fc8000f8efc3f */
[----:B------:R-:W-:-:S07]  /*7100*/  UIMAD UR10, UR51, 0x780, UR6 ;  /* 0x00000780330a78a4 */ /* 0x000fce000f8e0206 */
[----:B------:R-:W-:Y:S02]  /*7110*/  UMOV UR6, UR10 ;  /* 0x0000000a00067c82 */ /* 0x000fe40008000000 */
[----:B------:R-:W-:Y:S01]  /*7120*/  QGMMA.64x192x32.F32.E4M3.E4M3 R24, R216, gdesc[UR4], R24, gsb0 ;  /* 0x02e00004d8187df3 */ /* 0x000fe20008000818 */
[----:B------:R-:W-:Y:S01]  /*7130*/  UIADD3 UR6, UR10, 0x180, URZ ;  /* 0x000001800a067890 */ /* 0x000fe2000fffe03f */
[----:B------:R-:W-:Y:S01]  /*7140*/  UMOV UR7, 0xc0000010 ;  /* 0xc000001000077882 */ /* 0x000fe20000000000 */
[----:B---3--:R-:W-:Y:S02]  /*7150*/  LOP3.LUT P1, RZ, R12, 0x7f, RZ, 0xc0, !PT ;  /* 0x0000007f0cff7812 */ /* 0x008fe4000782c0ff */
[----:B------:R-:W-:-:S04]  /*7160*/  SHF.R.U32.HI R12, RZ, 0x7, R12 ;  /* 0x00000007ff0c7819 */ /* 0x000fc8000001160c */
[----:B-1----:R-:W-:Y:S01]  /*7170*/  IADD3 R10, -R12, 0xb, RZ ;  /* 0x0000000b0c0a7810 */ /* 0x002fe20007ffe1ff */
[----:B------:R-:W-:-:S05]  /*7180*/  IMAD R12, R18, UR57, R15 ;  /* 0x00000039120c7c24 */ /* 0x000fca000f8e020f */
[----:B----4-:R-:W-:Y:S02]  /*7190*/  IADD3 R12, R12, 0x1, -R13 ;  /* 0x000000010c0c7810 */ /* 0x010fe40007ffe80d */
[----:B------:R-:W-:-:S03]  /*71a0*/  @!P1 LEA R11, R11, UR38, 0x3 ;  /* 0x000000260b0b9c11 */ /* 0x000fc6000f8e18ff */
[----:B------:R-:W-:Y:S02]  /*71b0*/  IMAD R12, R17, -0x2, R12 ;  /* 0xfffffffe110c7824 */ /* 0x000fe400078e020c */
[----:B------:R-:W-:Y:S02]  /*71c0*/  @!P1 VIADD R11, R11, 0x33440 ;  /* 0x000334400b0b9836 */ /* 0x000fe40000000000 */
[----:B------:R-:W-:-:S03]  /*71d0*/  VIADD R14, R12, UR56 ;  /* 0x000000380c0e7c36 */ /* 0x000fc60008000000 */
[----:B------:R-:W-:Y:S01]  /*71e0*/  @!P1 PRMT R11, RZ, 0x654, R11 ;  /* 0x00000654ff0b9816 */ /* 0x000fe2000000000b */
        /* <DEDUP_REMOVED lines=18> */
[----:B------:R-:W-:-:S06]  /*7310*/  ULOP3.LUT UR6, URZ, UR55, URZ, 0x33, !UPT ;  /* 0x000000373f067292 */ /* 0x000fcc000f8e333f */
[----:B------:R-:W-:Y:S02]  /*7320*/  VIADD R13, R12, UR6 ;  /* 0x000000060c0d7c36 */ /* 0x000fe40008000000 */
[----:B------:R-:W-:Y:S01]  /*7330*/  IMAD R12, R17, -0x2, R15 ;  /* 0xfffffffe110c7824 */ /* 0x000fe200078e020f */
[----:B------:R-:W-:Y:S02]  /*7340*/  WARPGROUP.DEPBAR.LE gsb0, 0x0 ;  /* 0x00008000000079c5 */ /* 0x000fe40000010000 */
[----:B------:R1:W-:Y:S06]  /*7350*/  BAR.ARV R10, 0x100 ;  /* 0x0004000a0000751d */ /* 0x0003ec0000002000 */
[----:B------:R2:W-:Y:S01]  /*7360*/  @!P1 SYNCS.ARRIVE.TRANS64.RED.A1T0 RZ, [R11+URZ], RZ ;  /* 0x000000ff0bff99a7 */ /* 0x0005e2000810043f */
[----:B------:R-:W-:Y:S01]  /*7370*/  PLOP3.LUT P1, PT, PT, PT, UP0, 0x40, 0x0 ;  /* 0x000000000000781c */ /* 0x000fe20003f2e808 */
[----:B-1----:R-:W-:-:S02]  /*7380*/  IMAD.IADD R10, R8, 0x1, R13 ;  /* 0x00000001080a7824 */ /* 0x002fc400078e020d */
[----:B--2---:R-:W-:-:S10]  /*7390*/  IMAD.IADD R11, R8, 0x1, R14 ;  /* 0x00000001080b7824 */ /* 0x004fd400078e020e */
[----:B------:R-:W-:Y:S05]  /*73a0*/  @P1 BRA `(.L_x_934) ;  /* 0x0000000000581947 */ /* 0x000fea0003800000 */
[----:B------:R-:W-:Y:S01]  /*73b0*/  ISETP.GT.AND P1, PT, R9, -0x1, PT ;  /* 0xffffffff0900780c */ /* 0x000fe20003f24270 */
[----:B------:R-:W-:-:S12]  /*73c0*/  BSSY B0, `(.L_x_935) ;  /* 0x0000011000007945 */ /* 0x000fd80003800000 */
[----:B------:R-:W-:Y:S05]  /*73d0*/  @P1 BRA `(.L_x_936) ;  /* 0x0000000000201947 */ /* 0x000fea0003800000 */
[----:B------:R-:W-:Y:S01]  /*73e0*/  IMAD.U32 R200, RZ, RZ, UR54 ;  /* 0x00000036ffc87e24 */ /* 0x000fe2000f8e00ff */
[----:B------:R-:W-:-:S04]  /*73f0*/  LOP3.LUT R21, RZ, R9, RZ, 0x33, !PT ;  /* 0x00000009ff157212 */ /* 0x000fc800078e33ff */
[----:B------:R-:W-:-:S13]  /*7400*/  ISETP.NE.AND P1, PT, R200, 0x1, PT ;  /* 0x00000001c800780c */ /* 0x000fda0003f25270 */
[----:B------:R-:W1:Y:S02]  /*7410*/  @P1 LDC.64 R202, c[0x0][0x9e8] ;  /* 0x00027a00ffca1b82 */ /* 0x000e640000000a00 */
[----:B-1----:R-:W-:-:S05]  /*7420*/  @P1 IMAD.HI.U32 R20, R21, R202, RZ ;  /* 0x000000ca15141227 */ /* 0x002fca00078e00ff */
[----:B------:R-:W-:-:S04]  /*7430*/  @P1 SHF.R.U32.HI R21, RZ, R203, R20 ;  /* 0x000000cbff151219 */ /* 0x000fc80000011614 */
[----:B------:R-:W-:Y:S01]  /*7440*/  LOP3.LUT R21, RZ, R21, RZ, 0x33, !PT ;  /* 0x00000015ff157212 */ /* 0x000fe200078e33ff */
[----:B------:R-:W-:Y:S06]  /*7450*/  BRA `(.L_x_937) ;  /* 0x00000000001c7947 */ /* 0x000fec0003800000 */
.L_x_936:
[----:B------:R-:W-:-:S05]  /*7460*/  IMAD.U32 R200, RZ, RZ, UR54 ;  /* 0x00000036ffc87e24 */ /* 0x000fca000f8e00ff */
[----:B------:R-:W-:-:S13]  /*7470*/  ISETP.NE.AND P1, PT, R200, 0x1, PT ;  /* 0x00000001c800780c */ /* 0x000fda0003f25270 */
[----:B------:R-:W1:Y:S01]  /*7480*/  @P1 LDC.64 R202, c[0x0][0x9e8] ;  /* 0x00027a00ffca1b82 */ /* 0x000e620000000a00 */
[----:B------:R-:W-:-:S04]  /*7490*/  @P1 IMAD.IADD R21, R220, 0x1, R8 ;  /* 0x00000001dc151824 */ /* 0x000fc800078e0208 */
[----:B-1----:R-:W-:-:S04]  /*74a0*/  @P1 IMAD.HI.U32 R20, R21, R202, RZ ;  /* 0x000000ca15141227 */ /* 0x002fc800078e00ff */
[----:B------:R-:W-:Y:S01]  /*74b0*/  IMAD.MOV.U32 R21, RZ, RZ, R9 ;  /* 0x000000ffff157224 */ /* 0x000fe200078e0009 */
[----:B------:R-:W-:-:S07]  /*74c0*/  @P1 SHF.R.U32.HI R21, RZ, R203, R20 ;  /* 0x000000cbff151219 */ /* 0x000fce0000011614 */
.L_x_937:
[----:B------:R-:W-:Y:S05]  /*74d0*/  BSYNC B0 ;  /* 0x0000000000007941 */ /* 0x000fea0003800000 */
.L_x_935:
[----:B------:R-:W-:-:S05]  /*74e0*/  IMAD R20, R21, R200, R12 ;  /* 0x000000c815147224 */ /* 0x000fca00078e020c */
[----:B------:R-:W-:Y:S02]  /*74f0*/  VIADDMNMX R11, R20, R200, R11, PT ;  /* 0x000000c8140b7246 */ /* 0x000fe4000380010b */
[----:B------:R-:W-:-:S07]  /*7500*/  VIMNMX R10, R10, R20, !PT ;  /* 0x000000140a0a7248 */ /* 0x000fce0007fe0100 */
.L_x_934:
[----:B------:R-:W-:Y:S01]  /*7510*/  ISETP.GE.AND P1, PT, R15, 0x2, PT ;  /* 0x000000020f00780c */ /* 0x000fe20003f26270 */
[----:B------:R-:W-:Y:S01]  /*7520*/  IMAD.IADD R14, R7, 0x1, R14 ;  /* 0x00000001070e7824 */ /* 0x000fe200078e020e */
[----:B------:R-:W-:Y:S01]  /*7530*/  ISETP.GE.AND P2, PT, R15, 0x9, PT ;  /* 0x000000090f00780c */ /* 0x000fe20003f46270 */
[----:B------:R-:W-:Y:S01]  /*7540*/  IMAD.IADD R13, R7, 0x1, R13 ;  /* 0x00000001070d7824 */ /* 0x000fe200078e020d */
[----:B------:R-:W-:Y:S02]  /*7550*/  LOP3.LUT R16, R16, 0xefffffff, RZ, 0xc0, !PT ;  /* 0xefffffff10107812 */ /* 0x000fe400078ec0ff */
[----:B------:R-:W-:Y:S02]  /*7560*/  ISETP.GE.AND P3, PT, R15, 0xa, PT ;  /* 0x0000000a0f00780c */ /* 0x000fe40003f66270 */
[----:B------:R-:W-:-:S05]  /*7570*/  LOP3.LUT R2, R2, 0xfffffffe, RZ, 0xc0, !PT ;  /* 0xfffffffe02027812 */ /* 0x000fca00078ec0ff */
[----:B------:R-:W-:Y:S02]  /*7580*/  @P1 LOP3.LUT R16, R16, 0x10000000, RZ, 0xfc, !PT ;  /* 0x1000000010101812 */ /* 0x000fe400078efcff */
[----:B------:R-:W-:Y:S02]  /*7590*/  ISETP.GT.AND P1, PT, R10, 0x1, !P1 ;  /* 0x000000010a00780c */ /* 0x000fe40004f24270 */
[----:B------:R-:W-:Y:S02]  /*75a0*/  LOP3.LUT R16, R16, 0xdfffffff, RZ, 0xc0, !PT ;  /* 0xdfffffff10107812 */ /* 0x000fe400078ec0ff */
[----:B------:R-:W-:Y:S02]  /*75b0*/  ISETP.LT.OR P1, PT, R11, 0x2, P1 ;  /* 0x000000020b00780c */ /* 0x000fe40000f21670 */
[----:B------:R-:W-:Y:S02]  /*75c0*/  @P2 LOP3.LUT R16, R16, 0x20000000, RZ, 0xfc, !PT ;  /* 0x2000000010102812 */ /* 0x000fe400078efcff */
[----:B------:R-:W-:-:S02]  /*75d0*/  ISETP.GT.AND P2, PT, R10, 0x8, !P2 ;  /* 0x000000080a00780c */ /* 0x000fc40005744270 */
[----:B------:R-:W-:Y:S02]  /*75e0*/  FSEL R185, R185, -INF , !P1 ;  /* 0xff800000b9b97808 */ /* 0x000fe40004800000 */
[----:B------:R-:W-:Y:S02]  /*75f0*/  LOP3.LUT R16, R16, 0xbfffffff, RZ, 0xc0, !PT ;  /* 0xbfffffff10107812 */ /* 0x000fe400078ec0ff */
[----:B------:R-:W-:Y:S02]  /*7600*/  ISETP.GT.AND P1, PT, R10, 0x9, !P3 ;  /* 0x000000090a00780c */ /* 0x000fe40005f24270 */
[C---:B------:R-:W-:Y:S02]  /*7610*/  ISETP.LT.OR P2, PT, R11.reuse, 0x9, P2 ;  /* 0x000000090b00780c */ /* 0x040fe40001741670 */
[----:B------:R-:W-:Y:S02]  /*7620*/  @P3 LOP3.LUT R16, R16, 0x40000000, RZ, 0xfc, !PT ;  /* 0x4000000010103812 */ /* 0x000fe400078efcff */
[----:B------:R-:W-:-:S02]  /*7630*/  ISETP.LT.OR P1, PT, R11, 0xa, P1 ;  /* 0x0000000a0b00780c */ /* 0x000fc40000f21670 */
[----:B------:R-:W-:Y:S02]  /*7640*/  FSEL R188, R188, -INF , !P2 ;  /* 0xff800000bcbc7808 */ /* 0x000fe40005000000 */
[C---:B------:R-:W-:Y:S02]  /*7650*/  ISETP.GE.AND P3, PT, R15.reuse, 0x11, PT ;  /* 0x000000110f00780c */ /* 0x040fe40003f66270 */
[----:B------:R-:W-:Y:S02]  /*7660*/  ISETP.GE.AND P2, PT, R15, 0x12, PT ;  /* 0x000000120f00780c */ /* 0x000fe40003f46270 */
[----:B------:R-:W-:Y:S02]  /*7670*/  FSEL R189, R189, -INF , !P1 ;  /* 0xff800000bdbd7808 */ /* 0x000fe40004800000 */
[----:B------:R-:W-:Y:S02]  /*7680*/  ISETP.GT.AND P1, PT, R10, 0x10, !P3 ;  /* 0x000000100a00780c */ /* 0x000fe40005f24270 */
[----:B------:R-:W-:-:S02]  /*7690*/  LOP3.LUT R16, R16, 0x7fffffff, RZ, 0xc0, !PT ;  /* 0x7fffffff10107812 */ /* 0x000fc400078ec0ff */
[----:B------:R-:W-:-:S03]  /*76a0*/  ISETP.LT.OR P1, PT, R11, 0x11, P1 ;  /* 0x000000110b00780c */ /* 0x000fc60000f21670 */
[----:B------:R-:W-:Y:S02]  /*76b0*/  @P3 LOP3.LUT R16, R16, 0x80000000, RZ, 0xfc, !PT ;  /* 0x8000000010103812 */ /* 0x000fe400078efcff */
[----:B------:R-:W-:Y:S02]  /*76c0*/  FSEL R192, R192, -INF , !P1 ;  /* 0xff800000c0c07808 */ /* 0x000fe40004800000 */
[----:B------:R-:W-:Y:S02]  /*76d0*/  @P2 LOP3.LUT R2, R2, 0x1, RZ, 0xfc, !PT ;  /* 0x0000000102022812 */ /* 0x000fe400078efcff */
[----:B------:R-:W-:Y:S02]  /*76e0*/  ISETP.GT.AND P1, PT, R10, 0x11, !P2 ;  /* 0x000000110a00780c */ /* 0x000fe40005724270 */
[----:B------:R-:W-:Y:S02]  /*76f0*/  ISETP.GE.AND P2, PT, R15, 0x19, PT ;  /* 0x000000190f00780c */ /* 0x000fe40003f46270 */
[----:B------:R-:W-:-:S02]  /*7700*/  ISETP.LT.OR P1, PT, R11, 0x12, P1 ;  /* 0x000000120b00780c */ /* 0x000fc40000f21670 */
[----:B------:R-:W-:Y:S02]  /*7710*/  LOP3.LUT R2, R2, 0xfffffffb, RZ, 0xc0, !PT ;  /* 0xfffffffb02027812 */ /* 0x000fe400078ec0ff */
[----:B------:R-:W-:Y:S02]  /*7720*/  FSEL R193, R193, -INF , !P1 ;  /* 0xff800000c1c17808 */ /* 0x000fe40004800000 */
[----:B------:R-:W-:Y:S02]  /*7730*/  ISETP.GT.AND P1, PT, R10, 0x18, !P2 ;  /* 0x000000180a00780c */ /* 0x000fe40005724270 */
[----:B------:R-:W-:Y:S02]  /*7740*/  ISETP.GE.AND P3, PT, R15, 0x22, PT ;  /* 0x000000220f00780c */ /* 0x000fe40003f66270 */
[----:B------:R-:W-:Y:S02]  /*7750*/  ISETP.LT.OR P1, PT, R11, 0x19, P1 ;  /* 0x000000190b00780c */ /* 0x000fe40000f21670 */
[----:B------:R-:W-:-:S02]  /*7760*/  @P2 LOP3.LUT R2, R2, 0x4, RZ, 0xfc, !PT ;  /* 0x0000000402022812 */ /* 0x000fc400078efcff */
[----:B------:R-:W-:Y:S02]  /*7770*/  ISETP.GE.AND P2, PT, R15, 0x1a, PT ;  /* 0x0000001a0f00780c */ /* 0x000fe40003f46270 */
[----:B------:R-:W-:Y:S02]  /*7780*/  FSEL R196, R196, -INF , !P1 ;  /* 0xff800000c4c47808 */ /* 0x000fe40004800000 */
[----:B------:R-:W-:Y:S02]  /*7790*/  ISETP.GT.AND P1, PT, R10, 0x19, !P2 ;  /* 0x000000190a00780c */ /* 0x000fe40005724270 */
[----:B------:R-:W-:Y:S02]  /*77a0*/  LOP3.LUT R2, R2, 0xfffffffd, RZ, 0xc0, !PT ;  /* 0xfffffffd02027812 */ /* 0x000fe400078ec0ff */
[----:B------:R-:W-:Y:S02]  /*77b0*/  ISETP.LT.OR P1, PT, R11, 0x1a, P1 ;  /* 0x0000001a0b00780c */ /* 0x000fe40000f21670 */
[----:B------:R-:W-:-:S02]  /*77c0*/  LOP3.LUT R16, R16, 0xfffffffd, RZ, 0xc0, !PT ;  /* 0xfffffffd10107812 */ /* 0x000fc400078ec0ff */
[----:B------:R-:W-:Y:S02]  /*77d0*/  FSEL R197, R197, -INF , !P1 ;  /* 0xff800000c5c57808 */ /* 0x000fe40004800000 */
[----:B------:R-:W-:Y:S02]  /*77e0*/  ISETP.GE.AND P1, PT, R15, 0x21, PT ;  /* 0x000000210f00780c */ /* 0x000fe40003f26270 */
[----:B------:R-:W-:Y:S02]  /*77f0*/  @P2 LOP3.LUT R2, R2, 0x2, RZ, 0xfc, !PT ;  /* 0x0000000202022812 */ /* 0x000fe400078efcff */
[----:B------:R-:W-:Y:S02]  /*7800*/  ISETP.GT.AND P2, PT, R10, 0x20, !P1 ;  /* 0x000000200a00780c */ /* 0x000fe40004f44270 */
[----:B------:R-:W-:Y:S02]  /*7810*/  @P3 LOP3.LUT R16, R16, 0x2, RZ, 0xfc, !PT ;  /* 0x0000000210103812 */ /* 0x000fe400078efcff */
[----:B------:R-:W-:-:S02]  /*7820*/  ISETP.LT.OR P2, PT, R11, 0x21, P2 ;  /* 0x000000210b00780c */ /* 0x000fc40001741670 */
[----:B------:R-:W-:Y:S02]  /*7830*/  LOP3.LUT R16, R16, 0xfffffffb, RZ, 0xc0, !PT ;  /* 0xfffffffb10107812 */ /* 0x000fe400078ec0ff */
[----:B------:R-:W-:Y:S02]  /*7840*/  FSEL R168, R168, -INF , !P2 ;  /* 0xff800000a8a87808 */ /* 0x000fe40005000000 */
[----:B------:R-:W-:Y:S02]  /*7850*/  ISETP.GT.AND P2, PT, R10, 0x21, !P3 ;  /* 0x000000210a00780c */ /* 0x000fe40005f44270 */
[----:B------:R-:W-:Y:S02]  /*7860*/  ISETP.GE.AND P3, PT, R15, 0x29, PT ;  /* 0x000000290f00780c */ /* 0x000fe40003f66270 */
[----:B------:R-:W-:-:S04]  /*7870*/  ISETP.LT.OR P2, PT, R11, 0x22, P2 ;  /* 0x000000220b00780c */ /* 0x000fc80001741670 */
[----:B------:R-:W-:Y:S02]  /*7880*/  FSEL R169, R169, -INF , !P2 ;  /* 0xff800000a9a97808 */ /* 0x000fe40005000000 */
[----:B------:R-:W-:-:S04]  /*7890*/  ISETP.GT.AND P2, PT, R10, 0x28, !P3 ;  /* 0x000000280a00780c */ /* 0x000fc80005f44270 */
[----:B------:R-:W-:Y:S02]  /*78a0*/  ISETP.LT.OR P2, PT, R11, 0x29, P2 ;  /* 0x000000290b00780c */ /* 0x000fe40001741670 */
[----:B------:R-:W-:Y:S02]  /*78b0*/  @P3 LOP3.LUT R16, R16, 0x4, RZ, 0xfc, !PT ;  /* 0x0000000410103812 */ /* 0x000fe400078efcff */
[----:B------:R-:W-:Y:S02]  /*78c0*/  ISETP.GE.AND P3, PT, R15, 0x2a, PT ;  /* 0x0000002a0f00780c */ /* 0x000fe40003f66270 */
[----:B------:R-:W-:Y:S02]  /*78d0*/  LOP3.LUT R16, R16, 0xfffffff7, RZ, 0xc0, !PT ;  /* 0xfffffff710107812 */ /* 0x000fe400078ec0ff */
[----:B------:R-:W-:Y:S02]  /*78e0*/  FSEL R172, R172, -INF , !P2 ;  /* 0xff800000acac7808 */ /* 0x000fe40005000000 */
[----:B------:R-:W-:-:S04]  /*78f0*/  ISETP.GT.AND P2, PT, R10, 0x29, !P3 ;  /* 0x000000290a00780c */ /* 0x000fc80005f44270 */
[----:B------:R-:W-:-:S03]  /*7900*/  ISETP.LT.OR P2, PT, R11, 0x2a, P2 ;  /* 0x0000002a0b00780c */ /* 0x000fc60001741670 */
        /* <DEDUP_REMOVED lines=128> */
[----:B------:R-:W-:Y:S02]  /*8110*/  FSEL R120, R120, -INF , !P2 ;  /* 0xff80000078787808 */ /* 0x000fe40005000000 */
[----:B------:R-:W-:Y:S02]  /*8120*/  LOP3.LUT R16, R16, 0xfdffffff, RZ, 0xc0, !PT ;  /* 0xfdffffff10107812 */ /* 0x000fe400078ec0ff */
[----:B------:R-:W-:-:S04]  /*8130*/  ISETP.GT.AND P2, PT, R10, 0x81, !P3 ;  /* 0x000000810a00780c */ /* 0x000fc80005f44270 */
[----:B------:R-:W-:-:S03]  /*8140*/  ISETP.LT.OR P2, PT, R11, 0x82, P2 ;  /* 0x000000820b00780c */ /* 0x000fc60001741670 */
[----:B------:R-:W-:Y:S02]  /*8150*/  @P3 LOP3.LUT R16, R16, 0x2000000, RZ, 0xfc, !PT ;  /* 0x0200000010103812 */ /* 0x000fe400078efcff */
[----:B------:R-:W-:Y:S02]  /*8160*/  ISETP.GE.AND P3, PT, R15, 0x89, PT ;  /* 0x000000890f00780c */ /* 0x000fe40003f66270 */
[----:B------:R-:W-:Y:S02]  /*8170*/  FSEL R121, R121, -INF , !P2 ;  /* 0xff80000079797808 */ /* 0x000fe40005000000 */
[----:B------:R-:W-:Y:S02]  /*8180*/  ISETP.GT.AND P2, PT, R10, 0x88, !P3 ;  /* 0x000000880a00780c */ /* 0x000fe40005f44270 */
[----:B------:R-:W-:Y:S02]  /*8190*/  LOP3.LUT R16, R16, 0xfeffffff, RZ, 0xc0, !PT ;  /* 0xfeffffff10107812 */ /* 0x000fe400078ec0ff */
[----:B------:R-:W-:-:S04]  /*81a0*/  ISETP.LT.OR P2, PT, R11, 0x89, P2 ;  /* 0x000000890b00780c */ /* 0x000fc80001741670 */
[----:B------:R-:W-:Y:S02]  /*81b0*/  FSEL R124, R124, -INF , !P2 ;  /* 0xff8000007c7c7808 */ /* 0x000fe40005000000 */
[----:B------:R-:W-:Y:S02]  /*81c0*/  ISETP.GE.AND P2, PT, R15, 0x8a, PT ;  /* 0x0000008a0f00780c */ /* 0x000fe40003f46270 */
[----:B------:R-:W-:Y:S02]  /*81d0*/  @P3 LOP3.LUT R16, R16, 0x1000000, RZ, 0xfc, !PT ;  /* 0x0100000010103812 */ /* 0x000fe400078efcff */
[----:B------:R-:W-:Y:S02]  /*81e0*/  ISETP.GT.AND P3, PT, R10, 0x89, !P2 ;  /* 0x000000890a00780c */ /* 0x000fe40005764270 */
[----:B------:R-:W-:Y:S02]  /*81f0*/  LOP3.LUT R16, R16, 0xfffffffe, RZ, 0xc0, !PT ;  /* 0xfffffffe10107812 */ /* 0x000fe400078ec0ff */
        /* <DEDUP_REMOVED lines=14> */
[----:B------:R-:W-:-:S13]  /*82e0*/  ISETP.GE.AND P6, PT, R15, 0x1, PT ;  /* 0x000000010f00780c */ /* 0x000fda0003fc6270 */
[----:B------:R-:W-:Y:S02]  /*82f0*/  @P6 LOP3.LUT R16, R16, 0x1, RZ, 0xfc, !PT ;  /* 0x0000000110106812 */ /* 0x000fe400078efcff */
[----:B------:R-:W-:Y:S02]  /*8300*/  ISETP.GT.AND P6, PT, R10, RZ, !P6 ;  /* 0x000000ff0a00720c */ /* 0x000fe400077c4270 */
[----:B------:R-:W-:Y:S02]  /*8310*/  LOP3.LUT R16, R16, 0xf7ffffff, RZ, 0xc0, !PT ;  /* 0xf7ffffff10107812 */ /* 0x000fe400078ec0ff */
[----:B------:R-:W-:-:S04]  /*8320*/  ISETP.LT.OR P6, PT, R11, 0x1, P6 ;  /* 0x000000010b00780c */ /* 0x000fc800037c1670 */
[----:B------:R-:W-:Y:S02]  /*8330*/  FSEL R184, R184, -INF , !P6 ;  /* 0xff800000b8b87808 */ /* 0x000fe40007000000 */
[----:B------:R-:W-:-:S13]  /*8340*/  ISETP.GE.AND P6, PT, R15, 0x9a, PT ;  /* 0x0000009a0f00780c */ /* 0x000fda0003fc6270 */
[----:B------:R-:W-:Y:S02]  /*8350*/  @P6 LOP3.LUT R16, R16, 0x8000000, RZ, 0xfc, !PT ;  /* 0x0800000010106812 */ /* 0x000fe400078efcff */
[----:B------:R-:W-:-:S04]  /*8360*/  ISETP.GT.AND P6, PT, R10, 0x99, !P6 ;  /* 0x000000990a00780c */ /* 0x000fc800077c4270 */
[----:B------:R-:W-:-:S04]  /*8370*/  ISETP.LT.OR P6, PT, R11, 0x9a, P6 ;  /* 0x0000009a0b00780c */ /* 0x000fc800037c1670 */
[----:B------:R-:W-:Y:S02]  /*8380*/  FSEL R133, R133, -INF , !P6 ;  /* 0xff80000085857808 */ /* 0x000fe40007000000 */
[----:B------:R-:W-:-:S13]  /*8390*/  PLOP3.LUT P6, PT, PT, PT, UP0, 0x40, 0x0 ;  /* 0x000000000000781c */ /* 0x000fda0003fce808 */
[----:B------:R-:W-:Y:S05]  /*83a0*/  @P6 BRA `(.L_x_938) ;  /* 0x0000000000546947 */ /* 0x000fea0003800000 */
[----:B------:R-:W-:Y:S01]  /*83b0*/  IMAD.IADD R15, R220, 0x1, R7 ;  /* 0x00000001dc0f7824 */ /* 0x000fe200078e0207 */
[----:B------:R-:W-:Y:S04]  /*83c0*/  BSSY B0, `(.L_x_939) ;  /* 0x0000010000007945 */ /* 0x000fe80003800000 */
[----:B------:R-:W-:-:S13]  /*83d0*/  ISETP.GT.AND P6, PT, R15, -0x1, PT ;  /* 0xffffffff0f00780c */ /* 0x000fda0003fc4270 */
        /* <DEDUP_REMOVED lines=9> */
.L_x_940:
[----:B------:R-:W-:-:S05]  /*8470*/  IMAD.U32 R20, RZ, RZ, UR54 ;  /* 0x00000036ff147e24 */ /* 0x000fca000f8e00ff */
[----:B------:R-:W-:-:S13]  /*8480*/  ISETP.NE.AND P6, PT, R20, 0x1, PT ;  /* 0x000000011400780c */ /* 0x000fda0003fc5270 */
[----:B------:R-:W1:Y:S02]  /*8490*/  @P6 LDC.64 R10, c[0x0][0x9e8] ;  /* 0x00027a00ff0a6b82 */ /* 0x000e640000000a00 */
[----:B-1----:R-:W-:-:S05]  /*84a0*/  @P6 IMAD.HI.U32 R10, R15, R10, RZ ;  /* 0x0000000a0f0a6227 */ /* 0x002fca00078e00ff */
[----:B------:R-:W-:-:S07]  /*84b0*/  @P6 SHF.R.U32.HI R15, RZ, R11, R10 ;  /* 0x0000000bff0f6219 */ /* 0x000fce000001160a */
.L_x_941:
[----:B------:R-:W-:Y:S05]  /*84c0*/  BSYNC B0 ;  /* 0x0000000000007941 */ /* 0x000fea0003800000 */
.L_x_939:
[----:B------:R-:W-:-:S05]  /*84d0*/  IMAD R15, R15, R20, R12 ;  /* 0x000000140f0f7224 */ /* 0x000fca00078e020c */
[----:B------:R-:W-:Y:S02]  /*84e0*/  VIADDMNMX R14, R15, R20, R14, PT ;  /* 0x000000140f0e7246 */ /* 0x000fe4000380010e */
[----:B------:R-:W-:-:S07]  /*84f0*/  VIMNMX R13, R13, R15, !PT ;  /* 0x0000000f0d0d7248 */ /* 0x000fce0007fe0100 */
.L_x_938:
[----:B------:R-:W-:Y:S01]  /*8500*/  ISETP.GT.AND P1, PT, R13, 0x20, !P1 ;  /* 0x000000200d00780c */ /* 0x000fe20004f24270 */
[----:B------:R-:W-:Y:S01]  /*8510*/  IMAD.U32 R21, RZ, RZ, UR41 ;  /* 0x00000029ff157e24 */ /* 0x000fe2000f8e00ff */
[----:B------:R-:W-:Y:S02]  /*8520*/  LOP3.LUT P6, RZ, R16, 0x20000, RZ, 0xc0, !PT ;  /* 0x0002000010ff7812 */ /* 0x000fe400078cc0ff */
[----:B------:R-:W-:Y:S02]  /*8530*/  ISETP.LT.OR P1, PT, R14, 0x21, P1 ;  /* 0x000000210e00780c */ /* 0x000fe40000f21670 */
[----:B------:R-:W-:Y:S02]  /*8540*/  FMNMX.FTZ R10, R184, R3, !PT ;  /* 0x00000003b80a7209 */ /* 0x000fe40007810000 */
[----:B------:R-:W-:Y:S02]  /*8550*/  FSEL R170, R170, -INF , !P1 ;  /* 0xff800000aaaa7808 */ /* 0x000fe40004800000 */
[----:B------:R-:W-:-:S02]  /*8560*/  LOP3.LUT P1, RZ, R16, 0x2, RZ, 0xc0, !PT ;  /* 0x0000000210ff7812 */ /* 0x000fc4000782c0ff */
[----:B------:R-:W-:Y:S02]  /*8570*/  FMNMX.FTZ R11, R185, R10, !PT ;  /* 0x0000000ab90b7209 */ /* 0x000fe40007810000 */
[----:B------:R-:W-:Y:S02]  /*8580*/  ISETP.GT.AND P1, PT, R13, 0x21, !P1 ;  /* 0x000000210d00780c */ /* 0x000fe40004f24270 */
[----:B------:R-:W-:Y:S02]  /*8590*/  FMNMX.FTZ R10, R188, R11, !PT ;  /* 0x0000000bbc0a7209 */ /* 0x000fe40007810000 */
[----:B------:R-:W-:Y:S02]  /*85a0*/  ISETP.LT.OR P1, PT, R14, 0x22, P1 ;  /* 0x000000220e00780c */ /* 0x000fe40000f21670 */
[----:B------:R-:W-:Y:S02]  /*85b0*/  FMNMX.FTZ R11, R189, R10, !PT ;  /* 0x0000000abd0b7209 */ /* 0x000fe40007810000 */
[----:B------:R-:W-:-:S02]  /*85c0*/  FSEL R171, R171, -INF , !P1 ;  /* 0xff800000abab7808 */ /* 0x000fc40004800000 */
[----:B------:R-:W-:Y:S02]  /*85d0*/  LOP3.LUT P1, RZ, R16, 0x4, RZ, 0xc0, !PT ;  /* 0x0000000410ff7812 */ /* 0x000fe4000782c0ff */
[----:B------:R-:W-:Y:S02]  /*85e0*/  FMNMX.FTZ R10, R192, R11, !PT ;  /* 0x0000000bc00a7209 */ /* 0x000fe40007810000 */
[----:B------:R-:W-:Y:S02]  /*85f0*/  ISETP.GT.AND P1, PT, R13, 0x28, !P1 ;  /* 0x000000280d00780c */ /* 0x000fe40004f24270 */
[----:B------:R-:W-:Y:S02]  /*8600*/  FMNMX.FTZ R11, R193, R10, !PT ;  /* 0x0000000ac10b7209 */ /* 0x000fe40007810000 */
[----:B------:R-:W-:Y:S02]  /*8610*/  ISETP.LT.OR P1, PT, R14, 0x29, P1 ;  /* 0x000000290e00780c */ /* 0x000fe40000f21670 */
[----:B------:R-:W-:-:S02]  /*8620*/  FMNMX.FTZ R10, R196, R11, !PT ;  /* 0x0000000bc40a7209 */ /* 0x000fc40007810000 */
[----:B------:R-:W-:Y:S02]  /*8630*/  FSEL R174, R174, -INF , !P1 ;  /* 0xff800000aeae7808 */ /* 0x000fe40004800000 */
[----:B------:R-:W-:Y:S02]  /*8640*/  LOP3.LUT P1, RZ, R16, 0x8, RZ, 0xc0, !PT ;  /* 0x0000000810ff7812 */ /* 0x000fe4000782c0ff */
[----:B------:R-:W-:Y:S02]  /*8650*/  FMNMX.FTZ R11, R197, R10, !PT ;  /* 0x0000000ac50b7209 */ /* 0x000fe40007810000 */
[----:B------:R-:W-:Y:S02]  /*8660*/  ISETP.GT.AND P1, PT, R13, 0x29, !P1 ;  /* 0x000000290d00780c */ /* 0x000fe40004f24270 */
[----:B------:R-:W-:Y:S02]  /*8670*/  FMNMX.FTZ R10, R168, R11, !PT ;  /* 0x0000000ba80a7209 */ /* 0x000fe40007810000 */
[----:B------:R-:W-:-:S02]  /*8680*/  ISETP.LT.OR P1, PT, R14, 0x2a, P1 ;  /* 0x0000002a0e00780c */ /* 0x000fc40000f21670 */
[----:B------:R-:W-:Y:S02]  /*8690*/  FMNMX.FTZ R11, R169, R10, !PT ;  /* 0x0000000aa90b7209 */ /* 0x000fe40007810000 */
[----:B------:R-:W-:Y:S02]  /*86a0*/  FSEL R175, R175, -INF , !P1 ;  /* 0xff800000afaf7808 */ /* 0x000fe40004800000 */
[----:B------:R-:W-:Y:S02]  /*86b0*/  LOP3.LUT P1, RZ, R16, 0x10, RZ, 0xc0, !PT ;  /* 0x0000001010ff7812 */ /* 0x000fe4000782c0ff */
[----:B------:R-:W-:Y:S02]  /*86c0*/  FMNMX.FTZ R10, R172, R11, !PT ;  /* 0x0000000bac0a7209 */ /* 0x000fe40007810000 */
[----:B------:R-:W-:Y:S02]  /*86d0*/  ISETP.GT.AND P1, PT, R13, 0x30, !P1 ;  /* 0x000000300d00780c */ /* 0x000fe40004f24270 */
[----:B------:R-:W-:-:S02]  /*86e0*/  FMNMX.FTZ R11, R173, R10, !PT ;  /* 0x0000000aad0b7209 */ /* 0x000fc40007810000 */
[----:B------:R-:W-:Y:S02]  /*86f0*/  ISETP.LT.OR P1, PT, R14, 0x31, P1 ;  /* 0x000000310e00780c */ /* 0x000fe40000f21670 */
[----:B------:R-:W-:Y:S02]  /*8700*/  FMNMX.FTZ R10, R176, R11, !PT ;  /* 0x0000000bb00a7209 */ /* 0x000fe40007810000 */
[----:B------:R-:W-:Y:S02]  /*8710*/  FSEL R178, R178, -INF , !P1 ;  /* 0xff800000b2b27808 */ /* 0x000fe40004800000 */
[----:B------:R-:W-:Y:S02]  /*8720*/  LOP3.LUT P1, RZ, R16, 0x800000, RZ, 0xc0, !PT ;  /* 0x0080000010ff7812 */ /* 0x000fe4000782c0ff */
[----:B------:R-:W-:Y:S02]  /*8730*/  FMNMX.FTZ R11, R177, R10, !PT ;  /* 0x0000000ab10b7209 */ /* 0x000fe40007810000 */
[----:B------:R-:W-:-:S02]  /*8740*/  ISETP.GT.AND P1, PT, R13, 0x31, !P1 ;  /* 0x000000310d00780c */ /* 0x000fc40004f24270 */
[----:B------:R-:W-:Y:S02]  /*8750*/  FMNMX.FTZ R10, R180, R11, !PT ;  /* 0x0000000bb40a7209 */ /* 0x000fe40007810000 */
[----:B------:R-:W-:Y:S02]  /*8760*/  ISETP.LT.OR P1, PT, R14, 0x32, P1 ;  /* 0x000000320e00780c */ /* 0x000fe40000f21670 */
[----:B------:R-:W-:Y:S02]  /*8770*/  FMNMX.FTZ R11, R181, R10, !PT ;  /* 0x0000000ab50b7209 */ /* 0x000fe40007810000 */
[----:B------:R-:W-:Y:S02]  /*8780*/  FSEL R179, R179, -INF , !P1 ;  /* 0xff800000b3b37808 */ /* 0x000fe40004800000 */
[----:B------:R-:W-:Y:S02]  /*8790*/  LOP3.LUT P1, RZ, R16, 0x400000, RZ, 0xc0, !PT ;  /* 0x0040000010ff7812 */ /* 0x000fe4000782c0ff */
[----:B------:R-:W-:-:S02]  /*87a0*/  FMNMX.FTZ R10, R152, R11, !PT ;  /* 0x0000000b980a7209 */ /* 0x000fc40007810000 */
[----:B------:R-:W-:Y:S02]  /*87b0*/  ISETP.GT.AND P1, PT, R13, 0x38, !P1 ;  /* 0x000000380d00780c */ /* 0x000fe40004f24270 */
[----:B------:R-:W-:Y:S02]  /*87c0*/  FMNMX.FTZ R11, R153, R10, !PT ;  /* 0x0000000a990b7209 */ /* 0x000fe40007810000 */
        /* <DEDUP_REMOVED lines=31> */
[----:B------:R-:W-:Y:S02]  /*89c0*/  ISETP.GT.AND P1, PT, R13, 0x49, !P6 ;  /* 0x000000490d00780c */ /* 0x000fe40007724270 */
[----:B------:R-:W-:Y:S02]  /*89d0*/  LOP3.LUT P6, RZ, R16, 0x40, RZ, 0xc0, !PT ;  /* 0x0000004010ff7812 */ /* 0x000fe400078cc0ff */
        /* <DEDUP_REMOVED lines=22> */
[----:B------:R-:W-:Y:S01]  /*8b40*/  ISETP.GT.AND P2, PT, R13, 0x89, !P2 ;  /* 0x000000890d00780c */ /* 0x000fe20005744270 */
[----:B------:R-:W1:Y:S01]  /*8b50*/  SHFL.BFLY PT, R10, R15, 0x2, 0x1f ;  /* 0x0c401f000f0a7f89 */ /* 0x000e6200000e0000 */
[----:B------:R-:W-:Y:S02]  /*8b60*/  FSEL R166, R166, -INF , !P1 ;  /* 0xff800000a6a67808 */ /* 0x000fe40004800000 */
[----:B------:R-:W-:-:S02]  /*8b70*/  LOP3.LUT P1, RZ, R16, 0x2000, RZ, 0xc0, !PT ;  /* 0x0000200010ff7812 */ /* 0x000fc4000782c0ff */
[C---:B------:R-:W-:Y:S02]  /*8b80*/  ISETP.LT.OR P2, PT, R14.reuse, 0x8a, P2 ;  /* 0x0000008a0e00780c */ /* 0x040fe40001741670 */
[C---:B------:R-:W-:Y:S02]  /*8b90*/  ISETP.GT.AND P1, PT, R13.reuse, 0x59, !P1 ;  /* 0x000000590d00780c */ /* 0x040fe40004f24270 */
[----:B------:R-:W-:Y:S02]  /*8ba0*/  ISETP.GT.AND P3, PT, R13, 0x90, !P3 ;  /* 0x000000900d00780c */ /* 0x000fe40005f64270 */
[----:B------:R-:W-:Y:S02]  /*8bb0*/  ISETP.LT.OR P1, PT, R14, 0x5a, P1 ;  /* 0x0000005a0e00780c */ /* 0x000fe40000f21670 */
[----:B------:R-:W-:Y:S02]  /*8bc0*/  FSEL R127, R127, -INF , !P2 ;  /* 0xff8000007f7f7808 */ /* 0x000fe40005000000 */
[----:B------:R-:W-:-:S02]  /*8bd0*/  FSEL R167, R167, -INF , !P1 ;  /* 0xff800000a7a77808 */ /* 0x000fc40004800000 */
[----:B------:R-:W-:Y:S02]  /*8be0*/  LOP3.LUT P1, RZ, R16, 0x1000, RZ, 0xc0, !PT ;  /* 0x0000100010ff7812 */ /* 0x000fe4000782c0ff */
[C---:B------:R-:W-:Y:S02]  /*8bf0*/  ISETP.GT.AND P4, PT, R13.reuse, 0x91, !P4 ;  /* 0x000000910d00780c */ /* 0x040fe40006784270 */
[----:B------:R-:W-:Y:S02]  /*8c00*/  ISETP.GT.AND P1, PT, R13, 0x60, !P1 ;  /* 0x000000600d00780c */ /* 0x000fe40004f24270 */
[C---:B------:R-:W-:Y:S02]  /*8c10*/  ISETP.LT.OR P3, PT, R14.reuse, 0x91, P3 ;  /* 0x000000910e00780c */ /* 0x040fe40001f61670 */
[----:B------:R-:W-:Y:S02]  /*8c20*/  ISETP.LT.OR P1, PT, R14, 0x61, P1 ;  /* 0x000000610e00780c */ /* 0x000fe40000f21670 */
[----:B-1----:R-:W-:-:S02]  /*8c30*/  FMNMX.FTZ R20, R15, R10, !PT ;  /* 0x0000000a0f147209 */ /* 0x002fc40007810000 */
[----:B------:R-:W-:Y:S02]  /*8c40*/  FSEL R138, R138, -INF , !P1 ;  /* 0xff8000008a8a7808 */ /* 0x000fe40004800000 */
[----:B------:R-:W-:Y:S01]  /*8c50*/  LOP3.LUT P1, RZ, R16, 0x800, RZ, 0xc0, !PT ;  /* 0x0000080010ff7812 */ /* 0x000fe2000782c0ff */
[----:B------:R-:W1:Y:S01]  /*8c60*/  SHFL.BFLY PT, R11, R20, 0x1, 0x1f ;  /* 0x0c201f00140b7f89 */ /* 0x000e6200000e0000 */
[C---:B------:R-:W-:Y:S02]  /*8c70*/  ISETP.GT.AND P5, PT, R13.reuse, 0x98, !P5 ;  /* 0x000000980d00780c */ /* 0x040fe40006fa4270 */
[----:B------:R-:W-:Y:S02]  /*8c80*/  ISETP.GT.AND P1, PT, R13, 0x61, !P1 ;  /* 0x000000610d00780c */ /* 0x000fe40004f24270 */
[C---:B------:R-:W-:Y:S02]  /*8c90*/  ISETP.LT.OR P4, PT, R14.reuse, 0x92, P4 ;  /* 0x000000920e00780c */ /* 0x040fe40002781670 */
[----:B------:R-:W-:-:S02]  /*8ca0*/  ISETP.LT.OR P1, PT, R14, 0x62, P1 ;  /* 0x000000620e00780c */ /* 0x000fc40000f21670 */
[----:B------:R-:W-:Y:S02]  /*8cb0*/  FSEL R130, R130, -INF , !P3 ;  /* 0xff80000082827808 */ /* 0x000fe40005800000 */
[----:B------:R-:W-:Y:S02]  /*8cc0*/  FSEL R139, R139, -INF , !P1 ;  /* 0xff8000008b8b7808 */ /* 0x000fe40004800000 */
[----:B------:R-:W-:Y:S02]  /*8cd0*/  LOP3.LUT P1, RZ, R16, 0x400, RZ, 0xc0, !PT ;  /* 0x0000040010ff7812 */ /* 0x000fe4000782c0ff */
[----:B------:R-:W-:Y:S02]  /*8ce0*/  ISETP.LT.OR P5, PT, R14, 0x99, P5 ;  /* 0x000000990e00780c */ /* 0x000fe40002fa1670 */
[----:B------:R-:W-:Y:S02]  /*8cf0*/  ISETP.GT.AND P1, PT, R13, 0x68, !P1 ;  /* 0x000000680d00780c */ /* 0x000fe40004f24270 */
[----:B------:R-:W-:-:S02]  /*8d00*/  FSEL R134, R134, -INF , !P5 ;  /* 0xff80000086867808 */ /* 0x000fc40006800000 */
[----:B------:R-:W-:Y:S02]  /*8d10*/  ISETP.LT.OR P1, PT, R14, 0x69, P1 ;  /* 0x000000690e00780c */ /* 0x000fe40000f21670 */
[----:B-1----:R-:W-:Y:S02]  /*8d20*/  FMNMX.FTZ R10, R20, R11, !PT ;  /* 0x0000000b140a7209 */ /* 0x002fe40007810000 */
[----:B------:R-:W-:Y:S02]  /*8d30*/  FSEL R142, R142, -INF , !P1 ;  /* 0xff8000008e8e7808 */ /* 0x000fe40004800000 */
[----:B------:R-:W-:Y:S01]  /*8d40*/  LOP3.LUT P1, RZ, R16, 0x200, RZ, 0xc0, !PT ;  /* 0x0000020010ff7812 */ /* 0x000fe2000782c0ff */
[----:B------:R-:W-:-:S03]  /*8d50*/  FFMA.FTZ R12, R10, R21, -8 ;  /* 0xc10000000a0c7423 */ /* 0x000fc60000010015 */
[----:B------:R-:W-:-:S04]  /*8d60*/  ISETP.GT.AND P1, PT, R13, 0x69, !P1 ;  /* 0x000000690d00780c */ /* 0x000fc80004f24270 */
[----:B------:R-:W-:-:S04]  /*8d70*/  ISETP.LT.OR P1, PT, R14, 0x6a, P1 ;  /* 0x0000006a0e00780c */ /* 0x000fc80000f21670 */
[----:B------:R-:W-:Y:S02]  /*8d80*/  FSEL R143, R143, -INF , !P1 ;  /* 0xff8000008f8f7808 */ /* 0x000fe40004800000 */
[----:B------:R-:W-:-:S04]  /*8d90*/  LOP3.LUT P1, RZ, R16, 0x100, RZ, 0xc0, !PT ;  /* 0x0000010010ff7812 */ /* 0x000fc8000782c0ff */
[----:B------:R-:W-:-:S04]  /*8da0*/  ISETP.GT.AND P1, PT, R13, 0x70, !P1 ;  /* 0x000000700d00780c */ /* 0x000fc80004f24270 */
[----:B------:R-:W-:-:S04]  /*8db0*/  ISETP.LT.OR P1, PT, R14, 0x71, P1 ;  /* 0x000000710e00780c */ /* 0x000fc80000f21670 */
[----:B------:R-:W-:Y:S02]  /*8dc0*/  FSEL R146, R146, -INF , !P1 ;  /* 0xff80000092927808 */ /* 0x000fe40004800000 */
[----:B------:R-:W-:-:S04]  /*8dd0*/  LOP3.LUT P1, RZ, R16, 0x80, RZ, 0xc0, !PT ;  /* 0x0000008010ff7812 */ /* 0x000fc8000782c0ff */
[----:B------:R-:W-:-:S04]  /*8de0*/  ISETP.GT.AND P1, PT, R13, 0x71, !P1 ;  /* 0x000000710d00780c */ /* 0x000fc80004f24270 */
[----:B------:R-:W-:-:S04]  /*8df0*/  ISETP.LT.OR P1, PT, R14, 0x72, P1 ;  /* 0x000000720e00780c */ /* 0x000fc80000f21670 */
[----:B------:R-:W-:Y:S02]  /*8e00*/  FSEL R147, R147, -INF , !P1 ;  /* 0xff80000093937808 */ /* 0x000fe40004800000 */
[----:B------:R-:W-:Y:S02]  /*8e10*/  ISETP.GT.AND P1, PT, R13, 0x78, !P6 ;  /* 0x000000780d00780c */ /* 0x000fe40007724270 */
[----:B------:R-:W-:Y:S02]  /*8e20*/  LOP3.LUT P6, RZ, R16, 0x1000000, RZ, 0xc0, !PT ;  /* 0x0100000010ff7812 */ /* 0x000fe400078cc0ff */
        /* <DEDUP_REMOVED lines=46> */
[C---:B------:R-:W-:Y:S02]  /*9110*/  ISETP.GT.AND P1, PT, R13.reuse, RZ, !P6 ;  /* 0x000000ff0d00720c */ /* 0x040fe40007724270 */
[----:B------:R-:W-:Y:S02]  /*9120*/  LOP3.LUT P6, RZ, R16, 0x8000000, RZ, 0xc0, !PT ;  /* 0x0800000010ff7812 */ /* 0x000fe400078cc0ff */
[----:B------:R-:W-:Y:S02]  /*9130*/  ISETP.LT.OR P1, PT, R14, 0x1, P1 ;  /* 0x000000010e00780c */ /* 0x000fe40000f21670 */
[----:B------:R-:W-:Y:S02]  /*9140*/  ISETP.GT.AND P2, PT, R13, 0x99, !P6 ;  /* 0x000000990d00780c */ /* 0x000fe40007744270 */
[----:B------:R-:W-:-:S02]  /*9150*/  FSEL R11, R186, -INF , !P1 ;  /* 0xff800000ba0b7808 */ /* 0x000fc40004800000 */
[----:B------:R-:W-:Y:S02]  /*9160*/  FSETP.NEU.FTZ.AND P1, PT, R10, -INF , PT ;  /* 0xff8000000a00780b */ /* 0x000fe40003f3d000 */
[----:B------:R-:W-:Y:S02]  /*9170*/  ISETP.LT.OR P2, PT, R14, 0x9a, P2 ;  /* 0x0000009a0e00780c */ /* 0x000fe40001741670 */
[----:B------:R-:W-:Y:S02]  /*9180*/  FSEL R12, R12, RZ, P1 ;  /* 0x000000ff0c0c7208 */ /* 0x000fe40000800000 */
[----:B------:R-:W-:-:S03]  /*9190*/  FSEL R135, R135, -INF , !P2 ;  /* 0xff80000087877808 */ /* 0x000fc60005000000 */
        /* <DEDUP_REMOVED lines=24> */
[----:B-1----:R-:W-:-:S01]  /*9320*/  FFMA.FTZ R196, R144, UR41, -R12 ;  /* 0x0000002990c47c23 */ /* 0x002fc2000801080c */
        /* <DEDUP_REMOVED lines=60> */
[----:B------:R-:W-:Y:S01]  /*96f0*/  FSEL R137, R131, -INF , !P4 ;  /* 0xff80000083897808 */ /* 0x000fe20006000000 */
[----:B------:R-:W-:Y:S01]  /*9700*/  MUFU.EX2 R173, R173 ;  /* 0x000000ad00ad7308 */ /* 0x000fe20000000800 */
[----:B------:R-:W-:-:S04]  /*9710*/  FMNMX.FTZ R193, R127, R192, !PT ;  /* 0x000000c07fc17209 */ /* 0x000fc80007810000 */
[----:B------:R-:W-:-:S03]  /*9720*/  FMNMX.FTZ R140, R130, R193, !PT ;  /* 0x000000c1828c7209 */ /* 0x000fc60007810000 */
[----:B------:R-:W-:Y:S01]  /*9730*/  MUFU.EX2 R176, R176 ;  /* 0x000000b000b07308 */ /* 0x000fe20000000800 */
[----:B------:R-:W-:-:S04]  /*9740*/  FMNMX.FTZ R141, R137, R140, !PT ;  /* 0x0000008c898d7209 */ /* 0x000fc80007810000 */
[----:B------:R-:W-:Y:S01]  /*9750*/  FMNMX.FTZ R140, R134, R141, !PT ;  /* 0x0000008d868c7209 */ /* 0x000fe20007810000 */
[----:B------:R-:W-:-:S01]  /*9760*/  FFMA.FTZ R141, R145, UR41, -R12 ;  /* 0x00000029918d7c23 */ /* 0x000fc2000801080c */
[----:B------:R-:W-:Y:S01]  /*9770*/  FFMA.FTZ R145, R149, UR41, -R12 ;  /* 0x0000002995917c23 */ /* 0x000fe2000801080c */
[----:B------:R-:W-:Y:S01]  /*9780*/  IMAD.U32 R149, RZ, RZ, UR41 ;  /* 0x00000029ff957e24 */ /* 0x000fe2000f8e00ff */
[----:B------:R-:W-:Y:S01]  /*9790*/  FMNMX.FTZ R192, R135, R140, !PT ;  /* 0x0000008c87c07209 */ /* 0x000fe20007810000 */
[----:B------:R-:W-:Y:S04]  /*97a0*/  MUFU.EX2 R177, R177 ;  /* 0x000000b100b17308 */ /* 0x000fe80000000800 */
[----:B------:R-:W1:Y:S04]  /*97b0*/  SHFL.BFLY PT, R193, R192, 0x2, 0x1f ;  /* 0x0c401f00c0c17f89 */ /* 0x000e6800000e0000 */
[----:B------:R2:W-:Y:S08]  /*97c0*/  MUFU.EX2 R140, R196 ;  /* 0x000000c4008c7308 */ /* 0x0005f00000000800 */
[----:B------:R-:W-:Y:S08]  /*97d0*/  MUFU.EX2 R180, R180 ;  /* 0x000000b400b47308 */ /* 0x000ff00000000800 */
[----:B------:R-:W-:Y:S01]  /*97e0*/  MUFU.EX2 R181, R181 ;  /* 0x000000b500b57308 */ /* 0x000fe20000000800 */
[----:B-1----:R-:W-:-:S02]  /*97f0*/  FMNMX.FTZ R193, R192, R193, !PT ;  /* 0x000000c1c0c17209 */ /* 0x002fc40007810000 */
[----:B------:R-:W-:-:S05]  /*9800*/  FSEL R192, R10, RZ, P1 ;  /* 0x000000ff0ac07208 */ /* 0x000fca0000800000 */
[----:B------:R-:W-:Y:S01]  /*9810*/  MUFU.EX2 R152, R152 ;  /* 0x0000009800987308 */ /* 0x000fe20000000800 */
[----:B------:R-:W1:Y:S01]  /*9820*/  SHFL.BFLY PT, R148, R193, 0x1, 0x1f ;  /* 0x0c201f00c1947f89 */ /* 0x000e6200000e0000 */
[----:B------:R-:W-:-:S04]  /*9830*/  FADD.FTZ R192, -R192, R3 ;  /* 0x00000003c0c07221 */ /* 0x000fc80000010100 */
[----:B------:R-:W-:Y:S02]  /*9840*/  FMUL.FTZ R192, R192, UR41 ;  /* 0x00000029c0c07c20 */ /* 0x000fe40008410000 */
[----:B------:R-:W-:Y:S08]  /*9850*/  MUFU.EX2 R3, R133 ;  /* 0x0000008500037308 */ /* 0x000ff00000000800 */
[----:B------:R-:W3:Y:S08]  /*9860*/  MUFU.EX2 R192, R192 ;  /* 0x000000c000c07308 */ /* 0x000ef00000000800 */
[----:B------:R-:W-:Y:S01]  /*9870*/  MUFU.EX2 R153, R153 ;  /* 0x0000009900997308 */ /* 0x000fe20000000800 */
[----:B-1----:R-:W-:-:S04]  /*9880*/  FMNMX.FTZ R12, R193, R148, !PT ;  /* 0x00000094c10c7209 */ /* 0x002fc80007810000 */
[C---:B------:R-:W-:Y:S01]  /*9890*/  FSETP.NEU.FTZ.AND P1, PT, R12.reuse, -INF , PT ;  /* 0xff8000000c00780b */ /* 0x040fe20003f3d000 */
[----:B------:R-:W-:-:S02]  /*98a0*/  FFMA.FTZ R148, R12, R149, -8 ;  /* 0xc10000000c947423 */ /* 0x000fc40000010095 */
[----:B------:R-:W-:Y:S03]  /*98b0*/  MUFU.EX2 R156, R156 ;  /* 0x0000009c009c7308 */ /* 0x000fe60000000800 */
[----:B------:R-:W-:-:S05]  /*98c0*/  FSEL R148, R148, RZ, P1 ;  /* 0x000000ff94947208 */ /* 0x000fca0000800000 */
[--C-:B------:R-:W-:Y:S01]  /*98d0*/  FFMA.FTZ R193, R190, UR41, -R148.reuse ;  /* 0x00000029bec17c23 */ /* 0x100fe20008010894 */
[----:B------:R-:W-:-:S01]  /*98e0*/  FFMA.FTZ R190, R191, UR41, -R148 ;  /* 0x00000029bfbe7c23 */ /* 0x000fc20008010894 */
[----:B------:R-:W-:Y:S01]  /*98f0*/  FSEL R191, R12, RZ, P1 ;  /* 0x000000ff0cbf7208 */ /* 0x000fe20000800000 */
[----:B--2---:R-:W-:-:S01]  /*9900*/  FFMA.FTZ R196, R11, UR41, -R148 ;  /* 0x000000290bc47c23 */ /* 0x004fc20008010894 */
[--C-:B------:R-:W-:Y:S01]  /*9910*/  FFMA.FTZ R11, R187, UR41, -R148.reuse ;  /* 0x00000029bb0b7c23 */ /* 0x100fe20008010894 */
[----:B------:R1:W-:Y:S01]  /*9920*/  MUFU.EX2 R133, R193 ;  /* 0x000000c100857308 */ /* 0x0003e20000000800 */
[----:B------:R-:W-:-:S01]  /*9930*/  FFMA.FTZ R149, R194, UR41, -R148 ;  /* 0x00000029c2957c23 */ /* 0x000fc20008010894 */
[----:B------:R-:W-:Y:S01]  /*9940*/  FADD.FTZ R191, -R191, R0 ;  /* 0x00000000bfbf7221 */ /* 0x000fe20000010100 */
[----:B------:R-:W-:-:S01]  /*9950*/  FFMA.FTZ R194, R195, UR41, -R148 ;  /* 0x00000029c3c27c23 */ /* 0x000fc20008010894 */
[----:B---3--:R-:W-:Y:S01]  /*9960*/  FFMA.FTZ R195, R192, R6, R15 ;  /* 0x00000006c0c37223 */ /* 0x008fe2000001000f */
[----:B------:R-:W-:-:S01]  /*9970*/  FFMA.FTZ R187, R198, UR41, -R148 ;  /* 0x00000029c6bb7c23 */ /* 0x000fc20008010894 */
[----:B------:R-:W-:Y:S01]  /*9980*/  FMUL.FTZ R191, R191, UR41 ;  /* 0x00000029bfbf7c20 */ /* 0x000fe20008410000 */
[----:B------:R-:W-:-:S01]  /*9990*/  FFMA.FTZ R198, R199, UR41, -R148 ;  /* 0x00000029c7c67c23 */ /* 0x000fc20008010894 */
[----:B------:R-:W-:Y:S01]  /*99a0*/  MUFU.EX2 R196, R196 ;  /* 0x000000c400c47308 */ /* 0x000fe20000000800 */
[----:B-1----:R-:W-:-:S01]  /*99b0*/  FFMA.FTZ R193, R158, UR41, -R148 ;  /* 0x000000299ec17c23 */ /* 0x002fc20008010894 */
[--C-:B------:R-:W-:Y:S01]  /*99c0*/  FFMA.FTZ R158, R162, UR41, -R148.reuse ;  /* 0x00000029a29e7c23 */ /* 0x100fe20008010894 */
[----:B------:R-:W-:-:S01]  /*99d0*/  FFMA.FTZ R162, R166, UR41, -R148 ;  /* 0x00000029a6a27c23 */ /* 0x000fc20008010894 */
[----:B------:R-:W-:Y:S01]  /*99e0*/  FADD.FTZ R166, R20, R195 ;  /* 0x000000c314a67221 */ /* 0x000fe20000010000 */
        /* <DEDUP_REMOVED lines=20> */
[----:B-1----:R-:W-:-:S01]  /*9b30*/  FFMA.FTZ R6, R191, R5, R196 ;  /* 0x00000005bf067223 */ /* 0x002fc200000100c4 */
[----:B------:R-:W-:Y:S01]  /*9b40*/  FADD.FTZ R5, R21, R166 ;  /* 0x000000a615057221 */ /* 0x000fe20000010000 */
        /* <DEDUP_REMOVED lines=9> */
[--C-:B------:R-:W-:Y:S01]  /*9be0*/  FFMA.FTZ R134, R134, UR41, -R148.reuse ;  /* 0x0000002986867c23 */ /* 0x100fe20008010894 */
[----:B------:R-:W-:-:S03]  /*9bf0*/  FFMA.FTZ R135, R135, UR41, -R148 ;  /* 0x0000002987877c23 */ /* 0x000fc60008010894 */
[----:B------:R-:W2:Y:S08]  /*9c00*/  MUFU.EX2 R194, R194 ;  /* 0x000000c200c27308 */ /* 0x000eb00000000800 */
[----:B------:R-:W4:Y:S08]  /*9c10*/  MUFU.EX2 R187, R187 ;  /* 0x000000bb00bb7308 */ /* 0x000f300000000800 */
[----:B------:R5:W-:Y:S08]  /*9c20*/  MUFU.EX2 R0, R193 ;  /* 0x000000c100007308 */ /* 0x000bf00000000800 */
[----:B------:R-:W4:Y:S01]  /*9c30*/  MUFU.EX2 R198, R198 ;  /* 0x000000c600c67308 */ /* 0x000f220000000800 */
[----:B-----5:R-:W-:-:S01]  /*9c40*/  FADD.FTZ R193, R133, R6 ;  /* 0x0000000685c17221 */ /* 0x020fc20000010000 */
[----:B------:R-:W-:-:S03]  /*9c50*/  FADD.FTZ R6, R184, R5 ;  /* 0x00000005b8067221 */ /* 0x000fc60000010000 */
[----:B---3--:R-:W-:Y:S01]  /*9c60*/  FADD.FTZ R166, R190, R193 ;  /* 0x000000c1bea67221 */ /* 0x008fe20000010000 */
[----:B------:R-:W-:-:S02]  /*9c70*/  FADD.FTZ R5, R185, R6 ;  /* 0x00000006b9057221 */ /* 0x000fc40000010000 */
[----:B------:R-:W3:Y:S01]  /*9c80*/  MUFU.EX2 R170, R170 ;  /* 0x000000aa00aa7308 */ /* 0x000ee20000000800 */
[----:B-1----:R-:W-:-:S01]  /*9c90*/  FADD.FTZ R193, R149, R166 ;  /* 0x000000a695c17221 */ /* 0x002fc20000010000 */
[----:B------:R-:W-:-:S03]  /*9ca0*/  FADD.FTZ R5, R186, R5 ;  /* 0x00000005ba057221 */ /* 0x000fc60000010000 */
[----:B--2---:R-:W-:Y:S01]  /*9cb0*/  FADD.FTZ R6, R194, R193 ;  /* 0x000000c1c2067221 */ /* 0x004fe20000010000 */
[----:B------:R-:W-:-:S02]  /*9cc0*/  FADD.FTZ R166, R188, R5 ;  /* 0x00000005bca67221 */ /* 0x000fc40000010000 */
[----:B------:R-:W1:Y:S01]  /*9cd0*/  MUFU.EX2 R171, R171 ;  /* 0x000000ab00ab7308 */ /* 0x000e620000000800 */
[----:B----4-:R-:W-:-:S01]  /*9ce0*/  FADD.FTZ R5, R187, R6 ;  /* 0x00000006bb057221 */ /* 0x010fc20000010000 */
[----:B------:R-:W-:-:S03]  /*9cf0*/  FADD.FTZ R193, R189, R166 ;  /* 0x000000a6bdc17221 */ /* 0x000fc60000010000 */
[----:B------:R-:W-:Y:S01]  /*9d00*/  FADD.FTZ R5, R198, R5 ;  /* 0x00000005c6057221 */ /* 0x000fe20000010000 */
[----:B------:R-:W-:-:S02]  /*9d10*/  FADD.FTZ R6, R168, R193 ;  /* 0x000000c1a8067221 */ /* 0x000fc40000010000 */
[----:B------:R-:W2:Y:S01]  /*9d20*/  MUFU.EX2 R174, R174 ;  /* 0x000000ae00ae7308 */ /* 0x000ea20000000800 */
[----:B---3--:R-:W-:-:S01]  /*9d30*/  FADD.FTZ R166, R170, R5 ;  /* 0x00000005aaa67221 */ /* 0x008fc20000010000 */
[----:B------:R-:W-:-:S04]  /*9d40*/  FADD.FTZ R5, R169, R6 ;  /* 0x00000006a9057221 */ /* 0x000fc80000010000 */
[----:B------:R-:W-:Y:S02]  /*9d50*/  FADD.FTZ R6, R172, R5 ;  /* 0x00000005ac067221 */ /* 0x000fe40000010000 */
[----:B------:R-:W3:Y:S01]  /*9d60*/  MUFU.EX2 R175, R175 ;  /* 0x000000af00af7308 */ /* 0x000ee20000000800 */
[----:B-1----:R-:W-:-:S01]  /*9d70*/  FADD.FTZ R193, R171, R166 ;  /* 0x000000a6abc17221 */ /* 0x002fc20000010000 */
[----:B------:R-:W-:-:S04]  /*9d80*/  FADD.FTZ R5, R173, R6 ;  /* 0x00000006ad057221 */ /* 0x000fc80000010000 */
[----:B------:R-:W-:Y:S02]  /*9d90*/  FADD.FTZ R6, R176, R5 ;  /* 0x00000005b0067221 */ /* 0x000fe40000010000 */
[----:B------:R-:W1:Y:S01]  /*9da0*/  MUFU.EX2 R178, R178 ;  /* 0x000000b200b27308 */ /* 0x000e620000000800 */
[----:B--2---:R-:W-:-:S01]  /*9db0*/  FADD.FTZ R166, R174, R193 ;  /* 0x000000c1aea67221 */ /* 0x004fc20000010000 */
[----:B------:R-:W-:-:S04]  /*9dc0*/  FADD.FTZ R5, R177, R6 ;  /* 0x00000006b1057221 */ /* 0x000fc80000010000 */
[----:B------:R-:W-:Y:S02]  /*9dd0*/  FADD.FTZ R6, R180, R5 ;  /* 0x00000005b4067221 */ /* 0x000fe40000010000 */
        /* <DEDUP_REMOVED lines=17> */
[----:B---3--:R-:W-:-:S04]  /*9ef0*/  FADD.FTZ R193, R155, R166 ;  /* 0x000000a69bc17221 */ /* 0x008fc80000010000 */
[----:B------:R-:W-:-:S03]  /*9f00*/  FADD.FTZ R166, R0, R193 ;  /* 0x000000c100a67221 */ /* 0x000fc60000010000 */
        /* <DEDUP_REMOVED lines=21> */
[----:B--2---:R-:W-:-:S04]  /*a060*/  FADD.FTZ R6, R136, R5 ;  /* 0x0000000588067221 */ /* 0x004fc80000010000 */
[----:B------:R-:W-:-:S03]  /*a070*/  FADD.FTZ R6, R13, R6 ;  /* 0x000000060d067221 */ /* 0x000fc60000010000 */
[----:B------:R-:W2:Y:S01]  /*a080*/  MUFU.EX2 R131, R197 ;  /* 0x000000c500837308 */ /* 0x000ea20000000800 */
[----:B---3--:R-:W-:-:S01]  /*a090*/  FADD.FTZ R166, R138, R193 ;  /* 0x000000c18aa67221 */ /* 0x008fc20000010000 */
[----:B------:R-:W-:-:S06]  /*a0a0*/  FFMA.FTZ R193, R127, UR41, -R148 ;  /* 0x000000297fc17c23 */ /* 0x000fcc0008010894 */
[----:B------:R-:W3:Y:S01]  /*a0b0*/  MUFU.EX2 R142, R142 ;  /* 0x0000008e008e7308 */ /* 0x000ee20000000800 */
[----:B-1----:R-:W-:-:S07]  /*a0c0*/  FADD.FTZ R5, R139, R166 ;  /* 0x000000a68b057221 */ /* 0x002fce0000010000 */
[----:B------:R-:W1:Y:S01]  /*a0d0*/  MUFU.EX2 R14, R14 ;  /* 0x0000000e000e7308 */ /* 0x000e620000000800 */
[----:B--2---:R-:W-:-:S07]  /*a0e0*/  FADD.FTZ R127, R131, R6 ;  /* 0x00000006837f7221 */ /* 0x004fce0000010000 */
[----:B------:R-:W2:Y:S01]  /*a0f0*/  MUFU.EX2 R143, R143 ;  /* 0x0000008f008f7308 */ /* 0x000ea20000000800 */
[----:B---3--:R-:W-:-:S07]  /*a100*/  FADD.FTZ R6, R142, R5 ;  /* 0x000000058e067221 */ /* 0x008fce0000010000 */
[----:B------:R-:W3:Y:S01]  /*a110*/  MUFU.EX2 R146, R146 ;  /* 0x0000009200927308 */ /* 0x000ee20000000800 */
[----:B-1----:R-:W-:-:S01]  /*a120*/  FADD.FTZ R5, R14, R127 ;  /* 0x0000007f0e057221 */ /* 0x002fc20000010000 */
[----:B------:R-:W-:-:S06]  /*a130*/  FFMA.FTZ R127, R130, UR41, -R148 ;  /* 0x00000029827f7c23 */ /* 0x000fcc0008010894 */
[----:B------:R-:W1:Y:S01]  /*a140*/  MUFU.EX2 R141, R141 ;  /* 0x0000008d008d7308 */ /* 0x000e620000000800 */
[----:B--2---:R-:W-:-:S01]  /*a150*/  FADD.FTZ R195, R143, R6 ;  /* 0x000000068fc37221 */ /* 0x004fc20000010000 */
[----:B------:R-:W-:-:S06]  /*a160*/  FADD.FTZ R6, R140, R5 ;  /* 0x000000058c067221 */ /* 0x000fcc0000010000 */
[----:B------:R-:W2:Y:S01]  /*a170*/  MUFU.EX2 R147, R147 ;  /* 0x0000009300937308 */ /* 0x000ea20000000800 */
[----:B---3--:R-:W-:-:S07]  /*a180*/  FADD.FTZ R130, R146, R195 ;  /* 0x000000c392827221 */ /* 0x008fce0000010000 */
[----:B------:R-:W3:Y:S01]  /*a190*/  MUFU.EX2 R144, R144 ;  /* 0x0000009000907308 */ /* 0x000ee20000000800 */
[----:B-1----:R-:W-:-:S07]  /*a1a0*/  FADD.FTZ R5, R141, R6 ;  /* 0x000000068d057221 */ /* 0x002fce0000010000 */
[----:B------:R-:W1:Y:S01]  /*a1b0*/  MUFU.EX2 R150, R150 ;  /* 0x0000009600967308 */ /* 0x000e620000000800 */
[----:B--2---:R-:W-:-:S01]  /*a1c0*/  FADD.FTZ R195, R147, R130 ;  /* 0x0000008293c37221 */ /* 0x004fc20000010000 */
[----:B------:R-:W-:-:S06]  /*a1d0*/  FFMA.FTZ R130, R137, UR41, -R148 ;  /* 0x0000002989827c23 */ /* 0x000fcc0008010894 */
        /* <DEDUP_REMOVED lines=33> */
[----:B-1----:R-:W-:-:S04]  /*a3f0*/  FADD.FTZ R6, R132, R137 ;  /* 0x0000008984067221 */ /* 0x002fc80000010000 */
[----:B------:R-:W-:Y:S01]  /*a400*/  FADD.FTZ R6, R3, R6 ;  /* 0x0000000603067221 */ /* 0x000fe20000010000 */
[----:B--2---:R-:W-:-:S04]  /*a410*/  FADD.FTZ R5, R134, R5 ;  /* 0x0000000586057221 */ /* 0x004fc80000010000 */
[----:B---3--:R-:W-:Y:S01]  /*a420*/  FADD.FTZ R5, R135, R5 ;  /* 0x0000000587057221 */ /* 0x008fe20000010000 */
[----:B------:R-:W-:Y:S06]  /*a430*/  @!P0 BRA `(.L_x_942) ;  /* 0x0000000000048947 */ /* 0x000fec0003800000 */
[----:B------:R-:W-:Y:S01]  /*a440*/  BPT.TRAP 0x1 ;  /* 0x000000040000795c */ /* 0x000fe20000300000 */
.L_x_942:
[----:B------:R-:W-:Y:S01]  /*a450*/  ULEA UR6, UR51, UR38, 0x3 ;  /* 0x0000002633067291 */ /* 0x000fe2000f8e183f */
[----:B------:R-:W-:Y:S01]  /*a460*/  ISETP.GT.AND P1, PT, R4, UR60, PT ;  /* 0x0000003c04007c0c */ /* 0x000fe2000bf24270 */
[----:B------:R-:W-:Y:S01]  /*a470*/  UMOV UR36, UR58 ;  /* 0x0000003a00247c82 */ /* 0x000fe20008000000 */
[----:B------:R-:W-:Y:S01]  /*a480*/  F2FP.SATFINITE.E4M3.F32.PACK_AB_MERGE_C R0, R159, R0, RZ ;  /* 0x000000009f00723e */ /* 0x000fe200048070ff */
[----:B------:R-:W-:Y:S01]  /*a490*/  UIADD3 UR6, UR6, 0x33460, URZ ;  /* 0x0003346006067890 */ /* 0x000fe2000fffe03f */
[----:B------:R-:W-:Y:S01]  /*a4a0*/  F2FP.SATFINITE.E4M3.F32.PACK_AB_MERGE_C R124, R125, R124, RZ ;  /* 0x0000007c7d7c723e */ /* 0x000fe200048070ff */
[----:B------:R-:W-:Y:S01]  /*a4b0*/  UMOV UR51, UR59 ;  /* 0x0000003b00337c82 */ /* 0x000fe20008000000 */
[----:B------:R-:W-:Y:S01]  /*a4c0*/  F2FP.SATFINITE.E4M3.F32.PACK_AB_MERGE_C R3, R3, R132, RZ ;  /* 0x000000840303723e */ /* 0x000fe200048070ff */
[----:B------:R-:W-:Y:S01]  /*a4d0*/  UPRMT UR6, UR37, 0x654, UR6 ;  /* 0x0000065425067896 */ /* 0x000fe20008000006 */
[----:B------:R-:W-:Y:S01]  /*a4e0*/  F2FP.SATFINITE.E4M3.F32.PACK_AB_MERGE_C R21, R184, R21, RZ ;  /* 0x00000015b815723e */ /* 0x000fe200048070ff */
[-C--:B------:R-:W-:Y:S01]  /*a4f0*/  FMUL.FTZ R24, R24, R192.reuse ;  /* 0x000000c018187220 */ /* 0x080fe20000410000 */
[----:B------:R-:W-:Y:S01]  /*a500*/  F2FP.SATFINITE.E4M3.F32.PACK_AB_MERGE_C R133, R190, R133, RZ ;  /* 0x00000085be85723e */ /* 0x000fe200048070ff */
[----:B------:R-:W-:Y:S01]  /*a510*/  FMUL.FTZ R25, R25, R192 ;  /* 0x000000c019197220 */ /* 0x000fe20000410000 */
[----:B------:R-:W-:Y:S01]  /*a520*/  F2FP.SATFINITE.E4M3.F32.PACK_AB_MERGE_C R188, R189, R188, RZ ;  /* 0x000000bcbdbc723e */ /* 0x000fe200048070ff */
[-C--:B------:R-:W-:Y:S01]  /*a530*/  FMUL.FTZ R28, R28, R192.reuse ;  /* 0x000000c01c1c7220 */ /* 0x080fe20000410000 */
[----:B------:R-:W-:Y:S01]  /*a540*/  F2FP.SATFINITE.E4M3.F32.PACK_AB_MERGE_C R187, R198, R187, RZ ;  /* 0x000000bbc6bb723e */ /* 0x000fe200048070ff */
[----:B------:R-:W-:Y:S01]  /*a550*/  FMUL.FTZ R29, R29, R192 ;  /* 0x000000c01d1d7220 */ /* 0x000fe20000410000 */
[----:B------:R-:W-:Y:S01]  /*a560*/  F2FP.SATFINITE.E4M3.F32.PACK_AB_MERGE_C R172, R173, R172, RZ ;  /* 0x000000acadac723e */ /* 0x000fe200048070ff */
[----:B------:R-:W-:Y:S01]  /*a570*/  SYNCS.ARRIVE.TRANS64.RED.A1T0 RZ, [UR6], RZ ;  /* 0x000000ffffff79a7 */ /* 0x000fe20008100406 */
[----:B------:R-:W-:Y:S01]  /*a580*/  F2FP.SATFINITE.E4M3.F32.PACK_AB_MERGE_C R174, R175, R174, RZ ;  /* 0x000000aeafae723e */ /* 0x000fe200048070ff */
[----:B------:R-:W-:Y:S01]  /*a590*/  FMUL.FTZ R32, R32, R192 ;  /* 0x000000c020207220 */ /* 0x000fe20000410000 */
        /* <DEDUP_REMOVED lines=9> */
[-C--:B------:R-:W-:Y:S01]  /*a630*/  FMUL.FTZ R41, R41, R192.reuse ;  /* 0x000000c029297220 */ /* 0x080fe20000410000 */
        /* <DEDUP_REMOVED lines=12> */
[----:B------:R-:W-:Y:S01]  /*a700*/  F2FP.SATFINITE.E4M3.F32.PACK_AB_MERGE_C R209, R155, R154, R0 ;  /* 0x0000009a9bd1723e */ /* 0x000fe20004807000 */
[----:B------:R-:W-:Y:S01]  /*a710*/  FMUL.FTZ R56, R56, R192 ;  /* 0x000000c038387220 */ /* 0x000fe20000410000 */
[----:B------:R-:W-:Y:S01]  /*a720*/  F2FP.SATFINITE.E4M3.F32.PACK_AB_MERGE_C R202, R129, R128, R3 ;  /* 0x0000008081ca723e */ /* 0x000fe20004807003 */
[-C--:B------:R-:W-:Y:S01]  /*a730*/  FMUL.FTZ R57, R57, R192.reuse ;  /* 0x000000c039397220 */ /* 0x080fe20000410000 */
[----:B------:R-:W-:Y:S01]  /*a740*/  F2FP.SATFINITE.E4M3.F32.PACK_AB_MERGE_C R216, R20, R15, R21 ;  /* 0x0000000f14d8723e */ /* 0x000fe20004807015 */
[----:B------:R-:W-:Y:S01]  /*a750*/  FMUL.FTZ R60, R60, R192 ;  /* 0x000000c03c3c7220 */ /* 0x000fe20000410000 */
[----:B------:R-:W-:Y:S01]  /*a760*/  F2FP.SATFINITE.E4M3.F32.PACK_AB_MERGE_C R217, R11, R196, R133 ;  /* 0x000000c40bd9723e */ /* 0x000fe20004807085 */
[-C--:B------:R-:W-:Y:S01]  /*a770*/  FMUL.FTZ R61, R61, R192.reuse ;  /* 0x000000c03d3d7220 */ /* 0x080fe20000410000 */
[----:B------:R-:W-:Y:S01]  /*a780*/  F2FP.SATFINITE.E4M3.F32.PACK_AB_MERGE_C R218, R186, R185, R188 ;  /* 0x000000b9bada723e */ /* 0x000fe200048070bc */
[-C--:B------:R-:W-:Y:S01]  /*a790*/  FMUL.FTZ R64, R64, R192.reuse ;  /* 0x000000c040407220 */ /* 0x080fe20000410000 */
        /* <DEDUP_REMOVED lines=42> */
[----:B------:R-:W-:-:S02]  /*aa40*/  VIADD R4, R4, 0xffffffff ;  /* 0xffffffff04047836 */ /* 0x000fc40000000000 */
        /* <DEDUP_REMOVED lines=48> */
[----:B------:R-:W-:-:S02]  /*ad50*/  IMAD.MOV.U32 R0, RZ, RZ, R12 ;  /* 0x000000ffff007224 */ /* 0x000fc400078e000c */
[----:B------:R-:W-:Y:S01]  /*ad60*/  IMAD.MOV.U32 R3, RZ, RZ, R10 ;  /* 0x000000ffff037224 */ /* 0x000fe200078e000a */
[----:B------:R-:W-:Y:S06]  /*ad70*/  @P1 BRA `(.L_x_943) ;  /* 0xffffffb4005c1947 */ /* 0x000fec000383ffff */
[----:B------:R-:W-:Y:S01]  /*ad80*/  IMAD.MOV.U32 R0, RZ, RZ, R12 ;  /* 0x000000ffff007224 */ /* 0x000fe200078e000c */
[----:B------:R-:W-:Y:S01]  /*ad90*/  UMOV UR51, UR59 ;  /* 0x0000003b00337c82 */ /* 0x000fe20008000000 */
[----:B------:R-:W-:Y:S01]  /*ada0*/  IMAD.MOV.U32 R3, RZ, RZ, R10 ;  /* 0x000000ffff037224 */ /* 0x000fe200078e000a */
[----:B------:R-:W-:-:S06]  /*adb0*/  UMOV UR36, UR58 ;  /* 0x0000003a00247c82 */ /* 0x000fcc0008000000 */
.L_x_925:
[----:B------:R-:W1:Y:S01]  /*adc0*/  LDC R9, c[0x0][0x9e4] ;  /* 0x00027900ff097b82 */ /* 0x000e620000000800 */
[----:B------:R-:W-:Y:S01]  /*add0*/  VIADD R10, R19, -UR55 ;  /* 0x80000037130a7c36 */ /* 0x000fe20008000000 */
[----:B------:R-:W-:-:S04]  /*ade0*/  LOP3.LUT R2, R2, 0xffffffef, RZ, 0xc0, !PT ;  /* 0xffffffef02027812 */ /* 0x000fc800078ec0ff */
[----:B------:R-:W-:Y:S02]  /*adf0*/  R2UR UR6, R10 ;  /* 0x000000000a0672ca */ /* 0x000fe400000e0000 */
[----:B-1----:R-:W-:-:S13]  /*ae00*/  ISETP.GE.AND P1, PT, R9, 0x1, PT ;  /* 0x000000010900780c */ /* 0x002fda0003f26270 */
[----:B------:R-:W-:Y:S01]  /*ae10*/  @P1 LOP3.LUT R2, R2, 0x10, RZ, 0xfc, !PT ;  /* 0x0000001002021812 */ /* 0x000fe200078efcff */
[----:B------:R-:W-:Y:S06]  /*ae20*/  @!P1 BRA `(.L_x_944) ;  /* 0x0000000000449947 */ /* 0x000fec0003800000 */
        /* <DEDUP_REMOVED lines=9> */
.L_x_945:
[----:B------:R-:W-:-:S13]  /*aec0*/  ISETP.NE.AND P1, PT, R9, 0x1, PT ;  /* 0x000000010900780c */ /* 0x000fda0003f25270 */
[----:B------:R-:W1:Y:S02]  /*aed0*/  @P1 LDC.64 R10, c[0x0][0x9e8] ;  /* 0x00027a00ff0a1b82 */ /* 0x000e640000000a00 */
[----:B-1----:R-:W-:-:S05]  /*aee0*/  @P1 IMAD.HI.U32 R10, R19, R10, RZ ;  /* 0x0000000a130a1227 */ /* 0x002fca00078e00ff */
[----:B------:R-:W-:-:S07]  /*aef0*/  @P1 SHF.R.U32.HI R19, RZ, R11, R10 ;  /* 0x0000000bff131219 */ /* 0x000fce000001160a */
.L_x_946:
[----:B------:R-:W-:-:S05]  /*af00*/  IMAD R19, R19, R9, RZ ;  /* 0x0000000913137224 */ /* 0x000fca00078e02ff */
[----:B------:R-:W-:-:S13]  /*af10*/  R2UR UR7, R19 ;  /* 0x00000000130772ca */ /* 0x000fda00000e0000 */
[----:B------:R-:W-:-:S04]  /*af20*/  UISETP.LT.AND UP0, UPT, UR6, UR7, UPT ;  /* 0x000000070600728c */ /* 0x000fc8000bf01270 */
[----:B------:R-:W-:-:S12]  /*af30*/  USEL UR6, UR6, UR7, !UP0 ;  /* 0x0000000706067287 */ /* 0x000fd8000c000000 */
.L_x_944:
[----:B------:R-:W-:-:S04]  /*af40*/  UIADD3 UR6, UR6, 0x9f, URZ ;  /* 0x0000009f06067890 */ /* 0x000fc8000fffe03f */
[----:B------:R-:W-:-:S04]  /*af50*/  UIMAD.WIDE UR6, UR6, 0x66666667, URZ ;  /* 0x66666667060678a5 */ /* 0x000fc8000f8e023f */
[----:B------:R-:W-:-:S04]  /*af60*/  USHF.R.U32.HI UR6, URZ, 0x1f, UR7 ;  /* 0x0000001f3f067899 */ /* 0x000fc80008011607 */
[----:B------:R-:W-:-:S04]  /*af70*/  ULEA.HI.SX32 UR6, UR7, UR6, 0x1a ;  /* 0x0000000607067291 */ /* 0x000fc8000f8fd23f */
[----:B------:R-:W-:-:S04]  /*af80*/  UISETP.LT.AND UP0, UPT, UR40, UR6, UPT ;  /* 0x000000062800728c */ /* 0x000fc8000bf01270 */
[----:B------:R-:W-:-:S06]  /*af90*/  USEL UR54, UR40, UR6, !UP0 ;  /* 0x0000000628367287 */ /* 0x000fcc000c000000 */
[----:B------:R-:W-:-:S13]  /*afa0*/  ISETP.GE.AND P1, PT, R4, UR54, PT ;  /* 0x0000003604007c0c */ /* 0x000fda000bf26270 */
[----:B------:R-:W-:Y:S05]  /*afb0*/  @!P1 BRA `(.L_x_947) ;  /* 0x0000002c00bc9947 */ /* 0x000fea0003800000 */
[----:B------:R-:W-:Y:S01]  /*afc0*/  IMAD.MOV.U32 R11, RZ, RZ, R0 ;  /* 0x000000ffff0b7224 */ /* 0x000fe200078e0000 */
[----:B------:R-:W-:Y:S01]  /*afd0*/  UMOV UR56, UR36 ;  /* 0x0000002400387c82 */ /* 0x000fe20008000000 */
[----:B------:R-:W-:Y:S01]  /*afe0*/  IMAD.MOV.U32 R10, RZ, RZ, R3 ;  /* 0x000000ffff0a7224 */ /* 0x000fe200078e0003 */
[----:B------:R-:W-:-:S06]  /*aff0*/  UMOV UR55, UR51 ;  /* 0x0000003300377c82 */ /* 0x000fcc0008000000 */
.L_x_957:
[----:B------:R-:W-:Y:S01]  /*b000*/  ISETP.NE.AND P2, PT, RZ, UR45, PT ;  /* 0x0000002dff007c0c */ /* 0x000fe2000bf45270 */
[----:B------:R-:W-:-:S04]  /*b010*/  UISETP.NE.AND UP0, UPT, UR55, 0x1, UPT ;  /* 0x000000013700788c */ /* 0x000fc8000bf05270 */
[----:B------:R-:W-:-:S04]  /*b020*/  USEL UR36, URZ, 0x1, UP0 ;  /* 0x000000013f247887 */ /* 0x000fc80008000000 */
[----:B------:R-:W-:-:S04]  /*b030*/  ULOP3.LUT UR36, UR56, UR36, URZ, 0x3c, !UPT ;  /* 0x0000002438247292 */ /* 0x000fc8000f8e3c3f */
[----:B------:R-:W-:Y:S08]  /*b040*/  @P2 BRA `(.L_x_948) ;  /* 0x0000000000382947 */ /* 0x000ff00003800000 */
[----:B------:R-:W-:Y:S05]  /*b050*/  @!P0 BRA `(.L_x_949) ;  /* 0x0000000000048947 */ /* 0x000fea0003800000 */
[----:B------:R-:W-:Y:S01]  /*b060*/  BPT.TRAP 0x1 ;  /* 0x000000040000795c */ /* 0x000fe20000300000 */
.L_x_949:
        /* <DEDUP_REMOVED lines=9> */
.L_x_950:
[----:B--2---:R-:W-:Y:S05]  /*b100*/  @P1 BRA `(.L_x_948) ;  /* 0x0000000000081947 */ /* 0x004fea0003800000 */
[----:B------:R-:W2:Y:S02]  /*b110*/  SYNCS.PHASECHK.TRANS64.TRYWAIT P1, [UR6+0x33430], R0 ;  /* 0x03343000ff0075a7 */ /* 0x000ea40008020146 */
[----:B--2---:R-:W-:Y:S05]  /*b120*/  @!P1 BRA `(.L_x_951) ;  /* 0x000000e400889947 */ /* 0x004fea0003800000 */
.L_x_948:
[----:B--2---:R-:W2:Y:S01]  /*b130*/  S2R R3, SR_TID.X ;  /* 0x0000000000037919 */ /* 0x004ea20000002100 */
[----:B------:R-:W-:Y:S01]  /*b140*/  UIADD3 UR51, UR55, 0x1, URZ ;  /* 0x0000000137337890 */ /* 0x000fe2000fffe03f */
[----:B------:R-:W-:Y:S01]  /*b150*/  UMOV UR27, 0x80000020 ;  /* 0x80000020001b7882 */ /* 0x000fe20000000000 */
[----:B------:R-:W-:Y:S02]  /*b160*/  UMOV UR28, UR24 ;  /* 0x00000018001c7c82 */ /* 0x000fe40008000000 */
[----:B------:R-:W-:Y:S01]  /*b170*/  UISETP.NE.AND UP0, UPT, UR51, 0x2, UPT ;  /* 0x000000023300788c */ /* 0x000fe2000bf05270 */
[----:B------:R-:W-:Y:S01]  /*b180*/  UMOV UR29, UR25 ;  /* 0x00000019001d7c82 */ /* 0x000fe20008000000 */
[----:B------:R-:W-:Y:S02]  /*b190*/  UMOV UR31, 0x80000020 ;  /* 0x80000020001f7882 */ /* 0x000fe40000000000 */
[----:B------:R-:W-:Y:S01]  /*b1a0*/  USEL UR51, UR51, URZ, UP0 ;  /* 0x0000003f33337287 */ /* 0x000fe20008000000 */
[----:B------:R-:W-:Y:S01]  /*b1b0*/  UMOV UR32, UR24 ;  /* 0x0000001800207c82 */ /* 0x000fe20008000000 */
[----:B------:R-:W-:-:S02]  /*b1c0*/  UMOV UR33, UR25 ;  /* 0x0000001900217c82 */ /* 0x000fc40008000000 */
[----:B------:R-:W-:Y:S01]  /*b1d0*/  UIMAD UR57, UR51, 0x780, UR50 ;  /* 0x00000780333978a4 */ /* 0x000fe2000f8e0232 */
[----:B------:R-:W-:Y:S01]  /*b1e0*/  UMOV UR35, 0x80000020 ;  /* 0x8000002000237882 */ /* 0x000fe20000000000 */
[----:B------:R-:W-:Y:S02]  /*b1f0*/  UMOV UR7, 0x80000020 ;  /* 0x8000002000077882 */ /* 0x000fe40000000000 */
[----:B------:R-:W-:Y:S02]  /*b200*/  UIADD3 UR30, UR57, 0x80, URZ ;  /* 0x00000080391e7890 */ /* 0x000fe4000fffe03f */
[----:B------:R-:W-:Y:S02]  /*b210*/  UIADD3 UR34, UR57, 0x100, URZ ;  /* 0x0000010039227890 */ /* 0x000fe4000fffe03f */
[----:B------:R-:W-:Y:S01]  /*b220*/  UMOV UR26, UR57 ;  /* 0x00000039001a7c82 */ /* 0x000fe20008000000 */
[----:B------:R-:W-:Y:S02]  /*b230*/  UIADD3 UR6, UR57, 0x200, URZ ;  /* 0x0000020039067890 */ /* 0x000fe4000fffe03f */
[----:B------:R-:W-:Y:S01]  /*b240*/  UIADD3 UR10, UR57, 0x202, URZ ;  /* 0x00000202390a7890 */ /* 0x000fe2000fffe03f */
[----:B------:R-:W-:Y:S01]  /*b250*/  UMOV UR11, 0x80000020 ;  /* 0x80000020000b7882 */ /* 0x000fe20000000000 */
[----:B------:R-:W-:Y:S01]  /*b260*/  UIADD3 UR14, UR57, 0x282, URZ ;  /* 0x00000282390e7890 */ /* 0x000fe2000fffe03f */
[----:B------:R-:W-:Y:S01]  /*b270*/  UMOV UR15, 0x80000020 ;  /* 0x80000020000f7882 */ /* 0x000fe20000000000 */
[----:B------:R-:W-:Y:S01]  /*b280*/  UIADD3 UR18, UR57, 0x500, URZ ;  /* 0x0000050039127890 */ /* 0x000fe2000fffe03f */
[----:B--2---:R-:W-:Y:S01]  /*b290*/  SHF.R.U32.HI R3, RZ, 0x7, R3 ;  /* 0x00000007ff037819 */ /* 0x004fe20000011603 */
[----:B------:R-:W-:Y:S01]  /*b2a0*/  UMOV UR19, 0x80000020 ;  /* 0x8000002000137882 */ /* 0x000fe20000000000 */
[----:B------:R-:W-:Y:S01]  /*b2b0*/  UIADD3 UR22, UR57, 0x502, URZ ;  /* 0x0000050239167890 */ /* 0x000fe2000fffe03f */
[----:B------:R-:W-:-:S02]  /*b2c0*/  UMOV UR23, 0x80000020 ;  /* 0x8000002000177882 */ /* 0x000fc40000000000 */
        /* <DEDUP_REMOVED lines=165> */
.L_x_953:
[----:B------:R-:W-:Y:S01]  /*bd20*/  ULEA UR6, UR55, UR38, 0x3 ;  /* 0x0000002637067291 */ /* 0x000fe2000f8e183f */
[----:B------:R-:W-:-:S05]  /*bd30*/  IMAD.U32 R0, RZ, RZ, UR56 ;  /* 0x00000038ff007e24 */ /* 0x000fca000f8e00ff */
[----:B------:R-:W-:-:S04]  /*bd40*/  SHF.L.U32 R0, R0, 0x1f, RZ ;  /* 0x0000001f00007819 */ /* 0x000fc800000006ff */
[----:B------:R1:W2:Y:S01]  /*bd50*/  SYNCS.PHASECHK.TRANS64.TRYWAIT P1, [UR6+0x33450], R0 ;  /* 0x03345000ff0075a7 */ /* 0x0002a20008020146 */
[----:B------:R-:W-:Y:S05]  /*bd60*/  @!P0 BRA `(.L_x_954) ;  /* 0x0000000000048947 */ /* 0x000fea0003800000 */
[----:B------:R-:W-:Y:S01]  /*bd70*/  BPT.TRAP 0x1 ;  /* 0x000000040000795c */ /* 0x000fe20000300000 */
.L_x_954:
[----:B--2---:R-:W-:Y:S05]  /*bd80*/  @P1 BRA `(.L_x_952) ;  /* 0x0000000000081947 */ /* 0x004fea0003800000 */
[----:B------:R-:W2:Y:S02]  /*bd90*/  SYNCS.PHASECHK.TRANS64.TRYWAIT P1, [UR6+0x33450], R0 ;  /* 0x03345000ff0075a7 */ /* 0x000ea40008020146 */
[----:B--2---:R-:W-:Y:S05]  /*bda0*/  @!P1 BRA `(.L_x_955) ;  /* 0x000000d800809947 */ /* 0x004fea0003800000 */
.L_x_952:
        /* <DEDUP_REMOVED lines=92> */
[----:B-1----:R-:W-:Y:S01]  /*c370*/  SHF.R.U32.HI R222, RZ, 0x7, R222 ;  /* 0x00000007ffde7819 */ /* 0x002fe200000116de */
[----:B------:R-:W1:Y:S04]  /*c380*/  SHFL.BFLY PT, R0, R13, 0x2, 0x1f ;  /* 0x0c401f000d007f89 */ /* 0x000e6800000e0000 */
[----:B------:R-:W2:Y:S01]  /*c390*/  SHFL.BFLY PT, R3, R12, 0x2, 0x1f ;  /* 0x0c401f000c037f89 */ /* 0x000ea200000e0000 */
[----:B-1----:R-:W-:-:S02]  /*c3a0*/  FMNMX.FTZ R14, R13, R0, !PT ;  /* 0x000000000d0e7209 */ /* 0x002fc40007810000 */
[----:B--2---:R-:W-:Y:S01]  /*c3b0*/  FMNMX.FTZ R15, R12, R3, !PT ;  /* 0x000000030c0f7209 */ /* 0x004fe20007810000 */
[----:B------:R-:W-:Y:S02]  /*c3c0*/  IMAD.U32 R12, RZ, RZ, UR41 ;  /* 0x00000029ff0c7e24 */ /* 0x000fe4000f8e00ff */
[----:B------:R-:W1:Y:S04]  /*c3d0*/  SHFL.BFLY PT, R3, R14, 0x1, 0x1f ;  /* 0x0c201f000e037f89 */ /* 0x000e6800000e0000 */
[----:B------:R-:W2:Y:S01]  /*c3e0*/  SHFL.BFLY PT, R0, R15, 0x1, 0x1f ;  /* 0x0c201f000f007f89 */ /* 0x000ea200000e0000 */
[----:B-1----:R-:W-:Y:S02]  /*c3f0*/  FMNMX.FTZ R3, R14, R3, !PT ;  /* 0x000000030e037209 */ /* 0x002fe40007810000 */
[----:B--2---:R-:W-:-:S03]  /*c400*/  FMNMX.FTZ R0, R15, R0, !PT ;  /* 0x000000000f007209 */ /* 0x004fc60007810000 */
[C---:B------:R-:W-:Y:S01]  /*c410*/  FADD.FTZ R10, -R3.reuse, R10 ;  /* 0x0000000a030a7221 */ /* 0x040fe20000010100 */
[----:B------:R-:W-:-:S03]  /*c420*/  FFMA.FTZ R12, R3, R12, -8 ;  /* 0xc1000000030c7423 */ /* 0x000fc6000001000c */
[----:B------:R-:W-:Y:S01]  /*c430*/  FMUL.FTZ R19, R10, UR41 ;  /* 0x000000290a137c20 */ /* 0x000fe20008410000 */
[----:B------:R-:W-:-:S01]  /*c440*/  FFMA.FTZ R13, R185, UR41, -R12 ;  /* 0x00000029b90d7c23 */ /* 0x000fc2000801080c */
[----:B------:R-:W-:Y:S02]  /*c450*/  WARPGROUP.DEPBAR.LE gsb0, 0x0 ;  /* 0x00008000000079c5 */ /* 0x000fe40000010000 */
[----:B------:R-:W-:Y:S01]  /*c460*/  WARPGROUP.ARRIVE ;  /* 0x00000000000079c5 */ /* 0x000fe20000000000 */
[----:B------:R-:W-:Y:S02]  /*c470*/  IMAD.U32 R185, RZ, RZ, UR41 ;  /* 0x00000029ffb97e24 */ /* 0x000fe4000f8e00ff */
[----:B------:R-:W-:-:S01]  /*c480*/  FADD.FTZ R10, -R0, R11 ;  /* 0x0000000b000a7221 */ /* 0x000fc20000010100 */
[--C-:B------:R-:W-:Y:S01]  /*c490*/  FFMA.FTZ R14, R184, UR41, -R12.reuse ;  /* 0x00000029b80e7c23 */ /* 0x100fe2000801080c */
[----:B------:R1:W-:Y:S01]  /*c4a0*/  MUFU.EX2 R11, R19 ;  /* 0x00000013000b7308 */ /* 0x0003e20000000800 */
[----:B------:R-:W-:-:S01]  /*c4b0*/  FFMA.FTZ R15, R188, UR41, -R12 ;  /* 0x00000029bc0f7c23 */ /* 0x000fc2000801080c */
[----:B------:R-:W-:Y:S01]  /*c4c0*/  QGMMA.64x192x32.F32.E4M3.E4M3 R24, R212, gdesc[UR4], R24, gsb0 ;  /* 0x02e00004d4187df3 */ /* 0x000fe20008000818 */
[----:B------:R-:W-:Y:S01]  /*c4d0*/  UIADD3 UR6, UR10, 0x300, URZ ;  /* 0x000003000a067890 */ /* 0x000fe2000fffe03f */
[--C-:B------:R-:W-:Y:S01]  /*c4e0*/  FFMA.FTZ R20, R189, UR41, -R12.reuse ;  /* 0x00000029bd147c23 */ /* 0x100fe2000801080c */
[----:B------:R-:W-:Y:S01]  /*c4f0*/  UMOV UR7, 0xc0000010 ;  /* 0xc000001000077882 */ /* 0x000fe20000000000 */
[--C-:B------:R-:W-:Y:S01]  /*c500*/  FFMA.FTZ R184, R193, UR41, -R12.reuse ;  /* 0x00000029c1b87c23 */ /* 0x100fe2000801080c */
[----:B------:R-:W-:-:S01]  /*c510*/  FFMA.FTZ R21, R196, UR41, -R12 ;  /* 0x00000029c4157c23 */ /* 0x000fc2000801080c */
[--C-:B------:R-:W-:Y:S01]  /*c520*/  FFMA.FTZ R188, R197, UR41, -R12.reuse ;  /* 0x00000029c5bc7c23 */ /* 0x100fe2000801080c */
[----:B-1----:R-:W-:-:S01]  /*c530*/  FFMA.FTZ R19, R192, UR41, -R12 ;  /* 0x00000029c0137c23 */ /* 0x002fc2000801080c */
        /* <DEDUP_REMOVED lines=32> */
[----:B------:R-:W-:Y:S01]  /*c740*/  FFMA.FTZ R12, R0, R185, -8 ;  /* 0xc1000000000c7423 */ /* 0x000fe200000100b9 */
[----:B------:R-:W-:Y:S01]  /*c750*/  FMUL.FTZ R10, R10, UR41 ;  /* 0x000000290a0a7c20 */ /* 0x000fe20008410000 */
[----:B------:R-:W1:Y:S01]  /*c760*/  MUFU.EX2 R14, R14 ;  /* 0x0000000e000e7308 */ /* 0x000e620000000800 */
[----:B------:R-:W-:Y:S01]  /*c770*/  IADD3 R197, -R222, 0xb, RZ ;  /* 0x0000000bdec57810 */ /* 0x000fe20007ffe1ff */
        /* <DEDUP_REMOVED lines=33> */
[----:B------:R-:W2:Y:S01]  /*c990*/  S2R R222, SR_TID.X ;  /* 0x0000000000de7919 */ /* 0x000ea20000002100 */
[----:B------:R-:W-:-:S01]  /*c9a0*/  FFMA.FTZ R143, R143, UR41, -R12 ;  /* 0x000000298f8f7c23 */ /* 0x000fc2000801080c */
[--C-:B------:R-:W-:Y:S01]  /*c9b0*/  FFMA.FTZ R146, R146, UR41, -R12.reuse ;  /* 0x0000002992927c23 */ /* 0x100fe2000801080c */
[----:B------:R-:W-:-:S01]  /*c9c0*/  FFMA.FTZ R147, R147, UR41, -R12 ;  /* 0x0000002993937c23 */ /* 0x000fc2000801080c */
[----:B------:R-:W-:Y:S01]  /*c9d0*/  FFMA.FTZ R150, R150, UR41, -R12 ;  /* 0x0000002996967c23 */ /* 0x000fe2000801080c */
[----:B------:R-:W4:Y:S01]  /*c9e0*/  MUFU.EX2 R187, R187 ;  /* 0x000000bb00bb7308 */ /* 0x000f220000000800 */
[----:B-1----:R-:W-:-:S01]  /*c9f0*/  FADD.FTZ R196, R186, R5 ;  /* 0x00000005bac47221 */ /* 0x002fc20000010000 */
[--C-:B------:R-:W-:Y:S01]  /*ca00*/  FFMA.FTZ R151, R151, UR41, -R12.reuse ;  /* 0x0000002997977c23 */ /* 0x100fe2000801080c */
[----:B------:R-:W-:-:S01]  /*ca10*/  FFMA.FTZ R122, R122, UR41, -R12 ;  /* 0x000000297a7a7c23 */ /* 0x000fc2000801080c */
[--C-:B------:R-:W-:Y:S01]  /*ca20*/  FFMA.FTZ R123, R123, UR41, -R12.reuse ;  /* 0x000000297b7b7c23 */ /* 0x100fe2000801080c */
[----:B------:R-:W-:-:S01]  /*ca30*/  FFMA.FTZ R126, R126, UR41, -R12 ;  /* 0x000000297e7e7c23 */ /* 0x000fc2000801080c */
[----:B------:R-:W-:-:S02]  /*ca40*/  FFMA.FTZ R134, R134, UR41, -R12 ;  /* 0x0000002986867c23 */ /* 0x000fc4000801080c */
[----:B------:R-:W1:Y:S01]  /*ca50*/  MUFU.EX2 R15, R15 ;  /* 0x0000000f000f7308 */ /* 0x000e620000000800 */
[----:B---3--:R-:W-:-:S07]  /*ca60*/  FADD.FTZ R6, R13, R6 ;  /* 0x000000060d067221 */ /* 0x008fce0000010000 */
[----:B------:R-:W3:Y:S01]  /*ca70*/  MUFU.EX2 R190, R190 ;  /* 0x000000be00be7308 */ /* 0x000ee20000000800 */
[----:B----4-:R-:W-:-:S07]  /*ca80*/  FADD.FTZ R193, R187, R196 ;  /* 0x000000c4bbc17221 */ /* 0x010fce0000010000 */
[----:B------:R-:W4:Y:S01]  /*ca90*/  MUFU.EX2 R20, R20 ;  /* 0x0000001400147308 */ /* 0x000f220000000800 */
[----:B-1----:R-:W-:-:S01]  /*caa0*/  FADD.FTZ R5, R15, R6 ;  /* 0x000000060f057221 */ /* 0x002fc20000010000 */
[----:B--2---:R-:W-:-:S06]  /*cab0*/  LOP3.LUT P1, RZ, R222, 0x7f, RZ, 0xc0, !PT ;  /* 0x0000007fdeff7812 */ /* 0x004fcc000782c0ff */
[----:B------:R-:W1:Y:S01]  /*cac0*/  MUFU.EX2 R189, R189 ;  /* 0x000000bd00bd7308 */ /* 0x000e620000000800 */
[----:B---3--:R-:W-:-:S07]  /*cad0*/  FADD.FTZ R196, R190, R193 ;  /* 0x000000c1bec47221 */ /* 0x008fce0000010000 */
[----:B------:R-:W2:Y:S01]  /*cae0*/  MUFU.EX2 R19, R19 ;  /* 0x0000001300137308 */ /* 0x000ea20000000800 */
[----:B----4-:R-:W-:-:S07]  /*caf0*/  FADD.FTZ R6, R20, R5 ;  /* 0x0000000514067221 */ /* 0x010fce0000010000 */
        /* <DEDUP_REMOVED lines=20> */
[----:B------:R-:W-:Y:S02]  /*cc40*/  WARPGROUP.DEPBAR.LE gsb0, 0x0 ;  /* 0x00008000000079c5 */ /* 0x000fe40000010000 */
[----:B------:R-:W-:-:S04]  /*cc50*/  WARPGROUP.ARRIVE ;  /* 0x00000000000079c5 */ /* 0x000fc80000000000 */
[----:B------:R-:W1:Y:S01]  /*cc60*/  MUFU.EX2 R174, R174 ;  /* 0x000000ae00ae7308 */ /* 0x000e620000000800 */
[----:B--2---:R-:W-:-:S01]  /*cc70*/  FADD.FTZ R193, R171, R196 ;  /* 0x000000c4abc17221 */ /* 0x004fc20000010000 */
[----:B------:R-:W-:Y:S01]  /*cc80*/  QGMMA.64x192x32.F32.E4M3.E4M3 R24, R208, gdesc[UR4], R24, gsb0 ;  /* 0x02e00004d0187df3 */ /* 0x000fe20008000818 */
[----:B------:R-:W-:Y:S01]  /*cc90*/  UIADD3 UR6, UR10, 0x480, URZ ;  /* 0x000004800a067890 */ /* 0x000fe2000fffe03f */
[----:B------:R-:W-:-:S04]  /*cca0*/  UMOV UR7, 0xc0000010 ;  /* 0xc000001000077882 */ /* 0x000fc80000000000 */
        /* <DEDUP_REMOVED lines=64> */
[----:B--2---:R-:W-:-:S01]  /*d0b0*/  FADD.FTZ R196, R138, R193 ;  /* 0x000000c18ac47221 */ /* 0x004fc20000010000 */
[--C-:B------:R-:W-:Y:S01]  /*d0c0*/  FFMA.FTZ R193, R127, UR41, -R12.reuse ;  /* 0x000000297fc17c23 */ /* 0x100fe2000801080c */
[----:B------:R-:W-:-:S05]  /*d0d0*/  FFMA.FTZ R127, R130, UR41, -R12 ;  /* 0x00000029827f7c23 */ /* 0x000fca000801080c */
        /* <DEDUP_REMOVED lines=19> */
[----:B---3--:R-:W-:-:S01]  /*d210*/  FADD.FTZ R195, R147, R130 ;  /* 0x0000008293c37221 */ /* 0x008fc20000010000 */
[--C-:B------:R-:W-:Y:S01]  /*d220*/  FFMA.FTZ R130, R131, UR41, -R12.reuse ;  /* 0x0000002983827c23 */ /* 0x100fe2000801080c */
[----:B------:R-:W-:-:S05]  /*d230*/  FFMA.FTZ R12, R135, UR41, -R12 ;  /* 0x00000029870c7c23 */ /* 0x000fca000801080c */
[----:B------:R-:W3:Y:S01]  /*d240*/  MUFU.EX2 R148, R148 ;  /* 0x0000009400947308 */ /* 0x000ee20000000800 */
[----:B-1----:R-:W-:-:S07]  /*d250*/  FADD.FTZ R5, R145, R6 ;  /* 0x0000000691057221 */ /* 0x002fce0000010000 */
[----:B------:R-:W1:Y:S01]  /*d260*/  MUFU.EX2 R149, R149 ;  /* 0x0000009500957308 */ /* 0x000e620000000800 */
[----:B--2---:R-:W-:-:S01]  /*d270*/  FADD.FTZ R196, R150, R195 ;  /* 0x000000c396c47221 */ /* 0x004fc20000010000 */
[----:B------:R-:W-:-:S05]  /*d280*/  IMAD.U32 R195, RZ, RZ, UR51 ;  /* 0x00000033ffc37e24 */ /* 0x000fca000f8e00ff */
[----:B------:R-:W-:Y:S01]  /*d290*/  @!P1 LEA R195, R195, UR38, 0x3 ;  /* 0x00000026c3c39c11 */ /* 0x000fe2000f8e18ff */
        /* <DEDUP_REMOVED lines=8> */
[----:B------:R-:W-:-:S05]  /*d320*/  @!P1 VIADD R5, R195, 0x33440 ;  /* 0x00033440c3059836 */ /* 0x000fca0000000000 */
[----:B------:R-:W-:Y:S01]  /*d330*/  @!P1 PRMT R5, RZ, 0x654, R5 ;  /* 0x00000654ff059816 */ /* 0x000fe20000000005 */
[----:B------:R-:W3:Y:S01]  /*d340*/  MUFU.EX2 R123, R123 ;  /* 0x0000007b007b7308 */ /* 0x000ee20000000800 */
[----:B-1----:R-:W-:-:S07]  /*d350*/  FADD.FTZ R196, R122, R131 ;  /* 0x000000837ac47221 */ /* 0x002fce0000010000 */
[----:B------:R-:W1:Y:S01]  /*d360*/  MUFU.EX2 R124, R124 ;  /* 0x0000007c007c7308 */ /* 0x000e620000000800 */
[----:B--2---:R-:W-:-:S07]  /*d370*/  FADD.FTZ R131, R121, R6 ;  /* 0x0000000679837221 */ /* 0x004fce0000010000 */
[----:B------:R-:W2:Y:S01]  /*d380*/  MUFU.EX2 R126, R126 ;  /* 0x0000007e007e7308 */ /* 0x000ea20000000800 */
[----:B---3--:R-:W-:-:S07]  /*d390*/  FADD.FTZ R195, R123, R196 ;  /* 0x000000c47bc37221 */ /* 0x008fce0000010000 */
[----:B------:R-:W-:Y:S01]  /*d3a0*/  MUFU.EX2 R125, R125 ;  /* 0x0000007d007d7308 */ /* 0x000fe20000000800 */
[----:B-1----:R-:W-:-:S07]  /*d3b0*/  FADD.FTZ R6, R124, R131 ;  /* 0x000000837c067221 */ /* 0x002fce0000010000 */
[----:B------:R-:W1:Y:S01]  /*d3c0*/  MUFU.EX2 R193, R193 ;  /* 0x000000c100c17308 */ /* 0x000e620000000800 */
[----:B--2---:R-:W-:-:S07]  /*d3d0*/  FADD.FTZ R196, R126, R195 ;  /* 0x000000c37ec47221 */ /* 0x004fce0000010000 */
[----:B------:R-:W2:Y:S01]  /*d3e0*/  MUFU.EX2 R128, R128 ;  /* 0x0000008000807308 */ /* 0x000ea20000000800 */
[----:B------:R-:W-:Y:S02]  /*d3f0*/  WARPGROUP.DEPBAR.LE gsb0, 0x0 ;  /* 0x00008000000079c5 */ /* 0x000fe40000010000 */
[----:B------:R-:W-:-:S05]  /*d400*/  WARPGROUP.ARRIVE ;  /* 0x00000000000079c5 */ /* 0x000fca0000000000 */
[----:B------:R-:W3:Y:S01]  /*d410*/  MUFU.EX2 R127, R127 ;  /* 0x0000007f007f7308 */ /* 0x000ee20000000800 */
[----:B-1----:R-:W-:-:S01]  /*d420*/  FADD.FTZ R196, R193, R196 ;  /* 0x000000c4c1c47221 */ /* 0x002fc20000010000 */
[----:B------:R-:W-:Y:S06]  /*d430*/  QGMMA.64x192x32.F32.E4M3.E4M3 R24, R200, gdesc[UR4], R24, gsb0 ;  /* 0x02e00004c8187df3 */ /* 0x000fec0008000818 */
[----:B------:R-:W1:Y:S08]  /*d440*/  MUFU.EX2 R129, R129 ;  /* 0x0000008100817308 */ /* 0x000e700000000800 */
[----:B------:R-:W4:Y:S08]  /*d450*/  MUFU.EX2 R130, R130 ;  /* 0x0000008200827308 */ /* 0x000f300000000800 */
[----:B------:R-:W5:Y:S08]  /*d460*/  MUFU.EX2 R132, R132 ;  /* 0x0000008400847308 */ /* 0x000f700000000800 */
[----:B------:R-:W5:Y:S08]  /*d470*/  MUFU.EX2 R134, R134 ;  /* 0x0000008600867308 */ /* 0x000f700000000800 */
[----:B------:R-:W5:Y:S08]  /*d480*/  MUFU.EX2 R133, R133 ;  /* 0x0000008500857308 */ /* 0x000f700000000800 */
[----:B------:R-:W5:Y:S01]  /*d490*/  MUFU.EX2 R12, R12 ;  /* 0x0000000c000c7308 */ /* 0x000f620000000800 */
[----:B------:R-:W-:-:S02]  /*d4a0*/  WARPGROUP.DEPBAR.LE gsb0, 0x0 ;  /* 0x00008000000079c5 */ /* 0x000fc40000010000 */
[----:B------:R1:W-:Y:S06]  /*d4b0*/  BAR.ARV R197, 0x100 ;  /* 0x000400c50000751d */ /* 0x0003ec0000002000 */
[----:B------:R2:W-:Y:S02]  /*d4c0*/  @!P1 SYNCS.ARRIVE.TRANS64.RED.A1T0 RZ, [R5+URZ], RZ ;  /* 0x000000ff05ff99a7 */ /* 0x0005e4000810043f */
[----:B--2---:R-:W-:-:S04]  /*d4d0*/  FADD.FTZ R5, R125, R6 ;  /* 0x000000067d057221 */ /* 0x004fc80000010000 */
[----:B------:R-:W-:Y:S01]  /*d4e0*/  FADD.FTZ R6, R128, R5 ;  /* 0x0000000580067221 */ /* 0x000fe20000010000 */
[----:B---3--:R-:W-:-:S03]  /*d4f0*/  FADD.FTZ R5, R127, R196 ;  /* 0x000000c47f057221 */ /* 0x008fc60000010000 */
[----:B-1----:R-:W-:Y:S01]  /*d500*/  FADD.FTZ R131, R129, R6 ;  /* 0x0000000681837221 */ /* 0x002fe20000010000 */
[----:B----4-:R-:W-:-:S03]  /*d510*/  FADD.FTZ R5, R130, R5 ;  /* 0x0000000582057221 */ /* 0x010fc60000010000 */
[----:B-----5:R-:W-:Y:S01]  /*d520*/  FADD.FTZ R6, R132, R131 ;  /* 0x0000008384067221 */ /* 0x020fe20000010000 */
[----:B------:R-:W-:-:S03]  /*d530*/  FADD.FTZ R5, R134, R5 ;  /* 0x0000000586057221 */ /* 0x000fc60000010000 */
[----:B------:R-:W-:Y:S01]  /*d540*/  FADD.FTZ R6, R133, R6 ;  /* 0x0000000685067221 */ /* 0x000fe20000010000 */
[----:B------:R-:W-:-:S01]  /*d550*/  FADD.FTZ R5, R12, R5 ;  /* 0x000000050c057221 */ /* 0x000fc20000010000 */
[----:B------:R-:W-:Y:S06]  /*d560*/  @!P0 BRA `(.L_x_956) ;  /* 0x0000000000048947 */ /* 0x000fec0003800000 */
[----:B------:R-:W-:Y:S01]  /*d570*/  BPT.TRAP 0x1 ;  /* 0x000000040000795c */ /* 0x000fe20000300000 */
.L_x_956:
        /* <DEDUP_REMOVED lines=145> */
[----:B------:R-:W-:Y:S01]  /*de90*/  F2FP.SATFINITE.E4M3.F32.PACK_AB_MERGE_C R203, R130, R127, R12 ;  /* 0x0000007f82cb723e */ /* 0x000fe2000480700c */
[----:B------:R-:W-:Y:S06]  /*dea0*/  @P1 BRA `(.L_x_957) ;  /* 0xffffffd000541947 */ /* 0x000fec000383ffff */
.L_x_947:
[----:B------:R-:W-:-:S13]  /*deb0*/  ISETP.GE.AND P1, PT, R4, UR40, PT ;  /* 0x0000002804007c0c */ /* 0x000fda000bf26270 */
[----:B------:R-:W-:Y:S05]  /*dec0*/  @!P1 BRA `(.L_x_958) ;  /* 0x0000004800dc9947 */ /* 0x000fea0003800000 */
[----:B------:R-:W-:Y:S01]  /*ded0*/  IMAD.MOV.U32 R12, RZ, RZ, R0 ;  /* 0x000000ffff0c7224 */ /* 0x000fe200078e0000 */
[----:B------:R-:W-:Y:S01]  /*dee0*/  UMOV UR58, UR51 ;  /* 0x00000033003a7c82 */ /* 0x000fe20008000000 */
[----:B------:R-:W-:Y:S01]  /*def0*/  IMAD.MOV.U32 R11, RZ, RZ, R3 ;  /* 0x000000ffff0b7224 */ /* 0x000fe200078e0003 */
[----:B------:R-:W-:Y:S01]  /*df00*/  UMOV UR59, UR36 ;  /* 0x00000024003b7c82 */ /* 0x000fe20008000000 */
[----:B------:R-:W-:Y:S01]  /*df10*/  IMAD.IADD R10, R220, 0x1, R8 ;  /* 0x00000001dc0a7824 */ /* 0x000fe200078e0208 */
[----:B------:R-:W-:Y:S01]  /*df20*/  ULDC UR51, c[0x0][0x9e4] ;  /* 0x0002790000337ab9 */ /* 0x000fe20000000800 */
[----:B------:R-:W-:Y:S01]  /*df30*/  ULDC UR56, c[0x0][0x9dc] ;  /* 0x0002770000387ab9 */ /* 0x000fe20000000800 */
[----:B------:R-:W-:Y:S01]  /*df40*/  ULDC UR55, c[0x0][0x2e0] ;  /* 0x0000b80000377ab9 */ /* 0x000fe20000000800 */
[----:B------:R-:W-:-:S05]  /*df50*/  ULDC UR54, c[0x0][0x9e0] ;  /* 0x0002780000367ab9 */ /* 0x000fca0000000800 */
.L_x_976:
[----:B------:R-:W-:Y:S01]  /*df60*/  ISETP.NE.AND P2, PT, RZ, UR45, PT ;  /* 0x0000002dff007c0c */ /* 0x000fe2000bf45270 */
[----:B------:R-:W-:-:S04]  /*df70*/  UISETP.NE.AND UP0, UPT, UR58, 0x1, UPT ;  /* 0x000000013a00788c */ /* 0x000fc8000bf05270 */
[----:B------:R-:W-:-:S04]  /*df80*/  USEL UR36, URZ, 0x1, UP0 ;  /* 0x000000013f247887 */ /* 0x000fc80008000000 */
[----:B------:R-:W-:-:S04]  /*df90*/  ULOP3.LUT UR36, UR59, UR36, URZ, 0x3c, !UPT ;  /* 0x000000243b247292 */ /* 0x000fc8000f8e3c3f */
[----:B------:R-:W-:Y:S08]  /*dfa0*/  @P2 BRA `(.L_x_959) ;  /* 0x0000000000382947 */ /* 0x000ff00003800000 */
[----:B------:R-:W-:Y:S05]  /*dfb0*/  @!P0 BRA `(.L_x_960) ;  /* 0x0000000000048947 */ /* 0x000fea0003800000 */
[----:B------:R-:W-:Y:S01]  /*dfc0*/  BPT.TRAP 0x1 ;  /* 0x000000040000795c */ /* 0x000fe20000300000 */
.L_x_960:
        /* <DEDUP_REMOVED lines=9> */
.L_x_961:
[----:B--2---:R-:W-:Y:S05]  /*e060*/  @P1 BRA `(.L_x_959) ;  /* 0x0000000000081947 */ /* 0x004fea0003800000 */
[----:B------:R-:W2:Y:S02]  /*e070*/  SYNCS.PHASECHK.TRANS64.TRYWAIT P1, [UR6+0x33430], R0 ;  /* 0x03343000ff0075a7 */ /* 0x000ea40008020146 */
[----:B--2---:R-:W-:Y:S05]  /*e080*/  @!P1 BRA `(.L_x_962) ;  /* 0x000000b400e09947 */ /* 0x004fea0003800000 */
.L_x_959:
        /* <DEDUP_REMOVED lines=191> */
.L_x_964:
[----:B------:R-:W-:Y:S01]  /*ec80*/  ULEA UR6, UR58, UR38, 0x3 ;  /* 0x000000263a067291 */ /* 0x000fe2000f8e183f */
[----:B------:R-:W-:-:S05]  /*ec90*/  IMAD.U32 R0, RZ, RZ, UR59 ;  /* 0x0000003bff007e24 */ /* 0x000fca000f8e00ff */
[----:B------:R-:W-:-:S04]  /*eca0*/  SHF.L.U32 R0, R0, 0x1f, RZ ;  /* 0x0000001f00007819 */ /* 0x000fc800000006ff */
[----:B------:R1:W2:Y:S01]  /*ecb0*/  SYNCS.PHASECHK.TRANS64.TRYWAIT P1, [UR6+0x33450], R0 ;  /* 0x03345000ff0075a7 */ /* 0x0002a20008020146 */
[----:B------:R-:W-:Y:S05]  /*ecc0*/  @!P0 BRA `(.L_x_965) ;  /* 0x0000000000048947 */ /* 0x000fea0003800000 */
[----:B------:R-:W-:Y:S01]  /*ecd0*/  BPT.TRAP 0x1 ;  /* 0x000000040000795c */ /* 0x000fe20000300000 */
.L_x_965:
[----:B--2---:R-:W-:Y:S05]  /*ece0*/  @P1 BRA `(.L_x_963) ;  /* 0x0000000000081947 */ /* 0x004fea0003800000 */
[----:B------:R-:W2:Y:S02]  /*ecf0*/  SYNCS.PHASECHK.TRANS64.TRYWAIT P1, [UR6+0x33450], R0 ;  /* 0x03345000ff0075a7 */ /* 0x000ea40008020146 */
[----:B--2---:R-:W-:Y:S05]  /*ed00*/  @!P1 BRA `(.L_x_966) ;  /* 0x000000a800d89947 */ /* 0x004fea0003800000 */
.L_x_963:
[----:B------:R-:W-:Y:S01]  /*ed10*/  UIADD3 UR6, UR38, 0x200, URZ ;  /* 0x0000020026067890 */ /* 0x000fe2000fffe03f */
[----:B------:R-:W-:Y:S01]  /*ed20*/  WARPGROUP.ARRIVE ;  /* 0x00000000000079c5 */ /* 0x000fe20000000000 */
[----:B------:R-:W-:-:S05]  /*ed30*/  UMOV UR7, 0xc0000010 ;  /* 0xc000001000077882 */ /* 0x000fca0000000000 */
[----:B--2---:R-:W2:Y:S01]  /*ed40*/  S2R R3, SR_TID.X ;  /* 0x0000000000037919 */ /* 0x004ea20000002100 */
[----:B------:R-:W-:Y:S01]  /*ed50*/  USHF.R.U32.HI UR6, URZ, 0x4, UR6 ;  /* 0x000000043f067899 */ /* 0x000fe20008011606 */
[----:B------:R-:W3:Y:S01]  /*ed60*/  LDC R14, c[0x0][0x288] ;  /* 0x0000a200ff0e7b82 */ /* 0x000ee20000000800 */
[----:B-1----:R-:W-:Y:S02]  /*ed70*/  IMAD.U32 R0, RZ, RZ, UR57 ;  /* 0x00000039ff007e24 */ /* 0x002fe4000f8e00ff */
        /* <DEDUP_REMOVED lines=8> */
[----:B--2---:R-:W-:Y:S02]  /*ee00*/  LOP3.LUT P1, RZ, R3, 0x7f, RZ, 0xc0, !PT ;  /* 0x0000007f03ff7812 */ /* 0x004fe4000782c0ff */
[----:B------:R-:W-:-:S04]  /*ee10*/  SHF.R.U32.HI R3, RZ, 0x7, R3 ;  /* 0x00000007ff037819 */ /* 0x000fc80000011603 */
[----:B------:R-:W-:Y:S01]  /*ee20*/  IADD3 R20, -R3, 0xb, RZ ;  /* 0x0000000b03147810 */ /* 0x000fe20007ffe1ff */
[----:B------:R-:W-:-:S06]  /*ee30*/  IMAD R3, R18, UR55, R19 ;  /* 0x0000003712037c24 */ /* 0x000fcc000f8e0213 */
[----:B------:R-:W-:-:S05]  /*ee40*/  @!P1 LEA R0, R0, UR38, 0x3 ;  /* 0x0000002600009c11 */ /* 0x000fca000f8e18ff */
[----:B------:R-:W-:-:S05]  /*ee50*/  @!P1 VIADD R0, R0, 0x33440 ;  /* 0x0003344000009836 */ /* 0x000fca0000000000 */
        /* <DEDUP_REMOVED lines=19> */
[----:B------:R-:W-:Y:S02]  /*ef90*/  ULOP3.LUT UR6, URZ, UR56, URZ, 0x33, !UPT ;  /* 0x000000383f067292 */ /* 0x000fe4000f8e333f */
[----:B------:R-:W-:Y:S02]  /*efa0*/  WARPGROUP.DEPBAR.LE gsb0, 0x0 ;  /* 0x00008000000079c5 */ /* 0x000fe40000010000 */
[----:B------:R1:W-:Y:S06]  /*efb0*/  BAR.ARV R20, 0x100 ;  /* 0x000400140000751d */ /* 0x0003ec0000002000 */
[----:B------:R3:W-:Y:S01]  /*efc0*/  @!P1 SYNCS.ARRIVE.TRANS64.RED.A1T0 RZ, [R0+URZ], RZ ;  /* 0x000000ff00ff99a7 */ /* 0x0007e2000810043f */
[----:B------:R-:W-:-:S02]  /*efd0*/  ISETP.GE.AND P1, PT, R9, 0x1, PT ;  /* 0x000000010900780c */ /* 0x000fc40003f26270 */
[----:B---3--:R-:W-:-:S05]  /*efe0*/  IADD3 R0, R3, 0x1, -R14 ;  /* 0x0000000103007810 */ /* 0x008fca0007ffe80e */
[----:B------:R-:W-:-:S04]  /*eff0*/  IMAD R0, R17, -0x2, R0 ;  /* 0xfffffffe11007824 */ /* 0x000fc800078e0200 */
[C---:B------:R-:W-:Y:S02]  /*f000*/  VIADD R15, R0.reuse, UR54 ;  /* 0x00000036000f7c36 */ /* 0x040fe40008000000 */
[----:B------:R-:W-:Y:S02]  /*f010*/  VIADD R14, R0, UR6 ;  /* 0x00000006000e7c36 */ /* 0x000fe40008000000 */
[----:B------:R-:W-:Y:S02]  /*f020*/  IMAD R0, R17, -0x2, R19 ;  /* 0xfffffffe11007824 */ /* 0x000fe400078e0213 */
[C---:B------:R-:W-:Y:S02]  /*f030*/  IMAD.IADD R13, R8.reuse, 0x1, R15 ;  /* 0x00000001080d7824 */ /* 0x040fe400078e020f */
[----:B------:R-:W-:Y:S01]  /*f040*/  IMAD.IADD R3, R8, 0x1, R14 ;  /* 0x0000000108037824 */ /* 0x000fe200078e020e */
[----:B-1----:R-:W-:Y:S06]  /*f050*/  @!P1 BRA `(.L_x_967) ;  /* 0x0000000000589947 */ /* 0x002fec0003800000 */
        /* <DEDUP_REMOVED lines=11> */
.L_x_969:
[----:B------:R-:W-:-:S05]  /*f110*/  IMAD.U32 R200, RZ, RZ, UR51 ;  /* 0x00000033ffc87e24 */ /* 0x000fca000f8e00ff */
[----:B------:R-:W-:-:S13]  /*f120*/  ISETP.NE.AND P1, PT, R200, 0x1, PT ;  /* 0x00000001c800780c */ /* 0x000fda0003f25270 */
[----:B------:R-:W1:Y:S01]  /*f130*/  @P1 LDC.64 R202, c[0x0][0x9e8] ;  /* 0x00027a00ffca1b82 */ /* 0x000e620000000a00 */
[----:B------:R-:W-:-:S04]  /*f140*/  @P1 IMAD.IADD R21, R220, 0x1, R8 ;  /* 0x00000001dc151824 */ /* 0x000fc800078e0208 */
[----:B-1----:R-:W-:-:S04]  /*f150*/  @P1 IMAD.HI.U32 R202, R21, R202, RZ ;  /* 0x000000ca15ca1227 */ /* 0x002fc800078e00ff */
[----:B------:R-:W-:Y:S01]  /*f160*/  IMAD.MOV.U32 R21, RZ, RZ, R10 ;  /* 0x000000ffff157224 */ /* 0x000fe200078e000a */
[----:B------:R-:W-:-:S07]  /*f170*/  @P1 SHF.R.U32.HI R21, RZ, R203, R202 ;  /* 0x000000cbff151219 */ /* 0x000fce00000116ca */
.L_x_970:
[----:B------:R-:W-:Y:S05]  /*f180*/  BSYNC B0 ;  /* 0x0000000000007941 */ /* 0x000fea0003800000 */
.L_x_968:
[----:B------:R-:W-:-:S05]  /*f190*/  IMAD R20, R21, R200, R0 ;  /* 0x000000c815147224 */ /* 0x000fca00078e0200 */
[----:B------:R-:W-:Y:S02]  /*f1a0*/  VIADDMNMX R13, R20, R200, R13, PT ;  /* 0x000000c8140d7246 */ /* 0x000fe4000380010d */
[----:B------:R-:W-:-:S07]  /*f1b0*/  VIMNMX R3, R3, R20, !PT ;  /* 0x0000001403037248 */ /* 0x000fce0007fe0100 */
.L_x_967:
[C---:B------:R-:W-:Y:S02]  /*f1c0*/  ISETP.GE.AND P2, PT, R19.reuse, 0x2, PT ;  /* 0x000000021300780c */ /* 0x040fe40003f46270 */
[C---:B------:R-:W-:Y:S02]  /*f1d0*/  ISETP.GE.AND P1, PT, R19.reuse, 0x9, PT ;  /* 0x000000091300780c */ /* 0x040fe40003f26270 */
        /* <DEDUP_REMOVED lines=10> */
[----:B------:R-:W-:Y:S02]  /*f280*/  ISETP.LT.OR P1, PT, R13, 0x9, P1 ;  /* 0x000000090d00780c */ /* 0x000fe40000f21670 */
[----:B------:R-:W-:Y:S02]  /*f290*/  ISETP.GE.AND P2, PT, R19, 0x11, PT ;  /* 0x000000111300780c */ /* 0x000fe40003f46270 */
[----:B------:R-:W-:Y:S02]  /*f2a0*/  LOP3.LUT R16, R16, 0xbfffffff, RZ, 0xc0, !PT ;  /* 0xbfffffff10107812 */ /* 0x000fe400078ec0ff */
[----:B------:R-:W-:Y:S02]  /*f2b0*/  FSEL R188, R188, -INF , !P1 ;  /* 0xff800000bcbc7808 */ /* 0x000fe40004800000 */
[----:B------:R-:W-:-:S02]  /*f2c0*/  ISETP.GT.AND P1, PT, R3, 0x9, !P3 ;  /* 0x000000090300780c */ /* 0x000fc40005f24270 */
[----:B------:R-:W-:Y:S02]  /*f2d0*/  @P3 LOP3.LUT R16, R16, 0x40000000, RZ, 0xfc, !PT ;  /* 0x4000000010103812 */ /* 0x000fe400078efcff */
[----:B------:R-:W-:Y:S02]  /*f2e0*/  ISETP.LT.OR P1, PT, R13, 0xa, P1 ;  /* 0x0000000a0d00780c */ /* 0x000fe40000f21670 */
[----:B------:R-:W-:Y:S02]  /*f2f0*/  LOP3.LUT R16, R16, 0x7fffffff, RZ, 0xc0, !PT ;  /* 0x7fffffff10107812 */ /* 0x000fe400078ec0ff */
[----:B------:R-:W-:Y:S02]  /*f300*/  FSEL R189, R189, -INF , !P1 ;  /* 0xff800000bdbd7808 */ /* 0x000fe40004800000 */
[----:B------:R-:W-:Y:S02]  /*f310*/  @P2 LOP3.LUT R16, R16, 0x80000000, RZ, 0xfc, !PT ;  /* 0x8000000010102812 */ /* 0x000fe400078efcff */
[----:B------:R-:W-:-:S02]  /*f320*/  ISETP.GT.AND P1, PT, R3, 0x10, !P2 ;  /* 0x000000100300780c */ /* 0x000fc40005724270 */
[----:B------:R-:W-:Y:S02]  /*f330*/  ISETP.GE.AND P2, PT, R19, 0x12, PT ;  /* 0x000000121300780c */ /* 0x000fe40003f46270 */
[----:B------:R-:W-:Y:S02]  /*f340*/  ISETP.LT.OR P1, PT, R13, 0x11, P1 ;  /* 0x000000110d00780c */ /* 0x000fe40000f21670 */
[----:B------:R-:W-:Y:S02]  /*f350*/  ISETP.GE.AND P3, PT, R19, 0x22, PT ;  /* 0x000000221300780c */ /* 0x000fe40003f66270 */
[----:B------:R-:W-:Y:S02]  /*f360*/  FSEL R192, R192, -INF , !P1 ;  /* 0xff800000c0c07808 */ /* 0x000fe40004800000 */
[----:B------:R-:W-:Y:S02]  /*f370*/  ISETP.GT.AND P1, PT, R3, 0x11, !P2 ;  /* 0x000000110300780c */ /* 0x000fe40005724270 */
[----:B------:R-:W-:-:S02]  /*f380*/  LOP3.LUT R16, R16, 0xfffffffd, RZ, 0xc0, !PT ;  /* 0xfffffffd10107812 */ /* 0x000fc400078ec0ff */
[----:B------:R-:W-:Y:S02]  /*f390*/  ISETP.LT.OR P1, PT, R13, 0x12, P1 ;  /* 0x000000120d00780c */ /* 0x000fe40000f21670 */
[----:B------:R-:W-:Y:S02]  /*f3a0*/  @P2 LOP3.LUT R2, R2, 0x1, RZ, 0xfc, !PT ;  /* 0x0000000102022812 */ /* 0x000fe400078efcff */
[----:B------:R-:W-:Y:S02]  /*f3b0*/  ISETP.GE.AND P2, PT, R19, 0x19, PT ;  /* 0x000000191300780c */ /* 0x000fe40003f46270 */
[----:B------:R-:W-:Y:S02]  /*f3c0*/  FSEL R193, R193, -INF , !P1 ;  /* 0xff800000c1c17808 */ /* 0x000fe40004800000 */
[----:B------:R-:W-:Y:S02]  /*f3d0*/  LOP3.LUT R2, R2, 0xfffffffb, RZ, 0xc0, !PT ;  /* 0xfffffffb02027812 */ /* 0x000fe400078ec0ff */
[----:B------:R-:W-:-:S02]  /*f3e0*/  ISETP.GT.AND P1, PT, R3, 0x18, !P2 ;  /* 0x000000180300780c */ /* 0x000fc40005724270 */
[----:B------:R-:W-:Y:S02]  /*f3f0*/  @P3 LOP3.LUT R16, R16, 0x2, RZ, 0xfc, !PT ;  /* 0x0000000210103812 */ /* 0x000fe400078efcff */
[----:B------:R-:W-:Y:S02]  /*f400*/  ISETP.LT.OR P1, PT, R13, 0x19, P1 ;  /* 0x000000190d00780c */ /* 0x000fe40000f21670 */
[----:B------:R-:W-:Y:S02]  /*f410*/  LOP3.LUT R16, R16, 0xfffffffb, RZ, 0xc0, !PT ;  /* 0xfffffffb10107812 */ /* 0x000fe400078ec0ff */
[----:B------:R-:W-:Y:S02]  /*f420*/  @P2 LOP3.LUT R2, R2, 0x4, RZ, 0xfc, !PT ;  /* 0x0000000402022812 */ /* 0x000fe400078efcff */
[----:B------:R-:W-:Y:S02]  /*f430*/  ISETP.GE.AND P2, PT, R19, 0x1a, PT ;  /* 0x0000001a1300780c */ /* 0x000fe40003f46270 */
[----:B------:R-:W-:-:S02]  /*f440*/  FSEL R196, R196, -INF , !P1 ;  /* 0xff800000c4c47808 */ /* 0x000fc40004800000 */
[----:B------:R-:W-:Y:S02]  /*f450*/  ISETP.GT.AND P1, PT, R3, 0x19, !P2 ;  /* 0x000000190300780c */ /* 0x000fe40005724270 */
[----:B------:R-:W-:Y:S02]  /*f460*/  LOP3.LUT R2, R2, 0xfffffffd, RZ, 0xc0, !PT ;  /* 0xfffffffd02027812 */ /* 0x000fe400078ec0ff */
[----:B------:R-:W-:-:S04]  /*f470*/  ISETP.LT.OR P1, PT, R13, 0x1a, P1 ;  /* 0x0000001a0d00780c */ /* 0x000fc80000f21670 */
[----:B------:R-:W-:Y:S02]  /*f480*/  FSEL R197, R197, -INF , !P1 ;  /* 0xff800000c5c57808 */ /* 0x000fe40004800000 */
[----:B------:R-:W-:Y:S02]  /*f490*/  ISETP.GE.AND P1, PT, R19, 0x21, PT ;  /* 0x000000211300780c */ /* 0x000fe40003f26270 */
[----:B------:R-:W-:Y:S02]  /*f4a0*/  @P2 LOP3.LUT R2, R2, 0x2, RZ, 0xfc, !PT ;  /* 0x0000000202022812 */ /* 0x000fe400078efcff */
[----:B------:R-:W-:-:S04]  /*f4b0*/  ISETP.GT.AND P2, PT, R3, 0x20, !P1 ;  /* 0x000000200300780c */ /* 0x000fc80004f44270 */
[----:B------:R-:W-:-:S04]  /*f4c0*/  ISETP.LT.OR P2, PT, R13, 0x21, P2 ;  /* 0x000000210d00780c */ /* 0x000fc80001741670 */
        /* <DEDUP_REMOVED lines=176> */
[----:B------:R-:W-:Y:S01]  /*ffd0*/  ISETP.GE.AND P6, PT, R19, 0x9a, PT ;  /* 0x0000009a1300780c */ /* 0x000fe20003fc6270 */
[----:B------:R-:W-:-:S12]  /*ffe0*/  IMAD.IADD R19, R7, 0x1, R14 ;  /* 0x0000000107137824 */ /* 0x000fd800078e020e */
[----:B------:R-:W-:Y:S02]  /*fff0*/  @P6 LOP3.LUT R16, R16, 0x8000000, RZ, 0xfc, !PT ;  /* 0x0800000010106812 */ /* 0x000fe400078efcff */
[----:B------:R-:W-:-:S04]  /*10000*/  ISETP.GT.AND P6, PT, R3, 0x99, !P6 ;  /* 0x000000990300780c */ /* 0x000fc800077c4270 */
[----:B------:R-:W-:Y:S01]  /*10010*/  ISETP.LT.OR P6, PT, R13, 0x9a, P6 ;  /* 0x0000009a0d00780c */ /* 0x000fe200037c1670 */
[----:B------:R-:W-:-:S03]  /*10020*/  IMAD.IADD R13, R7, 0x1, R15 ;  /* 0x00000001070d7824 */ /* 0x000fc600078e020f */
[----:B------:R-:W-:Y:S02]  /*10030*/  FSEL R133, R133, -INF , !P6 ;  /* 0xff80000085857808 */ /* 0x000fe40007000000 */
[----:B------:R-:W-:-:S13]  /*10040*/  ISETP.GE.AND P6, PT, R9, 0x1, PT ;  /* 0x000000010900780c */ /* 0x000fda0003fc6270 */
[----:B------:R-:W-:Y:S05]  /*10050*/  @!P6 BRA `(.L_x_971) ;  /* 0x000000000054e947 */ /* 0x000fea0003800000 */
        /* <DEDUP_REMOVED lines=12> */
.L_x_973:
[----:B------:R-:W-:-:S05]  /*10120*/  IMAD.U32 R20, RZ, RZ, UR51 ;  /* 0x00000033ff147e24 */ /* 0x000fca000f8e00ff */
[----:B------:R-:W-:-:S13]  /*10130*/  ISETP.NE.AND P6, PT, R20, 0x1, PT ;  /* 0x000000011400780c */ /* 0x000fda0003fc5270 */
[----:B------:R-:W1:Y:S02]  /*10140*/  @P6 LDC.64 R14, c[0x0][0x9e8] ;  /* 0x00027a00ff0e6b82 */ /* 0x000e640000000a00 */
[----:B-1----:R-:W-:-:S05]  /*10150*/  @P6 IMAD.HI.U32 R14, R3, R14, RZ ;  /* 0x0000000e030e6227 */ /* 0x002fca00078e00ff */
[----:B------:R-:W-:-:S07]  /*10160*/  @P6 SHF.R.U32.HI R3, RZ, R15, R14 ;  /* 0x0000000fff036219 */ /* 0x000fce000001160e */
.L_x_974:
[----:B------:R-:W-:Y:S05]  /*10170*/  BSYNC B0 ;  /* 0x0000000000007941 */ /* 0x000fea0003800000 */
.L_x_972:
[----:B------:R-:W-:-:S05]  /*10180*/  IMAD R0, R3, R20, R0 ;  /* 0x0000001403007224 */ /* 0x000fca00078e0200 */
[----:B------:R-:W-:Y:S02]  /*10190*/  VIADDMNMX R13, R0, R20, R13, PT ;  /* 0x00000014000d7246 */ /* 0x000fe4000380010d */
[----:B------:R-:W-:-:S07]  /*101a0*/  VIMNMX R19, R19, R0, !PT ;  /* 0x0000000013137248 */ /* 0x000fce0007fe0100 */
.L_x_971:
[----:B------:R-:W-:Y:S02]  /*101b0*/  ISETP.GT.AND P1, PT, R19, 0x20, !P1 ;  /* 0x000000201300780c */ /* 0x000fe40004f24270 */
        /* <DEDUP_REMOVED lines=96> */
[----:B------:R-:W-:Y:S01]  /*107c0*/  FMNMX.FTZ R14, R133, R0, !PT ;  /* 0x00000000850e7209 */ /* 0x000fe20007810000 */
[----:B------:R-:W-:Y:S01]  /*107d0*/  IMAD.U32 R0, RZ, RZ, UR41 ;  /* 0x00000029ff007e24 */ /* 0x000fe2000f8e00ff */
[----:B------:R-:W-:Y:S02]  /*107e0*/  ISETP.LT.OR P1, PT, R13, 0x59, P1 ;  /* 0x000000590d00780c */ /* 0x000fe40000f21670 */
[----:B------:R-:W-:Y:S01]  /*107f0*/  ISETP.GT.AND P2, PT, R19, 0x89, !P2 ;  /* 0x000000891300780c */ /* 0x000fe20005744270 */
[----:B------:R-:W1:Y:S01]  /*10800*/  SHFL.BFLY PT, R3, R14, 0x2, 0x1f ;  /* 0x0c401f000e037f89 */ /* 0x000e6200000e0000 */
[----:B------:R-:W-:Y:S02]  /*10810*/  FSEL R166, R166, -INF , !P1 ;  /* 0xff800000a6a67808 */ /* 0x000fe40004800000 */
[----:B------:R-:W-:-:S02]  /*10820*/  LOP3.LUT P1, RZ, R16, 0x2000, RZ, 0xc0, !PT ;  /* 0x0000200010ff7812 */ /* 0x000fc4000782c0ff */
[----:B------:R-:W-:Y:S02]  /*10830*/  ISETP.LT.OR P2, PT, R13, 0x8a, P2 ;  /* 0x0000008a0d00780c */ /* 0x000fe40001741670 */
[C---:B------:R-:W-:Y:S02]  /*10840*/  ISETP.GT.AND P1, PT, R19.reuse, 0x59, !P1 ;  /* 0x000000591300780c */ /* 0x040fe40004f24270 */
[----:B------:R-:W-:Y:S02]  /*10850*/  ISETP.GT.AND P3, PT, R19, 0x90, !P3 ;  /* 0x000000901300780c */ /* 0x000fe40005f64270 */
[----:B------:R-:W-:Y:S02]  /*10860*/  ISETP.LT.OR P1, PT, R13, 0x5a, P1 ;  /* 0x0000005a0d00780c */ /* 0x000fe40000f21670 */
[----:B------:R-:W-:Y:S02]  /*10870*/  FSEL R127, R127, -INF , !P2 ;  /* 0xff8000007f7f7808 */ /* 0x000fe40005000000 */
[----:B------:R-:W-:-:S02]  /*10880*/  FSEL R167, R167, -INF , !P1 ;  /* 0xff800000a7a77808 */ /* 0x000fc40004800000 */
[----:B------:R-:W-:Y:S02]  /*10890*/  LOP3.LUT P1, RZ, R16, 0x1000, RZ, 0xc0, !PT ;  /* 0x0000100010ff7812 */ /* 0x000fe4000782c0ff */
[----:B------:R-:W-:Y:S02]  /*108a0*/  ISETP.LT.OR P3, PT, R13, 0x91, P3 ;  /* 0x000000910d00780c */ /* 0x000fe40001f61670 */
[C---:B------:R-:W-:Y:S02]  /*108b0*/  ISETP.GT.AND P1, PT, R19.reuse, 0x60, !P1 ;  /* 0x000000601300780c */ /* 0x040fe40004f24270 */
[----:B------:R-:W-:Y:S02]  /*108c0*/  ISETP.GT.AND P4, PT, R19, 0x91, !P4 ;  /* 0x000000911300780c */ /* 0x000fe40006784270 */
[----:B------:R-:W-:Y:S02]  /*108d0*/  ISETP.LT.OR P1, PT, R13, 0x61, P1 ;  /* 0x000000610d00780c */ /* 0x000fe40000f21670 */
[----:B-1----:R-:W-:-:S02]  /*108e0*/  FMNMX.FTZ R20, R14, R3, !PT ;  /* 0x000000030e147209 */ /* 0x002fc40007810000 */
[----:B------:R-:W-:Y:S02]  /*108f0*/  FSEL R138, R138, -INF , !P1 ;  /* 0xff8000008a8a7808 */ /* 0x000fe40004800000 */
[----:B------:R-:W-:Y:S01]  /*10900*/  LOP3.LUT P1, RZ, R16, 0x800, RZ, 0xc0, !PT ;  /* 0x0000080010ff7812 */ /* 0x000fe2000782c0ff */
[----:B------:R-:W1:Y:S01]  /*10910*/  SHFL.BFLY PT, R3, R20, 0x1, 0x1f ;  /* 0x0c201f0014037f89 */ /* 0x000e6200000e0000 */
[----:B------:R-:W-:Y:S02]  /*10920*/  FSEL R130, R130, -INF , !P3 ;  /* 0xff80000082827808 */ /* 0x000fe40005800000 */
[C---:B------:R-:W-:Y:S02]  /*10930*/  ISETP.GT.AND P1, PT, R19.reuse, 0x61, !P1 ;  /* 0x000000611300780c */ /* 0x040fe40004f24270 */
[----:B------:R-:W-:Y:S02]  /*10940*/  ISETP.GT.AND P5, PT, R19, 0x98, !P5 ;  /* 0x000000981300780c */ /* 0x000fe40006fa4270 */
[----:B------:R-:W-:-:S02]  /*10950*/  ISETP.LT.OR P1, PT, R13, 0x62, P1 ;  /* 0x000000620d00780c */ /* 0x000fc40000f21670 */
[----:B------:R-:W-:Y:S02]  /*10960*/  ISETP.LT.OR P4, PT, R13, 0x92, P4 ;  /* 0x000000920d00780c */ /* 0x000fe40002781670 */
[----:B------:R-:W-:Y:S02]  /*10970*/  FSEL R139, R139, -INF , !P1 ;  /* 0xff8000008b8b7808 */ /* 0x000fe40004800000 */
[----:B------:R-:W-:Y:S02]  /*10980*/  LOP3.LUT P1, RZ, R16, 0x400, RZ, 0xc0, !PT ;  /* 0x0000040010ff7812 */ /* 0x000fe4000782c0ff */
[----:B------:R-:W-:Y:S02]  /*10990*/  ISETP.LT.OR P5, PT, R13, 0x99, P5 ;  /* 0x000000990d00780c */ /* 0x000fe40002fa1670 */
[----:B------:R-:W-:Y:S02]  /*109a0*/  ISETP.GT.AND P1, PT, R19, 0x68, !P1 ;  /* 0x000000681300780c */ /* 0x000fe40004f24270 */
[----:B------:R-:W-:-:S02]  /*109b0*/  FSEL R131, R131, -INF , !P4 ;  /* 0xff80000083837808 */ /* 0x000fc40006000000 */
[----:B------:R-:W-:Y:S02]  /*109c0*/  ISETP.LT.OR P1, PT, R13, 0x69, P1 ;  /* 0x000000690d00780c */ /* 0x000fe40000f21670 */
[----:B------:R-:W-:Y:S02]  /*109d0*/  FSEL R134, R134, -INF , !P5 ;  /* 0xff80000086867808 */ /* 0x000fe40006800000 */
[----:B------:R-:W-:Y:S02]  /*109e0*/  FSEL R142, R142, -INF , !P1 ;  /* 0xff8000008e8e7808 */ /* 0x000fe40004800000 */
[----:B------:R-:W-:Y:S02]  /*109f0*/  LOP3.LUT P1, RZ, R16, 0x200, RZ, 0xc0, !PT ;  /* 0x0000020010ff7812 */ /* 0x000fe4000782c0ff */
[----:B-1----:R-:W-:Y:S02]  /*10a00*/  FMNMX.FTZ R3, R20, R3, !PT ;  /* 0x0000000314037209 */ /* 0x002fe40007810000 */
[----:B------:R-:W-:-:S03]  /*10a10*/  ISETP.GT.AND P1, PT, R19, 0x69, !P1 ;  /* 0x000000691300780c */ /* 0x000fc60004f24270 */
[----:B------:R-:W-:Y:S01]  /*10a20*/  FFMA.FTZ R0, R3, R0, -8 ;  /* 0xc100000003007423 */ /* 0x000fe20000010000 */
        /* <DEDUP_REMOVED lines=58> */
[----:B------:R-:W-:Y:S02]  /*10dd0*/  ISETP.GT.AND P1, PT, R19, RZ, !P6 ;  /* 0x000000ff1300720c */ /* 0x000fe40007724270 */
        /* <DEDUP_REMOVED lines=59> */
[----:B------:R-:W-:Y:S03]  /*11190*/  MUFU.EX2 R21, R21 ;  /* 0x0000001500157308 */ /* 0x000fe60000000800 */
[----:B------:R-:W-:-:S04]  /*111a0*/  FMNMX.FTZ R197, R179, R188, !PT ;  /* 0x000000bcb3c57209 */ /* 0x000fc80007810000 */
        /* <DEDUP_REMOVED lines=37> */
[----:B------:R-:W-:-:S01]  /*11400*/  FFMA.FTZ R13, R144, UR41, -R0 ;  /* 0x00000029900d7c23 */ /* 0x000fc20008010800 */
[----:B------:R-:W-:Y:S01]  /*11410*/  FFMA.FTZ R144, R145, UR41, -R0 ;  /* 0x0000002991907c23 */ /* 0x000fe20008010800 */
[----:B------:R1:W-:Y:S01]  /*11420*/  MUFU.EX2 R140, R192 ;  /* 0x000000c0008c7308 */ /* 0x0003e20000000800 */
[----:B------:R-:W-:-:S05]  /*11430*/  FMNMX.FTZ R188, R135, R188, !PT ;  /* 0x000000bc87bc7209 */ /* 0x000fca0007810000 */
[----:B------:R-:W2:Y:S02]  /*11440*/  SHFL.BFLY PT, R145, R188, 0x2, 0x1f ;  /* 0x0c401f00bc917f89 */ /* 0x000ea400000e0000 */
[----:B------:R-:W-:Y:S01]  /*11450*/  MUFU.EX2 R177, R177 ;  /* 0x000000b100b17308 */ /* 0x000fe20000000800 */
[----:B-1----:R-:W-:-:S05]  /*11460*/  FSEL R192, R3, RZ, P1 ;  /* 0x000000ff03c07208 */ /* 0x002fca0000800000 */
[----:B------:R-:W-:Y:S02]  /*11470*/  FADD.FTZ R192, -R192, R11 ;  /* 0x0000000bc0c07221 */ /* 0x000fe40000010100 */
[----:B------:R-:W-:Y:S02]  /*11480*/  MUFU.EX2 R11, R133 ;  /* 0x00000085000b7308 */ /* 0x000fe40000000800 */
[----:B------:R-:W-:-:S06]  /*11490*/  FMUL.FTZ R192, R192, UR41 ;  /* 0x00000029c0c07c20 */ /* 0x000fcc0008410000 */
[----:B------:R-:W1:Y:S01]  /*114a0*/  MUFU.EX2 R192, R192 ;  /* 0x000000c000c07308 */ /* 0x000e620000000800 */
[----:B--2---:R-:W-:-:S07]  /*114b0*/  FMNMX.FTZ R145, R188, R145, !PT ;  /* 0x00000091bc917209 */ /* 0x004fce0007810000 */
[----:B------:R-:W-:Y:S01]  /*114c0*/  MUFU.EX2 R180, R180 ;  /* 0x000000b400b47308 */ /* 0x000fe20000000800 */
[----:B------:R-:W2:Y:S07]  /*114d0*/  SHFL.BFLY PT, R188, R145, 0x1, 0x1f ;  /* 0x0c201f0091bc7f89 */ /* 0x000eae00000e0000 */
[----:B------:R-:W-:Y:S08]  /*114e0*/  MUFU.EX2 R181, R181 ;  /* 0x000000b500b57308 */ /* 0x000ff00000000800 */
[----:B------:R-:W-:Y:S08]  /*114f0*/  MUFU.EX2 R152, R152 ;  /* 0x0000009800987308 */ /* 0x000ff00000000800 */
[----:B------:R-:W-:Y:S01]  /*11500*/  MUFU.EX2 R153, R153 ;  /* 0x0000009900997308 */ /* 0x000fe20000000800 */
[----:B--2---:R-:W-:Y:S01]  /*11510*/  FMNMX.FTZ R0, R145, R188, !PT ;  /* 0x000000bc91007209 */ /* 0x004fe20007810000 */
[----:B------:R-:W-:-:S03]  /*11520*/  IMAD.U32 R145, RZ, RZ, UR41 ;  /* 0x00000029ff917e24 */ /* 0x000fc6000f8e00ff */
[C---:B------:R-:W-:Y:S01]  /*11530*/  FSETP.NEU.FTZ.AND P1, PT, R0.reuse, -INF , PT ;  /* 0xff8000000000780b */ /* 0x040fe20003f3d000 */
[----:B------:R-:W-:-:S02]  /*11540*/  FFMA.FTZ R188, R0, R145, -8 ;  /* 0xc100000000bc7423 */ /* 0x000fc40000010091 */
[----:B------:R-:W-:Y:S03]  /*11550*/  MUFU.EX2 R156, R156 ;  /* 0x0000009c009c7308 */ /* 0x000fe60000000800 */
[----:B------:R-:W-:-:S05]  /*11560*/  FSEL R188, R188, RZ, P1 ;  /* 0x000000ffbcbc7208 */ /* 0x000fca0000800000 */
[----:B------:R-:W-:Y:S01]  /*11570*/  MUFU.EX2 R157, R157 ;  /* 0x0000009d009d7308 */ /* 0x000fe20000000800 */
[----:B------:R-:W-:-:S01]  /*11580*/  FFMA.FTZ R196, R15, UR41, -R188 ;  /* 0x000000290fc47c23 */ /* 0x000fc200080108bc */
[--C-:B------:R-:W-:Y:S01]  /*11590*/  FFMA.FTZ R15, R187, UR41, -R188.reuse ;  /* 0x00000029bb0f7c23 */ /* 0x100fe200080108bc */
[----:B------:R-:W-:-:S01]  /*115a0*/  FFMA.FTZ R187, R190, UR41, -R188 ;  /* 0x00000029bebb7c23 */ /* 0x000fc200080108bc */
[--C-:B------:R-:W-:Y:S01]  /*115b0*/  FFMA.FTZ R190, R191, UR41, -R188.reuse ;  /* 0x00000029bfbe7c23 */ /* 0x100fe200080108bc */
[----:B------:R-:W-:-:S01]  /*115c0*/  FFMA.FTZ R145, R194, UR41, -R188 ;  /* 0x00000029c2917c23 */ /* 0x000fc200080108bc */
[----:B------:R-:W-:Y:S01]  /*115d0*/  FFMA.FTZ R194, R195, UR41, -R188 ;  /* 0x00000029c3c27c23 */ /* 0x000fe200080108bc */
[----:B-1----:R-:W-:-:S01]  /*115e0*/  FFMA.FTZ R195, R192, R6, R21 ;  /* 0x00000006c0c37223 */ /* 0x002fc20000010015 */
[----:B------:R1:W-:Y:S01]  /*115f0*/  MUFU.EX2 R133, R187 ;  /* 0x000000bb00857308 */ /* 0x0003e20000000800 */
[----:B------:R-:W-:-:S01]  /*11600*/  FFMA.FTZ R149, R198, UR41, -R188 ;  /* 0x00000029c6957c23 */ /* 0x000fc200080108bc */
[----:B------:R-:W-:Y:S01]  /*11610*/  FFMA.FTZ R191, R158, UR41, -R188 ;  /* 0x000000299ebf7c23 */ /* 0x000fe200080108bc */
[----:B------:R-:W-:-:S01]  /*11620*/  FADD.FTZ R195, R14, R195 ;  /* 0x000000c30ec37221 */ /* 0x000fc20000010000 */
[--C-:B------:R-:W-:Y:S01]  /*11630*/  FFMA.FTZ R198, R199, UR41, -R188.reuse ;  /* 0x00000029c7c67c23 */ /* 0x100fe200080108bc */
[----:B------:R-:W-:-:S01]  /*11640*/  FFMA.FTZ R158, R162, UR41, -R188 ;  /* 0x00000029a29e7c23 */ /* 0x000fc200080108bc */
[----:B------:R-:W-:Y:S01]  /*11650*/  FFMA.FTZ R162, R166, UR41, -R188 ;  /* 0x00000029a6a27c23 */ /* 0x000fe200080108bc */
[----:B------:R-:W-:-:S01]  /*11660*/  FADD.FTZ R166, R20, R195 ;  /* 0x000000c314a67221 */ /* 0x000fc20000010000 */
[----:B------:R-:W-:Y:S01]  /*11670*/  MUFU.EX2 R196, R196 ;  /* 0x000000c400c47308 */ /* 0x000fe20000000800 */
[----:B-1----:R-:W-:Y:S01]  /*11680*/  FSEL R187, R0, RZ, P1 ;  /* 0x000000ff00bb7208 */ /* 0x002fe20000800000 */
[--C-:B------:R-:W-:Y:S01]  /*11690*/  FFMA.FTZ R170, R170, UR41, -R188.reuse ;  /* 0x00000029aaaa7c23 */ /* 0x100fe200080108bc */
[----:B------:R-:W-:-:S01]  /*116a0*/  FFMA.FTZ R171, R171, UR41, -R188 ;  /* 0x00000029abab7c23 */ /* 0x000fc200080108bc */
[--C-:B------:R-:W-:Y:S01]  /*116b0*/  FFMA.FTZ R174, R174, UR41, -R188.reuse ;  /* 0x00000029aeae7c23 */ /* 0x100fe200080108bc */
[----:B------:R-:W-:-:S01]  /*116c0*/  FFMA.FTZ R175, R175, UR41, -R188 ;  /* 0x00000029afaf7c23 */ /* 0x000fc200080108bc */
[----:B------:R-:W-:Y:S01]  /*116d0*/  FADD.FTZ R187, -R187, R12 ;  /* 0x0000000cbbbb7221 */ /* 0x000fe20000010100 */
[----:B------:R-:W-:-:S01]  /*116e0*/  FFMA.FTZ R178, R178, UR41, -R188 ;  /* 0x00000029b2b27c23 */ /* 0x000fc200080108bc */
[----:B------:R-:W-:Y:S01]  /*116f0*/  MUFU.EX2 R15, R15 ;  /* 0x0000000f000f7308 */ /* 0x000fe20000000800 */
[----:B------:R-:W-:-:S01]  /*11700*/  FFMA.FTZ R179, R179, UR41, -R188 ;  /* 0x00000029b3b37c23 */ /* 0x000fc200080108bc */
[----:B------:R-:W-:Y:S01]  /*11710*/  FMUL.FTZ R187, R187, UR41 ;  /* 0x00000029bbbb7c20 */ /* 0x000fe20008410000 */
        /* <DEDUP_REMOVED lines=23> */
[----:B------:R-:W-:-:S03]  /*11890*/  FFMA.FTZ R135, R135, UR41, -R188 ;  /* 0x0000002987877c23 */ /* 0x000fc600080108bc */
[----:B------:R-:W-:-:S03]  /*118a0*/  FADD.FTZ R6, R15, R6 ;  /* 0x000000060f067221 */ /* 0x000fc60000010000 */
[----:B------:R-:W1:Y:S01]  /*118b0*/  MUFU.EX2 R194, R194 ;  /* 0x000000c200c27308 */ /* 0x000e620000000800 */
[----:B------:R-:W-:-:S04]  /*118c0*/  FADD.FTZ R5, R133, R6 ;  /* 0x0000000685057221 */ /* 0x000fc80000010000 */
[----:B--2---:R-:W-:-:S03]  /*118d0*/  FADD.FTZ R6, R190, R5 ;  /* 0x00000005be067221 */ /* 0x004fc60000010000 */
[----:B------:R-:W2:Y:S01]  /*118e0*/  MUFU.EX2 R149, R149 ;  /* 0x0000009500957308 */ /* 0x000ea20000000800 */
[----:B---3--:R-:W-:-:S07]  /*118f0*/  FADD.FTZ R5, R145, R6 ;  /* 0x0000000691057221 */ /* 0x008fce0000010000 */
[----:B------:R3:W-:Y:S01]  /*11900*/  MUFU.EX2 R12, R191 ;  /* 0x000000bf000c7308 */ /* 0x0007e20000000800 */
[----:B-1----:R-:W-:-:S07]  /*11910*/  FADD.FTZ R6, R194, R5 ;  /* 0x00000005c2067221 */ /* 0x002fce0000010000 */
[----:B------:R-:W1:Y:S01]  /*11920*/  MUFU.EX2 R198, R198 ;  /* 0x000000c600c67308 */ /* 0x000e620000000800 */
[----:B---3--:R-:W-:-:S01]  /*11930*/  FADD.FTZ R191, R185, R166 ;  /* 0x000000a6b9bf7221 */ /* 0x008fc20000010000 */
[----:B--2---:R-:W-:-:S03]  /*11940*/  FADD.FTZ R5, R149, R6 ;  /* 0x0000000695057221 */ /* 0x004fc60000010000 */
[----:B------:R-:W-:-:S03]  /*11950*/  FADD.FTZ R166, R184, R191 ;  /* 0x000000bfb8a67221 */ /* 0x000fc60000010000 */
[----:B------:R-:W2:Y:S01]  /*11960*/  MUFU.EX2 R170, R170 ;  /* 0x000000aa00aa7308 */ /* 0x000ea20000000800 */
[----:B------:R-:W-:-:S04]  /*11970*/  FADD.FTZ R191, R189, R166 ;  /* 0x000000a6bdbf7221 */ /* 0x000fc80000010000 */
[----:B------:R-:W-:-:S03]  /*11980*/  FADD.FTZ R166, R186, R191 ;  /* 0x000000bfbaa67221 */ /* 0x000fc60000010000 */
[----:B------:R-:W3:Y:S01]  /*11990*/  MUFU.EX2 R171, R171 ;  /* 0x000000ab00ab7308 */ /* 0x000ee20000000800 */
[----:B------:R-:W-:-:S01]  /*119a0*/  FADD.FTZ R191, R193, R166 ;  /* 0x000000a6c1bf7221 */ /* 0x000fc20000010000 */
[----:B-1----:R-:W-:-:S03]  /*119b0*/  FADD.FTZ R5, R198, R5 ;  /* 0x00000005c6057221 */ /* 0x002fc60000010000 */
[----:B------:R-:W-:-:S03]  /*119c0*/  FADD.FTZ R6, R168, R191 ;  /* 0x000000bfa8067221 */ /* 0x000fc60000010000 */
        /* <DEDUP_REMOVED lines=22> */
[----:B------:R-:W-:-:S06]  /*11b30*/  FADD.FTZ R5, R157, R6 ;  /* 0x000000069d057221 */ /* 0x000fcc0000010000 */
        /* <DEDUP_REMOVED lines=33> */
[----:B--2---:R-:W-:-:S07]  /*11d50*/  FADD.FTZ R6, R137, R6 ;  /* 0x0000000689067221 */ /* 0x004fce0000010000 */
[----:B------:R-:W2:Y:S01]  /*11d60*/  MUFU.EX2 R142, R142 ;  /* 0x0000008e008e7308 */ /* 0x000ea20000000800 */
[----:B---3--:R-:W-:-:S07]  /*11d70*/  FADD.FTZ R5, R139, R166 ;  /* 0x000000a68b057221 */ /* 0x008fce0000010000 */
[----:B------:R-:W3:Y:S01]  /*11d80*/  MUFU.EX2 R143, R143 ;  /* 0x0000008f008f7308 */ /* 0x000ee20000000800 */
[----:B-1----:R-:W-:-:S04]  /*11d90*/  FADD.FTZ R127, R19, R6 ;  /* 0x00000006137f7221 */ /* 0x002fc80000010000 */
[----:B------:R-:W-:Y:S01]  /*11da0*/  FADD.FTZ R166, R140, R127 ;  /* 0x0000007f8ca67221 */ /* 0x000fe20000010000 */
[----:B------:R-:W-:-:S01]  /*11db0*/  FFMA.FTZ R127, R130, UR41, -R188 ;  /* 0x00000029827f7c23 */ /* 0x000fc200080108bc */
[----:B------:R-:W-:Y:S01]  /*11dc0*/  FFMA.FTZ R130, R131, UR41, -R188 ;  /* 0x0000002983827c23 */ /* 0x000fe200080108bc */
        /* <DEDUP_REMOVED lines=46> */
[----:B------:R-:W-:Y:S01]  /*120b0*/  FADD.FTZ R6, R11, R6 ;  /* 0x000000060b067221 */ /* 0x000fe20000010000 */
[----:B-1----:R-:W-:-:S04]  /*120c0*/  FADD.FTZ R5, R134, R5 ;  /* 0x0000000586057221 */ /* 0x002fc80000010000 */
[----:B--2---:R-:W-:Y:S01]  /*120d0*/  FADD.FTZ R5, R135, R5 ;  /* 0x0000000587057221 */ /* 0x004fe20000010000 */
[----:B------:R-:W-:Y:S06]  /*120e0*/  @!P0 BRA `(.L_x_975) ;  /* 0x0000000000048947 */ /* 0x000fec0003800000 */
[----:B------:R-:W-:Y:S01]  /*120f0*/  BPT.TRAP 0x1 ;  /* 0x000000040000795c */ /* 0x000fe20000300000 */
.L_x_975:
        /* <DEDUP_REMOVED lines=147> */
[----:B------:R-:W-:-:S05]  /*12a30*/  UMOV UR51, UR57 ;  /* 0x0000003900337c82 */ /* 0x000fca0008000000 */
.L_x_958:
[----:B------:R-:W-:Y:S06]  /*12a40*/  BAR.ARV 0x8, 0x120 ;  /* 0x0204800000007b1d */ /* 0x000fec0000002000 */
[----:B------:R-:W-:Y:S05]  /*12a50*/  @!P0 BRA `(.L_x_977) ;  /* 0x0000000000048947 */ /* 0x000fea0003800000 */
[----:B------:R-:W-:Y:S01]  /*12a60*/  BPT.TRAP 0x1 ;  /* 0x000000040000795c */ /* 0x000fe20000300000 */
.L_x_977:
[----:B------:R-:W-:Y:S01]  /*12a70*/  ULEA UR9, UR51, UR38, 0x3 ;  /* 0x0000002633097291 */ /* 0x000fe2000f8e183f */
[----:B------:R-:W-:-:S05]  /*12a80*/  IMAD.U32 R4, RZ, RZ, UR36 ;  /* 0x00000024ff047e24 */ /* 0x000fca000f8e00ff */
[----:B------:R-:W-:-:S04]  /*12a90*/  SHF.L.U32 R4, R4, 0x1f, RZ ;  /* 0x0000001f04047819 */ /* 0x000fc800000006ff */
[----:B------:R1:W2:Y:S01]  /*12aa0*/  SYNCS.PHASECHK.TRANS64.TRYWAIT P1, [UR9+0x33450], R4 ;  /* 0x03345004ff0075a7 */ /* 0x0002a20008020149 */
[----:B------:R-:W-:Y:S05]  /*12ab0*/  @!P0 BRA `(.L_x_978) ;  /* 0x0000000000048947 */ /* 0x000fea0003800000 */
[----:B------:R-:W-:Y:S01]  /*12ac0*/  BPT.TRAP 0x1 ;  /* 0x000000040000795c */ /* 0x000fe20000300000 */
.L_x_978:
[----:B--2---:R-:W-:Y:S05]  /*12ad0*/  @P1 BRA `(.L_x_979) ;  /* 0x0000000000081947 */ /* 0x004fea0003800000 */
[----:B------:R-:W2:Y:S02]  /*12ae0*/  SYNCS.PHASECHK.TRANS64.TRYWAIT P1, [UR9+0x33450], R4 ;  /* 0x03345004ff0075a7 */ /* 0x000ea40008020149 */
[----:B--2---:R-:W-:Y:S05]  /*12af0*/  @!P1 BRA `(.L_x_980) ;  /* 0x0000006c00749947 */ /* 0x004fea0003800000 */
.L_x_979:
[----:B------:R-:W-:Y:S01]  /*12b00*/  UIADD3 UR38, UR38, 0x200, URZ ;  /* 0x0000020026267890 */ /* 0x000fe2000fffe03f */
[----:B------:R-:W-:Y:S01]  /*12b10*/  WARPGROUP.ARRIVE ;  /* 0x00000000000079c5 */ /* 0x000fe20000000000 */
[----:B------:R-:W-:Y:S01]  /*12b20*/  UMOV UR7, 0xc0000010 ;  /* 0xc000001000077882 */ /* 0x000fe20000000000 */
[----:B------:R-:W-:Y:S01]  /*12b30*/  ULDC.64 UR10, c[0x0][0x9a0] ;  /* 0x00026800000a7ab9 */ /* 0x000fe20000000a00 */
[----:B------:R-:W-:Y:S01]  /*12b40*/  USHF.R.U32.HI UR38, URZ, 0x4, UR38 ;  /* 0x000000043f267899 */ /* 0x000fe20008011626 */
[----:B--2---:R-:W-:Y:S01]  /*12b50*/  IMAD.MOV.U32 R7, RZ, RZ, 0x3f800000 ;  /* 0x3f800000ff077424 */ /* 0x004fe200078e00ff */
[----:B------:R-:W-:Y:S02]  /*12b60*/  UISETP.NE.U32.AND UP0, UPT, UR10, URZ, UPT ;  /* 0x0000003f0a00728c */ /* 0x000fe4000bf05070 */
[----:B------:R-:W-:Y:S02]  /*12b70*/  ULOP3.LUT UR38, UR38, 0x3fff, URZ, 0xc0, !UPT ;  /* 0x00003fff26267892 */ /* 0x000fe4000f8ec03f */
[----:B------:R-:W-:-:S02]  /*12b80*/  UISETP.NE.AND.EX UP0, UPT, UR11, URZ, UPT, UP0 ;  /* 0x0000003f0b00728c */ /* 0x000fc4000bf05300 */
[----:B------:R-:W-:-:S04]  /*12b90*/  ULOP3.LUT UR8, UR38, 0x10000, URZ, 0xfc, !UPT ;  /* 0x0001000026087892 */ /* 0x000fc8000f8efc3f */
[----:B------:R-:W-:Y:S01]  /*12ba0*/  UIMAD UR8, UR51, 0x780, UR8 ;  /* 0x00000780330878a4 */ /* 0x000fe2000f8e0208 */
[----:B------:R-:W-:-:S03]  /*12bb0*/  PLOP3.LUT P1, PT, PT, PT, UP0, 0x80, 0x0 ;  /* 0x000000000000781c */ /* 0x000fc60003f2f008 */
[----:B------:R-:W-:Y:S01]  /*12bc0*/  UIADD3 UR4, UR8, 0x180, URZ ;  /* 0x0000018008047890 */ /* 0x000fe2000fffe03f */
[----:B------:R-:W-:Y:S02]  /*12bd0*/  @UP0 ULDC.64 UR12, c[0x0][0x9c8] ;  /* 0x00027200000c0ab9 */ /* 0x000fe40000000a00 */
[----:B------:R-:W-:-:S06]  /*12be0*/  UMOV UR6, UR8 ;  /* 0x0000000800067c82 */ /* 0x000fcc0008000000 */
[----:B------:R-:W-:Y:S01]  /*12bf0*/  QGMMA.64x192x32.F32.E4M3.E4M3 R24, R216, gdesc[UR4], R24, gsb0 ;  /* 0x02e00004d8187df3 */ /* 0x000fe20008000818 */
[----:B------:R-:W-:Y:S01]  /*12c00*/  UMOV UR7, 0xc0000010 ;  /* 0xc000001000077882 */ /* 0x000fe20000000000 */
[----:B------:R-:W-:Y:S01]  /*12c10*/  UMOV UR6, UR4 ;  /* 0x0000000400067c82 */ /* 0x000fe20008000000 */
[----:B------:R-:W-:Y:S01]  /*12c20*/  UIADD3 UR4, UR8, 0x300, URZ ;  /* 0x0000030008047890 */ /* 0x000fe2000fffe03f */
[----:B------:R-:W-:Y:S02]  /*12c30*/  WARPGROUP.DEPBAR.LE gsb0, 0x0 ;  /* 0x00008000000079c5 */ /* 0x000fe40000010000 */
[----:B------:R-:W-:-:S14]  /*12c40*/  WARPGROUP.ARRIVE ;  /* 0x00000000000079c5 */ /* 0x000fdc0000000000 */
[----:B------:R-:W-:Y:S01]  /*12c50*/  QGMMA.64x192x32.F32.E4M3.E4M3 R24, R212, gdesc[UR4], R24, gsb0 ;  /* 0x02e00004d4187df3 */ /* 0x000fe20008000818 */
[----:B------:R-:W-:Y:S01]  /*12c60*/  UMOV UR6, UR4 ;  /* 0x0000000400067c82 */ /* 0x000fe20008000000 */
[----:B------:R-:W-:Y:S01]  /*12c70*/  UMOV UR7, 0xc0000010 ;  /* 0xc000001000077882 */ /* 0x000fe20000000000 */
[----:B------:R-:W-:Y:S01]  /*12c80*/  @UP0 UIMAD.WIDE.U32 UR4, UR44, UR12, URZ ;  /* 0x0000000c2c0402a5 */ /* 0x000fe2000f8e003f */
[----:B------:R-:W-:Y:S02]  /*12c90*/  WARPGROUP.DEPBAR.LE gsb0, 0x0 ;  /* 0x00008000000079c5 */ /* 0x000fe40000010000 */
[----:B------:R-:W-:-:S14]  /*12ca0*/  WARPGROUP.ARRIVE ;  /* 0x00000000000079c5 */ /* 0x000fdc0000000000 */
[----:B------:R-:W-:Y:S01]  /*12cb0*/  QGMMA.64x192x32.F32.E4M3.E4M3 R24, R208, gdesc[UR4], R24, gsb0 ;  /* 0x02e00004d0187df3 */ /* 0x000fe20008000818 */
[----:B------:R-:W-:-:S04]  /*12cc0*/  @UP0 USHF.R.S32.HI UR6, URZ, 0x1f, UR44 ;  /* 0x0000001f3f060899 */ /* 0x000fc8000801142c */
        /* <DEDUP_REMOVED lines=10> */
[----:B------:R-:W-:Y:S02]  /*12d70*/  @UP0 ULEA.HI.X UR7, UR4, UR11, UR5, 0x2, UP1 ;  /* 0x0000000b04070291 */ /* 0x000fe400088f1405 */
[----:B------:R-:W-:-:S04]  /*12d80*/  IMAD.U32 R8, RZ, RZ, UR6 ;  /* 0x00000006ff087e24 */ /* 0x000fc8000f8e00ff */
[----:B------:R-:W-:-:S05]  /*12d90*/  IMAD.U32 R9, RZ, RZ, UR7 ;  /* 0x00000007ff097e24 */ /* 0x000fca000f8e00ff */
[----:B------:R2:W3:Y:S01]  /*12da0*/  @P1 LDG.E R7, desc[UR52][R8.64] ;  /* 0x0000003408071981 */ /* 0x0004e2000c1e1900 */
[----:B------:R-:W-:Y:S01]  /*12db0*/  UIADD3 UR4, UR8, 0x480, URZ ;  /* 0x0000048008047890 */ /* 0x000fe2000fffe03f */
[----:B------:R-:W-:-:S06]  /*12dc0*/  UMOV UR7, 0xc0000010 ;  /* 0xc000001000077882 */ /* 0x000fcc0000000000 */
[----:B------:R-:W-:Y:S01]  /*12dd0*/  UMOV UR6, UR4 ;  /* 0x0000000400067c82 */ /* 0x000fe20008000000 */
[----:B------:R-:W-:Y:S01]  /*12de0*/  UIADD3 UR8, UR8, 0x600, URZ ;  /* 0x0000060008087890 */ /* 0x000fe2000fffe03f */
[----:B------:R-:W-:Y:S02]  /*12df0*/  WARPGROUP.DEPBAR.LE gsb0, 0x0 ;  /* 0x00008000000079c5 */ /* 0x000fe40000010000 */
[----:B------:R-:W-:-:S06]  /*12e00*/  WARPGROUP.ARRIVE ;  /* 0x00000000000079c5 */ /* 0x000fcc0000000000 */
[----:B------:R-:W-:Y:S01]  /*12e10*/  QGMMA.64x192x32.F32.E4M3.E4M3 R24, R204, gdesc[UR4], R24, gsb0 ;  /* 0x02e00004cc187df3 */ /* 0x000fe20008000818 */
[----:B------:R-:W-:Y:S01]  /*12e20*/  UMOV UR6, UR8 ;  /* 0x0000000800067c82 */ /* 0x000fe20008000000 */
[----:B------:R-:W-:Y:S01]  /*12e30*/  UMOV UR7, 0xc0000010 ;  /* 0xc000001000077882 */ /* 0x000fe20000000000 */
[----:B------:R-:W4:Y:S04]  /*12e40*/  SHFL.BFLY PT, R11, R6, 0x2, 0x1f ;  /* 0x0c401f00060b7f89 */ /* 0x000f2800000e0000 */
[----:B------:R-:W5:Y:S01]  /*12e50*/  SHFL.BFLY PT, R10, R5, 0x2, 0x1f ;  /* 0x0c401f00050a7f89 */ /* 0x000f6200000e0000 */
[----:B----4-:R-:W-:-:S01]  /*12e60*/  FADD.FTZ R11, R11, R6 ;  /* 0x000000060b0b7221 */ /* 0x010fc20000010000 */
[----:B-----5:R-:W-:-:S04]  /*12e70*/  FADD.FTZ R10, R10, R5 ;  /* 0x000000050a0a7221 */ /* 0x020fc80000010000 */
[----:B-1----:R-:W1:Y:S04]  /*12e80*/  SHFL.BFLY PT, R4, R11, 0x1, 0x1f ;  /* 0x0c201f000b047f89 */ /* 0x002e6800000e0000 */
[----:B--2---:R-:W2:Y:S01]  /*12e90*/  SHFL.BFLY PT, R9, R10, 0x1, 0x1f ;  /* 0x0c201f000a097f89 */ /* 0x004ea200000e0000 */
[----:B------:R-:W-:Y:S02]  /*12ea0*/  IMAD.MOV.U32 R6, RZ, RZ, RZ ;  /* 0x000000ffff067224 */ /* 0x000fe400078e00ff */
[----:B-1----:R-:W-:Y:S01]  /*12eb0*/  FADD.FTZ R8, R11, R4 ;  /* 0x000000040b087221 */ /* 0x002fe20000010000 */
[----:B--2---:R-:W-:-:S04]  /*12ec0*/  FADD.FTZ R12, R10, R9 ;  /* 0x000000090a0c7221 */ /* 0x004fc80000010000 */
[C---:B------:R-:W-:Y:S01]  /*12ed0*/  FSETP.NE.FTZ.AND P1, PT, R8.reuse, RZ, PT ;  /* 0x000000ff0800720b */ /* 0x040fe20003f35000 */
[----:B------:R-:W-:Y:S01]  /*12ee0*/  FMUL.FTZ R13, R8, 0.00390625 ;  /* 0x3b800000080d7820 */ /* 0x000fe20000410000 */
[----:B------:R-:W-:-:S04]  /*12ef0*/  FMUL.FTZ R14, R12, 0.00390625 ;  /* 0x3b8000000c0e7820 */ /* 0x000fc80000410000 */
        /* <DEDUP_REMOVED lines=9> */
[----:B------:R-:W2:Y:S08]  /*12f90*/  @P3 MUFU.LG2 R11, R14 ;  /* 0x0000000e000b3308 */ /* 0x000eb00000000c00 */
[----:B------:R-:W4:Y:S01]  /*12fa0*/  @P1 MUFU.RCP R10, R12 ;  /* 0x0000000c000a1308 */ /* 0x000f220000001000 */
[----:B------:R-:W-:-:S02]  /*12fb0*/  IMAD.U32 R15, RZ, RZ, UR41 ;  /* 0x00000029ff0f7e24 */ /* 0x000fc4000f8e00ff */
[----:B------:R-:W-:Y:S02]  /*12fc0*/  IMAD.U32 R18, RZ, RZ, UR41 ;  /* 0x00000029ff127e24 */ /* 0x000fe4000f8e00ff */
[----:B-1----:R-:W-:Y:S01]  /*12fd0*/  @P2 FMUL.FTZ R9, R9, 0.69314718246459960938 ;  /* 0x3f31721809092820 */ /* 0x002fe20000410000 */
[----:B------:R-:W-:Y:S01]  /*12fe0*/  @P2 FMUL.FTZ R8, R15, 0.69314718246459960938 ;  /* 0x3f3172180f082820 */ /* 0x000fe20000410000 */
[----:B------:R-:W-:Y:S01]  /*12ff0*/  @P3 FMUL.FTZ R18, R18, 0.69314718246459960938 ;  /* 0x3f31721812123820 */ /* 0x000fe20000410000 */
[----:B--2---:R-:W-:Y:S01]  /*13000*/  @P3 FMUL.FTZ R11, R11, 0.69314718246459960938 ;  /* 0x3f3172180b0b3820 */ /* 0x004fe20000410000 */
[----:B------:R-:W-:Y:S02]  /*13010*/  IMAD.MOV.U32 R4, RZ, RZ, -0x800000 ;  /* 0xff800000ff047424 */ /* 0x000fe400078e00ff */
[----:B---3--:R-:W-:Y:S01]  /*13020*/  FMUL.FTZ R6, R6, R7 ;  /* 0x0000000706067220 */ /* 0x008fe20000410000 */
[----:B------:R-:W-:Y:S02]  /*13030*/  IMAD.MOV.U32 R5, RZ, RZ, -0x800000 ;  /* 0xff800000ff057424 */ /* 0x000fe400078e00ff */
[----:B------:R-:W-:Y:S01]  /*13040*/  @P2 FFMA.FTZ R4, R8, R3, R9 ;  /* 0x0000000308042223 */ /* 0x000fe20000010009 */
[----:B------:R-:W-:-:S01]  /*13050*/  @P3 FFMA.FTZ R5, R18, R0, R11 ;  /* 0x0000000012053223 */ /* 0x000fc2000001000b */
[----:B----4-:R-:W-:Y:S01]  /*13060*/  FMUL.FTZ R7, R10, R7 ;  /* 0x000000070a077220 */ /* 0x010fe20000410000 */
[----:B------:R-:W-:-:S02]  /*13070*/  WARPGROUP.DEPBAR.LE gsb0, 0x0 ;  /* 0x00008000000079c5 */ /* 0x000fc40000010000 */
[----:B------:R-:W-:Y:S05]  /*13080*/  @!P0 BRA `(.L_x_981) ;  /* 0x0000000000048947 */ /* 0x000fea0003800000 */
[----:B------:R-:W-:Y:S01]  /*13090*/  BPT.TRAP 0x1 ;  /* 0x000000040000795c */ /* 0x000fe20000300000 */
.L_x_981:
[----:B------:R-:W-:Y:S01]  /*130a0*/  UIADD3 UR4, UR9, 0x33460, URZ ;  /* 0x0003346009047890 */ /* 0x000fe2000fffe03f */
[-C--:B------:R-:W-:Y:S01]  /*130b0*/  FMUL.FTZ R131, R25, R6.reuse ;  /* 0x0000000619837220 */ /* 0x080fe20000410000 */
[----:B------:R-:W-:Y:S01]  /*130c0*/  UIADD3 UR51, UR51, 0x1, URZ ;  /* 0x0000000133337890 */ /* 0x000fe2000fffe03f */
[-C--:B------:R-:W-:Y:S01]  /*130d0*/  FMUL.FTZ R130, R28, R6.reuse ;  /* 0x000000061c827220 */ /* 0x080fe20000410000 */
[----:B------:R-:W-:Y:S01]  /*130e0*/  UPRMT UR4, UR37, 0x654, UR4 ;  /* 0x0000065425047896 */ /* 0x000fe20008000004 */
[-C--:B------:R-:W-:Y:S01]  /*130f0*/  FMUL.FTZ R128, R29, R6.reuse ;  /* 0x000000061d807220 */ /* 0x080fe20000410000 */
[----:B------:R-:W-:Y:S01]  /*13100*/  UISETP.NE.AND UP0, UPT, UR51, 0x2, UPT ;  /* 0x000000023300788c */ /* 0x000fe2000bf05270 */
        /* <DEDUP_REMOVED lines=21> */
[----:B------:R-:W-:Y:S01]  /*13260*/  SYNCS.ARRIVE.TRANS64.RED.A1T0 RZ, [UR4], RZ ;  /* 0x000000ffffff79a7 */ /* 0x000fe20008100404 */
        /* <DEDUP_REMOVED lines=76> */
[----:B------:R-:W-:-:S12]  /*13730*/  ULOP3.LUT UR36, UR36, UR4, URZ, 0x3c, !UPT ;  /* 0x0000000424247292 */ /* 0x000fd8000f8e3c3f */
.L_x_907:
[----:B------:R-:W1:Y:S08]  /*13740*/  S2UR UR37, SR_CgaCtaId ;  /* 0x00000000002579c3 */ /* 0x000e700000008800 */
[----:B------:R-:W-:Y:S06]  /*13750*/  BAR.SYNC.DEFER_BLOCKING 0x5, 0x180 ;  /* 0x0146000000007b1d */ /* 0x000fec0000010000 */
[----:B------:R-:W-:Y:S01]  /*13760*/  UMOV UR38, 0x400 ;  /* 0x0000040000267882 */ /* 0x000fe20000000000 */
[----:B------:R-:W2:Y:S01]  /*13770*/  S2R R91, SR_TID.X ;  /* 0x00000000005b7919 */ /* 0x000ea20000002100 */
[----:B-1----:R-:W-:-:S09]  /*13780*/  ULEA UR38, UR37, UR38, 0x18 ;  /* 0x0000002625267291 */ /* 0x002fd2000f8ec03f */
[----:B------:R-:W1:Y:S01]  /*13790*/  LDS R0, [UR38+0x334d0] ;  /* 0x0334d026ff007984 */ /* 0x000e620008000800 */
[----:B--2---:R-:W-:Y:S01]  /*137a0*/  VIADD R3, R91, 0xffffff80 ;  /* 0xffffff805b037836 */ /* 0x004fe20000000000 */
[----:B-1----:R-:W-:Y:S01]  /*137b0*/  R2UR UR4, R0 ;  /* 0x00000000000472ca */ /* 0x002fe200000e0000 */
[----:B------:R-:W-:Y:S06]  /*137c0*/  BAR.ARV 0x4, 0x180 ;  /* 0x0106000000007b1d */ /* 0x000fec0000002000 */
[----:B------:R-:W-:Y:S08]  /*137d0*/  @P0 BRA `(.L_x_982) ;  /* 0x0000001400840947 */ /* 0x000ff00003800000 */
[----:B------:R-:W-:Y:S01]  /*137e0*/  IMAD.SHL.U32 R0, R91, 0x4, RZ ;  /* 0x000000045b007824 */ /* 0x000fe200078e00ff */
[----:B------:R-:W-:-:S04]  /*137f0*/  ULDC.64 UR6, c[0x4][0x38] ;  /* 0x01000e0000067ab9 */ /* 0x000fc80000000a00 */
        /* <DEDUP_REMOVED lines=8> */
[----:B------:R-:W-:Y:S01]  /*13880*/  USHF.R.S32.HI UR5, URZ, 0x1f, UR43 ;  /* 0x0000001f3f057899 */ /* 0x000fe2000801142b */
[----:B------:R-:W-:Y:S01]  /*13890*/  F2FP.BF16.F32.PACK_AB R57, R57, R64 ;  /* 0x000000403939723e */ /* 0x000fe200000010ff */
[----:B------:R-:W-:Y:S01]  /*138a0*/  ULDC.64 UR6, c[0x0][0xb70] ;  /* 0x0002dc0000067ab9 */ /* 0x000fe20000000a00 */
[----:B------:R-:W-:Y:S01]  /*138b0*/  F2FP.BF16.F32.PACK_AB R56, R49, R56 ;  /* 0x000000383138723e */ /* 0x000fe200000010ff */
[----:B------:R-:W-:Y:S01]  /*138c0*/  UIMAD UR5, UR5, UR6, URZ ;  /* 0x00000006050572a4 */ /* 0x000fe2000f8e023f */
[----:B------:R-:W-:Y:S01]  /*138d0*/  F2FP.BF16.F32.PACK_AB R38, R71, R38 ;  /* 0x000000264726723e */ /* 0x000fe200000010ff */
[----:B------:R-:W-:Y:S01]  /*138e0*/  UIMAD.WIDE.U32 UR8, UR43, UR6, URZ ;  /* 0x000000062b0872a5 */ /* 0x000fe2000f8e003f */
[----:B------:R-:W-:Y:S01]  /*138f0*/  F2FP.BF16.F32.PACK_AB R47, R54, R47 ;  /* 0x0000002f362f723e */ /* 0x000fe200000010ff */
[----:B------:R-:W-:Y:S01]  /*13900*/  UIMAD UR5, UR43, UR7, UR5 ;  /* 0x000000072b0572a4 */ /* 0x000fe2000f8e0205 */
[----:B-1----:R-:W-:Y:S01]  /*13910*/  LOP3.LUT P0, R6, R91, 0x3, RZ, 0xc0, !PT ;  /* 0x000000035b067812 */ /* 0x002fe2000780c0ff */
[----:B------:R-:W-:Y:S01]  /*13920*/  USHF.R.S32.HI UR6, URZ, 0x1f, UR44 ;  /* 0x0000001f3f067899 */ /* 0x000fe2000801142c */
[----:B------:R-:W-:Y:S01]  /*13930*/  F2FP.BF16.F32.PACK_AB R46, R55, R46 ;  /* 0x0000002e372e723e */ /* 0x000fe200000010ff */
[----:B------:R-:W-:Y:S01]  /*13940*/  UIADD3 UR5, UR9, UR5, URZ ;  /* 0x0000000509057290 */ /* 0x000fe2000fffe03f */
[----:B------:R-:W-:-:S02]  /*13950*/  ISETP.EQ.OR P0, PT, R6, 0x3, !P0 ;  /* 0x000000030600780c */ /* 0x000fc40004702670 */
[----:B------:R-:W-:Y:S02]  /*13960*/  F2FP.BF16.F32.PACK_AB R43, R62, R43 ;  /* 0x0000002b3e2b723e */ /* 0x000fe400000010ff */
[----:B------:R-:W-:Y:S02]  /*13970*/  SEL R75, R27, R26, P0 ;  /* 0x0000001a1b4b7207 */ /* 0x000fe40000000000 */
[----:B------:R-:W-:Y:S02]  /*13980*/  SEL R64, R26, R27, P0 ;  /* 0x0000001b1a407207 */ /* 0x000fe40000000000 */
[----:B------:R-:W-:Y:S02]  /*13990*/  SEL R71, R73, R72, P0 ;  /* 0x0000004849477207 */ /* 0x000fe40000000000 */
[----:B------:R-:W-:Y:S02]  /*139a0*/  IADD3 R27, P4, R22, 0x60, RZ ;  /* 0x00000060161b7810 */ /* 0x000fe40007f9e0ff */
[----:B------:R-:W-:-:S02]  /*139b0*/  SEL R72, R72, R73, P0 ;  /* 0x0000004948487207 */ /* 0x000fc40000000000 */
[----:B------:R-:W-:Y:S02]  /*139c0*/  F2FP.BF16.F32.PACK_AB R42, R63, R42 ;  /* 0x0000002a3f2a723e */ /* 0x000fe400000010ff */
[----:B------:R-:W-:Y:S02]  /*139d0*/  SEL R73, R57, R56, P0 ;  /* 0x0000003839497207 */ /* 0x000fe40000000000 */
[----:B------:R-:W-:Y:S02]  /*139e0*/  F2FP.BF16.F32.PACK_AB R25, R100, R25 ;  /* 0x000000196419723e */ /* 0x000fe400000010ff */
[----:B------:R-:W-:Y:S02]  /*139f0*/  F2FP.BF16.F32.PACK_AB R24, R101, R24 ;  /* 0x000000186518723e */ /* 0x000fe400000010ff */
[----:B------:R-:W-:Y:S02]  /*13a00*/  SEL R56, R56, R57, P0 ;  /* 0x0000003938387207 */ /* 0x000fe40000000000 */
[----:B------:R-:W-:-:S02]  /*13a10*/  F2FP.BF16.F32.PACK_AB R39, R70, R39 ;  /* 0x000000274627723e */ /* 0x000fc400000010ff */
[----:B------:R-:W-:Y:S02]  /*13a20*/  SEL R57, R47, R46, P0 ;  /* 0x0000002e2f397207 */ /* 0x000fe40000000000 */
[----:B------:R-:W-:Y:S02]  /*13a30*/  LOP3.LUT R26, R27, 0x380, RZ, 0xc0, !PT ;  /* 0x000003801b1a7812 */ /* 0x000fe400078ec0ff */
[----:B------:R-:W-:Y:S02]  /*13a40*/  SEL R46, R46, R47, P0 ;  /* 0x0000002f2e2e7207 */ /* 0x000fe40000000000 */
[----:B------:R-:W-:Y:S02]  /*13a50*/  F2FP.BF16.F32.PACK_AB R35, R78, R35 ;  /* 0x000000234e23723e */ /* 0x000fe400000010ff */
[----:B------:R-:W-:Y:S02]  /*13a60*/  F2FP.BF16.F32.PACK_AB R34, R79, R34 ;  /* 0x000000224f22723e */ /* 0x000fe400000010ff */
[----:B------:R-:W-:-:S02]  /*13a70*/  SEL R47, R43, R42, P0 ;  /* 0x0000002a2b2f7207 */ /* 0x000fc40000000000 */
[----:B------:R-:W-:Y:S02]  /*13a80*/  SEL R63, R25, R24, P0 ;  /* 0x00000018193f7207 */ /* 0x000fe40000000000 */
[----:B------:R-:W-:Y:S02]  /*13a90*/  SEL R54, R24, R25, P0 ;  /* 0x0000001918367207 */ /* 0x000fe40000000000 */
[----:B------:R-:W-:Y:S02]  /*13aa0*/  SEL R42, R42, R43, P0 ;  /* 0x0000002b2a2a7207 */ /* 0x000fe40000000000 */
[----:B------:R-:W-:Y:S02]  /*13ab0*/  F2FP.BF16.F32.PACK_AB R31, R86, R31 ;  /* 0x0000001f561f723e */ /* 0x000fe400000010ff */
[----:B------:R-:W-:Y:S01]  /*13ac0*/  F2FP.BF16.F32.PACK_AB R30, R87, R30 ;  /* 0x0000001e571e723e */ /* 0x000fe200000010ff */
[----:B------:R-:W-:Y:S01]  /*13ad0*/  VIADD R87, R221, UR42 ;  /* 0x0000002add577c36 */ /* 0x000fe20008000000 */
[----:B------:R-:W-:-:S02]  /*13ae0*/  SEL R43, R39, R38, P0 ;  /* 0x00000026272b7207 */ /* 0x000fc40000000000 */
[----:B------:R-:W-:Y:S02]  /*13af0*/  IADD3 R25, P5, R22, 0x4000, RZ ;  /* 0x0000400016197810 */ /* 0x000fe40007fbe0ff */
[----:B------:R-:W-:Y:S02]  /*13b00*/  SHF.R.U64 R26, R26, 0x3, RZ ;  /* 0x000000031a1a7819 */ /* 0x000fe400000012ff */
[----:B------:R-:W-:Y:S02]  /*13b10*/  F2FP.BF16.F32.PACK_AB R11, R116, R11 ;  /* 0x0000000b740b723e */ /* 0x000fe400000010ff */
[----:B------:R-:W-:Y:S02]  /*13b20*/  F2FP.BF16.F32.PACK_AB R10, R117, R10 ;  /* 0x0000000a750a723e */ /* 0x000fe400000010ff */
[----:B------:R-:W-:Y:S02]  /*13b30*/  SEL R38, R38, R39, P0 ;  /* 0x0000002726267207 */ /* 0x000fe40000000000 */
[----:B------:R-:W-:-:S02]  /*13b40*/  IADD3 R7, P2, R22, 0x20, RZ ;  /* 0x0000002016077810 */ /* 0x000fc40007f5e0ff */
[----:B------:R-:W-:Y:S02]  /*13b50*/  SEL R39, R35, R34, P0 ;  /* 0x0000002223277207 */ /* 0x000fe40000000000 */
[----:B------:R-:W-:Y:S02]  /*13b60*/  SEL R34, R34, R35, P0 ;  /* 0x0000002322227207 */ /* 0x000fe40000000000 */
[----:B------:R-:W-:Y:S02]  /*13b70*/  F2FP.BF16.F32.PACK_AB R45, R60, R45 ;  /* 0x0000002d3c2d723e */ /* 0x000fe400000010ff */
[----:B------:R-:W-:Y:S02]  /*13b80*/  SEL R35, R31, R30, P0 ;  /* 0x0000001e1f237207 */ /* 0x000fe40000000000 */
[----:B------:R-:W-:Y:S01]  /*13b90*/  SEL R62, R30, R31, P0 ;  /* 0x0000001f1e3e7207 */ /* 0x000fe20000000000 */
[----:B------:R-:W-:Y:S01]  /*13ba0*/  IMAD.X R31, RZ, RZ, R23, P2 ;  /* 0x000000ffff1f7224 */ /* 0x000fe200010e0617 */
[----:B------:R-:W-:-:S02]  /*13bb0*/  LOP3.LUT R24, R25, 0x380, RZ, 0xc0, !PT ;  /* 0x0000038019187812 */ /* 0x000fc400078ec0ff */
[----:B------:R-:W-:Y:S01]  /*13bc0*/  LOP3.LUT R26, R26, R27, RZ, 0x3c, !PT ;  /* 0x0000001b1a1a7212 */ /* 0x000fe200078e3cff */
[----:B------:R-:W-:Y:S01]  /*13bd0*/  IMAD.X R27, RZ, RZ, R23, P4 ;  /* 0x000000ffff1b7224 */ /* 0x000fe200020e0617 */
[----:B------:R-:W-:Y:S02]  /*13be0*/  SEL R67, R11, R10, P0 ;  /* 0x0000000a0b437207 */ /* 0x000fe40000000000 */
[----:B------:R-:W-:Y:S02]  /*13bf0*/  SEL R60, R10, R11, P0 ;  /* 0x0000000b0a3c7207 */ /* 0x000fe40000000000 */
[----:B------:R-:W-:Y:S02]  /*13c00*/  LOP3.LUT R30, R7, 0x380, RZ, 0xc0, !PT ;  /* 0x00000380071e7812 */ /* 0x000fe400078ec0ff */
[----:B------:R-:W-:Y:S02]  /*13c10*/  IADD3 R11, P4, R22, 0x8020, RZ ;  /* 0x00008020160b7810 */ /* 0x000fe40007f9e0ff */
[----:B------:R-:W-:-:S02]  /*13c20*/  F2FP.BF16.F32.PACK_AB R21, R102, R21 ;  /* 0x000000156615723e */ /* 0x000fc400000010ff */
[----:B------:R-:W-:Y:S02]  /*13c30*/  F2FP.BF16.F32.PACK_AB R20, R103, R20 ;  /* 0x000000146714723e */ /* 0x000fe400000010ff */
[----:B------:R-:W-:Y:S02]  /*13c40*/  SHF.R.U64 R24, R24, 0x3, RZ ;  /* 0x0000000318187819 */ /* 0x000fe400000012ff */
[----:B------:R-:W-:Y:S02]  /*13c50*/  SHF.R.U64 R30, R30, 0x3, RZ ;  /* 0x000000031e1e7819 */ /* 0x000fe400000012ff */
[----:B------:R-:W-:Y:S02]  /*13c60*/  LOP3.LUT R10, R11, 0x380, RZ, 0xc0, !PT ;  /* 0x000003800b0a7812 */ /* 0x000fe400078ec0ff */
[----:B------:R-:W-:Y:S02]  /*13c70*/  F2FP.BF16.F32.PACK_AB R36, R77, R36 ;  /* 0x000000244d24723e */ /* 0x000fe400000010ff */
[----:B------:R-:W-:-:S02]  /*13c80*/  SEL R77, R21, R20, P0 ;  /* 0x00000014154d7207 */ /* 0x000fc40000000000 */
[----:B------:R-:W-:Y:S02]  /*13c90*/  SEL R66, R20, R21, P0 ;  /* 0x0000001514427207 */ /* 0x000fe40000000000 */
[----:B------:R-:W-:Y:S01]  /*13ca0*/  LOP3.LUT R24, R24, R25, RZ, 0x3c, !PT ;  /* 0x0000001918187212 */ /* 0x000fe200078e3cff */
[----:B------:R-:W-:Y:S01]  /*13cb0*/  IMAD.X R25, RZ, RZ, R23, P5 ;  /* 0x000000ffff197224 */ /* 0x000fe200028e0617 */
[----:B------:R-:W-:Y:S02]  /*13cc0*/  LOP3.LUT R30, R30, R7, RZ, 0x3c, !PT ;  /* 0x000000071e1e7212 */ /* 0x000fe400078e3cff */
[----:B------:R-:W-:Y:S02]  /*13cd0*/  IADD3 R21, P6, R22, 0x4020, RZ ;  /* 0x0000402016157810 */ /* 0x000fe40007fde0ff */
[----:B------:R-:W-:Y:S02]  /*13ce0*/  SHF.R.U64 R10, R10, 0x3, RZ ;  /* 0x000000030a0a7819 */ /* 0x000fe400000012ff */
[----:B------:R-:W-:-:S02]  /*13cf0*/  IADD3 R7, P5, R22, 0x8040, RZ ;  /* 0x0000804016077810 */ /* 0x000fc40007fbe0ff */
[----:B------:R-:W-:Y:S02]  /*13d00*/  SHF.R.S32.HI R74, RZ, 0x1f, R3 ;  /* 0x0000001fff4a7819 */ /* 0x000fe40000011403 */
[----:B------:R-:W-:Y:S02]  /*13d10*/  LOP3.LUT R20, R21, 0x380, RZ, 0xc0, !PT ;  /* 0x0000038015147812 */ /* 0x000fe400078ec0ff */
[----:B------:R-:W-:Y:S02]  /*13d20*/  F2FP.BF16.F32.PACK_AB R15, R108, R15 ;  /* 0x0000000f6c0f723e */ /* 0x000fe400000010ff */
[----:B------:R-:W-:Y:S02]  /*13d30*/  F2FP.BF16.F32.PACK_AB R14, R109, R14 ;  /* 0x0000000e6d0e723e */ /* 0x000fe400000010ff */
[----:B------:R-:W-:Y:S02]  /*13d40*/  LOP3.LUT R10, R10, R11, RZ, 0x3c, !PT ;  /* 0x0000000b0a0a7212 */ /* 0x000fe400078e3cff */
[----:B------:R-:W-:-:S02]  /*13d50*/  LOP3.LUT R6, R7, 0x380, RZ, 0xc0, !PT ;  /* 0x0000038007067812 */ /* 0x000fc400078ec0ff */
[----:B------:R-:W-:Y:S02]  /*13d60*/  IADD3 R19, P1, R22, 0x4040, RZ ;  /* 0x0000404016137810 */ /* 0x000fe40007f3e0ff */
[----:B------:R-:W-:Y:S02]  /*13d70*/  LEA.HI R11, R74, R3, RZ, 0x7 ;  /* 0x000000034a0b7211 */ /* 0x000fe400078f38ff */
[----:B------:R-:W-:Y:S02]  /*13d80*/  SHF.R.U64 R20, R20, 0x3, RZ ;  /* 0x0000000314147819 */ /* 0x000fe400000012ff */
[----:B------:R-:W-:Y:S02]  /*13d90*/  F2FP.BF16.F32.PACK_AB R37, R76, R37 ;  /* 0x000000254c25723e */ /* 0x000fe400000010ff */
[----:B------:R-:W-:Y:S02]  /*13da0*/  SEL R65, R15, R14, P0 ;  /* 0x0000000e0f417207 */ /* 0x000fe40000000000 */
[----:B------:R-:W-:-:S02]  /*13db0*/  SEL R58, R14, R15, P0 ;  /* 0x0000000f0e3a7207 */ /* 0x000fc40000000000 */
[----:B------:R-:W-:Y:S02]  /*13dc0*/  SHF.R.U64 R6, R6, 0x3, RZ ;  /* 0x0000000306067819 */ /* 0x000fe400000012ff */
[----:B------:R-:W-:Y:S02]  /*13dd0*/  IADD3 R15, P2, R22, 0x4060, RZ ;  /* 0x00004060160f7810 */ /* 0x000fe40007f5e0ff */
[----:B------:R-:W-:Y:S02]  /*13de0*/  LOP3.LUT R18, R19, 0x380, RZ, 0xc0, !PT ;  /* 0x0000038013127812 */ /* 0x000fe400078ec0ff */
[----:B------:R-:W-:Y:S01]  /*13df0*/  LOP3.LUT R76, R11, 0xffffff80, RZ, 0xc0, !PT ;  /* 0xffffff800b4c7812 */ /* 0x000fe200078ec0ff */
[--C-:B------:R-:W-:Y:S01]  /*13e00*/  IMAD.X R11, RZ, RZ, R23.reuse, P4 ;  /* 0x000000ffff0b7224 */ /* 0x100fe200020e0617 */
[----:B------:R-:W-:Y:S01]  /*13e10*/  LOP3.LUT R20, R20, R21, RZ, 0x3c, !PT ;  /* 0x0000001514147212 */ /* 0x000fe200078e3cff */
[--C-:B------:R-:W-:Y:S01]  /*13e20*/  IMAD.X R21, RZ, RZ, R23.reuse, P6 ;  /* 0x000000ffff157224 */ /* 0x100fe200030e0617 */
[----:B------:R-:W-:Y:S01]  /*13e30*/  LOP3.LUT R6, R6, R7, RZ, 0x3c, !PT ;  /* 0x0000000706067212 */ /* 0x000fe200078e3cff */
[----:B------:R-:W-:Y:S01]  /*13e40*/  IMAD.X R7, RZ, RZ, R23, P5 ;  /* 0x000000ffff077224 */ /* 0x000fe200028e0617 */
[----:B------:R-:W-:Y:S01]  /*13e50*/  LOP3.LUT R14, R15, 0x380, RZ, 0xc0, !PT ;  /* 0x000003800f0e7812 */ /* 0x000fe200078ec0ff */
[----:B------:R-:W-:Y:S01]  /*13e60*/  IMAD.IADD R76, R3, 0x1, -R76 ;  /* 0x00000001034c7824 */ /* 0x000fe200078e0a4c */
[----:B------:R-:W-:-:S02]  /*13e70*/  SHF.R.U64 R18, R18, 0x3, RZ ;  /* 0x0000000312127819 */ /* 0x000fc400000012ff */
[----:B------:R-:W-:Y:S02]  /*13e80*/  SHF.R.U64 R14, R14, 0x3, RZ ;  /* 0x000000030e0e7819 */ /* 0x000fe400000012ff */
[----:B------:R-:W-:Y:S01]  /*13e90*/  LOP3.LUT R18, R18, R19, RZ, 0x3c, !PT ;  /* 0x0000001312127212 */ /* 0x000fe200078e3cff */
[----:B------:R-:W-:Y:S01]  /*13ea0*/  IMAD.X R19, RZ, RZ, R23, P1 ;  /* 0x000000ffff137224 */ /* 0x000fe200008e0617 */
[----:B------:R-:W-:Y:S01]  /*13eb0*/  LEA.HI R90, R74, R3, RZ, 0x5 ;  /* 0x000000034a5a7211 */ /* 0x000fe200078f28ff */
[----:B------:R-:W-:Y:S01]  /*13ec0*/  VIADD R3, R87, 0x8 ;  /* 0x0000000857037836 */ /* 0x000fe20000000000 */
[----:B------:R-:W-:Y:S02]  /*13ed0*/  MOV R82, R20 ;  /* 0x0000001400527202 */ /* 0x000fe40000000f00 */
[----:B------:R-:W-:Y:S02]  /*13ee0*/  F2FP.BF16.F32.PACK_AB R89, R89, R96 ;  /* 0x000000605959723e */ /* 0x000fe400000010ff */
[----:B------:R-:W-:-:S02]  /*13ef0*/  F2FP.BF16.F32.PACK_AB R88, R81, R88 ;  /* 0x000000585158723e */ /* 0x000fc400000010ff */
[----:B------:R-:W-:Y:S01]  /*13f00*/  MOV R21, R6 ;  /* 0x0000000600157202 */ /* 0x000fe20000000f00 */
[----:B------:R-:W-:Y:S01]  /*13f10*/  IMAD.U32 R7, RZ, RZ, UR9 ;  /* 0x00000009ff077e24 */ /* 0x000fe2000f8e00ff */
[----:B------:R-:W-:Y:S01]  /*13f20*/  LOP3.LUT P1, RZ, R76, 0x3, RZ, 0xc0, !PT ;  /* 0x000000034cff7812 */ /* 0x000fe2000782c0ff */
[----:B------:R-:W-:Y:S01]  /*13f30*/  IMAD.U32 R7, RZ, RZ, UR5 ;  /* 0x00000005ff077e24 */ /* 0x000fe2000f8e00ff */
[----:B------:R-:W-:Y:S01]  /*13f40*/  F2FP.BF16.F32.PACK_AB R40, R69, R40 ;  /* 0x000000284528723e */ /* 0x000fe200000010ff */
[----:B------:R-:W-:Y:S01]  /*13f50*/  ULDC UR5, c[0x0][0xa88] ;  /* 0x0002a20000057ab9 */ /* 0x000fe20000000800 */
[----:B------:R-:W-:Y:S01]  /*13f60*/  LOP3.LUT R14, R14, R15, RZ, 0x3c, !PT ;  /* 0x0000000f0e0e7212 */ /* 0x000fe200078e3cff */
[----:B------:R-:W-:Y:S01]  /*13f70*/  IMAD.X R15, RZ, RZ, R23, P2 ;  /* 0x000000ffff0f7224 */ /* 0x000fe200010e0617 */
[----:B------:R-:W-:Y:S01]  /*13f80*/  SEL R69, R89, R88, P0 ;  /* 0x0000005859457207 */ /* 0x000fe20000000000 */
[----:B------:R-:W-:Y:S01]  /*13f90*/  IMAD.U32 R6, RZ, RZ, UR8 ;  /* 0x00000008ff067e24 */ /* 0x000fe2000f8e00ff */
[----:B------:R-:W-:-:S02]  /*13fa0*/  SEL R88, R88, R89, P0 ;  /* 0x0000005958587207 */ /* 0x000fc40000000000 */
[----:B------:R-:W-:Y:S02]  /*13fb0*/  ISETP.GE.OR P2, PT, R3, UR5, P1 ;  /* 0x0000000503007c0c */ /* 0x000fe40008f46670 */
[----:B------:R-:W-:Y:S02]  /*13fc0*/  F2FP.BF16.F32.PACK_AB R9, R118, R9 ;  /* 0x000000097609723e */ /* 0x000fe400000010ff */
[----:B------:R-:W-:Y:S02]  /*13fd0*/  F2FP.BF16.F32.PACK_AB R8, R119, R8 ;  /* 0x000000087708723e */ /* 0x000fe400000010ff */
[----:B------:R-:W-:Y:S02]  /*13fe0*/  F2FP.BF16.F32.PACK_AB R29, R92, R29 ;  /* 0x0000001d5c1d723e */ /* 0x000fe400000010ff */
[----:B------:R-:W-:Y:S02]  /*13ff0*/  SEL R81, R9, R8, P0 ;  /* 0x0000000809517207 */ /* 0x000fe40000000000 */
[----:B------:R-:W-:-:S02]  /*14000*/  SEL R70, R8, R9, P0 ;  /* 0x0000000908467207 */ /* 0x000fc40000000000 */
[----:B------:R-:W-:Y:S02]  /*14010*/  F2FP.BF16.F32.PACK_AB R28, R93, R28 ;  /* 0x0000001c5d1c723e */ /* 0x000fe400000010ff */
[----:B------:R-:W-:Y:S02]  /*14020*/  IADD3 R9, P6, R22, 0x8060, RZ ;  /* 0x0000806016097810 */ /* 0x000fe40007fde0ff */
[----:B------:R-:W-:Y:S02]  /*14030*/  F2FP.BF16.F32.PACK_AB R130, R130, R133 ;  /* 0x000000858282723e */ /* 0x000fe400000010ff */
[----:B------:R-:W-:Y:S02]  /*14040*/  F2FP.BF16.F32.PACK_AB R131, R128, R131 ;  /* 0x000000838083723e */ /* 0x000fe400000010ff */
[----:B------:R-:W-:Y:S02]  /*14050*/  F2FP.BF16.F32.PACK_AB R126, R126, R129 ;  /* 0x000000817e7e723e */ /* 0x000fe400000010ff */
[----:B------:R-:W-:-:S02]  /*14060*/  F2FP.BF16.F32.PACK_AB R127, R124, R127 ;  /* 0x0000007f7c7f723e */ /* 0x000fc400000010ff */
[----:B------:R-:W-:Y:S02]  /*14070*/  F2FP.BF16.F32.PACK_AB R44, R61, R44 ;  /* 0x0000002c3d2c723e */ /* 0x000fe400000010ff */
[----:B------:R-:W-:Y:S02]  /*14080*/  SEL R61, R29, R28, P0 ;  /* 0x0000001c1d3d7207 */ /* 0x000fe40000000000 */
[----:B------:R-:W-:Y:S02]  /*14090*/  SEL R50, R28, R29, P0 ;  /* 0x0000001d1c327207 */ /* 0x000fe40000000000 */
[----:B------:R-:W-:Y:S02]  /*140a0*/  LOP3.LUT R8, R9, 0x380, RZ, 0xc0, !PT ;  /* 0x0000038009087812 */ /* 0x000fe400078ec0ff */
[----:B------:R-:W-:Y:S02]  /*140b0*/  IADD3 R29, P3, R22, 0x40, RZ ;  /* 0x00000040161d7810 */ /* 0x000fe40007f7e0ff */
[----:B------:R-:W-:-:S02]  /*140c0*/  F2FP.BF16.F32.PACK_AB R52, R52, R121 ;  /* 0x000000793434723e */ /* 0x000fc400000010ff */
[----:B------:R-:W-:Y:S02]  /*140d0*/  F2FP.BF16.F32.PACK_AB R53, R53, R48 ;  /* 0x000000303535723e */ /* 0x000fe400000010ff */
[----:B------:R-:W-:Y:S02]  /*140e0*/  SEL R49, R130, R131, P0 ;  /* 0x0000008382317207 */ /* 0x000fe40000000000 */
[----:B------:R-:W-:Y:S02]  /*140f0*/  SEL R130, R131, R130, P0 ;  /* 0x0000008283827207 */ /* 0x000fe40000000000 */
[----:B------:R-:W-:Y:S02]  /*14100*/  SEL R51, R126, R127, P0 ;  /* 0x0000007f7e337207 */ /* 0x000fe40000000000 */
[----:B------:R-:W-:Y:S02]  /*14110*/  F2FP.BF16.F32.PACK_AB R122, R122, R125 ;  /* 0x0000007d7a7a723e */ /* 0x000fe400000010ff */
[----:B------:R-:W-:-:S02]  /*14120*/  F2FP.BF16.F32.PACK_AB R123, R120, R123 ;  /* 0x0000007b787b723e */ /* 0x000fc400000010ff */
[----:B------:R-:W-:Y:S02]  /*14130*/  SEL R126, R127, R126, P0 ;  /* 0x0000007e7f7e7207 */ /* 0x000fe40000000000 */
[----:B------:R-:W-:Y:S02]  /*14140*/  SHF.R.U64 R8, R8, 0x3, RZ ;  /* 0x0000000308087819 */ /* 0x000fe400000012ff */
[----:B------:R-:W-:Y:S02]  /*14150*/  LOP3.LUT R28, R29, 0x380, RZ, 0xc0, !PT ;  /* 0x000003801d1c7812 */ /* 0x000fe400078ec0ff */
[----:B------:R-:W-:Y:S02]  /*14160*/  F2FP.BF16.F32.PACK_AB R41, R68, R41 ;  /* 0x000000294429723e */ /* 0x000fe400000010ff */
[----:B------:R-:W-:Y:S02]  /*14170*/  SEL R59, R52, R53, P0 ;  /* 0x00000035343b7207 */ /* 0x000fe40000000000 */
[----:B------:R-:W-:-:S02]  /*14180*/  SEL R52, R53, R52, P0 ;  /* 0x0000003435347207 */ /* 0x000fc40000000000 */
[----:B------:R-:W-:Y:S02]  /*14190*/  SEL R55, R122, R123, P0 ;  /* 0x0000007b7a377207 */ /* 0x000fe40000000000 */
[----:B------:R-:W-:Y:S02]  /*141a0*/  SEL R53, R45, R44, P0 ;  /* 0x0000002c2d357207 */ /* 0x000fe40000000000 */
[----:B------:R-:W-:Y:S01]  /*141b0*/  LOP3.LUT R8, R8, R9, RZ, 0x3c, !PT ;  /* 0x0000000908087212 */ /* 0x000fe200078e3cff */
[----:B------:R-:W-:Y:S01]  /*141c0*/  IMAD.X R9, RZ, RZ, R23, P6 ;  /* 0x000000ffff097224 */ /* 0x000fe200030e0617 */
[----:B------:R-:W-:Y:S02]  /*141d0*/  SEL R122, R123, R122, P0 ;  /* 0x0000007a7b7a7207 */ /* 0x000fe40000000000 */
[----:B------:R-:W-:Y:S02]  /*141e0*/  SEL R44, R44, R45, P0 ;  /* 0x0000002d2c2c7207 */ /* 0x000fe40000000000 */
[----:B------:R-:W-:-:S02]  /*141f0*/  SHF.R.U64 R28, R28, 0x3, RZ ;  /* 0x000000031c1c7819 */ /* 0x000fc400000012ff */
[----:B------:R-:W-:Y:S02]  /*14200*/  F2FP.BF16.F32.PACK_AB R33, R84, R33 ;  /* 0x000000215421723e */ /* 0x000fe400000010ff */
[----:B------:R-:W-:Y:S02]  /*14210*/  F2FP.BF16.F32.PACK_AB R32, R85, R32 ;  /* 0x000000205520723e */ /* 0x000fe400000010ff */
[----:B------:R-:W-:Y:S02]  /*14220*/  F2FP.BF16.F32.PACK_AB R13, R110, R13 ;  /* 0x0000000d6e0d723e */ /* 0x000fe400000010ff */
        /* <DEDUP_REMOVED lines=9> */
[----:B------:R-:W-:-:S02]  /*142c0*/  SEL R68, R12, R13, P0 ;  /* 0x0000000d0c447207 */ /* 0x000fc40000000000 */
[----:B------:R-:W-:Y:S02]  /*142d0*/  MOV R74, R10 ;  /* 0x0000000a004a7202 */ /* 0x000fe40000000f00 */
[----:B------:R-:W-:Y:S02]  /*142e0*/  MOV R20, R8 ;  /* 0x0000000800147202 */ /* 0x000fe40000000f00 */
[----:B------:R-:W-:Y:S02]  /*142f0*/  SEL R48, R32, R33, P0 ;  /* 0x0000002120307207 */ /* 0x000fe40000000000 */
[C---:B------:R-:W-:Y:S02]  /*14300*/  IADD3 R13, P3, R22.reuse, 0x8000, RZ ;  /* 0x00008000160d7810 */ /* 0x040fe40007f7e0ff */
[----:B------:R-:W-:Y:S02]  /*14310*/  LOP3.LUT R33, R22, 0x380, RZ, 0xc0, !PT ;  /* 0x0000038016217812 */ /* 0x000fe400078ec0ff */
[----:B------:R-:W-:-:S02]  /*14320*/  LOP3.LUT R12, R13, 0x380, RZ, 0xc0, !PT ;  /* 0x000003800d0c7812 */ /* 0x000fc400078ec0ff */
[----:B------:R-:W-:Y:S02]  /*14330*/  MOV R80, R18 ;  /* 0x0000001200507202 */ /* 0x000fe40000000f00 */
[----:B------:R-:W-:Y:S01]  /*14340*/  SHF.R.U64 R12, R12, 0x3, RZ ;  /* 0x000000030c0c7819 */ /* 0x000fe200000012ff */
[----:B--2---:R-:W-:Y:S01]  /*14350*/  SHFL.IDX PT, R69, R69, R0, 0x1c1f ;  /* 0x001c1f0045457589 */ /* 0x004fe200000e0000 */
[----:B------:R-:W-:Y:S02]  /*14360*/  LOP3.LUT R3, R0, 0x2, RZ, 0x3c, !PT ;  /* 0x0000000200037812 */ /* 0x000fe400078e3cff */
[----:B------:R-:W-:Y:S01]  /*14370*/  SHF.R.U64 R33, R33, 0x3, RZ ;  /* 0x0000000321217819 */ /* 0x000fe200000012ff */
[----:B------:R-:W-:Y:S01]  /*14380*/  SHFL.IDX PT, R49, R49, R0, 0x1c1f ;  /* 0x001c1f0031317589 */ /* 0x000fe200000e0000 */
[----:B------:R-:W-:Y:S01]  /*14390*/  LOP3.LUT R12, R12, R13, RZ, 0x3c, !PT ;  /* 0x0000000d0c0c7212 */ /* 0x000fe200078e3cff */
[--C-:B------:R-:W-:Y:S01]  /*143a0*/  IMAD.X R13, RZ, RZ, R23.reuse, P3 ;  /* 0x000000ffff0d7224 */ /* 0x100fe200018e0617 */
[----:B------:R-:W-:Y:S01]  /*143b0*/  LOP3.LUT R32, R33, R22, RZ, 0x3c, !PT ;  /* 0x0000001621207212 */ /* 0x000fe200078e3cff */
[----:B------:R-:W1:Y:S01]  /*143c0*/  SHFL.IDX PT, R88, R88, R3, 0x1c1f ;  /* 0x001c1f0358587589 */ /* 0x000e6200000e0000 */
[----:B------:R-:W-:Y:S01]  /*143d0*/  IMAD.MOV.U32 R33, RZ, RZ, R23 ;  /* 0x000000ffff217224 */ /* 0x000fe200078e0017 */
[----:B------:R-:W-:-:S02]  /*143e0*/  MOV R78, R14 ;  /* 0x0000000e004e7202 */ /* 0x000fc40000000f00 */
[----:B------:R-:W2:Y:S01]  /*143f0*/  SHFL.IDX PT, R130, R130, R3, 0x1c1f ;  /* 0x001c1f0382827589 */ /* 0x000ea200000e0000 */
[----:B------:R-:W-:Y:S02]  /*14400*/  MOV R76, R12 ;  /* 0x0000000c004c7202 */ /* 0x000fe40000000f00 */
[----:B------:R-:W-:Y:S01]  /*14410*/  MOV R86, R32 ;  /* 0x0000002000567202 */ /* 0x000fe20000000f00 */
[----:B------:R-:W-:Y:S01]  /*14420*/  SHFL.IDX PT, R51, R51, R0, 0x1c1f ;  /* 0x001c1f0033337589 */ /* 0x000fe200000e0000 */
[----:B------:R-:W-:Y:S02]  /*14430*/  MOV R33, R30 ;  /* 0x0000001e00217202 */ /* 0x000fe40000000f00 */
[----:B------:R-:W-:Y:S01]  /*14440*/  MOV R84, R26 ;  /* 0x0000001a00547202 */ /* 0x000fe20000000f00 */
[----:B------:R-:W3:Y:S01]  /*14450*/  SHFL.IDX PT, R126, R126, R3, 0x1c1f ;  /* 0x001c1f037e7e7589 */ /* 0x000ee200000e0000 */
[----:B------:R-:W-:Y:S02]  /*14460*/  MOV R83, R24 ;  /* 0x0000001800537202 */ /* 0x000fe40000000f00 */
[----:B------:R-:W-:Y:S01]  /*14470*/  MOV R85, R28 ;  /* 0x0000001c00557202 */ /* 0x000fe20000000f00 */
[----:B------:R-:W-:Y:S01]  /*14480*/  SHFL.IDX PT, R71, R71, R0, 0x1c1f ;  /* 0x001c1f0047477589 */ /* 0x000fe200000e0000 */
[----:B------:R-:W-:-:S02]  /*14490*/  SHF.R.S32.HI R90, RZ, 0x5, R90 ;  /* 0x00000005ff5a7819 */ /* 0x000fc4000001145a */
[----:B------:R-:W-:Y:S01]  /*144a0*/  ISETP.GE.OR P1, PT, R87, UR5, P1 ;  /* 0x0000000557007c0c */ /* 0x000fe20008f26670 */
[----:B------:R-:W4:Y:S04]  /*144b0*/  SHFL.IDX PT, R72, R72, R3, 0x1c1f ;  /* 0x001c1f0348487589 */ /* 0x000f2800000e0000 */
[----:B------:R-:W-:Y:S01]  /*144c0*/  SHFL.IDX PT, R55, R55, R0, 0x1c1f ;  /* 0x001c1f0037377589 */ /* 0x000fe200000e0000 */
[----:B-1----:R-:W-:Y:S02]  /*144d0*/  SEL R9, R69, R88, P0 ;  /* 0x0000005845097207 */ /* 0x002fe40000000000 */
[----:B------:R-:W-:Y:S01]  /*144e0*/  SEL R11, R88, R69, P0 ;  /* 0x00000045580b7207 */ /* 0x000fe20000000000 */
[----:B------:R-:W-:Y:S01]  /*144f0*/  SHFL.IDX PT, R73, R73, R0, 0x1c1f ;  /* 0x001c1f0049497589 */ /* 0x000fe200000e0000 */
[----:B------:R-:W1:Y:S01]  /*14500*/  LDC.64 R88, c[0x0][0xb78] ;  /* 0x0002de00ff587b82 */ /* 0x000e620000000a00 */
[----:B--2---:R-:W-:-:S02]  /*14510*/  SEL R8, R49, R130, P0 ;  /* 0x0000008231087207 */ /* 0x004fc40000000000 */
[----:B------:R-:W2:Y:S01]  /*14520*/  SHFL.IDX PT, R122, R122, R3, 0x1c1f ;  /* 0x001c1f037a7a7589 */ /* 0x000ea200000e0000 */
[----:B------:R-:W-:-:S04]  /*14530*/  SEL R10, R130, R49, P0 ;  /* 0x00000031820a7207 */ /* 0x000fc80000000000 */
[----:B------:R-:W-:Y:S01]  /*14540*/  BAR.SYNC.DEFER_BLOCKING 0x1, 0x100 ;  /* 0x0044000000007b1d */ /* 0x000fe20000010000 */
[----:B---3--:R-:W-:Y:S02]  /*14550*/  SEL R12, R51, R126, P0 ;  /* 0x0000007e330c7207 */ /* 0x008fe40000000000 */
[----:B------:R-:W-:-:S03]  /*14560*/  SEL R14, R126, R51, P0 ;  /* 0x000000337e0e7207 */ /* 0x000fc60000000000 */
[----:B------:R-:W3:Y:S01]  /*14570*/  SHFL.IDX PT, R56, R56, R3, 0x1c1f ;  /* 0x001c1f0338387589 */ /* 0x000ee200000e0000 */
[----:B----4-:R-:W-:Y:S02]  /*14580*/  SEL R13, R71, R72, P0 ;  /* 0x00000048470d7207 */ /* 0x010fe40000000000 */
[----:B------:R-:W-:Y:S01]  /*14590*/  SEL R15, R72, R71, P0 ;  /* 0x00000047480f7207 */ /* 0x000fe20000000000 */
[----:B------:R-:W-:Y:S04]  /*145a0*/  SHFL.IDX PT, R59, R59, R0, 0x1c1f ;  /* 0x001c1f003b3b7589 */ /* 0x000fe800000e0000 */
[----:B------:R-:W-:Y:S01]  /*145b0*/  SHFL.IDX PT, R57, R57, R0, 0x1c1f ;  /* 0x001c1f0039397589 */ /* 0x000fe200000e0000 */
[----:B-1----:R-:W-:-:S03]  /*145c0*/  IMAD.WIDE.U32 R6, R88, UR44, R6 ;  /* 0x0000002c58067c25 */ /* 0x002fc6000f8e0006 */
[----:B------:R-:W1:Y:S01]  /*145d0*/  SHFL.IDX PT, R52, R52, R3, 0x1c1f ;  /* 0x001c1f0334347589 */ /* 0x000e6200000e0000 */
[----:B--2---:R-:W-:Y:S02]  /*145e0*/  SEL R24, R55, R122, P0 ;  /* 0x0000007a37187207 */ /* 0x004fe40000000000 */
[----:B------:R-:W-:Y:S01]  /*145f0*/  SEL R26, R122, R55, P0 ;  /* 0x000000377a1a7207 */ /* 0x000fe20000000000 */
[----:B------:R-:W2:Y:S04]  /*14600*/  SHFL.IDX PT, R46, R46, R3, 0x1c1f ;  /* 0x001c1f032e2e7589 */ /* 0x000ea800000e0000 */
[----:B------:R-:W-:Y:S04]  /*14610*/  SHFL.IDX PT, R53, R53, R0, 0x1c1f ;  /* 0x001c1f0035357589 */ /* 0x000fe800000e0000 */
[----:B------:R-:W-:Y:S01]  /*14620*/  SHFL.IDX PT, R47, R47, R0, 0x1c1f ;  /* 0x001c1f002f2f7589 */ /* 0x000fe200000e0000 */
[----:B---3--:R-:W-:-:S02]  /*14630*/  SEL R25, R73, R56, P0 ;  /* 0x0000003849197207 */ /* 0x008fc40000000000 */
[----:B------:R-:W-:Y:S01]  /*14640*/  SEL R27, R56, R73, P0 ;  /* 0x00000049381b7207 */ /* 0x000fe20000000000 */
[----:B------:R-:W-:Y:S04]  /*14650*/  SHFL.IDX PT, R43, R43, R0, 0x1c1f ;  /* 0x001c1f002b2b7589 */ /* 0x000fe800000e0000 */
[----:B------:R-:W3:Y:S04]  /*14660*/  SHFL.IDX PT, R44, R44, R3, 0x1c1f ;  /* 0x001c1f032c2c7589 */ /* 0x000ee800000e0000 */
[----:B------:R-:W4:Y:S01]  /*14670*/  SHFL.IDX PT, R42, R42, R3, 0x1c1f ;  /* 0x001c1f032a2a7589 */ /* 0x000f2200000e0000 */
[----:B-1----:R-:W-:-:S02]  /*14680*/  SEL R28, R59, R52, P0 ;  /* 0x000000343b1c7207 */ /* 0x002fc40000000000 */
[----:B------:R-:W-:Y:S01]  /*14690*/  SEL R30, R52, R59, P0 ;  /* 0x0000003b341e7207 */ /* 0x000fe20000000000 */
[----:B------:R-:W-:Y:S01]  /*146a0*/  SHFL.IDX PT, R38, R38, R3, 0x1c1f ;  /* 0x001c1f0326267589 */ /* 0x000fe200000e0000 */
[----:B--2---:R-:W-:Y:S02]  /*146b0*/  SEL R29, R57, R46, P0 ;  /* 0x0000002e391d7207 */ /* 0x004fe40000000000 */
[----:B------:R-:W-:Y:S01]  /*146c0*/  SEL R31, R46, R57, P0 ;  /* 0x000000392e1f7207 */ /* 0x000fe20000000000 */
[----:B------:R-:W-:Y:S04]  /*146d0*/  SHFL.IDX PT, R45, R45, R0, 0x1c1f ;  /* 0x001c1f002d2d7589 */ /* 0x000fe800000e0000 */
[----:B------:R-:W-:Y:S04]  /*146e0*/  SHFL.IDX PT, R41, R41, R0, 0x1c1f ;  /* 0x001c1f0029297589 */ /* 0x000fe800000e0000 */
[----:B------:R-:W-:Y:S04]  /*146f0*/  SHFL.IDX PT, R37, R37, R0, 0x1c1f ;  /* 0x001c1f0025257589 */ /* 0x000fe800000e0000 */
[----:B------:R-:W-:Y:S01]  /*14700*/  SHFL.IDX PT, R61, R61, R0, 0x1c1f ;  /* 0x001c1f003d3d7589 */ /* 0x000fe200000e0000 */
[----:B---3--:R-:W-:-:S03]  /*14710*/  SEL R32, R53, R44, P0 ;  /* 0x0000002c35207207 */ /* 0x008fc60000000000 */
[----:B------:R-:W-:Y:S04]  /*14720*/  SHFL.IDX PT, R63, R63, R0, 0x1c1f ;  /* 0x001c1f003f3f7589 */ /* 0x000fe800000e0000 */
[----:B------:R-:W-:Y:S04]  /*14730*/  SHFL.IDX PT, R65, R65, R0, 0x1c1f ;  /* 0x001c1f0041417589 */ /* 0x000fe800000e0000 */
[----:B------:R-:W-:Y:S04]  /*14740*/  SHFL.IDX PT, R67, R67, R0, 0x1c1f ;  /* 0x001c1f0043437589 */ /* 0x000fe800000e0000 */
[----:B------:R-:W-:Y:S04]  /*14750*/  SHFL.IDX PT, R39, R39, R0, 0x1c1f ;  /* 0x001c1f0027277589 */ /* 0x000fe800000e0000 */
[----:B------:R4:W-:Y:S04]  /*14760*/  SHFL.IDX PT, R18, R35, R0, 0x1c1f ;  /* 0x001c1f0023127589 */ /* 0x0009e800000e0000 */
[----:B------:R-:W-:Y:S04]  /*14770*/  SHFL.IDX PT, R75, R75, R0, 0x1c1f ;  /* 0x001c1f004b4b7589 */ /* 0x000fe800000e0000 */
[----:B------:R-:W-:Y:S01]  /*14780*/  SHFL.IDX PT, R77, R77, R0, 0x1c1f ;  /* 0x001c1f004d4d7589 */ /* 0x000fe200000e0000 */
[----:B----4-:R-:W-:-:S03]  /*14790*/  SEL R35, R42, R47, P0 ;  /* 0x0000002f2a237207 */ /* 0x010fc60000000000 */
        /* <DEDUP_REMOVED lines=8> */
[----:B-1----:R-:W-:-:S03]  /*14820*/  SEL R34, R44, R53, P0 ;  /* 0x000000352c227207 */ /* 0x002fc60000000000 */
[----:B------:R-:W1:Y:S04]  /*14830*/  SHFL.IDX PT, R54, R54, R3, 0x1c1f ;  /* 0x001c1f0336367589 */ /* 0x000e6800000e0000 */
[----:B------:R-:W2:Y:S04]  /*14840*/  SHFL.IDX PT, R64, R64, R3, 0x1c1f ;  /* 0x001c1f0340407589 */ /* 0x000ea800000e0000 */
[----:B------:R-:W3:Y:S04]  /*14850*/  SHFL.IDX PT, R58, R58, R3, 0x1c1f ;  /* 0x001c1f033a3a7589 */ /* 0x000ee800000e0000 */
[----:B------:R-:W4:Y:S04]  /*14860*/  SHFL.IDX PT, R66, R66, R3, 0x1c1f ;  /* 0x001c1f0342427589 */ /* 0x000f2800000e0000 */
[----:B------:R-:W5:Y:S04]  /*14870*/  SHFL.IDX PT, R68, R68, R3, 0x1c1f ;  /* 0x001c1f0344447589 */ /* 0x000f6800000e0000 */
[----:B------:R-:W-:Y:S04]  /*14880*/  SHFL.IDX PT, R60, R60, R3, 0x1c1f ;  /* 0x001c1f033c3c7589 */ /* 0x000fe800000e0000 */
[----:B------:R-:W5:Y:S01]  /*14890*/  SHFL.IDX PT, R70, R70, R3, 0x1c1f ;  /* 0x001c1f0346467589 */ /* 0x000f6200000e0000 */
[----:B-1----:R-:W-:-:S02]  /*148a0*/  SEL R52, R63, R54, P0 ;  /* 0x000000363f347207 */ /* 0x002fc40000000000 */
[----:B------:R-:W-:Y:S01]  /*148b0*/  SEL R54, R54, R63, P0 ;  /* 0x0000003f36367207 */ /* 0x000fe20000000000 */
[----:B------:R1:W-:Y:S01]  /*148c0*/  STSM.16.M88.4 [R86], R8 ;  /* 0x0000000856007844 */ /* 0x0003e20000000200 */
[----:B--2---:R-:W-:Y:S02]  /*148d0*/  SEL R49, R75, R64, P0 ;  /* 0x000000404b317207 */ /* 0x004fe40000000000 */
[----:B------:R-:W-:Y:S01]  /*148e0*/  SEL R51, R64, R75, P0 ;  /* 0x0000004b40337207 */ /* 0x000fe20000000000 */
[----:B------:R2:W-:Y:S01]  /*148f0*/  STSM.16.M88.4 [R33], R12 ;  /* 0x0000000c21007844 */ /* 0x0005e20000000200 */
[----:B---3--:R-:W-:Y:S02]  /*14900*/  SEL R56, R65, R58, P0 ;  /* 0x0000003a41387207 */ /* 0x008fe40000000000 */
[----:B------:R-:W-:Y:S01]  /*14910*/  SEL R58, R58, R65, P0 ;  /* 0x000000413a3a7207 */ /* 0x000fe20000000000 */
[----:B------:R3:W-:Y:S01]  /*14920*/  STSM.16.M88.4 [R85], R24 ;  /* 0x0000001855007844 */ /* 0x0007e20000000200 */
[----:B----4-:R-:W-:-:S02]  /*14930*/  SEL R53, R77, R66, P0 ;  /* 0x000000424d357207 */ /* 0x010fc40000000000 */
[----:B------:R-:W-:Y:S01]  /*14940*/  SEL R55, R66, R77, P0 ;  /* 0x0000004d42377207 */ /* 0x000fe20000000000 */
[----:B------:R-:W-:Y:S01]  /*14950*/  STSM.16.M88.4 [R84], R28 ;  /* 0x0000001c54007844 */ /* 0x000fe20000000200 */
[----:B-----5:R-:W-:Y:S02]  /*14960*/  SEL R57, R79, R68, P0 ;  /* 0x000000444f397207 */ /* 0x020fe40000000000 */
[----:B------:R-:W-:Y:S02]  /*14970*/  SEL R59, R68, R79, P0 ;  /* 0x0000004f443b7207 */ /* 0x000fe40000000000 */
[----:B-1----:R-:W-:Y:S02]  /*14980*/  SEL R9, R43, R38, P0 ;  /* 0x000000262b097207 */ /* 0x002fe40000000000 */
[----:B------:R-:W-:Y:S01]  /*14990*/  SEL R11, R38, R43, P0 ;  /* 0x0000002b260b7207 */ /* 0x000fe20000000000 */
[----:B--2---:R-:W-:Y:S01]  /*149a0*/  IMAD R12, R88, UR6, RZ ;  /* 0x00000006580c7c24 */ /* 0x004fe2000f8e02ff */
[----:B------:R-:W-:Y:S01]  /*149b0*/  SEL R33, R47, R42, P0 ;  /* 0x0000002a2f217207 */ /* 0x000fe20000000000 */
[----:B------:R-:W-:Y:S01]  /*149c0*/  ULDC.64 UR6, c[0x0][0xb40] ;  /* 0x0002d00000067ab9 */ /* 0x000fe20000000a00 */
[----:B------:R-:W-:Y:S01]  /*149d0*/  SEL R8, R45, R40, P0 ;  /* 0x000000282d087207 */ /* 0x000fe20000000000 */
[----:B------:R-:W-:Y:S01]  /*149e0*/  IMAD R38, R89, UR44, R12 ;  /* 0x0000002c59267c24 */ /* 0x000fe2000f8e020c */
[----:B------:R-:W-:Y:S01]  /*149f0*/  SEL R10, R40, R45, P0 ;  /* 0x0000002d280a7207 */ /* 0x000fe20000000000 */
[----:B------:R-:W-:Y:S01]  /*14a00*/  STSM.16.M88.4 [R83], R32 ;  /* 0x0000002053007844 */ /* 0x000fe20000000200 */
[----:B------:R-:W-:-:S02]  /*14a10*/  SEL R12, R41, R36, P0 ;  /* 0x00000024290c7207 */ /* 0x000fc40000000000 */
[----:B------:R-:W-:Y:S01]  /*14a20*/  SEL R14, R36, R41, P0 ;  /* 0x00000029240e7207 */ /* 0x000fe20000000000 */
[----:B------:R1:W-:Y:S01]  /*14a30*/  STSM.16.M88.4 [R82], R8 ;  /* 0x0000000852007844 */ /* 0x0003e20000000200 */
[----:B------:R-:W-:Y:S02]  /*14a40*/  SEL R13, R39, R0, P0 ;  /* 0x00000000270d7207 */ /* 0x000fe40000000000 */
[----:B------:R-:W-:Y:S02]  /*14a50*/  SEL R15, R0, R39, P0 ;  /* 0x00000027000f7207 */ /* 0x000fe40000000000 */
        /* <DEDUP_REMOVED lines=8> */
[----:B-1----:R-:W-:Y:S02]  /*14ae0*/  SEL R9, R81, R70, P0 ;  /* 0x0000004651097207 */ /* 0x002fe40000000000 */
[----:B------:R-:W-:Y:S01]  /*14af0*/  SEL R11, R70, R81, P0 ;  /* 0x00000051460b7207 */ /* 0x000fe20000000000 */
[----:B------:R-:W-:Y:S01]  /*14b00*/  STSM.16.M88.4 [R76], R48 ;  /* 0x000000304c007844 */ /* 0x000fe20000000200 */
[----:B------:R-:W-:-:S02]  /*14b10*/  SEL R8, R67, R60, P0 ;  /* 0x0000003c43087207 */ /* 0x000fc40000000000 */
[----:B------:R-:W-:Y:S01]  /*14b20*/  SEL R10, R60, R67, P0 ;  /* 0x000000433c0a7207 */ /* 0x000fe20000000000 */
[----:B------:R-:W-:Y:S01]  /*14b30*/  STSM.16.M88.4 [R74], R52 ;  /* 0x000000344a007844 */ /* 0x000fe20000000200 */
[----:B------:R-:W-:Y:S02]  /*14b40*/  SHF.R.S32.HI R3, RZ, 0x1f, R87 ;  /* 0x0000001fff037819 */ /* 0x000fe40000011457 */
[----:B------:R-:W-:Y:S01]  /*14b50*/  IADD3 R0, P3, R87, R6, RZ ;  /* 0x0000000657007210 */ /* 0x000fe20007f7e0ff */
[----:B------:R-:W-:Y:S03]  /*14b60*/  STSM.16.M88.4 [R21], R56 ;  /* 0x0000003815007844 */ /* 0x000fe60000000200 */
[----:B------:R-:W-:Y:S01]  /*14b70*/  IADD3.X R3, R3, R7, R38, P3, !PT ;  /* 0x0000000703037210 */ /* 0x000fe20001ffe426 */
[----:B------:R-:W-:Y:S01]  /*14b80*/  STSM.16.M88.4 [R20], R8 ;  /* 0x0000000814007844 */ /* 0x000fe20000000200 */
[C---:B------:R-:W-:Y:S01]  /*14b90*/  LEA R6, P3, R0.reuse, UR6, 0x2 ;  /* 0x0000000600067c11 */ /* 0x040fe2000f8610ff */
[----:B------:R1:W-:Y:S06]  /*14ba0*/  MEMBAR.ALL.CTA ;  /* 0x0000000000007992 */ /* 0x0003ec0000008000 */
[----:B-1----:R-:W1:Y:S01]  /*14bb0*/  FENCE.VIEW.ASYNC.S ;  /* 0x00000000000073c6 */ /* 0x002e620000000000 */
[----:B------:R-:W-:-:S03]  /*14bc0*/  LEA.HI.X R7, R0, UR7, R3, 0x2, P3 ;  /* 0x0000000700077c11 */ /* 0x000fc600098f1403 */
[----:B-1----:R-:W1:Y:S01]  /*14bd0*/  SHFL.IDX PT, R0, R90, RZ, 0x1f ;  /* 0x00001fff5a007589 */ /* 0x002e6200000e0000 */
[----:B------:R-:W-:Y:S06]  /*14be0*/  BAR.ARV 0x1, 0x120 ;  /* 0x0044800000007b1d */ /* 0x000fec0000002000 */
        /* <DEDUP_REMOVED lines=8> */
[----:B------:R-:W-:Y:S01]  /*14c70*/  ULDC.64 UR6, c[0x0][0x198] ;  /* 0x0000660000067ab9 */ /* 0x000fe20000000a00 */
[----:B------:R-:W-:Y:S02]  /*14c80*/  UIADD3 UR5, UR38, 0x4000, URZ ;  /* 0x0000400026057890 */ /* 0x000fe4000fffe03f */
[----:B------:R-:W-:Y:S02]  /*14c90*/  UIADD3 UR6, UP0, UR6, 0x9f0, URZ ;  /* 0x000009f006067890 */ /* 0x000fe4000ff1e03f */
[----:B------:R-:W-:Y:S02]  /*14ca0*/  UIADD3 UR9, UR38, 0x8000, URZ ;  /* 0x0000800026097890 */ /* 0x000fe4000fffe03f */
[----:B------:R-:W-:Y:S01]  /*14cb0*/  UIADD3.X UR7, URZ, UR7, URZ, UP0, !UPT ;  /* 0x000000073f077290 */ /* 0x000fe200087fe43f */
[----:B------:R-:W-:Y:S01]  /*14cc0*/  UMOV UR41, URZ ;  /* 0x0000003f00297c82 */ /* 0x000fe20008000000 */
[----:B------:R-:W-:Y:S01]  /*14cd0*/  UMOV UR45, URZ ;  /* 0x0000003f002d7c82 */ /* 0x000fe20008000000 */
[----:B------:R-:W-:Y:S01]  /*14ce0*/  UMOV UR40, UR38 ;  /* 0x0000002600287c82 */ /* 0x000fe20008000000 */
[----:B------:R-:W-:-:S05]  /*14cf0*/  UMOV UR8, 0x40 ;  /* 0x0000004000087882 */ /* 0x000fca0000000000 */
[----:B------:R2:W-:Y:S02]  /*14d00*/  UTMASTG.5D [UR40], [UR6] ;  /* 0x00000028060073b5 */ /* 0x0005e40008020000 */
[----:B--2---:R-:W-:Y:S01]  /*14d10*/  UMOV UR40, UR5 ;  /* 0x0000000500287c82 */ /* 0x004fe20008000000 */
[----:B------:R-:W-:Y:S01]  /*14d20*/  UMOV UR41, UR8 ;  /* 0x0000000800297c82 */ /* 0x000fe20008000000 */
[----:B------:R-:W-:Y:S01]  /*14d30*/  UMOV UR5, 0x80 ;  /* 0x0000008000057882 */ /* 0x000fe20000000000 */
[----:B------:R2:W-:Y:S02]  /*14d40*/  UTMASTG.5D [UR40], [UR6] ;  /* 0x00000028060073b5 */ /* 0x0005e40008020000 */
[----:B--2---:R-:W-:Y:S01]  /*14d50*/  UMOV UR40, UR9 ;  /* 0x0000000900287c82 */ /* 0x004fe20008000000 */
[----:B------:R-:W-:Y:S01]  /*14d60*/  UMOV UR41, UR5 ;  /* 0x0000000500297c82 */ /* 0x000fe20008000000 */
[----:B------:R-:W-:Y:S01]  /*14d70*/  UIADD3 UR5, UR38, 0x33420, URZ ;  /* 0x0003342026057890 */ /* 0x000fe2000fffe03f */
[----:B------:R2:W-:Y:S03]  /*14d80*/  UTMASTG.5D [UR40], [UR6] ;  /* 0x00000028060073b5 */ /* 0x0005e60008020000 */
[----:B------:R-:W-:Y:S01]  /*14d90*/  UPRMT UR5, URZ, 0x654, UR5 ;  /* 0x000006543f057896 */ /* 0x000fe20008000005 */
[----:B------:R0:W-:Y:S01]  /*14da0*/  UTMACMDFLUSH ;  /* 0x00000000000079b7 */ /* 0x0001e20000000000 */
[----:B------:R-:W-:-:S07]  /*14db0*/  DEPBAR.LE SB0, 0x0 ;  /* 0x000080000000791a */ /* 0x000fce0000000000 */
[----:B--2---:R-:W-:Y:S03]  /*14dc0*/  SYNCS.ARRIVE.TRANS64.RED.A1T0 RZ, [UR5], RZ ;  /* 0x000000ffffff79a7 */ /* 0x004fe60008100405 */
.L_x_985:
[----:B------:R-:W-:Y:S05]  /*14dd0*/  BSYNC B0 ;  /* 0x0000000000007941 */ /* 0x000fea0003800000 */
.L_x_984:
[----:B------:R-:W-:Y:S05]  /*14de0*/  BRA `(.L_x_983) ;  /* 0x0000000800607947 */ /* 0x000fea0003800000 */
.L_x_982:
[----:B------:R-:W1:Y:S01]  /*14df0*/  LDC.64 R14, c[0x0][0xae0] ;  /* 0x0002b800ff0e7b82 */ /* 0x000e620000000a00 */
[----:B------:R-:W-:Y:S01]  /*14e00*/  SHF.R.S32.HI R0, RZ, 0x1f, R3 ;  /* 0x0000001fff007819 */ /* 0x000fe20000011403 */
[----:B------:R-:W-:Y:S01]  /*14e10*/  USHF.R.S32.HI UR5, URZ, 0x1f, UR43 ;  /* 0x0000001f3f057899 */ /* 0x000fe2000801142b */
[----:B------:R-:W-:Y:S01]  /*14e20*/  ISETP.GT.AND P0, PT, R3, 0x7f, PT ;  /* 0x0000007f0300780c */ /* 0x000fe20003f04270 */
[----:B------:R-:W-:Y:S01]  /*14e30*/  USHF.R.S32.HI UR6, URZ, 0x1f, UR44 ;  /* 0x0000001f3f067899 */ /* 0x000fe2000801142c */
[----:B------:R-:W-:Y:S01]  /*14e40*/  LEA.HI R0, R0, R3, RZ, 0x3 ;  /* 0x0000000300007211 */ /* 0x000fe200078f18ff */
[----:B------:R-:W-:Y:S02]  /*14e50*/  BSSY B0, `(.L_x_986) ;  /* 0x000001e000007945 */ /* 0x000fe40003800000 */
[----:B------:R-:W2:Y:S01]  /*14e60*/  LDC R13, c[0x0][0xdac] ;  /* 0x00036b00ff0d7b82 */ /* 0x000ea20000000800 */
[----:B------:R-:W-:-:S05]  /*14e70*/  LOP3.LUT R4, R0, 0x1ffffff8, RZ, 0xc0, !PT ;  /* 0x1ffffff800047812 */ /* 0x000fca00078ec0ff */
[----:B------:R-:W-:Y:S01]  /*14e80*/  IMAD.IADD R3, R3, 0x1, -R4 ;  /* 0x0000000103037824 */ /* 0x000fe200078e0a04 */
[----:B------:R-:W-:Y:S01]  /*14e90*/  SHF.R.S32.HI R4, RZ, 0x3, R0 ;  /* 0x00000003ff047819 */ /* 0x000fe20000011400 */
[----:B------:R-:W3:Y:S02]  /*14ea0*/  LDC.64 R18, c[0x0][0xae8] ;  /* 0x0002ba00ff127b82 */ /* 0x000ee40000000a00 */
[----:B------:R-:W-:Y:S02]  /*14eb0*/  IMAD.SHL.U32 R10, R3, 0x8, RZ ;  /* 0x00000008030a7824 */ /* 0x000fe400078e00ff */
[----:B-1----:R-:W-:Y:S01]  /*14ec0*/  IMAD R12, R14, UR5, RZ ;  /* 0x000000050e0c7c24 */ /* 0x002fe2000f8e02ff */
[----:B------:R-:W-:Y:S06]  /*14ed0*/  @P0 BRA `(.L_x_987) ;  /* 0x0000000000540947 */ /* 0x000fec0003800000 */
[----:B------:R-:W-:Y:S01]  /*14ee0*/  IMAD.U32 R6, RZ, RZ, UR42 ;  /* 0x0000002aff067e24 */ /* 0x000fe2000f8e00ff */
[----:B------:R-:W-:-:S04]  /*14ef0*/  ULDC UR7, c[0x0][0xa88] ;  /* 0x0002a20000077ab9 */ /* 0x000fc80000000800 */
[----:B------:R-:W-:-:S04]  /*14f00*/  IADD3 R6, R6, -0x80, R91 ;  /* 0xffffff8006067810 */ /* 0x000fc80007ffe05b */
[----:B------:R-:W-:-:S13]  /*14f10*/  ISETP.GE.AND P0, PT, R6, UR7, PT ;  /* 0x0000000706007c0c */ /* 0x000fda000bf06270 */
[----:B------:R-:W-:Y:S05]  /*14f20*/  @P0 BRA `(.L_x_987) ;  /* 0x0000000000400947 */ /* 0x000fea0003800000 */
[----:B------:R-:W1:Y:S01]  /*14f30*/  LDC.64 R8, c[0x0][0xb70] ;  /* 0x0002dc00ff087b82 */ /* 0x000e620000000a00 */
[----:B------:R-:W-:Y:S01]  /*14f40*/  SHF.R.S32.HI R7, RZ, 0x1f, R6 ;  /* 0x0000001fff077819 */ /* 0x000fe20000011406 */
[----:B------:R-:W-:-:S06]  /*14f50*/  ULDC.64 UR8, c[0x0][0xb40] ;  /* 0x0002d00000087ab9 */ /* 0x000fcc0000000a00 */
[----:B------:R-:W4:Y:S01]  /*14f60*/  LDC.64 R20, c[0x0][0xb78] ;  /* 0x0002de00ff147b82 */ /* 0x000f220000000a00 */
[C---:B-1----:R-:W-:Y:S02]  /*14f70*/  IMAD R0, R8.reuse, UR5, RZ ;  /* 0x0000000508007c24 */ /* 0x042fe4000f8e02ff */
[----:B------:R-:W-:-:S04]  /*14f80*/  IMAD.WIDE.U32 R6, R8, UR43, R6 ;  /* 0x0000002b08067c25 */ /* 0x000fc8000f8e0006 */
[----:B------:R-:W-:Y:S02]  /*14f90*/  IMAD R3, R9, UR43, R0 ;  /* 0x0000002b09037c24 */ /* 0x000fe4000f8e0200 */
[C---:B----4-:R-:W-:Y:S02]  /*14fa0*/  IMAD R0, R20.reuse, UR6, RZ ;  /* 0x0000000614007c24 */ /* 0x050fe4000f8e02ff */
[----:B------:R-:W-:Y:S02]  /*14fb0*/  IMAD.IADD R7, R7, 0x1, R3 ;  /* 0x0000000107077824 */ /* 0x000fe400078e0203 */
[----:B------:R-:W-:Y:S02]  /*14fc0*/  IMAD R3, R21, UR44, R0 ;  /* 0x0000002c15037c24 */ /* 0x000fe4000f8e0200 */
[----:B------:R-:W-:-:S04]  /*14fd0*/  IMAD.WIDE.U32 R6, R20, UR44, R6 ;  /* 0x0000002c14067c25 */ /* 0x000fc8000f8e0006 */
[----:B------:R-:W-:Y:S01]  /*14fe0*/  IMAD.IADD R3, R7, 0x1, R3 ;  /* 0x0000000107037824 */ /* 0x000fe200078e0203 */
[----:B------:R-:W-:-:S04]  /*14ff0*/  LEA R8, P0, R6, UR8, 0x2 ;  /* 0x0000000806087c11 */ /* 0x000fc8000f8010ff */
[----:B------:R-:W-:Y:S01]  /*15000*/  LEA.HI.X R9, R6, UR9, R3, 0x2, P0 ;  /* 0x0000000906097c11 */ /* 0x000fe200080f1403 */
[----:B------:R-:W-:-:S05]  /*15010*/  IMAD.MOV.U32 R3, RZ, RZ, -0x800000 ;  /* 0xff800000ff037424 */ /* 0x000fca00078e00ff */
[----:B------:R1:W-:Y:S03]  /*15020*/  STG.E desc[UR52][R8.64], R3 ;  /* 0x0000000308007986 */ /* 0x0003e6000c101934 */
.L_x_987:
[----:B------:R-:W-:Y:S05]  /*15030*/  BSYNC B0 ;  /* 0x0000000000007941 */ /* 0x000fea0003800000 */
.L_x_986:
[----:B------:R-:W-:Y:S01]  /*15040*/  ULDC UR5, c[0x0][0xa88] ;  /* 0x0002a20000057ab9 */ /* 0x000fe20000000800 */
[----:B------:R-:W-:Y:S01]  /*15050*/  SHF.R.S32.HI R11, RZ, 0x1f, R10 ;  /* 0x0000001fff0b7819 */ /* 0x000fe2000001140a */
[----:B------:R-:W-:Y:S01]  /*15060*/  UIADD3 UR42, -UR42, UR5, URZ ;  /* 0x000000052a2a7290 */ /* 0x000fe2000fffe13f */
[----:B------:R-:W-:Y:S01]  /*15070*/  VIADD R0, R4, 0x20 ;  /* 0x0000002004007836 */ /* 0x000fe20000000000 */
[----:B------:R-:W-:Y:S01]  /*15080*/  ULOP3.LUT UR49, URZ, UR49, URZ, 0x33, !UPT ;  /* 0x000000313f317292 */ /* 0x000fe2000f8e333f */
[----:B-1----:R-:W-:Y:S01]  /*15090*/  IMAD R3, R15, UR43, R12 ;  /* 0x0000002b0f037c24 */ /* 0x002fe2000f8e020c */
[----:B------:R-:W-:Y:S01]  /*150a0*/  BSSY B0, `(.L_x_988) ;  /* 0x0000024000007945 */ /* 0x000fe20003800000 */
[----:B------:R-:W-:Y:S01]  /*150b0*/  IMAD.WIDE.U32 R6, R14, UR43, R10 ;  /* 0x0000002b0e067c25 */ /* 0x000fe2000f8e000a */
[----:B------:R-:W-:Y:S02]  /*150c0*/  ISETP.GE.AND P3, PT, R4, UR42, PT ;  /* 0x0000002a04007c0c */ /* 0x000fe4000bf66270 */
[----:B------:R-:W-:Y:S01]  /*150d0*/  ISETP.GE.AND P0, PT, R0, UR42, PT ;  /* 0x0000002a00007c0c */ /* 0x000fe2000bf06270 */
[----:B------:R-:W-:-:S02]  /*150e0*/  VIADD R5, R4, 0x40 ;  /* 0x0000004004057836 */ /* 0x000fc40000000000 */
[----:B------:R-:W-:Y:S02]  /*150f0*/  VIADD R8, R4, 0x60 ;  /* 0x0000006004087836 */ /* 0x000fe40000000000 */
[----:B------:R-:W-:Y:S01]  /*15100*/  IMAD.IADD R7, R7, 0x1, R3 ;  /* 0x0000000107077824 */ /* 0x000fe200078e0203 */
[----:B------:R-:W-:Y:S01]  /*15110*/  ISETP.GE.AND P1, PT, R5, UR42, PT ;  /* 0x0000002a05007c0c */ /* 0x000fe2000bf26270 */
[----:B---3--:R-:W-:Y:S01]  /*15120*/  IMAD R0, R18, UR6, RZ ;  /* 0x0000000612007c24 */ /* 0x008fe2000f8e02ff */
[----:B------:R-:W-:Y:S01]  /*15130*/  SHF.R.S32.HI R5, RZ, 0x1f, R4 ;  /* 0x0000001fff057819 */ /* 0x000fe20000011404 */
[----:B--2---:R-:W-:Y:S01]  /*15140*/  VIADD R13, R13, UR49 ;  /* 0x000000310d0d7c36 */ /* 0x004fe20008000000 */
[----:B------:R-:W-:Y:S01]  /*15150*/  ISETP.GE.AND P2, PT, R8, UR42, PT ;  /* 0x0000002a08007c0c */ /* 0x000fe2000bf46270 */
[----:B------:R-:W-:Y:S02]  /*15160*/  IMAD R3, R19, UR44, R0 ;  /* 0x0000002c13037c24 */ /* 0x000fe4000f8e0200 */
[----:B------:R-:W-:-:S04]  /*15170*/  IMAD.WIDE.U32 R8, R18, UR44, R6 ;  /* 0x0000002c12087c25 */ /* 0x000fc8000f8e0006 */
[----:B------:R-:W-:-:S04]  /*15180*/  IMAD.WIDE R6, R13, 0x80, R4 ;  /* 0x000000800d067825 */ /* 0x000fc800078e0204 */
[----:B------:R-:W-:Y:S01]  /*15190*/  IMAD.IADD R13, R9, 0x1, R3 ;  /* 0x00000001090d7824 */ /* 0x000fe200078e0203 */
        /* <DEDUP_REMOVED lines=20> */
.L_x_989:
[----:B------:R-:W-:Y:S05]  /*152e0*/  BSYNC B0 ;  /* 0x0000000000007941 */ /* 0x000fea0003800000 */
.L_x_988:
        /* <DEDUP_REMOVED lines=17> */
[----:B-1----:R-:W-:Y:S01]  /*15400*/  LEA R14, P0, R4, UR6, 0x1 ;  /* 0x00000006040e7c11 */ /* 0x002fe2000f8008ff */
[----:B------:R-:W-:-:S05]  /*15410*/  IMAD.IADD R3, R5, 0x1, R3 ;  /* 0x0000000105037824 */ /* 0x000fca00078e0203 */
[----:B------:R-:W-:-:S05]  /*15420*/  LEA.HI.X R15, R4, UR7, R3, 0x1, P0 ;  /* 0x00000007040f7c11 */ /* 0x000fca00080f0c03 */
[----:B------:R2:W-:Y:S04]  /*15430*/  @!P3 STG.E.128 desc[UR52][R14.64], RZ ;  /* 0x000000ff0e00b986 */ /* 0x0005e8000c101d34 */
[----:B------:R2:W-:Y:S04]  /*15440*/  @!P4 STG.E.128 desc[UR52][R14.64+0x80], RZ ;  /* 0x000080ff0e00c986 */ /* 0x0005e8000c101d34 */
[----:B------:R2:W-:Y:S02]  /*15450*/  @!P5 STG.E.128 desc[UR52][R14.64+0x100], RZ ;  /* 0x000100ff0e00d986 */ /* 0x0005e4000c101d34 */
.L_x_991:
[----:B------:R-:W-:Y:S05]  /*15460*/  BSYNC B0 ;  /* 0x0000000000007941 */ /* 0x000fea0003800000 */
.L_x_990:
        /* <DEDUP_REMOVED lines=17> */
[----:B-12---:R-:W-:Y:S01]  /*15580*/  LEA R14, P0, R4, UR6, 0x1 ;  /* 0x00000006040e7c11 */ /* 0x006fe2000f8008ff */
[----:B------:R-:W-:-:S05]  /*15590*/  IMAD.IADD R3, R5, 0x1, R3 ;  /* 0x0000000105037824 */ /* 0x000fca00078e0203 */
[----:B------:R-:W-:-:S05]  /*155a0*/  LEA.HI.X R15, R4, UR7, R3, 0x1, P0 ;  /* 0x00000007040f7c11 */ /* 0x000fca00080f0c03 */
[----:B------:R3:W-:Y:S04]  /*155b0*/  @!P1 STG.E.128 desc[UR52][R14.64], RZ ;  /* 0x000000ff0e009986 */ /* 0x0007e8000c101d34 */
[----:B------:R3:W-:Y:S04]  /*155c0*/  @!P3 STG.E.128 desc[UR52][R14.64+0x80], RZ ;  /* 0x000080ff0e00b986 */ /* 0x0007e8000c101d34 */
[----:B------:R3:W-:Y:S02]  /*155d0*/  @!P4 STG.E.128 desc[UR52][R14.64+0x100], RZ ;  /* 0x000100ff0e00c986 */ /* 0x0007e4000c101d34 */
.L_x_993:
[----:B------:R-:W-:Y:S05]  /*155e0*/  BSYNC B0 ;  /* 0x0000000000007941 */ /* 0x000fea0003800000 */
.L_x_992:
[----:B------:R-:W-:Y:S04]  /*155f0*/  BSSY B0, `(.L_x_983) ;  /* 0x0000017000007945 */ /* 0x000fe80003800000 */
[----:B------:R-:W-:Y:S05]  /*15600*/  @P2 BRA `(.L_x_994) ;  /* 0x0000000000542947 */ /* 0x000fea0003800000 */
[----:B------:R-:W-:Y:S01]  /*15610*/  IADD3 R3, P0, R6, 0x60, RZ ;  /* 0x0000006006037810 */ /* 0x000fe20007f1e0ff */
[----:B------:R-:W-:Y:S01]  /*15620*/  ULDC UR5, c[0x0][0xa8c] ;  /* 0x0002a30000057ab9 */ /* 0x000fe20000000800 */
[----:B------:R-:W-:Y:S01]  /*15630*/  ULDC.64 UR6, c[0x0][0xad8] ;  /* 0x0002b60000067ab9 */ /* 0x000fe20000000a00 */
[----:B------:R-:W-:Y:S01]  /*15640*/  IMAD.MOV.U32 R4, RZ, RZ, R8 ;  /* 0x000000ffff047224 */ /* 0x000fe200078e0008 */
[C---:B------:R-:W-:Y:S01]  /*15650*/  ISETP.GE.AND P1, PT, R10.reuse, UR5, PT ;  /* 0x000000050a007c0c */ /* 0x040fe2000bf26270 */
[----:B------:R-:W-:Y:S02]  /*15660*/  IMAD.X R6, RZ, RZ, R7, P0 ;  /* 0x000000ffff067224 */ /* 0x000fe400000e0607 */
[----:B------:R-:W-:Y:S02]  /*15670*/  IMAD.MOV.U32 R5, RZ, RZ, R13 ;  /* 0x000000ffff057224 */ /* 0x000fe400078e000d */
[----:B------:R-:W-:Y:S02]  /*15680*/  VIADD R0, R10, 0x40 ;  /* 0x000000400a007836 */ /* 0x000fe40000000000 */
[----:B------:R-:W-:-:S02]  /*15690*/  IMAD R6, R6, UR6, RZ ;  /* 0x0000000606067c24 */ /* 0x000fc4000f8e02ff */
[----:B------:R-:W-:Y:S01]  /*156a0*/  VIADD R10, R10, 0x80 ;  /* 0x000000800a0a7836 */ /* 0x000fe20000000000 */
[----:B------:R-:W-:Y:S01]  /*156b0*/  ISETP.GE.AND P2, PT, R0, UR5, PT ;  /* 0x0000000500007c0c */ /* 0x000fe2000bf46270 */
        /* <DEDUP_REMOVED lines=10> */
.L_x_994:
[----:B------:R-:W-:Y:S05]  /*15760*/  BSYNC B0 ;  /* 0x0000000000007941 */ /* 0x000fea0003800000 */
.L_x_983:
[----:B------:R-:W5:Y:S02]  /*15770*/  LDC R0, c[0x0][0xda8] ;  /* 0x00036a00ff007b82 */ /* 0x000f640000000800 */
[----:B-----5:R-:W-:-:S13]  /*15780*/  ISETP.LE.AND P0, PT, R0, UR4, PT ;  /* 0x0000000400007c0c */ /* 0x020fda000bf03270 */
[----:B------:R-:W-:Y:S05]  /*15790*/  @!P0 BRA `(.L_x_995) ;  /* 0xfffffeb400748947 */ /* 0x000fea000383ffff */
[----:B------:R-:W-:Y:S05]  /*157a0*/  EXIT ;  /* 0x000000000000794d */ /* 0x000fea0003800000 */
.L_x_897:
[----:B------:R-:W-:-:S08]  /*157b0*/  NOP ;  /* 0x0000000000007918 */ /* 0x000fd00000000000 */
[----:B------:R-:W1:-:S00]  /*157c0*/  USETMAXREG.DEALLOC.CTAPOOL 0x18 ;  /* 0x00000018000079c8 */ /* 0x000e4000080e0500 */
[----:B-1----:R-:W-:-:S06]  /*157d0*/  LOP3.LUT R0, R0, 0x3, RZ, 0xc0, !PT ;  /* 0x0000000300007812 */ /* 0x002fcc00078ec0ff */
[----:B------:R-:W1:Y:S01]  /*157e0*/  S2UR UR4, SR_CTAID.X ;  /* 0x00000000000479c3 */ /* 0x000e620000002500 */
[----:B------:R-:W-:Y:S01]  /*157f0*/  LOP3.LUT R16, R16, 0xfffffffd, RZ, 0xc0, !PT ;  /* 0xfffffffd10107812 */ /* 0x000fe200078ec0ff */
[----:B------:R-:W-:Y:S01]  /*15800*/  STL [R1+0x10], RZ ;  /* 0x000010ff01007387 */ /* 0x000fe20000100800 */
[----:B------:R-:W-:Y:S02]  /*15810*/  IMAD.MOV.U32 R18, RZ, RZ, RZ ;  /* 0x000000ffff127224 */ /* 0x000fe400078e00ff */
[----:B------:R-:W-:Y:S01]  /*15820*/  IMAD.MOV.U32 R19, RZ, RZ, 0x1 ;  /* 0x00000001ff137424 */ /* 0x000fe200078e00ff */
[----:B------:R-:W2:Y:S02]  /*15830*/  SHFL.IDX PT, R0, R0, RZ, 0x1f ;  /* 0x00001fff00007589 */ /* 0x000ea400000e0000 */
[----:B--2---:R-:W-:Y:S02]  /*15840*/  ISETP.NE.AND P0, PT, R0, RZ, PT ;  /* 0x000000ff0000720c */ /* 0x004fe40003f05270 */
[----:B------:R-:W1:Y:S11]  /*15850*/  LDC R0, c[0x0][0xda8] ;  /* 0x00036a00ff007b82 */ /* 0x000e760000000800 */
[----:B------:R-:W-:Y:S01]  /*15860*/  @P0 LOP3.LUT R16, R16, 0x2, RZ, 0xfc, !PT ;  /* 0x0000000210100812 */ /* 0x000fe200078efcff */
[----:B------:R-:W-:Y:S06]  /*15870*/  @P0 BAR.ARV 0x4, 0x180 ;  /* 0x0106000000000b1d */ /* 0x000fec0000002000 */
[----:B-1----:R-:W-:-:S13]  /*15880*/  ISETP.LE.AND P0, PT, R0, UR4, PT ;  /* 0x0000000400007c0c */ /* 0x002fda000bf03270 */
[----:B------:R-:W-:Y:S05]  /*15890*/  @P0 BRA `(.L_x_996) ;  /* 0x00000038004c0947 */ /* 0x000fea0003800000 */
[----:B------:R-:W1:Y:S01]  /*158a0*/  S2R R2, SR_TID.X ;  /* 0x0000000000027919 */ /* 0x000e620000002100 */
[----:B------:R-:W-:Y:S01]  /*158b0*/  IMAD.MOV.U32 R19, RZ, RZ, 0x1 ;  /* 0x00000001ff137424 */ /* 0x000fe200078e00ff */
[----:B------:R-:W-:Y:S01]  /*158c0*/  ULDC UR43, c[0x0][0xc] ;  /* 0x00000300002b7ab9 */ /* 0x000fe20000000800 */
[----:B------:R-:W-:Y:S01]  /*158d0*/  IMAD.MOV.U32 R18, RZ, RZ, RZ ;  /* 0x000000ffff127224 */ /* 0x000fe200078e00ff */
[----:B------:R-:W2:Y:S01]  /*158e0*/  S2R R6, SR_TID.X ;  /* 0x0000000000067919 */ /* 0x000ea20000002100 */
[----:B------:R-:W-:Y:S02]  /*158f0*/  ULOP3.LUT UR41, UR46, 0x1, URZ, 0xfc, !UPT ;  /* 0x000000012e297892 */ /* 0x000fe4000f8efc3f */
[----:B------:R-:W-:Y:S01]  /*15900*/  ULOP3.LUT UR44, UR46, 0x2, URZ, 0xfc, !UPT ;  /* 0x000000022e2c7892 */ /* 0x000fe2000f8efc3f */
[----:B------:R-:W-:Y:S01]  /*15910*/  ULDC.64 UR48, c[0x0][0x198] ;  /* 0x0000660000307ab9 */ /* 0x000fe20000000a00 */
[----:B-1----:R-:W-:-:S05]  /*15920*/  LOP3.LUT R2, R2, 0x7f, RZ, 0xc0, !PT ;  /* 0x0000007f02027812 */ /* 0x002fca00078ec0ff */
[----:B------:R-:W-:Y:S02]  /*15930*/  IMAD.SHL.U32 R0, R2, 0x10, RZ ;  /* 0x0000001002007824 */ /* 0x000fe400078e00ff */
[----:B--2---:R-:W-:-:S03]  /*15940*/  IMAD.SHL.U32 R2, R6, 0x20, RZ ;  /* 0x0000002006027824 */ /* 0x004fc600078e00ff */
[----:B------:R-:W-:Y:S01]  /*15950*/  LOP3.LUT R3, R0, 0x600, RZ, 0xc0, !PT ;  /* 0x0000060000037812 */ /* 0x000fe200078ec0ff */
[----:B------:R-:W-:Y:S01]  /*15960*/  IMAD.SHL.U32 R0, R6, 0x40, RZ ;  /* 0x0000004006007824 */ /* 0x000fe200078e00ff */
[----:B------:R-:W-:Y:S02]  /*15970*/  LOP3.LUT R4, R2, 0x80, RZ, 0xc0, !PT ;  /* 0x0000008002047812 */ /* 0x000fe400078ec0ff */
[----:B------:R-:W-:Y:S02]  /*15980*/  LOP3.LUT R3, R3, 0x60, R2, 0xf8, !PT ;  /* 0x0000006003037812 */ /* 0x000fe400078ef802 */
[----:B------:R-:W-:Y:S02]  /*15990*/  LOP3.LUT R4, R4, 0x10, R6, 0xf8, !PT ;  /* 0x0000001004047812 */ /* 0x000fe400078ef806 */
[----:B------:R-:W-:Y:S02]  /*159a0*/  LOP3.LUT R5, R3, 0x100, R2, 0xf8, !PT ;  /* 0x0000010003057812 */ /* 0x000fe400078ef802 */
[----:B------:R-:W-:-:S02]  /*159b0*/  SHF.R.U32.HI R3, RZ, 0x1, R6 ;  /* 0x00000001ff037819 */ /* 0x000fc40000011606 */
        /* <DEDUP_REMOVED lines=8> */
[----:B------:R-:W-:Y:S04]  /*15a40*/  STL [R1], R2 ;  /* 0x0000000201007387 */ /* 0x000fe80000100800 */
[----:B------:R1:W-:Y:S02]  /*15a50*/  STL [R1+0x4], R0 ;  /* 0x0000040001007387 */ /* 0x0003e40000100800 */
[----:B-1----:R-:W-:-:S05]  /*15a60*/  IMAD.U32 R0, RZ, RZ, UR4 ;  /* 0x00000004ff007e24 */ /* 0x002fca000f8e00ff */
[----:B------:R1:W-:Y:S04]  /*15a70*/  STL [R1+0x8], R0 ;  /* 0x0000080001007387 */ /* 0x0003e80000100800 */
[----:B------:R1:W-:Y:S02]  /*15a80*/  STL [R1+0x10], RZ ;  /* 0x000010ff01007387 */ /* 0x0003e40000100800 */
.L_x_1058:
[----:B-1----:R-:W2:Y:S01]  /*15a90*/  LDL R2, [R1+0x8] ;  /* 0x0000080001027983 */ /* 0x002ea20000100800 */
[----:B------:R-:W-:Y:S01]  /*15aa0*/  ULDC UR8, c[0x0][0xdd0] ;  /* 0x0003740000087ab9 */ /* 0x000fe20000000800 */
[----:B-1----:R-:W1:Y:S01]  /*15ab0*/  LDC R0, c[0x0][0xde8] ;  /* 0x00037a00ff007b82 */ /* 0x002e620000000800 */
[----:B------:R-:W-:-:S11]  /*15ac0*/  UISETP.NE.AND UP0, UPT, UR8, 0x1, UPT ;  /* 0x000000010800788c */ /* 0x000fd6000bf05270 */
[----:B------:R-:W-:Y:S01]  /*15ad0*/  @UP0 ULDC UR4, c[0x0][0xdd4] ;  /* 0x0003750000040ab9 */ /* 0x000fe20000000800 */
[----:B------:R-:W-:Y:S01]  /*15ae0*/  @UP0 ULDC UR9, c[0x0][0xdd8] ;  /* 0x0003760000090ab9 */ /* 0x000fe20000000800 */
[C---:B--2---:R-:W-:Y:S02]  /*15af0*/  R2UR UR6, R2.reuse ;  /* 0x00000000020672ca */ /* 0x044fe400000e0000 */
[----:B------:R-:W-:-:S11]  /*15b00*/  R2UR UR7, R2 ;  /* 0x00000000020772ca */ /* 0x000fd600000e0000 */
[----:B------:R-:W-:-:S04]  /*15b10*/  UIMAD.WIDE.U32 UR4, UR6, UR4, URZ ;  /* 0x00000004060472a5 */ /* 0x000fc8000f8e003f */
[----:B------:R-:W-:-:S04]  /*15b20*/  @UP0 USHF.R.U32.HI UR6, URZ, UR9, UR5 ;  /* 0x000000093f060299 */ /* 0x000fc80008011605 */
[----:B------:R-:W-:Y:S02]  /*15b30*/  UIADD3 UR4, -UR6, URZ, URZ ;  /* 0x0000003f06047290 */ /* 0x000fe4000fffe13f */
[----:B-1----:R-:W-:Y:S02]  /*15b40*/  ISETP.LE.AND P0, PT, R0, UR6, PT ;  /* 0x0000000600007c0c */ /* 0x002fe4000bf03270 */
[----:B------:R-:W-:-:S11]  /*15b50*/  UIMAD UR8, UR8, UR4, UR7 ;  /* 0x00000004080872a4 */ /* 0x000fd6000f8e0207 */
[----:B------:R-:W-:Y:S05]  /*15b60*/  @!P0 BRA `(.L_x_997) ;  /* 0x0000000000208947 */ /* 0x000fea0003800000 */
        /* <DEDUP_REMOVED lines=8> */
.L_x_997:
[----:B------:R-:W-:Y:S01]  /*15bf0*/  ULDC UR9, c[0x0][0xdc4] ;  /* 0x0003710000097ab9 */ /* 0x000fe20000000800 */
[----:B------:R-:W-:Y:S01]  /*15c00*/  UMOV UR7, UR8 ;  /* 0x0000000800077c82 */ /* 0x000fe20008000000 */
[----:B------:R-:W-:-:S11]  /*15c10*/  UISETP.NE.AND UP0, UPT, UR9, 0x1, UPT ;  /* 0x000000010900788c */ /* 0x000fd6000bf05270 */
[----:B------:R-:W-:Y:S02]  /*15c20*/  @UP0 ULDC.64 UR10, c[0x0][0xdc8] ;  /* 0x00037200000a0ab9 */ /* 0x000fe40000000a00 */
[----:B------:R-:W-:-:S04]  /*15c30*/  UIMAD.WIDE.U32 UR4, UR8, UR10, URZ ;  /* 0x0000000a080472a5 */ /* 0x000fc8000f8e003f */
[----:B------:R-:W-:-:S04]  /*15c40*/  @UP0 USHF.R.U32.HI UR7, URZ, UR11, UR5 ;  /* 0x0000000b3f070299 */ /* 0x000fc80008011605 */
[----:B------:R-:W-:-:S12]  /*15c50*/  UIMAD UR4, UR7, UR9, URZ ;  /* 0x00000009070472a4 */ /* 0x000fd8000f8e023f */
.L_x_998:
[----:B------:R-:W-:Y:S01]  /*15c60*/  ULDC.64 UR10, c[0x0][0x3f8] ;  /* 0x0000fe00000a7ab9 */ /* 0x000fe20000000a00 */
[----:B------:R-:W-:Y:S02]  /*15c70*/  ULOP3.LUT UR7, URZ, UR7, URZ, 0x33, !UPT ;  /* 0x000000073f077292 */ /* 0x000fe4000f8e333f */
[----:B------:R-:W-:Y:S01]  /*15c80*/  UISETP.NE.U32.AND UP0, UPT, UR10, URZ, UPT ;  /* 0x0000003f0a00728c */ /* 0x000fe2000bf05070 */
[----:B------:R-:W-:Y:S02]  /*15c90*/  ULDC UR37, c[0x0][0xdac] ;  /* 0x00036b0000257ab9 */ /* 0x000fe40000000800 */
[----:B------:R-:W-:Y:S01]  /*15ca0*/  ULDC UR10, c[0x0][0xdb8] ;  /* 0x00036e00000a7ab9 */ /* 0x000fe20000000800 */
[----:B------:R-:W-:Y:S02]  /*15cb0*/  UIADD3 UR37, UR7, UR37, URZ ;  /* 0x0000002507257290 */ /* 0x000fe4000fffe03f */
[----:B------:R-:W-:Y:S02]  /*15cc0*/  UISETP.NE.AND UP1, UPT, UR10, 0x1, UPT ;  /* 0x000000010a00788c */ /* 0x000fe4000bf25270 */
[----:B------:R-:W-:Y:S01]  /*15cd0*/  UIADD3 UR8, UR8, -UR4, URZ ;  /* 0x8000000408087290 */ /* 0x000fe2000fffe03f */
[----:B------:R-:W-:-:S02]  /*15ce0*/  ULDC UR9, c[0x0][0xdc4] ;  /* 0x0003710000097ab9 */ /* 0x000fc40000000800 */
[----:B------:R-:W-:Y:S01]  /*15cf0*/  ULDC.64 UR4, c[0x0][0x9e0] ;  /* 0x0002780000047ab9 */ /* 0x000fe20000000a00 */
[----:B------:R-:W-:Y:S02]  /*15d00*/  UISETP.NE.AND.EX UP0, UPT, UR11, URZ, UPT, UP0 ;  /* 0x0000003f0b00728c */ /* 0x000fe4000bf05300 */
[----:B------:R-:W-:Y:S02]  /*15d10*/  UISETP.GE.AND UP2, UPT, UR5, 0x1, UPT ;  /* 0x000000010500788c */ /* 0x000fe4000bf46270 */
[----:B------:R-:W-:Y:S01]  /*15d20*/  USHF.L.U32 UR37, UR37, 0x7, URZ ;  /* 0x0000000725257899 */ /* 0x000fe2000800063f */
[----:B------:R-:W-:Y:S01]  /*15d30*/  ULDC UR11, c[0x0][0x404] ;  /* 0x00010100000b7ab9 */ /* 0x000fe20000000800 */
[----:B------:R-:W-:Y:S01]  /*15d40*/  ULDC UR12, c[0x0][0x288] ;  /* 0x0000a200000c7ab9 */ /* 0x000fe20000000800 */
[----:B------:R-:W-:Y:S01]  /*15d50*/  UIMAD UR9, UR6, UR9, UR8 ;  /* 0x00000009060972a4 */ /* 0x000fe2000f8e0208 */
[----:B------:R-:W-:Y:S01]  /*15d60*/  PLOP3.LUT P1, PT, PT, PT, UP2, 0x80, 0x0 ;  /* 0x000000000000781c */ /* 0x000fe20003f2f028 */
[----:B------:R-:W-:Y:S01]  /*15d70*/  USEL UR11, UR11, 0x1, UP0 ;  /* 0x000000010b0b7887 */ /* 0x000fe20008000000 */
[----:B------:R-:W-:Y:S01]  /*15d80*/  @UP1 ULDC UR6, c[0x0][0xdbc] ;  /* 0x00036f0000061ab9 */ /* 0x000fe20000000800 */
[----:B------:R-:W-:Y:S01]  /*15d90*/  UIADD3 UR8, UR37, 0x80, -UR12 ;  /* 0x0000008025087890 */ /* 0x000fe2000fffe80c */
[----:B------:R-:W-:Y:S01]  /*15da0*/  ULDC UR13, c[0x0][0x2e0] ;  /* 0x0000b800000d7ab9 */ /* 0x000fe20000000800 */
[----:B------:R-:W-:Y:S01]  /*15db0*/  UIMAD.WIDE.U32 UR6, UR9, UR6, URZ ;  /* 0x00000006090672a5 */ /* 0x000fe2000f8e003f */
[----:B------:R-:W-:Y:S01]  /*15dc0*/  @UP1 ULDC UR14, c[0x0][0xdc0] ;  /* 0x00037000000e1ab9 */ /* 0x000fe20000000800 */
[----:B------:R-:W-:Y:S01]  /*15dd0*/  UIMAD UR8, UR11, UR13, UR8 ;  /* 0x0000000d0b0872a4 */ /* 0x000fe2000f8e0208 */
[----:B------:R-:W-:Y:S01]  /*15de0*/  UMOV UR39, UR9 ;  /* 0x0000000900277c82 */ /* 0x000fe20008000000 */
[----:B------:R-:W-:-:S02]  /*15df0*/  @UP1 USHF.R.U32.HI UR39, URZ, UR14, UR7 ;  /* 0x0000000e3f271299 */ /* 0x000fc40008011607 */
[----:B------:R-:W-:Y:S02]  /*15e00*/  UIADD3 UR4, UR8, UR4, URZ ;  /* 0x0000000408047290 */ /* 0x000fe4000fffe03f */
[----:B------:R-:W-:-:S04]  /*15e10*/  UIADD3 UR38, -UR39, URZ, URZ ;  /* 0x0000003f27267290 */ /* 0x000fc8000fffe13f */
[----:B------:R-:W-:Y:S01]  /*15e20*/  UIMAD UR38, UR10, UR38, UR9 ;  /* 0x000000260a2672a4 */ /* 0x000fe2000f8e0209 */
[----:B------:R-:W-:Y:S01]  /*15e30*/  IMAD.U32 R0, RZ, RZ, UR4 ;  /* 0x00000004ff007e24 */ /* 0x000fe2000f8e00ff */
[----:B------:R-:W-:Y:S10]  /*15e40*/  @!P1 BRA `(.L_x_999) ;  /* 0x0000000000409947 */ /* 0x000ff40003800000 */
[----:B------:R-:W-:Y:S01]  /*15e50*/  ISETP.LT.AND P0, PT, RZ, UR8, PT ;  /* 0x00000008ff007c0c */ /* 0x000fe2000bf01270 */
[----:B------:R-:W-:-:S12]  /*15e60*/  UIADD3 UR4, UR8, -0x1, URZ ;  /* 0xffffffff08047890 */ /* 0x000fd8000fffe03f */
[----:B------:R-:W-:Y:S05]  /*15e70*/  @P0 BRA `(.L_x_1000) ;  /* 0x00000000001c0947 */ /* 0x000fea0003800000 */
[----:B------:R-:W-:Y:S02]  /*15e80*/  UISETP.NE.AND UP0, UPT, UR5, 0x1, UPT ;  /* 0x000000010500788c */ /* 0x000fe4000bf05270 */
[----:B------:R-:W-:-:S09]  /*15e90*/  UIADD3 UR4, -UR8, URZ, URZ ;  /* 0x0000003f08047290 */ /* 0x000fd2000fffe13f */
[----:B------:R-:W-:Y:S02]  /*15ea0*/  @UP0 ULDC.64 UR8, c[0x0][0x9e8] ;  /* 0x00027a0000080ab9 */ /* 0x000fe40000000a00 */
[----:B------:R-:W-:-:S04]  /*15eb0*/  UIMAD.WIDE.U32 UR6, UR4, UR8, URZ ;  /* 0x00000008040672a5 */ /* 0x000fc8000f8e003f */
[----:B------:R-:W-:-:S04]  /*15ec0*/  @UP0 USHF.R.U32.HI UR4, URZ, UR9, UR7 ;  /* 0x000000093f040299 */ /* 0x000fc80008011607 */
[----:B------:R-:W-:Y:S01]  /*15ed0*/  ULOP3.LUT UR4, URZ, UR4, URZ, 0x33, !UPT ;  /* 0x000000043f047292 */ /* 0x000fe2000f8e333f */
[----:B------:R-:W-:Y:S11]  /*15ee0*/  BRA `(.L_x_1001) ;  /* 0x0000000000107947 */ /* 0x000ff60003800000 */
.L_x_1000:
[----:B------:R-:W-:-:S11]  /*15ef0*/  UISETP.NE.AND UP0, UPT, UR5, 0x1, UPT ;  /* 0x000000010500788c */ /* 0x000fd6000bf05270 */
[----:B------:R-:W-:Y:S02]  /*15f00*/  @UP0 ULDC.64 UR8, c[0x0][0x9e8] ;  /* 0x00027a0000080ab9 */ /* 0x000fe40000000a00 */
[----:B------:R-:W-:-:S04]  /*15f10*/  UIMAD.WIDE.U32 UR6, UR4, UR8, URZ ;  /* 0x00000008040672a5 */ /* 0x000fc8000f8e003f */
[----:B------:R-:W-:-:S12]  /*15f20*/  @UP0 USHF.R.U32.HI UR4, URZ, UR9, UR7 ;  /* 0x000000093f040299 */ /* 0x000fd80008011607 */
.L_x_1001:
[----:B------:R-:W-:-:S06]  /*15f30*/  UIMAD UR4, UR4, UR5, UR5 ;  /* 0x00000005040472a4 */ /* 0x000fcc000f8e0205 */
[----:B------:R-:W-:-:S07]  /*15f40*/  VIMNMX R0, R0, UR4, PT ;  /* 0x0000000400007c48 */ /* 0x000fce000bfe0100 */
.L_x_999:
[----:B------:R-:W-:Y:S01]  /*15f50*/  UIMAD UR6, UR11, UR13, 0x9f ;  /* 0x0000009f0b0674a4 */ /* 0x000fe2000f8e020d */
[----:B------:R-:W-:Y:S01]  /*15f60*/  VIADD R0, R0, 0x9f ;  /* 0x0000009f00007836 */ /* 0x000fe20000000000 */
[----:B------:R-:W-:Y:S02]  /*15f70*/  UIADD3 UR4, UR37, -UR12, URZ ;  /* 0x8000000c25047290 */ /* 0x000fe4000fffe03f */
[----:B------:R-:W-:Y:S01]  /*15f80*/  UIMAD.WIDE UR6, UR6, 0x66666667, URZ ;  /* 0x66666667060678a5 */ /* 0x000fe2000f8e023f */
[----:B------:R-:W-:Y:S01]  /*15f90*/  IMAD.HI R0, R0, 0x66666667, RZ ;  /* 0x6666666700007827 */ /* 0x000fe200078e02ff */
[----:B------:R-:W-:Y:S02]  /*15fa0*/  UIMAD UR4, UR11, UR13, UR4 ;  /* 0x0000000d0b0472a4 */ /* 0x000fe4000f8e0204 */
[----:B------:R-:W-:Y:S02]  /*15fb0*/  USHF.R.U32.HI UR6, URZ, 0x1f, UR7 ;  /* 0x0000001f3f067899 */ /* 0x000fe40008011607 */
[----:B------:R-:W-:Y:S01]  /*15fc0*/  SHF.R.U32.HI R3, RZ, 0x1f, R0 ;  /* 0x0000001fff037819 */ /* 0x000fe20000011600 */
[----:B------:R-:W-:Y:S01]  /*15fd0*/  ULDC UR8, c[0x0][0x9dc] ;  /* 0x0002770000087ab9 */ /* 0x000fe20000000800 */
[----:B------:R-:W-:-:S02]  /*15fe0*/  ULEA.HI.SX32 UR6, UR7, UR6, 0x1a ;  /* 0x0000000607067291 */ /* 0x000fc4000f8fd23f */
[----:B------:R-:W-:Y:S01]  /*15ff0*/  LEA.HI.SX32 R3, R0, R3, 0x1a ;  /* 0x0000000300037211 */ /* 0x000fe200078fd2ff */
[----:B------:R-:W-:-:S03]  /*16000*/  UIADD3 UR8, UR4, -UR8, URZ ;  /* 0x8000000804087290 */ /* 0x000fc6000fffe03f */
[----:B------:R-:W-:-:S05]  /*16010*/  VIMNMX R2, R3, UR6, PT ;  /* 0x0000000603027c48 */ /* 0x000fca000bfe0100 */
[----:B------:R1:W-:Y:S01]  /*16020*/  STL [R1+0xc], R2 ;  /* 0x00000c0201007387 */ /* 0x0003e20000100800 */
[----:B------:R-:W-:Y:S05]  /*16030*/  @!P1 BRA `(.L_x_1002) ;  /* 0x0000000000449947 */ /* 0x000fea0003800000 */
[----:B------:R-:W-:-:S06]  /*16040*/  UISETP.GT.AND UP0, UPT, UR4, -0x1, UPT ;  /* 0xffffffff0400788c */ /* 0x000fcc000bf04270 */
[----:B------:R-:W-:-:S13]  /*16050*/  PLOP3.LUT P0, PT, PT, PT, UP0, 0x80, 0x0 ;  /* 0x000000000000781c */ /* 0x000fda0003f0f008 */
[----:B------:R-:W-:Y:S05]  /*16060*/  @P0 BRA `(.L_x_1003) ;  /* 0x00000000001c0947 */ /* 0x000fea0003800000 */
[----:B------:R-:W-:Y:S02]  /*16070*/  UISETP.NE.AND UP0, UPT, UR5, 0x1, UPT ;  /* 0x000000010500788c */ /* 0x000fe4000bf05270 */
[----:B------:R-:W-:-:S09]  /*16080*/  ULOP3.LUT UR4, URZ, UR4, URZ, 0x33, !UPT ;  /* 0x000000043f047292 */ /* 0x000fd2000f8e333f */
[----:B------:R-:W-:Y:S02]  /*16090*/  @UP0 ULDC.64 UR10, c[0x0][0x9e8] ;  /* 0x00027a00000a0ab9 */ /* 0x000fe40000000a00 */
[----:B------:R-:W-:-:S04]  /*160a0*/  UIMAD.WIDE.U32 UR6, UR4, UR10, URZ ;  /* 0x0000000a040672a5 */ /* 0x000fc8000f8e003f */
[----:B------:R-:W-:-:S04]  /*160b0*/  @UP0 USHF.R.U32.HI UR4, URZ, UR11, UR7 ;  /* 0x0000000b3f040299 */ /* 0x000fc80008011607 */
[----:B------:R-:W-:Y:S01]  /*160c0*/  ULOP3.LUT UR4, URZ, UR4, URZ, 0x33, !UPT ;  /* 0x000000043f047292 */ /* 0x000fe2000f8e333f */
[----:B------:R-:W-:Y:S11]  /*160d0*/  BRA `(.L_x_1004) ;  /* 0x0000000000107947 */ /* 0x000ff60003800000 */
.L_x_1003:
[----:B------:R-:W-:-:S11]  /*160e0*/  UISETP.NE.AND UP0, UPT, UR5, 0x1, UPT ;  /* 0x000000010500788c */ /* 0x000fd6000bf05270 */
[----:B------:R-:W-:Y:S02]  /*160f0*/  @UP0 ULDC.64 UR10, c[0x0][0x9e8] ;  /* 0x00027a00000a0ab9 */ /* 0x000fe40000000a00 */
[----:B------:R-:W-:-:S04]  /*16100*/  UIMAD.WIDE.U32 UR6, UR4, UR10, URZ ;  /* 0x0000000a040672a5 */ /* 0x000fc8000f8e003f */
[----:B------:R-:W-:-:S12]  /*16110*/  @UP0 USHF.R.U32.HI UR4, URZ, UR11, UR7 ;  /* 0x0000000b3f040299 */ /* 0x000fd80008011607 */
.L_x_1004:
[----:B------:R-:W-:-:S04]  /*16120*/  UIMAD UR4, UR4, UR5, URZ ;  /* 0x00000005040472a4 */ /* 0x000fc8000f8e023f */
[----:B------:R-:W-:-:S04]  /*16130*/  UISETP.LT.AND UP0, UPT, UR8, UR4, UPT ;  /* 0x000000040800728c */ /* 0x000fc8000bf01270 */
[----:B------:R-:W-:-:S12]  /*16140*/  USEL UR8, UR8, UR4, !UP0 ;  /* 0x0000000408087287 */ /* 0x000fd8000c000000 */
.L_x_1002:
[----:B------:R-:W-:Y:S01]  /*16150*/  UIMAD.WIDE UR4, UR8, 0x66666667, URZ ;  /* 0x66666667080478a5 */ /* 0x000fe2000f8e023f */
[----:B------:R-:W-:Y:S03]  /*16160*/  BSSY B6, `(.L_x_1005) ;  /* 0x00002ec000067945 */ /* 0x000fe60003800000 */
[----:B------:R-:W-:-:S04]  /*16170*/  USHF.R.U32.HI UR4, URZ, 0x1f, UR5 ;  /* 0x0000001f3f047899 */ /* 0x000fc80008011605 */
[----:B------:R-:W-:-:S04]  /*16180*/  ULEA.HI.SX32 UR4, UR5, UR4, 0x1a ;  /* 0x0000000405047291 */ /* 0x000fc8000f8fd23f */
[----:B------:R-:W-:-:S04]  /*16190*/  UISETP.LT.AND UP0, UPT, URZ, UR4, UPT ;  /* 0x000000043f00728c */ /* 0x000fc8000bf01270 */
[----:B------:R-:W-:-:S06]  /*161a0*/  USEL UR42, URZ, UR4, !UP0 ;  /* 0x000000043f2a7287 */ /* 0x000fcc000c000000 */
[----:B------:R-:W-:-:S13]  /*161b0*/  ISETP.GT.AND P0, PT, R2, UR42, PT ;  /* 0x0000002a02007c0c */ /* 0x000fda000bf04270 */
[----:B------:R-:W-:Y:S05]  /*161c0*/  @P0 BRA `(.L_x_1006) ;  /* 0x0000000000480947 */ /* 0x000fea0003800000 */
[----:B------:R-:W2:Y:S02]  /*161d0*/  S2R R0, SR_TID.X ;  /* 0x0000000000007919 */ /* 0x000ea40000002100 */
[----:B--2---:R-:W-:-:S04]  /*161e0*/  LOP3.LUT R0, R0, 0x7f, RZ, 0xc0, !PT ;  /* 0x0000007f00007812 */ /* 0x004fc800078ec0ff */
[----:B------:R-:W-:-:S13]  /*161f0*/  ISETP.NE.AND P0, PT, R0, RZ, PT ;  /* 0x000000ff0000720c */ /* 0x000fda0003f05270 */
[----:B------:R-:W-:Y:S05]  /*16200*/  @P0 BRA `(.L_x_1007) ;  /* 0x0000002c00840947 */ /* 0x000fea0003800000 */
[----:B------:R-:W2:Y:S01]  /*16210*/  S2R R5, SR_LANEID ;  /* 0x0000000000057919 */ /* 0x000ea20000000000 */
[----:B------:R-:W-:Y:S01]  /*16220*/  VOTEU.ANY UR4, UPT, PT ;  /* 0x0000000000047886 */ /* 0x000fe200038e0100 */
[----:B-1----:R-:W1:Y:S01]  /*16230*/  LDC.64 R2, c[0x0][0xdf0] ;  /* 0x00037c00ff027b82 */ /* 0x002e620000000a00 */
[----:B------:R-:W2:Y:S02]  /*16240*/  FLO.U32 R0, UR4 ;  /* 0x0000000400007d00 */ /* 0x000ea400080e0000 */
[----:B--2---:R-:W-:-:S06]  /*16250*/  ISETP.EQ.U32.AND P0, PT, R0, R5, PT ;  /* 0x000000050000720c */ /* 0x004fcc0003f02070 */
[----:B------:R-:W1:Y:S07]  /*16260*/  POPC R5, UR4 ;  /* 0x0000000400057d09 */ /* 0x000e6e0008000000 */
[----:B-1----:R-:W2:Y:S01]  /*16270*/  @P0 ATOMG.E.ADD.STRONG.GPU PT, R3, desc[UR52][R2.64], R5 ;  /* 0x00000005020309a8 */ /* 0x002ea200081ee1f4 */
[----:B------:R-:W1:Y:S02]  /*16280*/  S2R R4, SR_LTMASK ;  /* 0x0000000000047919 */ /* 0x000e640000003900 */
[----:B-1----:R-:W-:-:S04]  /*16290*/  LOP3.LUT R4, R4, UR4, RZ, 0xc0, !PT ;  /* 0x0000000404047c12 */ /* 0x002fc8000f8ec0ff */
[----:B------:R-:W1:Y:S01]  /*162a0*/  POPC R7, R4 ;  /* 0x0000000400077309 */ /* 0x000e620000000000 */
[----:B--2---:R-:W1:Y:S02]  /*162b0*/  SHFL.IDX PT, R0, R3, R0, 0x1f ;  /* 0x00001f0003007589 */ /* 0x004e6400000e0000 */
[----:B-1----:R-:W-:-:S05]  /*162c0*/  IADD3 R0, R0, UR43, R7 ;  /* 0x0000002b00007c10 */ /* 0x002fca000fffe007 */
[----:B------:R2:W-:Y:S01]  /*162d0*/  STL [R1+0x8], R0 ;  /* 0x0000080001007387 */ /* 0x0005e20000100800 */
[----:B------:R-:W-:Y:S05]  /*162e0*/  BRA `(.L_x_1007) ;  /* 0x0000002c004c7947 */ /* 0x000fea0003800000 */
.L_x_1006:
[----:B------:R-:W2:Y:S01]  /*162f0*/  S2UR UR4, SR_CgaCtaId ;  /* 0x00000000000479c3 */ /* 0x000ea20000008800 */
[----:B------:R-:W-:Y:S02]  /*16300*/  UMOV UR40, 0x400 ;  /* 0x0000040000287882 */ /* 0x000fe40000000000 */
[----:B--2---:R-:W-:-:S04]  /*16310*/  ULEA UR40, UR4, UR40, 0x18 ;  /* 0x0000002804287291 */ /* 0x004fc8000f8ec03f */
        /* <DEDUP_REMOVED lines=20> */
.L_x_1008:
[----:B------:R-:W-:Y:S01]  /*16460*/  UIADD3 UR4, UR40, 0xf200, URZ ;  /* 0x0000f20028047890 */ /* 0x000fe2000fffe03f */
[----:B------:R-:W-:-:S05]  /*16470*/  LOP3.LUT R16, R16, 0xfffffffe, RZ, 0xc0, !PT ;  /* 0xfffffffe10107812 */ /* 0x000fca00078ec0ff */
[----:B------:R-:W-:-:S05]  /*16480*/  IMAD.U32 R17, RZ, RZ, UR4 ;  /* 0x00000004ff117e24 */ /* 0x000fca000f8e00ff */
[----:B------:R-:W-:-:S13]  /*16490*/  LOP3.LUT P0, RZ, R17, 0x1bf, RZ, 0xc0, !PT ;  /* 0x000001bf11ff7812 */ /* 0x000fda000780c0ff */
[----:B------:R-:W-:Y:S01]  /*164a0*/  @P0 LOP3.LUT R16, R16, 0x1, RZ, 0xfc, !PT ;  /* 0x0000000110100812 */ /* 0x000fe200078efcff */
[----:B------:R-:W-:Y:S06]  /*164b0*/  @!P0 BRA `(.L_x_1009) ;  /* 0x0000000000408947 */ /* 0x000fec0003800000 */
        /* <DEDUP_REMOVED lines=16> */
.L_x_1009:
        /* <DEDUP_REMOVED lines=20> */
.L_x_1010:
        /* <DEDUP_REMOVED lines=18> */
.L_x_1011:
[----:B------:R-:W-:Y:S01]  /*16820*/  ULDC.64 UR4, c[0x0][0x9f8] ;  /* 0x00027e0000047ab9 */ /* 0x000fe20000000a00 */
[----:B------:R-:W-:Y:S01]  /*16830*/  IMAD.U32 R5, RZ, RZ, UR39 ;  /* 0x00000027ff057e24 */ /* 0x000fe2000f8e00ff */
[----:B------:R-:W-:Y:S01]  /*16840*/  ISETP.NE.U32.AND P0, PT, RZ, UR4, PT ;  /* 0x00000004ff007c0c */ /* 0x000fe2000bf05070 */
[----:B------:R-:W-:Y:S01]  /*16850*/  IMAD.U32 R20, RZ, RZ, UR39 ;  /* 0x00000027ff147e24 */ /* 0x000fe2000f8e00ff */
[----:B------:R-:W2:Y:S01]  /*16860*/  S2R R4, SR_TID.X ;  /* 0x0000000000047919 */ /* 0x000ea20000002100 */
[----:B------:R-:W3:Y:S01]  /*16870*/  LDC R0, c[0x0][0x428] ;  /* 0x00010a00ff007b82 */ /* 0x000ee20000000800 */
[----:B------:R-:W-:-:S13]  /*16880*/  ISETP.NE.AND.EX P0, PT, RZ, UR5, PT, P0 ;  /* 0x00000005ff007c0c */ /* 0x000fda000bf05300 */
[----:B-1----:R-:W1:Y:S01]  /*16890*/  @P0 LDC.64 R2, c[0x0][0x9f8] ;  /* 0x00027e00ff020b82 */ /* 0x002e620000000a00 */
[----:B--2---:R-:W-:Y:S01]  /*168a0*/  LOP3.LUT R8, R4, 0x7f, RZ, 0xc0, !PT ;  /* 0x0000007f04087812 */ /* 0x004fe200078ec0ff */
[----:B-1----:R-:W-:-:S05]  /*168b0*/  @P0 IMAD.WIDE R2, R5, 0x4, R2 ;  /* 0x0000000405020825 */ /* 0x002fca00078e0202 */
[----:B------:R1:W2:Y:S01]  /*168c0*/  @P0 LDG.E R20, desc[UR52][R2.64] ;  /* 0x0000003402140981 */ /* 0x0002a2000c1e1900 */
[----:B---3--:R-:W-:Y:S01]  /*168d0*/  ISETP.NE.AND P0, PT, R0, 0x1, PT ;  /* 0x000000010000780c */ /* 0x008fe20003f05270 */
[----:B------:R-:W-:Y:S01]  /*168e0*/  UMOV UR36, URZ ;  /* 0x0000003f00247c82 */ /* 0x000fe20008000000 */
[----:B------:R-:W-:Y:S01]  /*168f0*/  ISETP.NE.AND P2, PT, R8, RZ, PT ;  /* 0x000000ff0800720c */ /* 0x000fe20003f45270 */
[----:B------:R-:W-:Y:S01]  /*16900*/  UMOV UR8, 0x40 ;  /* 0x0000004000087882 */ /* 0x000fe20000000000 */
[----:B------:R-:W-:Y:S01]  /*16910*/  UMOV UR9, UR37 ;  /* 0x0000002500097c82 */ /* 0x000fe20008000000 */
[----:B------:R-:W-:Y:S01]  /*16920*/  UMOV UR10, UR38 ;  /* 0x00000026000a7c82 */ /* 0x000fe20008000000 */
[----:B------:R-:W-:Y:S01]  /*16930*/  UMOV UR11, UR39 ;  /* 0x00000027000b7c82 */ /* 0x000fe20008000000 */
[----:B------:R-:W-:Y:S01]  /*16940*/  UMOV UR12, 0x80 ;  /* 0x00000080000c7882 */ /* 0x000fe20000000000 */
[----:B------:R-:W-:Y:S01]  /*16950*/  UMOV UR13, UR37 ;  /* 0x00000025000d7c82 */ /* 0x000fe20008000000 */
[----:B-1----:R-:W1:Y:S01]  /*16960*/  LDC.64 R2, c[0x0][0x3f8] ;  /* 0x0000fe00ff027b82 */ /* 0x002e620000000a00 */
[----:B------:R-:W-:Y:S01]  /*16970*/  UMOV UR14, UR38 ;  /* 0x00000026000e7c82 */ /* 0x000fe20008000000 */
[----:B------:R-:W-:Y:S01]  /*16980*/  UMOV UR15, UR39 ;  /* 0x00000027000f7c82 */ /* 0x000fe20008000000 */
[----:B------:R-:W-:Y:S01]  /*16990*/  UMOV UR6, 0xffffffff ;  /* 0xffffffff00067882 */ /* 0x000fe20000000000 */
[----:B------:R-:W-:Y:S01]  /*169a0*/  SHF.R.U32.HI R4, RZ, 0x5, R4 ;  /* 0x00000005ff047819 */ /* 0x000fe20000011604 */
[----:B------:R-:W-:Y:S01]  /*169b0*/  IMAD.U32 R17, RZ, RZ, UR38 ;  /* 0x00000026ff117e24 */ /* 0x000fe2000f8e00ff */
[----:B------:R-:W-:-:S02]  /*169c0*/  VOTEU.ALL UP1, P2 ;  /* 0x00000000003f7886 */ /* 0x000fc40001020000 */
[----:B------:R-:W3:Y:S01]  /*169d0*/  @P0 LDC R0, c[0x0][0x42c] ;  /* 0x00010b00ff000b82 */ /* 0x000ee20000000800 */
[----:B------:R-:W-:Y:S02]  /*169e0*/  LOP3.LUT R4, R4, 0x3, RZ, 0xc0, !PT ;  /* 0x0000000304047812 */ /* 0x000fe400078ec0ff */
[----:B------:R-:W-:-:S04]  /*169f0*/  @!UP1 UIADD3 UR4, UP0, UR48, 0x270, URZ ;  /* 0x0000027030049890 */ /* 0x000fc8000ff1e03f */
[----:B------:R-:W-:Y:S01]  /*16a00*/  @!UP1 UIADD3.X UR5, URZ, UR49, URZ, UP0, !UPT ;  /* 0x000000313f059290 */ /* 0x000fe200087fe43f */
[----:B------:R-:W4:Y:S01]  /*16a10*/  @P0 LDC R5, c[0x0][0x430] ;  /* 0x00010c00ff050b82 */ /* 0x000f220000000800 */
[----:B-1----:R-:W-:-:S07]  /*16a20*/  ISETP.NE.U32.AND P1, PT, R2, RZ, PT ;  /* 0x000000ff0200720c */ /* 0x002fce0003f25070 */
[----:B------:R1:W-:Y:S01]  /*16a30*/  @!UP1 UTMAPF.L2.4D [UR36], [UR4] ;  /* 0x00000024040095b8 */ /* 0x0003e20008018000 */
[----:B------:R-:W-:Y:S01]  /*16a40*/  ISETP.NE.AND.EX P1, PT, R3, RZ, PT, P1 ;  /* 0x000000ff0300720c */ /* 0x000fe20003f25310 */
[----:B---3--:R-:W-:Y:S01]  /*16a50*/  @P0 IMAD.HI.U32 R0, R0, UR38, RZ ;  /* 0x0000002600000c27 */ /* 0x008fe2000f8e00ff */
[----:B------:R1:W-:Y:S04]  /*16a60*/  @!UP1 UTMAPF.L2.4D [UR8], [UR4] ;  /* 0x00000008040095b8 */ /* 0x0003e80008018000 */
[----:B----4-:R-:W-:Y:S01]  /*16a70*/  @P0 SHF.R.U32.HI R17, RZ, R5, R0 ;  /* 0x00000005ff110219 */ /* 0x010fe20000011600 */
[----:B------:R1:W-:Y:S01]  /*16a80*/  @!UP1 UTMAPF.L2.4D [UR12], [UR4] ;  /* 0x0000000c040095b8 */ /* 0x0003e20008018000 */
[----:B--2---:R-:W-:Y:S02]  /*16a90*/  SHF.R.S32.HI R21, RZ, 0x1f, R20 ;  /* 0x0000001fff157819 */ /* 0x004fe40000011414 */
[----:B------:R-:W-:Y:S01]  /*16aa0*/  SEL R0, R20, RZ, !P1 ;  /* 0x000000ff14007207 */ /* 0x000fe20004800000 */
[----:B-1----:R-:W-:Y:S06]  /*16ab0*/  BRA.DIV UR6, `(.L_x_1012) ;  /* 0x0000002e069c7947 */ /* 0x002fec000b800000 */
[----:B------:R1:W2:Y:S02]  /*16ac0*/  SHFL.IDX PT, R14, R4, RZ, 0x1f ;  /* 0x00001fff040e7589 */ /* 0x0002a400000e0000 */
.L_x_1077:
[----:B--2---:R-:W-:Y:S02]  /*16ad0*/  ISETP.NE.AND P0, PT, R14, RZ, PT ;  /* 0x000000ff0e00720c */ /* 0x004fe40003f05270 */
[----:B------:R-:W-:-:S11]  /*16ae0*/  PLOP3.LUT P6, PT, PT, PT, PT, 0x8, 0x0 ;  /* 0x000000000000781c */ /* 0x000fd60003fce170 */
[----:B------:R-:W-:Y:S05]  /*16af0*/  @P0 BRA `(.L_x_1013) ;  /* 0x0000000800040947 */ /* 0x000fea0003800000 */
[----:B-1----:R-:W2:Y:S01]  /*16b00*/  LDL R4, [R1+0xc] ;  /* 0x00000c0001047983 */ /* 0x002ea20000100800 */
[----:B------:R-:W-:Y:S01]  /*16b10*/  UMOV UR4, 0xffffffff ;  /* 0xffffffff00047882 */ /* 0x000fe20000000000 */
[----:B--2---:R-:W-:Y:S02]  /*16b20*/  VIADD R6, R4, 0xffffffff ;  /* 0xffffffff04067836 */ /* 0x004fe40000000000 */
[----:B------:R-:W-:Y:S05]  /*16b30*/  BRA.DIV UR4, `(.L_x_1014) ;  /* 0x0000002e049c7947 */ /* 0x000fea000b800000 */
[----:B------:R-:W-:-:S13]  /*16b40*/  ELECT P6, URZ, PT ;  /* 0x00000000003f782f */ /* 0x000fda00038c0000 */
.L_x_1080:
[----:B------:R-:W-:Y:S05]  /*16b50*/  @!P6 BRA `(.L_x_1015) ;  /* 0x000000040070e947 */ /* 0x000fea0003800000 */
        /* <DEDUP_REMOVED lines=19> */
.L_x_1016:
[----:B-1----:R-:W-:Y:S02]  /*16c90*/  LEA R2, R18, UR40, 0x3 ;  /* 0x0000002812027c11 */ /* 0x002fe4000f8e18ff */
[----:B------:R-:W-:Y:S02]  /*16ca0*/  SHF.L.U32 R3, R19, 0x1f, RZ ;  /* 0x0000001f13037819 */ /* 0x000fe400000006ff */
[----:B------:R-:W-:Y:S02]  /*16cb0*/  ISETP.NE.AND P0, PT, R8, RZ, PT ;  /* 0x000000ff0800720c */ /* 0x000fe40003f05270 */
[----:B------:R-:W1:Y:S02]  /*16cc0*/  SYNCS.PHASECHK.TRANS64.TRYWAIT P3, [R2+URZ+0x33480], R3 ;  /* 0x03348003020075a7 */ /* 0x000e64000806017f */
[----:B-1----:R-:W-:Y:S09]  /*16cd0*/  @!P3 BRA `(.L_x_1017) ;  /* 0x0000002c0054b947 */ /* 0x002ff20003800000 */
.L_x_1081:
[----:B------:R-:W-:Y:S05]  /*16ce0*/  @P0 BRA `(.L_x_1018) ;  /* 0x00000000001c0947 */ /* 0x000fea0003800000 */
[----:B------:R-:W2:Y:S01]  /*16cf0*/  S2R R4, SR_TID.X ;  /* 0x0000000000047919 */ /* 0x000ea20000002100 */
[----:B------:R-:W-:-:S04]  /*16d00*/  IMAD.MOV.U32 R5, RZ, RZ, 0x7800 ;  /* 0x00007800ff057424 */ /* 0x000fc800078e00ff */
[----:B------:R3:W-:Y:S01]  /*16d10*/  SYNCS.ARRIVE.TRANS64 RZ, [R2+URZ+0x33470], R5 ;  /* 0x0334700502ff79a7 */ /* 0x0007e2000800003f */
[----:B--2---:R-:W-:-:S04]  /*16d20*/  LOP3.LUT R4, R4, 0x1f, RZ, 0xc0, !PT ;  /* 0x0000001f04047812 */ /* 0x004fc800078ec0ff */
[----:B------:R-:W-:-:S13]  /*16d30*/  ISETP.NE.AND P3, PT, R4, RZ, PT ;  /* 0x000000ff0400720c */ /* 0x000fda0003f65270 */
[----:B---3--:R-:W-:Y:S05]  /*16d40*/  @!P3 BRA `(.L_x_1018) ;  /* 0x000000000004b947 */ /* 0x008fea0003800000 */
[----:B------:R-:W-:Y:S01]  /*16d50*/  BPT.TRAP 0x1 ;  /* 0x000000040000795c */ /* 0x000fe20000300000 */
.L_x_1018:
[----:B------:R-:W-:Y:S01]  /*16d60*/  IMAD.U32 R5, RZ, RZ, UR40 ;  /* 0x00000028ff057e24 */ /* 0x000fe2000f8e00ff */
        /* <DEDUP_REMOVED lines=24> */
[----:B------:R2:W-:Y:S01]  /*16ef0*/  UTMALDG.4D [UR8], [UR4], desc[UR6] ;  /* 0x00000608040075b4 */ /* 0x0005e20008019000 */
[----:B------:R-:W3:Y:S02]  /*16f00*/  SYNCS.PHASECHK.TRANS64.TRYWAIT P3, [R2+URZ+0x33440], R3 ;  /* 0x03344003020075a7 */ /* 0x000ee4000806017f */
[----:B--23--:R-:W-:Y:S05]  /*16f10*/  @!P3 BRA `(.L_x_1019) ;  /* 0x0000002800d8b947 */ /* 0x00cfea0003800000 */
.L_x_1082:
        /* <DEDUP_REMOVED lines=8> */
.L_x_1020:
        /* <DEDUP_REMOVED lines=24> */
.L_x_1015:
[----:B------:R-:W-:Y:S05]  /*17120*/  WARPSYNC.ALL ;  /* 0x0000000000007948 */ /* 0x000fea0003800000 */
[----:B------:R-:W-:Y:S01]  /*17130*/  BAR.SYNC.DEFER_BLOCKING 0x8, 0x120 ;  /* 0x0204800000007b1d */ /* 0x000fe20000010000 */
[----:B------:R-:W-:Y:S01]  /*17140*/  ELECT P0, URZ, PT ;  /* 0x00000000003f782f */ /* 0x000fe20003800000 */
[----:B------:R-:W-:Y:S02]  /*17150*/  UIADD3 UR4, UP0, UR48, 0x270, URZ ;  /* 0x0000027030047890 */ /* 0x000fe4000ff1e03f */
[----:B------:R-:W-:Y:S02]  /*17160*/  UIADD3 UR8, UR40, 0x1e200, URZ ;  /* 0x0001e20028087890 */ /* 0x000fe4000fffe03f */
[----:B------:R-:W-:-:S02]  /*17170*/  UIADD3 UR9, UR40, 0x33400, URZ ;  /* 0x0003340028097890 */ /* 0x000fc4000fffe03f */
[----:B------:R-:W-:Y:S02]  /*17180*/  UIADD3.X UR5, URZ, UR49, URZ, UP0, !UPT ;  /* 0x000000313f057290 */ /* 0x000fe400087fe43f */
[----:B------:R-:W-:Y:S02]  /*17190*/  UIADD3 UR24, UR40, 0x20200, URZ ;  /* 0x0002020028187890 */ /* 0x000fe4000fffe03f */
[----:B------:R-:W-:Y:S02]  /*171a0*/  UIADD3 UR16, UR40, 0x22200, URZ ;  /* 0x0002220028107890 */ /* 0x000fe4000fffe03f */
[----:B-12---:R-:W-:Y:S01]  /*171b0*/  @P0 IMAD.MOV.U32 R2, RZ, RZ, 0x6000 ;  /* 0x00006000ff020424 */ /* 0x006fe200078e00ff */
[----:B------:R-:W-:Y:S01]  /*171c0*/  UMOV UR6, 0x0 ;  /* 0x0000000000067882 */ /* 0x000fe20000000000 */
[----:B------:R-:W-:Y:S01]  /*171d0*/  UMOV UR7, 0x12f00000 ;  /* 0x12f0000000077882 */ /* 0x000fe20000000000 */
[----:B------:R-:W-:Y:S01]  /*171e0*/  UMOV UR10, URZ ;  /* 0x0000003f000a7c82 */ /* 0x000fe20008000000 */
[----:B------:R-:W-:Y:S01]  /*171f0*/  UMOV UR11, UR37 ;  /* 0x00000025000b7c82 */ /* 0x000fe20008000000 */
[----:B------:R-:W-:Y:S01]  /*17200*/  UMOV UR12, UR38 ;  /* 0x00000026000c7c82 */ /* 0x000fe20008000000 */
[----:B------:R-:W-:Y:S01]  /*17210*/  UMOV UR13, UR39 ;  /* 0x00000027000d7c82 */ /* 0x000fe20008000000 */
[----:B------:R-:W-:Y:S01]  /*17220*/  UMOV UR26, 0x40 ;  /* 0x00000040001a7882 */ /* 0x000fe20000000000 */
[----:B------:R-:W-:Y:S01]  /*17230*/  UMOV UR27, UR37 ;  /* 0x00000025001b7c82 */ /* 0x000fe20008000000 */
[----:B------:R-:W-:Y:S01]  /*17240*/  UMOV UR28, UR38 ;  /* 0x00000026001c7c82 */ /* 0x000fe20008000000 */
[----:B------:R2:W-:Y:S01]  /*17250*/  @P0 SYNCS.ARRIVE.TRANS64 RZ, [UR40+0x33400], R2 ;  /* 0x03340002ffff09a7 */ /* 0x0005e20008000028 */
[----:B------:R-:W-:Y:S01]  /*17260*/  UMOV UR29, UR39 ;  /* 0x00000027001d7c82 */ /* 0x000fe20008000000 */
[----:B------:R-:W-:Y:S01]  /*17270*/  UMOV UR25, UR9 ;  /* 0x0000000900197c82 */ /* 0x000fe20008000000 */
[----:B------:R-:W-:Y:S01]  /*17280*/  UMOV UR18, 0x80 ;  /* 0x0000008000127882 */ /* 0x000fe20000000000 */
[----:B------:R-:W-:Y:S01]  /*17290*/  UMOV UR19, UR37 ;  /* 0x0000002500137c82 */ /* 0x000fe20008000000 */
[----:B------:R-:W-:Y:S01]  /*172a0*/  UMOV UR20, UR38 ;  /* 0x0000002600147c82 */ /* 0x000fe20008000000 */
[----:B------:R-:W-:Y:S01]  /*172b0*/  UMOV UR21, UR39 ;  /* 0x0000002700157c82 */ /* 0x000fe20008000000 */
[----:B------:R2:W-:Y:S01]  /*172c0*/  UTMALDG.4D [UR8], [UR4], desc[UR6] ;  /* 0x00000608040075b4 */ /* 0x0005e20008019000 */
[----:B------:R-:W-:Y:S01]  /*172d0*/  UMOV UR17, UR9 ;  /* 0x0000000900117c82 */ /* 0x000fe20008000000 */
[----:B------:R2:W-:Y:S01]  /*172e0*/  UTMALDG.4D [UR24], [UR4], desc[UR6] ;  /* 0x00000618040075b4 */ /* 0x0005e20008019000 */
[----:B------:R2:W-:Y:S02]  /*172f0*/  UTMALDG.4D [UR16], [UR4], desc[UR6] ;  /* 0x00000610040075b4 */ /* 0x0005e40008019000 */
[----:B--2---:R-:W-:Y:S01]  /*17300*/  NOP ;  /* 0x0000000000007918 */ /* 0x004fe20000000000 */
.L_x_1013:
[----:B-1----:R-:W2:Y:S04]  /*17310*/  LDL.LU R4, [R1+0x10] ;  /* 0x0000100001047983 */ /* 0x002ea80000300800 */
[----:B------:R-:W3:Y:S01]  /*17320*/  LDL.LU R3, [R1+0xc] ;  /* 0x00000c0001037983 */ /* 0x000ee20000300800 */
[----:B------:R-:W-:Y:S01]  /*17330*/  BSSY B0, `(.L_x_1021) ;  /* 0x000000b000007945 */ /* 0x000fe20003800000 */
[----:B--2---:R-:W-:Y:S02]  /*17340*/  VIADD R4, R4, 0x1 ;  /* 0x0000000104047836 */ /* 0x004fe40000000000 */
[----:B---3--:R-:W-:-:S03]  /*17350*/  VIADD R3, R3, 0xfffffffe ;  /* 0xfffffffe03037836 */ /* 0x008fc60000000000 */
[----:B------:R-:W-:Y:S01]  /*17360*/  LEA.HI R2, R4, R4, RZ, 0x1 ;  /* 0x0000000404027211 */ /* 0x000fe200078f08ff */
[----:B------:R1:W-:Y:S03]  /*17370*/  STL [R1+0x10], R4 ;  /* 0x0000100401007387 */ /* 0x0003e60000100800 */
[----:B------:R-:W-:Y:S02]  /*17380*/  LOP3.LUT R2, R2, 0xfffffffe, RZ, 0xc0, !PT ;  /* 0xfffffffe02027812 */ /* 0x000fe400078ec0ff */
[----:B------:R-:W-:-:S03]  /*17390*/  ISETP.GE.AND P3, PT, R3, UR42, PT ;  /* 0x0000002a03007c0c */ /* 0x000fc6000bf66270 */
[----:B------:R-:W-:-:S05]  /*173a0*/  IMAD.IADD R2, R4, 0x1, -R2 ;  /* 0x0000000104027824 */ /* 0x000fca00078e0a02 */
[----:B------:R-:W-:-:S04]  /*173b0*/  SHF.L.U32 R2, R2, 0x1f, RZ ;  /* 0x0000001f02027819 */ /* 0x000fc800000006ff */
[----:B------:R-:W2:Y:S02]  /*173c0*/  SYNCS.PHASECHK.TRANS64.TRYWAIT P0, [UR40+0x33420], R2 ;  /* 0x03342002ff0075a7 */ /* 0x000ea40008000168 */
[----:B-12---:R-:W-:Y:S05]  /*173d0*/  @!P0 BRA `(.L_x_1022) ;  /* 0x0000002400bc8947 */ /* 0x006fea0003800000 */
.L_x_1083:
[----:B------:R-:W-:Y:S05]  /*173e0*/  BSYNC B0 ;  /* 0x0000000000007941 */ /* 0x000fea0003800000 */
.L_x_1021:
[----:B------:R-:W-:Y:S05]  /*173f0*/  @!P3 BRA `(.L_x_1023) ;  /* 0x0000001000b4b947 */ /* 0x000fea0003800000 */
[----:B-1----:R-:W-:Y:S02]  /*17400*/  IMAD.MOV.U32 R2, RZ, RZ, R18 ;  /* 0x000000ffff027224 */ /* 0x002fe400078e0012 */
[----:B------:R-:W-:-:S07]  /*17410*/  IMAD.MOV.U32 R8, RZ, RZ, R19 ;  /* 0x000000ffff087224 */ /* 0x000fce00078e0013 */
.L_x_1047:
        /* <DEDUP_REMOVED lines=8> */
[----:B------:R-:W-:Y:S01]  /*174a0*/  IMAD.MOV.U32 R9, RZ, RZ, R3 ;  /* 0x000000ffff097224 */ /* 0x000fe200078e0003 */
[----:B------:R-:W-:Y:S06]  /*174b0*/  @!P1 BRA `(.L_x_1026) ;  /* 0x0000000000489947 */ /* 0x000fec0003800000 */
[----:B------:R-:W1:Y:S01]  /*174c0*/  LDC R0, c[0x0][0x41c] ;  /* 0x00010700ff007b82 */ /* 0x000e620000000800 */
[----:B------:R-:W-:Y:S02]  /*174d0*/  ULDC.64 UR4, c[0x0][0x408] ;  /* 0x0001020000047ab9 */ /* 0x000fe40000000a00 */
[----:B------:R-:W-:Y:S01]  /*174e0*/  IMAD R7, R21, UR4, RZ ;  /* 0x0000000415077c24 */ /* 0x000fe2000f8e02ff */
        /* <DEDUP_REMOVED lines=8> */
[C---:B------:R-:W-:Y:S02]  /*17570*/  IMAD R0, R20.reuse, UR5, R7 ;  /* 0x0000000514007c24 */ /* 0x040fe4000f8e0207 */
[----:B------:R-:W-:Y:S01]  /*17580*/  IMAD.WIDE.U32 R4, R20, UR4, R4 ;  /* 0x0000000414047c25 */ /* 0x000fe2000f8e0004 */
[----:B------:R-:W-:-:S03]  /*17590*/  ULDC.64 UR4, c[0x0][0x3f8] ;  /* 0x0000fe0000047ab9 */ /* 0x000fc60000000a00 */
[----:B------:R-:W-:Y:S01]  /*175a0*/  IMAD.IADD R0, R0, 0x1, R5 ;  /* 0x0000000100007824 */ /* 0x000fe200078e0205 */
[----:B------:R-:W-:-:S04]  /*175b0*/  LEA R6, P0, R4, UR4, 0x2 ;  /* 0x0000000404067c11 */ /* 0x000fc8000f8010ff */
[----:B------:R-:W-:-:S05]  /*175c0*/  LEA.HI.X R7, R4, UR5, R0, 0x2, P0 ;  /* 0x0000000504077c11 */ /* 0x000fca00080f1400 */
[----:B------:R1:W5:Y:S04]  /*175d0*/  LDG.E R0, desc[UR52][R6.64] ;  /* 0x0000003406007981 */ /* 0x000368000c1e1900 */
.L_x_1026:
[----:B------:R-:W2:Y:S01]  /*175e0*/  S2R R4, SR_TID.X ;  /* 0x0000000000047919 */ /* 0x000ea20000002100 */
[----:B-1----:R-:W-:Y:S01]  /*175f0*/  LEA R6, R18, UR40, 0x3 ;  /* 0x0000002812067c11 */ /* 0x002fe2000f8e18ff */
[----:B------:R-:W-:Y:S01]  /*17600*/  BSSY B1, `(.L_x_1027) ;  /* 0x0000006000017945 */ /* 0x000fe20003800000 */
[----:B--2---:R-:W-:Y:S02]  /*17610*/  LOP3.LUT R5, R4, 0x7f, RZ, 0xc0, !PT ;  /* 0x0000007f04057812 */ /* 0x004fe400078ec0ff */
[----:B------:R-:W-:Y:S02]  /*17620*/  SHF.L.U32 R4, R19, 0x1f, RZ ;  /* 0x0000001f13047819 */ /* 0x000fe400000006ff */
[----:B------:R-:W-:Y:S02]  /*17630*/  ISETP.NE.AND P3, PT, R5, RZ, PT ;  /* 0x000000ff0500720c */ /* 0x000fe40003f65270 */
[----:B------:R-:W1:Y:S02]  /*17640*/  SYNCS.PHASECHK.TRANS64.TRYWAIT P0, [R6+URZ+0x33480], R4 ;  /* 0x03348004060075a7 */ /* 0x000e64000800017f */
[----:B-1----:R-:W-:Y:S09]  /*17650*/  @!P0 BRA `(.L_x_1028) ;  /* 0x0000002400348947 */ /* 0x002ff20003800000 */
.L_x_1084:
[----:B------:R-:W-:Y:S05]  /*17660*/  BSYNC B1 ;  /* 0x0000000000017941 */ /* 0x000fea0003800000 */
.L_x_1027:
        /* <DEDUP_REMOVED lines=9> */
.L_x_1030:
[----:B------:R-:W-:Y:S05]  /*17700*/  BSYNC B1 ;  /* 0x0000000000017941 */ /* 0x000fea0003800000 */
.L_x_1029:
        /* <DEDUP_REMOVED lines=13> */
.L_x_1031:
        /* <DEDUP_REMOVED lines=16> */
.L_x_1032:
        /* <DEDUP_REMOVED lines=16> */
.L_x_1033:
        /* <DEDUP_REMOVED lines=12> */
.L_x_1085:
[----:B------:R-:W-:Y:S05]  /*17aa0*/  BSYNC B1 ;  /* 0x0000000000017941 */ /* 0x000fea0003800000 */
.L_x_1034:
        /* <DEDUP_REMOVED lines=11> */
.L_x_1037:
[----:B------:R-:W-:Y:S05]  /*17b60*/  BSYNC B1 ;  /* 0x0000000000017941 */ /* 0x000fea0003800000 */
.L_x_1036:
[----:B------:R-:W-:Y:S01]  /*17b70*/  R2UR UR10, R12 ;  /* 0x000000000c0a72ca */ /* 0x000fe200000e0000 */
[----:B------:R-:W-:Y:S01]  /*17b80*/  UIADD3 UR4, UP0, UR48, 0x370, URZ ;  /* 0x0000037030047890 */ /* 0x000fe2000ff1e03f */
[----:B------:R-:W-:Y:S01]  /*17b90*/  R2UR UR6, R4 ;  /* 0x00000000040672ca */ /* 0x000fe200000e0000 */
[----:B------:R-:W-:Y:S01]  /*17ba0*/  VIADD R6, R6, 0x33430 ;  /* 0x0003343006067836 */ /* 0x000fe20000000000 */
[----:B------:R-:W-:Y:S01]  /*17bb0*/  R2UR UR7, R5 ;  /* 0x00000000050772ca */ /* 0x000fe200000e0000 */
[----:B------:R-:W-:Y:S01]  /*17bc0*/  VIADD R11, R7, 0x24200 ;  /* 0x00024200070b7836 */ /* 0x000fe20000000000 */
[----:B------:R-:W-:Y:S01]  /*17bd0*/  R2UR UR12, R17 ;  /* 0x00000000110c72ca */ /* 0x000fe200000e0000 */
[----:B------:R-:W-:Y:S01]  /*17be0*/  UIADD3.X UR5, URZ, UR49, URZ, UP0, !UPT ;  /* 0x000000313f057290 */ /* 0x000fe200087fe43f */
[----:B------:R-:W-:-:S13]  /*17bf0*/  PLOP3.LUT P0, PT, PT, PT, PT, 0x80, 0x0 ;  /* 0x000000000000781c */ /* 0x000fda0003f0f070 */
.L_x_1038:
        /* <DEDUP_REMOVED lines=15> */
.L_x_1039:
        /* <DEDUP_REMOVED lines=15> */
.L_x_1040:
        /* <DEDUP_REMOVED lines=9> */
.L_x_1025:
[----:B------:R-:W-:Y:S05]  /*17e70*/  BSYNC B0 ;  /* 0x0000000000007941 */ /* 0x000fea0003800000 */
.L_x_1024:
[----:B------:R-:W-:-:S06]  /*17e80*/  UISETP.NE.AND UP0, UPT, UR41, 0x3, UPT ;  /* 0x000000032900788c */ /* 0x000fcc000bf05270 */
[----:B------:R-:W-:-:S13]  /*17e90*/  PLOP3.LUT P0, PT, PT, PT, UP0, 0x80, 0x0 ;  /* 0x000000000000781c */ /* 0x000fda0003f0f008 */
[----:B------:R-:W-:Y:S05]  /*17ea0*/  @!P0 BRA `(.L_x_1041) ;  /* 0x0000000000048947 */ /* 0x000fea0003800000 */
[----:B------:R-:W-:Y:S01]  /*17eb0*/  BPT.TRAP 0x1 ;  /* 0x000000040000795c */ /* 0x000fe20000300000 */
.L_x_1041:
        /* <DEDUP_REMOVED lines=8> */
.L_x_1086:
[----:B------:R-:W-:Y:S05]  /*17f40*/  BSYNC B0 ;  /* 0x0000000000007941 */ /* 0x000fea0003800000 */
.L_x_1042:
[----:B------:R-:W-:Y:S05]  /*17f50*/  @!P0 BRA `(.L_x_1044) ;  /* 0x0000000000048947 */ /* 0x000fea0003800000 */
[----:B------:R-:W-:Y:S01]  /*17f60*/  BPT.TRAP 0x1 ;  /* 0x000000040000795c */ /* 0x000fe20000300000 */
.L_x_1044:
[----:B-1----:R-:W-:Y:S01]  /*17f70*/  SHF.L.U32 R4, R8, 0x1f, RZ ;  /* 0x0000001f08047819 */ /* 0x002fe200000006ff */
[----:B------:R-:W-:-:S03]  /*17f80*/  IMAD R10, R2, 0x7800, RZ ;  /* 0x00007800020a7824 */ /* 0x000fc600078e02ff */
[----:B------:R-:W1:Y:S02]  /*17f90*/  SYNCS.PHASECHK.TRANS64.TRYWAIT P3, [R13+URZ+0x33460], R4 ;  /* 0x033460040d0075a7 */ /* 0x000e64000806017f */
[----:B-1----:R-:W-:Y:S05]  /*17fa0*/  @!P3 BRA `(.L_x_1045) ;  /* 0x0000001c001cb947 */ /* 0x002fea0003800000 */
.L_x_1087:
        /* <DEDUP_REMOVED lines=104> */
.L_x_1046:
[----:B--2---:R-:W-:Y:S01]  /*18630*/  SYNCS.ARRIVE.TRANS64.A1T0 RZ, [R13+URZ+0x33450], RZ ;  /* 0x033450ff0dff79a7 */ /* 0x004fe2000810003f */
[----:B------:R-:W-:Y:S01]  /*18640*/  BAR.SYNC.DEFER_BLOCKING 0x2, 0x80 ;  /* 0x0082000000007b1d */ /* 0x000fe20000010000 */
[----:B------:R-:W-:Y:S01]  /*18650*/  ISETP.GT.AND P0, PT, R3, UR42, PT ;  /* 0x0000002a03007c0c */ /* 0x000fe2000bf04270 */
[----:B------:R-:W-:Y:S02]  /*18660*/  @!P2 VIADD R2, R13, 0x33480 ;  /* 0x000334800d02a836 */ /* 0x000fe40000000000 */
[----:B------:R-:W-:Y:S02]  /*18670*/  VIADD R3, R3, 0xffffffff ;  /* 0xffffffff03037836 */ /* 0x000fe40000000000 */
[----:B-1----:R-:W-:Y:S01]  /*18680*/  IMAD.MOV.U32 R8, RZ, RZ, R19 ;  /* 0x000000ffff087224 */ /* 0x002fe200078e0013 */
[----:B------:R-:W-:-:S04]  /*18690*/  @!P2 PRMT R2, RZ, 0x654, R2 ;  /* 0x00000654ff02a816 */ /* 0x000fc80000000002 */
[----:B------:R1:W-:Y:S02]  /*186a0*/  @!P2 SYNCS.ARRIVE.TRANS64.RED.A1T0 RZ, [R2+URZ], RZ ;  /* 0x000000ff02ffa9a7 */ /* 0x0003e4000810043f */
[----:B-1----:R-:W-:Y:S01]  /*186b0*/  IMAD.MOV.U32 R2, RZ, RZ, R18 ;  /* 0x000000ffff027224 */ /* 0x002fe200078e0012 */
[----:B------:R-:W-:Y:S06]  /*186c0*/  @P0 BRA `(.L_x_1047) ;  /* 0xffffffec00540947 */ /* 0x000fec000383ffff */
.L_x_1023:
[----:B------:R-:W-:Y:S04]  /*186d0*/  BSSY B0, `(.L_x_1048) ;  /* 0x000000f000007945 */ /* 0x000fe80003800000 */
[----:B------:R-:W-:Y:S05]  /*186e0*/  @P2 BRA `(.L_x_1049) ;  /* 0x0000000000342947 */ /* 0x000fea0003800000 */
[----:B-1----:R-:W1:Y:S01]  /*186f0*/  S2R R5, SR_LANEID ;  /* 0x0000000000057919 */ /* 0x002e620000000000 */
[----:B------:R-:W-:Y:S01]  /*18700*/  VOTEU.ANY UR4, UPT, PT ;  /* 0x0000000000047886 */ /* 0x000fe200038e0100 */
[----:B------:R-:W2:Y:S01]  /*18710*/  LDC.64 R2, c[0x0][0xdf0] ;  /* 0x00037c00ff027b82 */ /* 0x000ea20000000a00 */
[----:B------:R-:W1:Y:S02]  /*18720*/  FLO.U32 R0, UR4 ;  /* 0x0000000400007d00 */ /* 0x000e6400080e0000 */
[----:B-1----:R-:W-:-:S06]  /*18730*/  ISETP.EQ.U32.AND P0, PT, R0, R5, PT ;  /* 0x000000050000720c */ /* 0x002fcc0003f02070 */
[----:B------:R-:W2:Y:S07]  /*18740*/  POPC R5, UR4 ;  /* 0x0000000400057d09 */ /* 0x000eae0008000000 */
[----:B--2---:R-:W2:Y:S01]  /*18750*/  @P0 ATOMG.E.ADD.STRONG.GPU PT, R3, desc[UR52][R2.64], R5 ;  /* 0x00000005020309a8 */ /* 0x004ea200081ee1f4 */
[----:B------:R-:W1:Y:S02]  /*18760*/  S2R R4, SR_LTMASK ;  /* 0x0000000000047919 */ /* 0x000e640000003900 */
[----:B-1----:R-:W-:-:S04]  /*18770*/  LOP3.LUT R4, R4, UR4, RZ, 0xc0, !PT ;  /* 0x0000000404047c12 */ /* 0x002fc8000f8ec0ff */
[----:B------:R-:W1:Y:S01]  /*18780*/  POPC R7, R4 ;  /* 0x0000000400077309 */ /* 0x000e620000000000 */
[----:B--2---:R-:W1:Y:S02]  /*18790*/  SHFL.IDX PT, R0, R3, R0, 0x1f ;  /* 0x00001f0003007589 */ /* 0x004e6400000e0000 */
[----:B-1----:R-:W-:-:S05]  /*187a0*/  IADD3 R0, R0, UR43, R7 ;  /* 0x0000002b00007c10 */ /* 0x002fca000fffe007 */
[----:B------:R2:W-:Y:S02]  /*187b0*/  STL [R1+0x8], R0 ;  /* 0x0000080001007387 */ /* 0x0005e40000100800 */
.L_x_1049:
[----:B------:R-:W-:Y:S05]  /*187c0*/  BSYNC B0 ;  /* 0x0000000000007941 */ /* 0x000fea0003800000 */
.L_x_1048:
[----:B------:R-:W-:-:S06]  /*187d0*/  UISETP.NE.AND UP0, UPT, UR41, 0x3, UPT ;  /* 0x000000032900788c */ /* 0x000fcc000bf05270 */
[----:B------:R-:W-:-:S13]  /*187e0*/  PLOP3.LUT P0, PT, PT, PT, UP0, 0x80, 0x0 ;  /* 0x000000000000781c */ /* 0x000fda0003f0f008 */
[----:B------:R-:W-:Y:S05]  /*187f0*/  @!P0 BRA `(.L_x_1050) ;  /* 0x0000000000048947 */ /* 0x000fea0003800000 */
[----:B------:R-:W-:Y:S01]  /*18800*/  BPT.TRAP 0x1 ;  /* 0x000000040000795c */ /* 0x000fe20000300000 */
.L_x_1050:
[----:B--2---:R-:W-:Y:S01]  /*18810*/  LOP3.LUT R0, R19, 0x1, RZ, 0x3c, !PT ;  /* 0x0000000113007812 */ /* 0x004fe200078e3cff */
[----:B-1----:R-:W-:Y:S01]  /*18820*/  IMAD.U32 R2, RZ, RZ, UR44 ;  /* 0x0000002cff027e24 */ /* 0x002fe2000f8e00ff */
[----:B------:R-:W-:Y:S01]  /*18830*/  LEA R3, R18, UR40, 0x3 ;  /* 0x0000002812037c11 */ /* 0x000fe2000f8e18ff */
[----:B------:R-:W-:Y:S01]  /*18840*/  BSSY B0, `(.L_x_1051) ;  /* 0x0000005000007945 */ /* 0x000fe20003800000 */
[----:B------:R-:W-:Y:S02]  /*18850*/  SHF.L.U32 R0, R0, 0x1f, RZ ;  /* 0x0000001f00007819 */ /* 0x000fe400000006ff */
[----:B------:R-:W-:Y:S02]  /*18860*/  ISETP.NE.AND P1, PT, R2, 0x3, PT ;  /* 0x000000030200780c */ /* 0x000fe40003f25270 */
[----:B------:R-:W1:Y:S02]  /*18870*/  SYNCS.PHASECHK.TRANS64.TRYWAIT P0, [R3+URZ+0x33470], R0 ;  /* 0x03347000030075a7 */ /* 0x000e64000800017f */
[----:B-1----:R-:W-:Y:S09]  /*18880*/  @!P0 BRA `(.L_x_1052) ;  /* 0x0000001000f88947 */ /* 0x002ff20003800000 */
.L_x_1088:
[----:B------:R-:W-:Y:S05]  /*18890*/  BSYNC B0 ;  /* 0x0000000000007941 */ /* 0x000fea0003800000 */
.L_x_1051:
[----:B------:R-:W-:Y:S05]  /*188a0*/  @!P1 BRA `(.L_x_1053) ;  /* 0x0000000000049947 */ /* 0x000fea0003800000 */
[----:B------:R-:W-:Y:S01]  /*188b0*/  BPT.TRAP 0x1 ;  /* 0x000000040000795c */ /* 0x000fe20000300000 */
.L_x_1053:
[----:B-1----:R-:W-:-:S04]  /*188c0*/  SHF.L.U32 R0, R19, 0x1f, RZ ;  /* 0x0000001f13007819 */ /* 0x002fc800000006ff */
[----:B------:R-:W1:Y:S02]  /*188d0*/  SYNCS.PHASECHK.TRANS64.TRYWAIT P0, [R3+URZ+0x33460], R0 ;  /* 0x03346000030075a7 */ /* 0x000e64000800017f */
[----:B-1----:R-:W-:Y:S05]  /*188e0*/  @!P0 BRA `(.L_x_1054) ;  /* 0x0000001000f48947 */ /* 0x002fea0003800000 */
.L_x_1089:
[----:B------:R-:W1:Y:S04]  /*188f0*/  LDL R4, [R1+0x4] ;  /* 0x0000040001047983 */ /* 0x000e680000100800 */
[----:B------:R-:W2:Y:S01]  /*18900*/  LDL R10, [R1] ;  /* 0x00000000010a7983 */ /* 0x000ea20000100800 */
[----:B------:R-:W-:Y:S01]  /*18910*/  IMAD R2, R18, 0x7800, RZ ;  /* 0x0000780012027824 */ /* 0x000fe200078e02ff */
[----:B------:R-:W-:Y:S05]  /*18920*/  WARPSYNC.ALL ;  /* 0x0000000000007948 */ /* 0x000fea0003800000 */
[----:B-1----:R-:W-:-:S02]  /*18930*/  LOP3.LUT R0, R2, R4, RZ, 0xfc, !PT ;  /* 0x0000000402007212 */ /* 0x002fc400078efcff */
[----:B--2---:R-:W-:-:S03]  /*18940*/  LOP3.LUT R2, R2, R10, RZ, 0xfc, !PT ;  /* 0x0000000a02027212 */ /* 0x004fc600078efcff */
        /* <DEDUP_REMOVED lines=99> */
.L_x_1055:
[----:B--2---:R-:W-:Y:S01]  /*18f80*/  SYNCS.ARRIVE.TRANS64.A1T0 RZ, [R3+URZ+0x33450], RZ ;  /* 0x033450ff03ff79a7 */ /* 0x004fe2000810003f */
[----:B------:R-:W-:Y:S02]  /*18f90*/  @!P2 VIADD R0, R3, 0x33480 ;  /* 0x000334800300a836 */ /* 0x000fe40000000000 */
[----:B------:R-:W-:-:S03]  /*18fa0*/  VIADD R18, R18, 0x1 ;  /* 0x0000000112127836 */ /* 0x000fc60000000000 */
[----:B------:R-:W-:Y:S01]  /*18fb0*/  @!P2 PRMT R0, RZ, 0x654, R0 ;  /* 0x00000654ff00a816 */ /* 0x000fe20000000000 */
[----:B------:R-:W-:Y:S01]  /*18fc0*/  BAR.SYNC.DEFER_BLOCKING 0x2, 0x80 ;  /* 0x0082000000007b1d */ /* 0x000fe20000010000 */
[----:B------:R-:W-:-:S04]  /*18fd0*/  ISETP.NE.AND P0, PT, R18, 0x2, PT ;  /* 0x000000021200780c */ /* 0x000fc80003f05270 */
[----:B------:R-:W-:Y:S01]  /*18fe0*/  SEL R18, R18, RZ, P0 ;  /* 0x000000ff12127207 */ /* 0x000fe20000000000 */
[----:B------:R2:W-:Y:S02]  /*18ff0*/  @!P2 SYNCS.ARRIVE.TRANS64.RED.A1T0 RZ, [R0+URZ], RZ ;  /* 0x000000ff00ffa9a7 */ /* 0x0005e4000810043f */
[----:B--2---:R-:W-:-:S04]  /*19000*/  SEL R0, RZ, 0x1, P0 ;  /* 0x00000001ff007807 */ /* 0x004fc80000000000 */
[----:B------:R-:W-:-:S07]  /*19010*/  LOP3.LUT R19, R19, R0, RZ, 0x3c, !PT ;  /* 0x0000000013137212 */ /* 0x000fce00078e3cff */
.L_x_1007:
[----:B------:R-:W-:Y:S05]  /*19020*/  BSYNC B6 ;  /* 0x0000000000067941 */ /* 0x000fea0003800000 */
.L_x_1005:
[----:B-1----:R1:W5:Y:S01]  /*19030*/  LDL R2, [R1+0x8] ;  /* 0x0000080001027983 */ /* 0x0023620000100800 */
[----:B------:R-:W-:-:S13]  /*19040*/  LOP3.LUT P0, RZ, R16, 0x2, RZ, 0xc0, !PT ;  /* 0x0000000210ff7812 */ /* 0x000fda000780c0ff */
[----:B-1----:R-:W-:Y:S05]  /*19050*/  @!P0 BRA `(.L_x_1056) ;  /* 0x0000000000208947 */ /* 0x002fea0003800000 */
[----:B------:R-:W1:Y:S08]  /*19060*/  S2UR UR5, SR_CgaCtaId ;  /* 0x00000000000579c3 */ /* 0x000e700000008800 */
[----:B------:R-:W-:Y:S06]  /*19070*/  BAR.SYNC.DEFER_BLOCKING 0x5, 0x180 ;  /* 0x0146000000007b1d */ /* 0x000fec0000010000 */
[----:B------:R-:W-:-:S02]  /*19080*/  UMOV UR4, 0x400 ;  /* 0x0000040000047882 */ /* 0x000fc40000000000 */
[----:B-1----:R-:W-:-:S09]  /*19090*/  ULEA UR4, UR5, UR4, 0x18 ;  /* 0x0000000405047291 */ /* 0x002fd2000f8ec03f */
[----:B-----5:R-:W1:Y:S04]  /*190a0*/  LDS R2, [UR4+0x334d0] ;  /* 0x0334d004ff027984 */ /* 0x020e680008000800 */
[----:B-1----:R1:W-:Y:S01]  /*190b0*/  STL [R1+0x8], R2 ;  /* 0x0000080201007387 */ /* 0x0023e20000100800 */
[----:B------:R-:W-:Y:S06]  /*190c0*/  BAR.ARV 0x4, 0x180 ;  /* 0x0106000000007b1d */ /* 0x000fec0000002000 */
[----:B------:R-:W-:Y:S05]  /*190d0*/  BRA `(.L_x_1057) ;  /* 0x00000000002c7947 */ /* 0x000fea0003800000 */
.L_x_1056:
[----:B--2---:R-:W1:Y:S01]  /*190e0*/  S2R R0, SR_TID.X ;  /* 0x0000000000007919 */ /* 0x004e620000002100 */
[----:B------:R-:W-:Y:S01]  /*190f0*/  BAR.SYNC.DEFER_BLOCKING 0x4, 0x180 ;  /* 0x0106000000007b1d */ /* 0x000fe20000010000 */
[----:B-1----:R-:W-:-:S04]  /*19100*/  LOP3.LUT R0, R0, 0x7f, RZ, 0xc0, !PT ;  /* 0x0000007f00007812 */ /* 0x002fc800078ec0ff */
[----:B------:R-:W-:-:S13]  /*19110*/  ISETP.NE.AND P0, PT, R0, RZ, PT ;  /* 0x000000ff0000720c */ /* 0x000fda0003f05270 */
[----:B------:R-:W1:Y:S01]  /*19120*/  @!P0 S2R R3, SR_CgaCtaId ;  /* 0x0000000000038919 */ /* 0x000e620000008800 */
[----:B------:R-:W-:-:S04]  /*19130*/  @!P0 MOV R0, 0x400 ;  /* 0x0000040000008802 */ /* 0x000fc80000000f00 */
[----:B-1----:R-:W-:Y:S02]  /*19140*/  @!P0 LEA R3, R3, R0, 0x18 ;  /* 0x0000000003038211 */ /* 0x002fe400078ec0ff */
[----:B-----5:R-:W1:Y:S04]  /*19150*/  SHFL.IDX PT, R0, R2, RZ, 0x1f ;  /* 0x00001fff02007589 */ /* 0x020e6800000e0000 */
[----:B------:R3:W-:Y:S04]  /*19160*/  @!P0 STS [R3+0x334d0], R2 ;  /* 0x0334d00203008388 */ /* 0x0007e80000000800 */
[----:B-1----:R3:W-:Y:S01]  /*19170*/  STL [R1+0x8], R0 ;  /* 0x0000080001007387 */ /* 0x0027e20000100800 */
[----:B------:R-:W-:Y:S06]  /*19180*/  BAR.ARV 0x5, 0x180 ;  /* 0x0146000000007b1d */ /* 0x000fec0000002000 */
.L_x_1057:
[----:B--23--:R-:W2:Y:S01]  /*19190*/  LDL R0, [R1+0x8] ;  /* 0x0000080001007983 */ /* 0x00cea20000100800 */
[----:B------:R-:W-:Y:S02]  /*191a0*/  ULDC UR4, c[0x0][0xda8] ;  /* 0x00036a0000047ab9 */ /* 0x000fe40000000800 */
[----:B--2---:R-:W-:-:S13]  /*191b0*/  ISETP.GE.AND P0, PT, R0, UR4, PT ;  /* 0x0000000400007c0c */ /* 0x004fda000bf06270 */
[----:B------:R-:W-:Y:S05]  /*191c0*/  @!P0 BRA `(.L_x_1058) ;  /* 0xffffffc800308947 */ /* 0x000fea000383ffff */
.L_x_996:
[----:B------:R-:W2:Y:S01]  /*191d0*/  LDL.LU R0, [R1+0x10] ;  /* 0x0000100001007983 */ /* 0x000ea20000300800 */
[----:B------:R-:W-:Y:S01]  /*191e0*/  BSSY B0, `(.L_x_1059) ;  /* 0x000000b000007945 */ /* 0x000fe20003800000 */
[----:B------:R-:W3:Y:S01]  /*191f0*/  S2R R4, SR_CgaCtaId ;  /* 0x0000000000047919 */ /* 0x000ee20000008800 */
[----:B--2---:R-:W-:-:S05]  /*19200*/  VIADD R0, R0, 0x1 ;  /* 0x0000000100007836 */ /* 0x004fca0000000000 */
[----:B-1----:R-:W-:-:S04]  /*19210*/  LEA.HI R2, R0, R0, RZ, 0x1 ;  /* 0x0000000000027211 */ /* 0x002fc800078f08ff */
[----:B------:R-:W-:-:S05]  /*19220*/  LOP3.LUT R3, R2, 0xfffffffe, RZ, 0xc0, !PT ;  /* 0xfffffffe02037812 */ /* 0x000fca00078ec0ff */
[----:B------:R-:W-:Y:S01]  /*19230*/  IMAD.IADD R0, R0, 0x1, -R3 ;  /* 0x0000000100007824 */ /* 0x000fe200078e0a03 */
[----:B------:R-:W-:-:S04]  /*19240*/  MOV R3, 0x400 ;  /* 0x0000040000037802 */ /* 0x000fc80000000f00 */
[----:B---3--:R-:W-:Y:S02]  /*19250*/  LEA R3, R4, R3, 0x18 ;  /* 0x0000000304037211 */ /* 0x008fe400078ec0ff */
[----:B------:R-:W-:-:S04]  /*19260*/  SHF.L.U32 R0, R0, 0x1f, RZ ;  /* 0x0000001f00007819 */ /* 0x000fc800000006ff */
[----:B------:R-:W1:Y:S02]  /*19270*/  SYNCS.PHASECHK.TRANS64.TRYWAIT P0, [R3+URZ+0x33420], R0 ;  /* 0x03342000030075a7 */ /* 0x000e64000800017f */
[----:B-1----:R-:W-:Y:S05]  /*19280*/  @!P0 BRA `(.L_x_1060) ;  /* 0x0000000800a08947 */ /* 0x002fea0003800000 */
.L_x_1090:
[----:B------:R-:W-:Y:S05]  /*19290*/  BSYNC B0 ;  /* 0x0000000000007941 */ /* 0x000fea0003800000 */
.L_x_1059:
[----:B------:R-:W-:-:S03]  /*192a0*/  UMOV UR4, 0xffffffff ;  /* 0xffffffff00047882 */ /* 0x000fc60000000000 */
[----:B------:R-:W-:Y:S05]  /*192b0*/  BRA.DIV UR4, `(.L_x_1061) ;  /* 0x0000000a04a87947 */ /* 0x000fea000b800000 */
[----:B-1----:R-:W1:Y:S02]  /*192c0*/  S2R R0, SR_TID.X ;  /* 0x0000000000007919 */ /* 0x002e640000002100 */
[----:B-1----:R-:W-:-:S04]  /*192d0*/  SHF.R.U32.HI R0, RZ, 0x5, R0 ;  /* 0x00000005ff007819 */ /* 0x002fc80000011600 */
[----:B------:R-:W-:-:S05]  /*192e0*/  LOP3.LUT R0, R0, 0x3, RZ, 0xc0, !PT ;  /* 0x0000000300007812 */ /* 0x000fca00078ec0ff */
[----:B------:R1:W2:Y:S02]  /*192f0*/  SHFL.IDX PT, R14, R0, RZ, 0x1f ;  /* 0x00001fff000e7589 */ /* 0x0002a400000e0000 */
.L_x_1093:
[----:B--2---:R-:W-:Y:S01]  /*19300*/  ISETP.NE.AND P0, PT, R14, RZ, PT ;  /* 0x000000ff0e00720c */ /* 0x004fe20003f05270 */
[----:B------:R-:W-:-:S12]  /*19310*/  BSSY B0, `(.L_x_1062) ;  /* 0x000002b000007945 */ /* 0x000fd80003800000 */
[----:B------:R-:W-:Y:S05]  /*19320*/  @P0 BRA `(.L_x_1063) ;  /* 0x0000000000a40947 */ /* 0x000fea0003800000 */
[----:B------:R-:W-:-:S03]  /*19330*/  UMOV UR4, 0xffffffff ;  /* 0xffffffff00047882 */ /* 0x000fc60000000000 */
[----:B------:R-:W-:Y:S05]  /*19340*/  BRA.DIV UR4, `(.L_x_1064) ;  /* 0x0000000a04b87947 */ /* 0x000fea000b800000 */
[----:B------:R-:W-:-:S13]  /*19350*/  ELECT P6, URZ, PT ;  /* 0x00000000003f782f */ /* 0x000fda00038c0000 */
.L_x_1096:
[----:B------:R-:W-:Y:S05]  /*19360*/  @!P6 BRA `(.L_x_1063) ;  /* 0x000000000094e947 */ /* 0x000fea0003800000 */
[----:B------:R-:W-:-:S06]  /*19370*/  ULOP3.LUT UR4, UR46, 0x2, URZ, 0xfc, !UPT ;  /* 0x000000022e047892 */ /* 0x000fcc000f8efc3f */
[----:B-1----:R-:W-:-:S05]  /*19380*/  IMAD.U32 R0, RZ, RZ, UR4 ;  /* 0x00000004ff007e24 */ /* 0x002fca000f8e00ff */
[----:B------:R-:W-:-:S13]  /*19390*/  ISETP.NE.AND P0, PT, R0, 0x3, PT ;  /* 0x000000030000780c */ /* 0x000fda0003f05270 */
[----:B------:R-:W-:Y:S05]  /*193a0*/  @!P0 BRA `(.L_x_1065) ;  /* 0x0000000000048947 */ /* 0x000fea0003800000 */
[----:B------:R-:W-:Y:S01]  /*193b0*/  BPT.TRAP 0x1 ;  /* 0x000000040000795c */ /* 0x000fe20000300000 */
.L_x_1065:
        /* <DEDUP_REMOVED lines=8> */
[----:B------:R-:W-:Y:S02]  /*19440*/  SEL R2, R0, RZ, P2 ;  /* 0x000000ff00027207 */ /* 0x000fe40001000000 */
[----:B------:R-:W-:-:S03]  /*19450*/  SHF.L.U32 R0, R19, 0x1f, RZ ;  /* 0x0000001f13007819 */ /* 0x000fc600000006ff */
[----:B------:R-:W-:Y:S01]  /*19460*/  IMAD R5, R2, 0x8, R5 ;  /* 0x0000000802057824 */ /* 0x000fe200078e0205 */
[----:B-1----:R-:W-:Y:S06]  /*19470*/  @!P1 BRA `(.L_x_1066) ;  /* 0x00000008008c9947 */ /* 0x002fec0003800000 */
.L_x_1097:
[----:B------:R-:W2:Y:S02]  /*19480*/  SYNCS.PHASECHK.TRANS64.TRYWAIT P1, [R5+URZ], R0 ;  /* 0x00000000050075a7 */ /* 0x000ea4000802017f */
[----:B--2---:R-:W-:Y:S05]  /*19490*/  @!P1 BRA `(.L_x_1067) ;  /* 0x0000000800989947 */ /* 0x004fea0003800000 */
.L_x_1098:
[----:B------:R-:W-:Y:S05]  /*194a0*/  @!P0 BRA `(.L_x_1068) ;  /* 0x0000000000048947 */ /* 0x000fea0003800000 */
[----:B------:R-:W-:Y:S01]  /*194b0*/  BPT.TRAP 0x1 ;  /* 0x000000040000795c */ /* 0x000fe20000300000 */
.L_x_1068:
[----:B--2---:R-:W-:-:S04]  /*194c0*/  IMAD R5, R18, 0x8, R3 ;  /* 0x0000000812057824 */ /* 0x004fc800078e0203 */
[----:B------:R-:W2:Y:S02]  /*194d0*/  SYNCS.PHASECHK.TRANS64.TRYWAIT P1, [R5+URZ+0x33460], R4 ;  /* 0x03346004050075a7 */ /* 0x000ea4000802017f */
[----:B--2---:R-:W-:Y:S05]  /*194e0*/  @!P1 BRA `(.L_x_1069) ;  /* 0x0000000800989947 */ /* 0x004fea0003800000 */
.L_x_1099:
[----:B------:R-:W-:Y:S05]  /*194f0*/  @!P0 BRA `(.L_x_1070) ;  /* 0x0000000000048947 */ /* 0x000fea0003800000 */
[----:B------:R-:W-:Y:S01]  /*19500*/  BPT.TRAP 0x1 ;  /* 0x000000040000795c */ /* 0x000fe20000300000 */
.L_x_1070:
[----:B------:R-:W-:-:S04]  /*19510*/  IMAD R3, R2, 0x8, R3 ;  /* 0x0000000802037824 */ /* 0x000fc800078e0203 */
[----:B------:R-:W3:Y:S02]  /*19520*/  SYNCS.PHASECHK.TRANS64.TRYWAIT P1, [R3+URZ+0x33460], R0 ;  /* 0x03346000030075a7 */ /* 0x000ee4000802017f */
[----:B---3--:R-:W-:Y:S05]  /*19530*/  @!P1 BRA `(.L_x_1071) ;  /* 0x0000000800989947 */ /* 0x008fea0003800000 */
.L_x_1100:
[----:B------:R-:W-:Y:S05]  /*19540*/  @!P0 BRA `(.L_x_1072) ;  /* 0x0000000000048947 */ /* 0x000fea0003800000 */
[----:B------:R-:W-:Y:S01]  /*19550*/  BPT.TRAP 0x1 ;  /* 0x000000040000795c */ /* 0x000fe20000300000 */
.L_x_1072:
[----:B------:R-:W4:Y:S02]  /*19560*/  SYNCS.PHASECHK.TRANS64.TRYWAIT P0, [R5+URZ+0x33480], R4 ;  /* 0x03348004050075a7 */ /* 0x000f24000800017f */
[----:B----4-:R-:W-:Y:S05]  /*19570*/  @!P0 BRA `(.L_x_1073) ;  /* 0x00000008009c8947 */ /* 0x010fea0003800000 */
.L_x_1074:
[----:B------:R1:W1:Y:S02]  /*19580*/  SYNCS.PHASECHK.TRANS64.TRYWAIT P0, [R3+URZ+0x33480], R0 ;  /* 0x03348000030075a7 */ /* 0x000264000800017f */
[----:B-1----:R-:W-:Y:S05]  /*19590*/  @!P0 NANOSLEEP.SYNCS 0x989680 ;  /* 0x009896800000895d */ /* 0x002fea0003900000 */
[----:B------:R-:W1:Y:S02]  /*195a0*/  @!P0 SYNCS.PHASECHK.TRANS64 P0, [R3+URZ+0x33480], R0 ;  /* 0x03348000030085a7 */ /* 0x000e64000800007f */
[----:B-1----:R-:W-:Y:S05]  /*195b0*/  @!P0 BRA `(.L_x_1074) ;  /* 0xfffffffc00f08947 */ /* 0x002fea000383ffff */
.L_x_1063:
[----:B------:R-:W-:Y:S05]  /*195c0*/  BSYNC B0 ;  /* 0x0000000000007941 */ /* 0x000fea0003800000 */
.L_x_1062:
[----:B------:R-:W-:Y:S05]  /*195d0*/  EXIT ;  /* 0x000000000000794d */ /* 0x000fea0003800000 */
.L_x_909:
[----:B-1----:R-:W-:-:S04]  /*195e0*/  IMAD.U32 R3, RZ, RZ, UR38 ;  /* 0x00000026ff037e24 */ /* 0x002fc8000f8e00ff */
[----:B------:R1:W2:Y:S03]  /*195f0*/  SYNCS.PHASECHK.TRANS64.TRYWAIT P1, [R3+URZ+0x33400], R0 ;  /* 0x03340000030075a7 */ /* 0x0002a6000802017f */
[----:B--2---:R-:W-:Y:S05]  /*19600*/  @!P1 NANOSLEEP.SYNCS 0x989680 ;  /* 0x009896800000995d */ /* 0x004fea0003900000 */
[----:B------:R-:W2:Y:S02]  /*19610*/  @!P1 SYNCS.PHASECHK.TRANS64 P1, [R3+URZ+0x33400], R0 ;  /* 0x03340000030095a7 */ /* 0x000ea4000802007f */
[----:B--2---:R-:W-:Y:S05]  /*19620*/  @!P1 BRA `(.L_x_909) ;  /* 0xfffffffc00ec9947 */ /* 0x004fea000383ffff */
[----:B------:R-:W-:Y:S05]  /*19630*/  BRA `(.L_x_1075) ;  /* 0xfffffe8400f87947 */ /* 0x000fea000383ffff */
.L_x_913:
[----:B--2---:R2:W3:Y:S02]  /*19640*/  SYNCS.PHASECHK.TRANS64.TRYWAIT P1, [R3+URZ+0x33430], R0 ;  /* 0x03343000030075a7 */ /* 0x0044e4000802017f */
[----:B---3--:R-:W-:Y:S05]  /*19650*/  @!P1 NANOSLEEP.SYNCS 0x989680 ;  /* 0x009896800000995d */ /* 0x008fea0003900000 */
[----:B------:R-:W3:Y:S02]  /*19660*/  @!P1 SYNCS.PHASECHK.TRANS64 P1, [R3+URZ+0x33430], R0 ;  /* 0x03343000030095a7 */ /* 0x000ee4000802007f */
[----:B---3--:R-:W-:Y:S05]  /*19670*/  @!P1 BRA `(.L_x_913) ;  /* 0xfffffffc00f09947 */ /* 0x008fea000383ffff */
[----:B------:R-:W-:Y:S05]  /*19680*/  BRA `(.L_x_912) ;  /* 0xfffffe8800247947 */ /* 0x000fea000383ffff */
.L_x_929:
[----:B--2---:R-:W-:-:S04]  /*19690*/  IMAD.U32 R11, RZ, RZ, UR6 ;  /* 0x00000006ff0b7e24 */ /* 0x004fc8000f8e00ff */
[----:B------:R2:W3:Y:S03]  /*196a0*/  SYNCS.PHASECHK.TRANS64.TRYWAIT P1, [R11+URZ+0x33430], R10 ;  /* 0x0334300a0b0075a7 */ /* 0x0004e6000802017f */
[----:B---3--:R-:W-:Y:S05]  /*196b0*/  @!P1 NANOSLEEP.SYNCS 0x989680 ;  /* 0x009896800000995d */ /* 0x008fea0003900000 */
[----:B------:R-:W3:Y:S02]  /*196c0*/  @!P1 SYNCS.PHASECHK.TRANS64 P1, [R11+URZ+0x33430], R10 ;  /* 0x0334300a0b0095a7 */ /* 0x000ee4000802007f */
[----:B---3--:R-:W-:Y:S05]  /*196d0*/  @!P1 BRA `(.L_x_929) ;  /* 0xfffffffc00ec9947 */ /* 0x008fea000383ffff */
[----:B------:R-:W-:Y:S05]  /*196e0*/  BRA `(.L_x_926) ;  /* 0xfffffecc00487947 */ /* 0x000fea000383ffff */
.L_x_933:
[----:B--2---:R-:W-:-:S04]  /*196f0*/  IMAD.U32 R11, RZ, RZ, UR6 ;  /* 0x00000006ff0b7e24 */ /* 0x004fc8000f8e00ff */
[----:B------:R2:W3:Y:S03]  /*19700*/  SYNCS.PHASECHK.TRANS64.TRYWAIT P1, [R11+URZ+0x33450], R10 ;  /* 0x0334500a0b0075a7 */ /* 0x0004e6000802017f */
[----:B---3--:R-:W-:Y:S05]  /*19710*/  @!P1 NANOSLEEP.SYNCS 0x989680 ;  /* 0x009896800000995d */ /* 0x008fea0003900000 */
[----:B------:R-:W3:Y:S02]  /*19720*/  @!P1 SYNCS.PHASECHK.TRANS64 P1, [R11+URZ+0x33450], R10 ;  /* 0x0334500a0b0095a7 */ /* 0x000ee4000802007f */
[----:B---3--:R-:W-:Y:S05]  /*19730*/  @!P1 BRA `(.L_x_933) ;  /* 0xfffffffc00ec9947 */ /* 0x008fea000383ffff */
[----:B------:R-:W-:Y:S05]  /*19740*/  BRA `(.L_x_930) ;  /* 0xfffffed800447947 */ /* 0x000fea000383ffff */
.L_x_951:
[----:B--2---:R-:W-:-:S04]  /*19750*/  IMAD.U32 R3, RZ, RZ, UR6 ;  /* 0x00000006ff037e24 */ /* 0x004fc8000f8e00ff */
[----:B------:R2:W3:Y:S03]  /*19760*/  SYNCS.PHASECHK.TRANS64.TRYWAIT P1, [R3+URZ+0x33430], R0 ;  /* 0x03343000030075a7 */ /* 0x0004e6000802017f */
[----:B---3--:R-:W-:Y:S05]  /*19770*/  @!P1 NANOSLEEP.SYNCS 0x989680 ;  /* 0x009896800000995d */ /* 0x008fea0003900000 */
[----:B------:R-:W3:Y:S02]  /*19780*/  @!P1 SYNCS.PHASECHK.TRANS64 P1, [R3+URZ+0x33430], R0 ;  /* 0x03343000030095a7 */ /* 0x000ee4000802007f */
[----:B---3--:R-:W-:Y:S05]  /*19790*/  @!P1 BRA `(.L_x_951) ;  /* 0xfffffffc00ec9947 */ /* 0x008fea000383ffff */
[----:B------:R-:W-:Y:S05]  /*197a0*/  BRA `(.L_x_948) ;  /* 0xffffff1800607947 */ /* 0x000fea000383ffff */
.L_x_955:
[----:B--2---:R-:W-:-:S04]  /*197b0*/  IMAD.U32 R3, RZ, RZ, UR6 ;  /* 0x00000006ff037e24 */ /* 0x004fc8000f8e00ff */
[----:B------:R2:W3:Y:S03]  /*197c0*/  SYNCS.PHASECHK.TRANS64.TRYWAIT P1, [R3+URZ+0x33450], R0 ;  /* 0x03345000030075a7 */ /* 0x0004e6000802017f */
[----:B---3--:R-:W-:Y:S05]  /*197d0*/  @!P1 NANOSLEEP.SYNCS 0x989680 ;  /* 0x009896800000995d */ /* 0x008fea0003900000 */
[----:B------:R-:W3:Y:S02]  /*197e0*/  @!P1 SYNCS.PHASECHK.TRANS64 P1, [R3+URZ+0x33450], R0 ;  /* 0x03345000030095a7 */ /* 0x000ee4000802007f */
[----:B---3--:R-:W-:Y:S05]  /*197f0*/  @!P1 BRA `(.L_x_955) ;  /* 0xfffffffc00ec9947 */ /* 0x008fea000383ffff */
[----:B------:R-:W-:Y:S05]  /*19800*/  BRA `(.L_x_952) ;  /* 0xffffff2400687947 */ /* 0x000fea000383ffff */
.L_x_962:
[----:B--2---:R-:W-:-:S04]  /*19810*/  IMAD.U32 R3, RZ, RZ, UR6 ;  /* 0x00000006ff037e24 */ /* 0x004fc8000f8e00ff */
[----:B------:R2:W3:Y:S03]  /*19820*/  SYNCS.PHASECHK.TRANS64.TRYWAIT P1, [R3+URZ+0x33430], R0 ;  /* 0x03343000030075a7 */ /* 0x0004e6000802017f */
[----:B---3--:R-:W-:Y:S05]  /*19830*/  @!P1 NANOSLEEP.SYNCS 0x989680 ;  /* 0x009896800000995d */ /* 0x008fea0003900000 */
[----:B------:R-:W3:Y:S02]  /*19840*/  @!P1 SYNCS.PHASECHK.TRANS64 P1, [R3+URZ+0x33430], R0 ;  /* 0x03343000030095a7 */ /* 0x000ee4000802007f */
[----:B---3--:R-:W-:Y:S05]  /*19850*/  @!P1 BRA `(.L_x_962) ;  /* 0xfffffffc00ec9947 */ /* 0x008fea000383ffff */
[----:B------:R-:W-:Y:S05]  /*19860*/  BRA `(.L_x_959) ;  /* 0xffffff4800087947 */ /* 0x000fea000383ffff */
.L_x_966:
[----:B--2---:R-:W-:-:S04]  /*19870*/  IMAD.U32 R3, RZ, RZ, UR6 ;  /* 0x00000006ff037e24 */ /* 0x004fc8000f8e00ff */
[----:B------:R2:W3:Y:S03]  /*19880*/  SYNCS.PHASECHK.TRANS64.TRYWAIT P1, [R3+URZ+0x33450], R0 ;  /* 0x03345000030075a7 */ /* 0x0004e6000802017f */
[----:B---3--:R-:W-:Y:S05]  /*19890*/  @!P1 NANOSLEEP.SYNCS 0x989680 ;  /* 0x009896800000995d */ /* 0x008fea0003900000 */
[----:B------:R-:W3:Y:S02]  /*198a0*/  @!P1 SYNCS.PHASECHK.TRANS64 P1, [R3+URZ+0x33450], R0 ;  /* 0x03345000030095a7 */ /* 0x000ee4000802007f */
[----:B---3--:R-:W-:Y:S05]  /*198b0*/  @!P1 BRA `(.L_x_966) ;  /* 0xfffffffc00ec9947 */ /* 0x008fea000383ffff */
[----:B------:R-:W-:Y:S05]  /*198c0*/  BRA `(.L_x_963) ;  /* 0xffffff5400107947 */ /* 0x000fea000383ffff */
.L_x_980:
[----:B--2---:R-:W-:-:S04]  /*198d0*/  IMAD.U32 R7, RZ, RZ, UR9 ;  /* 0x00000009ff077e24 */ /* 0x004fc8000f8e00ff */
[----:B------:R2:W3:Y:S03]  /*198e0*/  SYNCS.PHASECHK.TRANS64.TRYWAIT P1, [R7+URZ+0x33450], R4 ;  /* 0x03345004070075a7 */ /* 0x0004e6000802017f */
[----:B---3--:R-:W-:Y:S05]  /*198f0*/  @!P1 NANOSLEEP.SYNCS 0x989680 ;  /* 0x009896800000995d */ /* 0x008fea0003900000 */
[----:B------:R-:W3:Y:S02]  /*19900*/  @!P1 SYNCS.PHASECHK.TRANS64 P1, [R7+URZ+0x33450], R4 ;  /* 0x03345004070095a7 */ /* 0x000ee4000802007f */
[----:B---3--:R-:W-:Y:S05]  /*19910*/  @!P1 BRA `(.L_x_980) ;  /* 0xfffffffc00ec9947 */ /* 0x008fea000383ffff */
[----:B------:R-:W-:Y:S05]  /*19920*/  BRA `(.L_x_979) ;  /* 0xffffff9000747947 */ /* 0x000fea000383ffff */
.L_x_1012:
[----:B------:R-:W-:Y:S02]  /*19930*/  IMAD.MOV.U32 R13, RZ, RZ, R4 ;  /* 0x000000ffff0d7224 */ /* 0x000fe400078e0004 */
[----:B------:R-:W-:Y:S02]  /*19940*/  IMAD.MOV.U32 R12, RZ, RZ, RZ ;  /* 0x000000ffff0c7224 */ /* 0x000fe400078e00ff */
[----:B------:R-:W-:Y:S02]  /*19950*/  IMAD.MOV.U32 R11, RZ, RZ, 0x1f ;  /* 0x0000001fff0b7424 */ /* 0x000fe400078e00ff */
[----:B------:R-:W-:-:S07]  /*19960*/  IMAD.MOV.U32 R15, RZ, RZ, -0x1 ;  /* 0xffffffffff0f7424 */ /* 0x000fce00078e00ff */
[----:B------:R-:W-:Y:S05]  /*19970*/  WARPSYNC.COLLECTIVE R15, `(.L_x_1076) ;  /* 0x000000000f087348 */ /* 0x000fea0003c00000 */
[----:B------:R1:W2:Y:S02]  /*19980*/  SHFL.IDX P6, R14, R13, R12, R11 ;  /* 0x0000000c0d0e7389 */ /* 0x0002a400000c000b */
[----:B-12---:R-:W-:Y:S01]  /*19990*/  ENDCOLLECTIVE ;  /* 0x000000000000791b */ /* 0x006fe20003800000 */
.L_x_1076:
[----:B------:R-:W-:Y:S05]  /*199a0*/  BRA `(.L_x_1077) ;  /* 0xffffffd000487947 */ /* 0x000fea000383ffff */
.L_x_1014:
[----:B------:R-:W-:Y:S01]  /*199b0*/  BSSY B0, `(.L_x_1078) ;  /* 0x0000006000007945 */ /* 0x000fe20003800000 */
[----:B------:R-:W-:-:S07]  /*199c0*/  IMAD.MOV.U32 R15, RZ, RZ, -0x1 ;  /* 0xffffffffff0f7424 */ /* 0x000fce00078e00ff */
[----:B------:R-:W-:Y:S05]  /*199d0*/  WARPSYNC.COLLECTIVE R15, `(.L_x_1079) ;  /* 0x000000000f0c7348 */ /* 0x000fea0003c00000 */
[----:B------:R-:W-:Y:S02]  /*199e0*/  ELECT P6, UR62, PT ;  /* 0x00000000003e782f */ /* 0x000fe400038c0000 */
[----:B------:R-:W-:Y:S01]  /*199f0*/  MOV R14, UR62 ;  /* 0x0000003e000e7c02 */ /* 0x000fe20008000f00 */
[----:B------:R-:W-:Y:S10]  /*19a00*/  ENDCOLLECTIVE ;  /* 0x000000000000791b */ /* 0x000ff40003800000 */
.L_x_1079:
[----:B------:R-:W-:Y:S05]  /*19a10*/  BSYNC B0 ;  /* 0x0000000000007941 */ /* 0x000fea0003800000 */
.L_x_1078:
[----:B------:R-:W-:Y:S05]  /*19a20*/  BRA `(.L_x_1080) ;  /* 0xffffffd000487947 */ /* 0x000fea000383ffff */
.L_x_1017:
[----:B-1----:R1:W2:Y:S02]  /*19a30*/  SYNCS.PHASECHK.TRANS64.TRYWAIT P3, [R2+URZ+0x33480], R3 ;  /* 0x03348003020075a7 */ /* 0x0022a4000806017f */
[----:B--2---:R-:W-:Y:S05]  /*19a40*/  @!P3 NANOSLEEP.SYNCS 0x989680 ;  /* 0x009896800000b95d */ /* 0x004fea0003900000 */
[----:B------:R-:W2:Y:S02]  /*19a50*/  @!P3 SYNCS.PHASECHK.TRANS64 P3, [R2+URZ+0x33480], R3 ;  /* 0x033480030200b5a7 */ /* 0x000ea4000806007f */
[----:B--2---:R-:W-:Y:S05]  /*19a60*/  @!P3 BRA `(.L_x_1017) ;  /* 0xfffffffc00f0b947 */ /* 0x004fea000383ffff */
[----:B------:R-:W-:Y:S05]  /*19a70*/  BRA `(.L_x_1081) ;  /* 0xffffffd000987947 */ /* 0x000fea000383ffff */
.L_x_1019:
[----:B--2---:R2:W3:Y:S02]  /*19a80*/  SYNCS.PHASECHK.TRANS64.TRYWAIT P3, [R2+URZ+0x33440], R3 ;  /* 0x03344003020075a7 */ /* 0x0044e4000806017f */
[----:B---3--:R-:W-:Y:S05]  /*19a90*/  @!P3 NANOSLEEP.SYNCS 0x989680 ;  /* 0x009896800000b95d */ /* 0x008fea0003900000 */
[----:B------:R-:W3:Y:S02]  /*19aa0*/  @!P3 SYNCS.PHASECHK.TRANS64 P3, [R2+URZ+0x33440], R3 ;  /* 0x033440030200b5a7 */ /* 0x000ee4000806007f */
[----:B---3--:R-:W-:Y:S05]  /*19ab0*/  @!P3 BRA `(.L_x_1019) ;  /* 0xfffffffc00f0b947 */ /* 0x008fea000383ffff */
[----:B------:R-:W-:Y:S05]  /*19ac0*/  BRA `(.L_x_1082) ;  /* 0xffffffd400147947 */ /* 0x000fea000383ffff */
.L_x_1022:
[----:B-1----:R-:W-:-:S04]  /*19ad0*/  IMAD.U32 R5, RZ, RZ, UR40 ;  /* 0x00000028ff057e24 */ /* 0x002fc8000f8e00ff */
[----:B------:R1:W2:Y:S03]  /*19ae0*/  SYNCS.PHASECHK.TRANS64.TRYWAIT P0, [R5+URZ+0x33420], R2 ;  /* 0x03342002050075a7 */ /* 0x0002a6000800017f */
[----:B--2---:R-:W-:Y:S05]  /*19af0*/  @!P0 NANOSLEEP.SYNCS 0x989680 ;  /* 0x009896800000895d */ /* 0x004fea0003900000 */
[----:B------:R-:W2:Y:S02]  /*19b00*/  @!P0 SYNCS.PHASECHK.TRANS64 P0, [R5+URZ+0x33420], R2 ;  /* 0x03342002050085a7 */ /* 0x000ea4000800007f */
[----:B--2---:R-:W-:Y:S05]  /*19b10*/  @!P0 BRA `(.L_x_1022) ;  /* 0xfffffffc00ec8947 */ /* 0x004fea000383ffff */
[----:B------:R-:W-:Y:S05]  /*19b20*/  BRA `(.L_x_1083) ;  /* 0xffffffd8002c7947 */ /* 0x000fea000383ffff */
.L_x_1028:
[----:B-1----:R1:W2:Y:S02]  /*19b30*/  SYNCS.PHASECHK.TRANS64.TRYWAIT P0, [R6+URZ+0x33480], R4 ;  /* 0x03348004060075a7 */ /* 0x0022a4000800017f */
[----:B--2---:R-:W-:Y:S05]  /*19b40*/  @!P0 NANOSLEEP.SYNCS 0x989680 ;  /* 0x009896800000895d */ /* 0x004fea0003900000 */
[----:B------:R-:W2:Y:S02]  /*19b50*/  @!P0 SYNCS.PHASECHK.TRANS64 P0, [R6+URZ+0x33480], R4 ;  /* 0x03348004060085a7 */ /* 0x000ea4000800007f */
[----:B--2---:R-:W-:Y:S05]  /*19b60*/  @!P0 BRA `(.L_x_1028) ;  /* 0xfffffffc00f08947 */ /* 0x004fea000383ffff */
[----:B------:R-:W-:Y:S05]  /*19b70*/  BRA `(.L_x_1084) ;  /* 0xffffffd800b87947 */ /* 0x000fea000383ffff */
.L_x_1035:
[----:B--2---:R2:W3:Y:S02]  /*19b80*/  SYNCS.PHASECHK.TRANS64.TRYWAIT P0, [R6+URZ+0x33440], R4 ;  /* 0x03344004060075a7 */ /* 0x0044e4000800017f */
[----:B---3--:R-:W-:Y:S05]  /*19b90*/  @!P0 NANOSLEEP.SYNCS 0x989680 ;  /* 0x009896800000895d */ /* 0x008fea0003900000 */
[----:B------:R-:W3:Y:S02]  /*19ba0*/  @!P0 SYNCS.PHASECHK.TRANS64 P0, [R6+URZ+0x33440], R4 ;  /* 0x03344004060085a7 */ /* 0x000ee4000800007f */
[----:B---3--:R-:W-:Y:S05]  /*19bb0*/  @!P0 BRA `(.L_x_1035) ;  /* 0xfffffffc00f08947 */ /* 0x008fea000383ffff */
[----:B------:R-:W-:Y:S05]  /*19bc0*/  BRA `(.L_x_1085) ;  /* 0xffffffdc00b47947 */ /* 0x000fea000383ffff */
.L_x_1043:
[----:B-1----:R1:W2:Y:S02]  /*19bd0*/  SYNCS.PHASECHK.TRANS64.TRYWAIT P3, [R13+URZ+0x33470], R4 ;  /* 0x033470040d0075a7 */ /* 0x0022a4000806017f */
[----:B--2---:R-:W-:Y:S05]  /*19be0*/  @!P3 NANOSLEEP.SYNCS 0x989680 ;  /* 0x009896800000b95d */ /* 0x004fea0003900000 */
[----:B------:R-:W2:Y:S02]  /*19bf0*/  @!P3 SYNCS.PHASECHK.TRANS64 P3, [R13+URZ+0x33470], R4 ;  /* 0x033470040d00b5a7 */ /* 0x000ea4000806007f */
[----:B--2---:R-:W-:Y:S05]  /*19c00*/  @!P3 BRA `(.L_x_1043) ;  /* 0xfffffffc00f0b947 */ /* 0x004fea000383ffff */
[----:B------:R-:W-:Y:S05]  /*19c10*/  BRA `(.L_x_1086) ;  /* 0xffffffe000c87947 */ /* 0x000fea000383ffff */
.L_x_1045:
[----:B-1----:R1:W2:Y:S02]  /*19c20*/  SYNCS.PHASECHK.TRANS64.TRYWAIT P3, [R13+URZ+0x33460], R4 ;  /* 0x033460040d0075a7 */ /* 0x0022a4000806017f */
[----:B--2---:R-:W-:Y:S05]  /*19c30*/  @!P3 NANOSLEEP.SYNCS 0x989680 ;  /* 0x009896800000b95d */ /* 0x004fea0003900000 */
[----:B------:R-:W2:Y:S02]  /*19c40*/  @!P3 SYNCS.PHASECHK.TRANS64 P3, [R13+URZ+0x33460], R4 ;  /* 0x033460040d00b5a7 */ /* 0x000ea4000806007f */
[----:B--2---:R-:W-:Y:S05]  /*19c50*/  @!P3 BRA `(.L_x_1045) ;  /* 0xfffffffc00f0b947 */ /* 0x004fea000383ffff */
[----:B------:R-:W-:Y:S05]  /*19c60*/  BRA `(.L_x_1087) ;  /* 0xffffffe000d07947 */ /* 0x000fea000383ffff */
.L_x_1052:
[----:B-1----:R1:W2:Y:S02]  /*19c70*/  SYNCS.PHASECHK.TRANS64.TRYWAIT P0, [R3+URZ+0x33470], R0 ;  /* 0x03347000030075a7 */ /* 0x0022a4000800017f */
[----:B--2---:R-:W-:Y:S05]  /*19c80*/  @!P0 NANOSLEEP.SYNCS 0x989680 ;  /* 0x009896800000895d */ /* 0x004fea0003900000 */
[----:B------:R-:W2:Y:S02]  /*19c90*/  @!P0 SYNCS.PHASECHK.TRANS64 P0, [R3+URZ+0x33470], R0 ;  /* 0x03347000030085a7 */ /* 0x000ea4000800007f */
[----:B--2---:R-:W-:Y:S05]  /*19ca0*/  @!P0 BRA `(.L_x_1052) ;  /* 0xfffffffc00f08947 */ /* 0x004fea000383ffff */
[----:B------:R-:W-:Y:S05]  /*19cb0*/  BRA `(.L_x_1088) ;  /* 0xffffffe800f47947 */ /* 0x000fea000383ffff */
.L_x_1054:
[----:B-1----:R1:W2:Y:S02]  /*19cc0*/  SYNCS.PHASECHK.TRANS64.TRYWAIT P0, [R3+URZ+0x33460], R0 ;  /* 0x03346000030075a7 */ /* 0x0022a4000800017f */
[----:B--2---:R-:W-:Y:S05]  /*19cd0*/  @!P0 NANOSLEEP.SYNCS 0x989680 ;  /* 0x009896800000895d */ /* 0x004fea0003900000 */
[----:B------:R-:W2:Y:S02]  /*19ce0*/  @!P0 SYNCS.PHASECHK.TRANS64 P0, [R3+URZ+0x33460], R0 ;  /* 0x03346000030085a7 */ /* 0x000ea4000800007f */
[----:B--2---:R-:W-:Y:S05]  /*19cf0*/  @!P0 BRA `(.L_x_1054) ;  /* 0xfffffffc00f08947 */ /* 0x004fea000383ffff */
[----:B------:R-:W-:Y:S05]  /*19d00*/  BRA `(.L_x_1089) ;  /* 0xffffffe800f87947 */ /* 0x000fea000383ffff */
.L_x_1060:
[----:B-1----:R1:W2:Y:S02]  /*19d10*/  SYNCS.PHASECHK.TRANS64.TRYWAIT P0, [R3+URZ+0x33420], R0 ;  /* 0x03342000030075a7 */ /* 0x0022a4000800017f */
[----:B--2---:R-:W-:Y:S05]  /*19d20*/  @!P0 NANOSLEEP.SYNCS 0x989680 ;  /* 0x009896800000895d */ /* 0x004fea0003900000 */
[----:B------:R-:W2:Y:S02]  /*19d30*/  @!P0 SYNCS.PHASECHK.TRANS64 P0, [R3+URZ+0x33420], R0 ;  /* 0x03342000030085a7 */ /* 0x000ea4000800007f */
[----:B--2---:R-:W-:Y:S05]  /*19d40*/  @!P0 BRA `(.L_x_1060) ;  /* 0xfffffffc00f08947 */ /* 0x004fea000383ffff */
[----:B------:R-:W-:Y:S05]  /*19d50*/  BRA `(.L_x_1090) ;  /* 0xfffffff4004c7947 */ /* 0x000fea000383ffff */
.L_x_1061:
[----:B------:R-:W2:Y:S01]  /*19d60*/  S2R R2, SR_TID.X ;  /* 0x0000000000027919 */ /* 0x000ea20000002100 */
[----:B------:R-:W-:Y:S01]  /*19d70*/  BSSY B0, `(.L_x_1091) ;  /* 0x000000a000007945 */ /* 0x000fe20003800000 */
[----:B------:R-:W-:Y:S02]  /*19d80*/  IMAD.MOV.U32 R12, RZ, RZ, RZ ;  /* 0x000000ffff0c7224 */ /* 0x000fe400078e00ff */
[----:B------:R-:W-:Y:S02]  /*19d90*/  IMAD.MOV.U32 R11, RZ, RZ, 0x1f ;  /* 0x0000001fff0b7424 */ /* 0x000fe400078e00ff */
[----:B------:R-:W-:Y:S01]  /*19da0*/  IMAD.MOV.U32 R15, RZ, RZ, -0x1 ;  /* 0xffffffffff0f7424 */ /* 0x000fe200078e00ff */
[----:B--2---:R-:W-:-:S04]  /*19db0*/  SHF.R.U32.HI R2, RZ, 0x5, R2 ;  /* 0x00000005ff027819 */ /* 0x004fc80000011602 */
[----:B------:R-:W-:-:S05]  /*19dc0*/  LOP3.LUT R2, R2, 0x3, RZ, 0xc0, !PT ;  /* 0x0000000302027812 */ /* 0x000fca00078ec0ff */
[----:B------:R-:W-:-:S07]  /*19dd0*/  IMAD.MOV.U32 R13, RZ, RZ, R2 ;  /* 0x000000ffff0d7224 */ /* 0x000fce00078e0002 */
[----:B-1----:R-:W-:Y:S05]  /*19de0*/  WARPSYNC.COLLECTIVE R15, `(.L_x_1092) ;  /* 0x000000000f087348 */ /* 0x002fea0003c00000 */
[----:B------:R2:W3:Y:S02]  /*19df0*/  SHFL.IDX P6, R14, R13, R12, R11 ;  /* 0x0000000c0d0e7389 */ /* 0x0004e400000c000b */
[----:B-123--:R-:W-:Y:S01]  /*19e00*/  ENDCOLLECTIVE ;  /* 0x000000000000791b */ /* 0x00efe20003800000 */
.L_x_1092:
[----:B------:R-:W-:Y:S05]  /*19e10*/  BSYNC B0 ;  /* 0x0000000000007941 */ /* 0x000fea0003800000 */
.L_x_1091:
[----:B------:R-:W-:Y:S05]  /*19e20*/  BRA `(.L_x_1093) ;  /* 0xfffffff400347947 */ /* 0x000fea000383ffff */
.L_x_1064:
[----:B------:R-:W-:Y:S01]  /*19e30*/  BSSY B1, `(.L_x_1094) ;  /* 0x0000006000017945 */ /* 0x000fe20003800000 */
[----:B------:R-:W-:-:S07]  /*19e40*/  IMAD.MOV.U32 R15, RZ, RZ, -0x1 ;  /* 0xffffffffff0f7424 */ /* 0x000fce00078e00ff */
[----:B-1----:R-:W-:Y:S05]  /*19e50*/  WARPSYNC.COLLECTIVE R15, `(.L_x_1095) ;  /* 0x000000000f0c7348 */ /* 0x002fea0003c00000 */
[----:B------:R-:W-:Y:S02]  /*19e60*/  ELECT P6, UR62, PT ;  /* 0x00000000003e782f */ /* 0x000fe400038c0000 */
[----:B------:R-:W-:Y:S01]  /*19e70*/  MOV R14, UR62 ;  /* 0x0000003e000e7c02 */ /* 0x000fe20008000f00 */
[----:B-1----:R-:W-:Y:S10]  /*19e80*/  ENDCOLLECTIVE ;  /* 0x000000000000791b */ /* 0x002ff40003800000 */
.L_x_1095:
[----:B------:R-:W-:Y:S05]  /*19e90*/  BSYNC B1 ;  /* 0x0000000000017941 */ /* 0x000fea0003800000 */
.L_x_1094:
[----:B------:R-:W-:Y:S05]  /*19ea0*/  BRA `(.L_x_1096) ;  /* 0xfffffff4002c7947 */ /* 0x000fea000383ffff */
.L_x_1066:
[----:B-1----:R1:W2:Y:S02]  /*19eb0*/  SYNCS.PHASECHK.TRANS64.TRYWAIT P1, [R7+URZ], R4 ;  /* 0x00000004070075a7 */ /* 0x0022a4000802017f */
[----:B--2---:R-:W-:Y:S05]  /*19ec0*/  @!P1 NANOSLEEP.SYNCS 0x989680 ;  /* 0x009896800000995d */ /* 0x004fea0003900000 */
[----:B------:R-:W2:Y:S02]  /*19ed0*/  @!P1 SYNCS.PHASECHK.TRANS64 P1, [R7+URZ], R4 ;  /* 0x00000004070095a7 */ /* 0x000ea4000802007f */
[----:B--2---:R-:W-:Y:S05]  /*19ee0*/  @!P1 BRA `(.L_x_1066) ;  /* 0xfffffffc00f09947 */ /* 0x004fea000383ffff */
[----:B------:R-:W-:Y:S05]  /*19ef0*/  BRA `(.L_x_1097) ;  /* 0xfffffff400607947 */ /* 0x000fea000383ffff */
.L_x_1067:
[----:B--2---:R2:W3:Y:S02]  /*19f00*/  SYNCS.PHASECHK.TRANS64.TRYWAIT P1, [R5+URZ], R0 ;  /* 0x00000000050075a7 */ /* 0x0044e4000802017f */
[----:B---3--:R-:W-:Y:S05]  /*19f10*/  @!P1 NANOSLEEP.SYNCS 0x989680 ;  /* 0x009896800000995d */ /* 0x008fea0003900000 */
[----:B------:R-:W3:Y:S02]  /*19f20*/  @!P1 SYNCS.PHASECHK.TRANS64 P1, [R5+URZ], R0 ;  /* 0x00000000050095a7 */ /* 0x000ee4000802007f */
[----:B---3--:R-:W-:Y:S05]  /*19f30*/  @!P1 BRA `(.L_x_1067) ;  /* 0xfffffffc00f09947 */ /* 0x008fea000383ffff */
[----:B------:R-:W-:Y:S05]  /*19f40*/  BRA `(.L_x_1098) ;  /* 0xfffffff400547947 */ /* 0x000fea000383ffff */
.L_x_1069:
[----:B--2---:R2:W3:Y:S02]  /*19f50*/  SYNCS.PHASECHK.TRANS64.TRYWAIT P1, [R5+URZ+0x33460], R4 ;  /* 0x03346004050075a7 */ /* 0x0044e4000802017f */
[----:B---3--:R-:W-:Y:S05]  /*19f60*/  @!P1 NANOSLEEP.SYNCS 0x989680 ;  /* 0x009896800000995d */ /* 0x008fea0003900000 */
[----:B------:R-:W3:Y:S02]  /*19f70*/  @!P1 SYNCS.PHASECHK.TRANS64 P1, [R5+URZ+0x33460], R4 ;  /* 0x03346004050095a7 */ /* 0x000ee4000802007f */
[----:B---3--:R-:W-:Y:S05]  /*19f80*/  @!P1 BRA `(.L_x_1069) ;  /* 0xfffffffc00f09947 */ /* 0x008fea000383ffff */
[----:B------:R-:W-:Y:S05]  /*19f90*/  BRA `(.L_x_1099) ;  /* 0xfffffff400547947 */ /* 0x000fea000383ffff */
.L_x_1071:
[----:B---3--:R3:W4:Y:S02]  /*19fa0*/  SYNCS.PHASECHK.TRANS64.TRYWAIT P1, [R3+URZ+0x33460], R0 ;  /* 0x03346000030075a7 */ /* 0x008724000802017f */
[----:B----4-:R-:W-:Y:S05]  /*19fb0*/  @!P1 NANOSLEEP.SYNCS 0x989680 ;  /* 0x009896800000995d */ /* 0x010fea0003900000 */
[----:B------:R-:W4:Y:S02]  /*19fc0*/  @!P1 SYNCS.PHASECHK.TRANS64 P1, [R3+URZ+0x33460], R0 ;  /* 0x03346000030095a7 */ /* 0x000f24000802007f */
[----:B----4-:R-:W-:Y:S05]  /*19fd0*/  @!P1 BRA `(.L_x_1071) ;  /* 0xfffffffc00f09947 */ /* 0x010fea000383ffff */
[----:B------:R-:W-:Y:S05]  /*19fe0*/  BRA `(.L_x_1100) ;  /* 0xfffffff400547947 */ /* 0x000fea000383ffff */
.L_x_1073:
[----:B----4-:R4:W1:Y:S02]  /*19ff0*/  SYNCS.PHASECHK.TRANS64.TRYWAIT P0, [R5+URZ+0x33480], R4 ;  /* 0x03348004050075a7 */ /* 0x010864000800017f */
[----:B-1----:R-:W-:Y:S05]  /*1a000*/  @!P0 NANOSLEEP.SYNCS 0x989680 ;  /* 0x009896800000895d */ /* 0x002fea0003900000 */
[----:B------:R-:W1:Y:S02]  /*1a010*/  @!P0 SYNCS.PHASECHK.TRANS64 P0, [R5+URZ+0x33480], R4 ;  /* 0x03348004050085a7 */ /* 0x000e64000800007f */
[----:B-1----:R-:W-:Y:S05]  /*1a020*/  @!P0 BRA `(.L_x_1073) ;  /* 0xfffffffc00f08947 */ /* 0x002fea000383ffff */
[----:B------:R-:W-:Y:S05]  /*1a030*/  BRA `(.L_x_1074) ;  /* 0xfffffff400507947 */ /* 0x000fea000383ffff */
.L_x_1101:
        /* <DEDUP_REMOVED lines=12> */
.L_x_2701:


//--------------------- .text._ZN7cutlass13device_kernelIN5flash11enable_sm90INS1_16FlashAttnFwdSm90INS1_25CollectiveMainloopFwdSm90ILi2EN4cute5tupleIJNS5_1CILi1EEES8_S8_EEENS6_IJNS7_ILi128EEENS7_ILi160EEENS7_ILi192EEEEEELi192ENS_12float_e4m3_tEfNS_4arch4Sm90ELb0ELb1ELb0ELb1ELb0ELb0ELb0ELb1ELb1ELb0ELb0ELb0EEENS1_21CollectiveEpilogueFwdINS6_IJSA_SC_SB_EEES9_NS_10bfloat16_tESG_Li256ELb1ELb0ELb0ELb1EEENS1_36VarlenDynamicPersistentTileSchedulerILi128ELi160ELi256ELi128ELb0ELb0ELb1ELb1ELb0ELb1EEEEEEEEEvNT_6ParamsE --------------------------
	.section	.text._ZN7cutlass13device_kernelIN5flash11enable_sm90INS1_16FlashAttnFwdSm90INS1_25CollectiveMainloopFwdSm90ILi2EN4cute5tupleIJNS5_1CILi1EEES8_S8_EEENS6_IJNS7_ILi128EEENS7_ILi160EEENS7_ILi192EEEEEELi192ENS_12float_e4m3_tEfNS_4arch4Sm90ELb0ELb1ELb0ELb1ELb0ELb0ELb0ELb1ELb1ELb0ELb0ELb0EEENS1_21CollectiveEpilogueFwdINS6_IJSA_SC_SB_EEES9_NS_10bfloat16_tESG_Li256ELb1ELb0ELb0ELb1EEENS1_36VarlenDynamicPersistentTileSchedulerILi128ELi160ELi256ELi128ELb0ELb0ELb1ELb1ELb0ELb1EEEEEEEEEvNT_6ParamsE,"ax",@progbits
	.align	128
.text._ZN7cutlass13device_kernelIN5flash11enable_sm90INS1_16FlashAttnFwdSm90INS1_25CollectiveMainloopFwdSm90ILi2EN4cute5tupleIJNS5_1CILi1EEES8_S8_EEENS6_IJNS7_ILi128EEENS7_ILi160EEENS7_ILi192EEEEEELi192ENS_12float_e4m3_tEfNS_4arch4Sm90ELb0ELb1ELb0ELb1ELb0ELb0ELb0ELb1ELb1ELb0ELb0ELb0EEENS1_21CollectiveEpilogueFwdINS6_IJSA_SC_SB_EEES9_NS_10bfloat16_tESG_Li256ELb1ELb0ELb0ELb1EEENS1_36VarlenDynamicPersistentTileSchedulerILi128ELi160ELi256ELi128ELb0ELb0ELb1ELb1ELb0ELb1EEEEEEEEEvNT_6ParamsE:
        .type           _ZN7cutlass13device_kernelIN5flash11enable_sm90INS1_16FlashAttnFwdSm90INS1_25CollectiveMainloopFwdSm90ILi2EN4cute5tupleIJNS5_1CILi1EEES8_S8_EEENS6_IJNS7_ILi128EEENS7_ILi160EEENS7_ILi192EEEEEELi192ENS_12float_e4m3_tEfNS_4arch4Sm90ELb0ELb1ELb0ELb1ELb0ELb0ELb0ELb1ELb1ELb0ELb0ELb0EEENS1_21CollectiveEpilogueFwdINS6_IJSA_SC_SB_EEES9_NS_10bfloat16_tESG_Li256ELb1ELb0ELb0ELb1EEENS1_36VarlenDynamicPersistentTileSchedulerILi128ELi160ELi256ELi128ELb0ELb0ELb1ELb1ELb0ELb1EEEEEEEEEvNT_6ParamsE,@function
        .size           _ZN7cutlass13device_kernelIN5flash11enable_sm90INS1_16FlashAttnFwdSm90INS1_25CollectiveMainloopFwdSm90ILi2EN4cute5tupleIJNS5_1CILi1EEES8_S8_EEENS6_IJNS7_ILi128EEENS7_ILi160EEENS7_ILi192EEEEEELi192ENS_12float_e4m3_tEfNS_4arch4Sm90ELb0ELb1ELb0ELb1ELb0ELb0ELb0ELb1ELb1ELb0ELb0ELb0EEENS1_21CollectiveEpilogueFwdINS6_IJSA_SC_SB_EEES9_NS_10bfloat16_tESG_Li256ELb1ELb0ELb0ELb1EEENS1_36VarlenDynamicPersistentTileSchedulerILi128ELi160ELi256ELi128ELb0ELb0ELb1ELb1ELb0ELb1EEEEEEEEEvNT_6ParamsE,(.L_x_2702 - _ZN7cutlass13device_kernelIN5flash11enable_sm90INS1_16FlashAttnFwdSm90INS1_25CollectiveMainloopFwdSm90ILi2EN4cute5tupleIJNS5_1CILi1EEES8_S8_EEENS6_IJNS7_ILi128EEENS7_ILi160EEENS7_ILi192EEEEEELi192ENS_12float_e4m3_tEfNS_4arch4Sm90ELb0ELb1ELb0ELb1ELb0ELb0ELb0ELb1ELb1ELb0ELb0ELb0EEENS1_21CollectiveEpilogueFwdINS6_IJSA_SC_SB_EEES9_NS_10bfloat16_tESG_Li256ELb1ELb0ELb0ELb1EEENS1_36VarlenDynamicPersistentTileSchedulerILi128ELi160ELi256ELi128ELb0ELb0ELb1ELb1ELb0ELb1EEEEEEEEEvNT_6ParamsE)
        .other          _ZN7cutlass13device_kernelIN5flash11enable_sm90INS1_16FlashAttnFwdSm90INS1_25CollectiveMainloopFwdSm90ILi2EN4cute5tupleIJNS5_1CILi1EEES8_S8_EEENS6_IJNS7_ILi128EEENS7_ILi160EEENS7_ILi192EEEEEELi192ENS_12float_e4m3_tEfNS_4arch4Sm90ELb0ELb1ELb0ELb1ELb0ELb0ELb0ELb1ELb1ELb0ELb0ELb0EEENS1_21CollectiveEpilogueFwdINS6_IJSA_SC_SB_EEES9_NS_10bfloat16_tESG_Li256ELb1ELb0ELb0ELb1EEENS1_36VarlenDynamicPersistentTileSchedulerILi128ELi160ELi256ELi128ELb0ELb0ELb1ELb1ELb0ELb1EEEEEEEEEvNT_6ParamsE,@"STO_CUDA_ENTRY STV_DEFAULT"
_ZN7cutlass13device_kernelIN5flash11enable_sm90INS1_16FlashAttnFwdSm90INS1_25CollectiveMainloopFwdSm90ILi2EN4cute5tupleIJNS5_1CILi1EEES8_S8_EEENS6_IJNS7_ILi128EEENS7_ILi160EEENS7_ILi192EEEEEELi192ENS_12float_e4m3_tEfNS_4arch4Sm90ELb0ELb1ELb0ELb1ELb0ELb0ELb0ELb1ELb1ELb0ELb0ELb0EEENS1_21CollectiveEpilogueFwdINS6_IJSA_SC_SB_EEES9_NS_10bfloat16_tESG_Li256ELb1ELb0ELb0ELb1EEENS1_36VarlenDynamicPersistentTileSchedulerILi128ELi160ELi256ELi128ELb0ELb0ELb1ELb1ELb0ELb1EEEEEEEEEvNT_6ParamsE:
        /* <DEDUP_REMOVED lines=21> */
.L_x_1103:
[----:B------:R-:W-:Y:S05]  /*0150*/  BSYNC B0 ;  /* 0x0000000000007941 */ /* 0x000fea0003800000 */
.L_x_1102:
        /* <DEDUP_REMOVED lines=41> */
.L_x_1104:
        /* <DEDUP_REMOVED lines=22> */
.L_x_1105:
        /* <DEDUP_REMOVED lines=18> */
.L_x_1106:
        /* <DEDUP_REMOVED lines=22> */
.L_x_1107:
        /* <DEDUP_REMOVED lines=22> */
.L_x_1108:
[----:B------:R-:W-:Y:S01]  /*0930*/  PLOP3.LUT P0, PT, PT, PT, UP0, 0x80, 0x0 ;  /* 0x000000000000781c */ /* 0x000fe20003f0f008 */
[----:B------:R-:W-:Y:S01]  /*0940*/  UMOV UR40, 0x1 ;  /* 0x0000000100287882 */ /* 0x000fe20000000000 */
[----:B------:R-:W-:Y:S01]  /*0950*/  NOP ;  /* 0x0000000000007918 */ /* 0x000fe20000000000 */
[----:B------:R-:W-:Y:S01]  /*0960*/  USEL UR40, UR40, 0x2, !UP0 ;  /* 0x0000000228287887 */ /* 0x000fe2000c000000 */
[----:B------:R-:W-:Y:S01]  /*0970*/  ULDC.64 UR50, c[0x0][0x208] ;  /* 0x0000820000327ab9 */ /* 0x000fe20000000a00 */
[----:B012-4-:R-:W-:Y:S08]  /*0980*/  BAR.SYNC.DEFER_BLOCKING 0x0 ;  /* 0x0000000000007b1d */ /* 0x017ff00000010000 */
[----:B------:R-:W-:Y:S05]  /*0990*/  @!P0 BRA `(.L_x_1109) ;  /* 0x0000015c005c8947 */ /* 0x000fea0003800000 */
.L_x_1110:
        /* <DEDUP_REMOVED lines=21> */
[----:B------:R-:W-:Y:S01]  /*0af0*/  R2UR UR48, R111 ;  /* 0x000000006f3072ca */ /* 0x000fe200000e0000 */
[----:B------:R-:W-:Y:S01]  /*0b00*/  UMOV UR46, URZ ;  /* 0x0000003f002e7c82 */ /* 0x000fe20008000000 */
[----:B------:R-:W-:Y:S01]  /*0b10*/  SHF.R.S32.HI R3, RZ, 0x1f, R0 ;  /* 0x0000001fff037819 */ /* 0x000fe20000011400 */
[----:B------:R-:W-:Y:S01]  /*0b20*/  UMOV UR45, URZ ;  /* 0x0000003f002d7c82 */ /* 0x000fe20008000000 */
[----:B------:R-:W-:Y:S02]  /*0b30*/  UMOV UR52, URZ ;  /* 0x0000003f00347c82 */ /* 0x000fe40008000000 */
[CC--:B------:R-:W-:Y:S02]  /*0b40*/  LEA.HI R2, R3.reuse, R0.reuse, RZ, 0x7 ;  /* 0x0000000003027211 */ /* 0x0c0fe400078f38ff */
[----:B------:R-:W-:-:S02]  /*0b50*/  LEA.HI R4, R3, R0, RZ, 0x4 ;  /* 0x0000000003047211 */ /* 0x000fc400078f20ff */
[----:B------:R-:W-:-:S05]  /*0b60*/  LOP3.LUT R5, R2, 0xffffff80, RZ, 0xc0, !PT ;  /* 0xffffff8002057812 */ /* 0x000fca00078ec0ff */
[----:B------:R-:W-:Y:S01]  /*0b70*/  IMAD.IADD R17, R0, 0x1, -R5 ;  /* 0x0000000100117824 */ /* 0x000fe200078e0a05 */
[----:B------:R-:W-:Y:S02]  /*0b80*/  LEA.HI R5, R3, R0, RZ, 0x5 ;  /* 0x0000000003057211 */ /* 0x000fe400078f28ff */
[----:B------:R-:W-:Y:S02]  /*0b90*/  LOP3.LUT R3, R4, 0x3fffff0, RZ, 0xc0, !PT ;  /* 0x03fffff004037812 */ /* 0x000fe400078ec0ff */
[----:B------:R-:W-:Y:S01]  /*0ba0*/  SHF.R.S32.HI R6, RZ, 0x1f, R17 ;  /* 0x0000001fff067819 */ /* 0x000fe20000011411 */
[----:B------:R-:W-:Y:S02]  /*0bb0*/  IMAD.SHL.U32 R5, R5, 0x20, RZ ;  /* 0x0000002005057824 */ /* 0x000fe400078e00ff */
[----:B------:R-:W-:Y:S01]  /*0bc0*/  IMAD.IADD R0, R0, 0x1, -R3 ;  /* 0x0000000100007824 */ /* 0x000fe200078e0a03 */
[----:B------:R-:W-:Y:S02]  /*0bd0*/  LEA.HI R8, R6, R17, RZ, 0x2 ;  /* 0x0000001106087211 */ /* 0x000fe400078f10ff */
[----:B------:R-:W-:-:S02]  /*0be0*/  LOP3.LUT R7, R5, 0xfffffc00, RZ, 0xc0, !PT ;  /* 0xfffffc0005077812 */ /* 0x000fc400078ec0ff */
[--C-:B------:R-:W-:Y:S02]  /*0bf0*/  SHF.R.S32.HI R9, RZ, 0x2, R8.reuse ;  /* 0x00000002ff097819 */ /* 0x100fe40000011408 */
[----:B------:R-:W-:Y:S01]  /*0c00*/  SHF.R.S32.HI R10, RZ, 0x1f, R8 ;  /* 0x0000001fff0a7819 */ /* 0x000fe20000011408 */
[----:B------:R-:W-:Y:S01]  /*0c10*/  IMAD R7, R0, 0x40, R7 ;  /* 0x0000004000077824 */ /* 0x000fe200078e0207 */
[----:B------:R-:W-:Y:S02]  /*0c20*/  SHF.R.S32.HI R5, RZ, 0x4, R4 ;  /* 0x00000004ff057819 */ /* 0x000fe40000011404 */
[----:B------:R-:W-:Y:S02]  /*0c30*/  SHF.R.S32.HI R3, RZ, 0x7, R2 ;  /* 0x00000007ff037819 */ /* 0x000fe40000011402 */
[----:B------:R-:W-:Y:S02]  /*0c40*/  LEA.HI R10, R10, R9, RZ, 0x3 ;  /* 0x000000090a0a7211 */ /* 0x000fe400078f18ff */
[----:B------:R-:W-:-:S02]  /*0c50*/  LEA.HI R4, R4, R5, RZ, 0x1 ;  /* 0x0000000504047211 */ /* 0x000fc400078f08ff */
[----:B------:R-:W-:Y:S02]  /*0c60*/  LEA.HI R2, R2, R3, RZ, 0x1 ;  /* 0x0000000302027211 */ /* 0x000fe400078f08ff */
[----:B------:R-:W-:Y:S02]  /*0c70*/  LOP3.LUT R10, R10, 0xfffffff8, RZ, 0xc0, !PT ;  /* 0xfffffff80a0a7812 */ /* 0x000fe400078ec0ff */
[----:B------:R-:W-:Y:S02]  /*0c80*/  LEA.HI R6, R6, R17, RZ, 0x5 ;  /* 0x0000001106067211 */ /* 0x000fe400078f28ff */
[----:B------:R-:W-:Y:S01]  /*0c90*/  LOP3.LUT R4, R4, 0x1ffffffe, RZ, 0xc0, !PT ;  /* 0x1ffffffe04047812 */ /* 0x000fe200078ec0ff */
[----:B------:R-:W-:Y:S01]  /*0ca0*/  IMAD.IADD R9, R9, 0x1, -R10 ;  /* 0x0000000109097824 */ /* 0x000fe200078e0a0a */
[----:B------:R-:W-:Y:S02]  /*0cb0*/  LOP3.LUT R2, R2, 0x3fffffe, RZ, 0xc0, !PT ;  /* 0x03fffffe02027812 */ /* 0x000fe400078ec0ff */
[----:B------:R-:W-:Y:S01]  /*0cc0*/  SHF.R.S32.HI R6, RZ, 0x5, R6 ;  /* 0x00000005ff067819 */ /* 0x000fe20000011406 */
[----:B------:R-:W-:Y:S01]  /*0cd0*/  IMAD.IADD R4, R5, 0x1, -R4 ;  /* 0x0000000105047824 */ /* 0x000fe200078e0a04 */
[----:B------:R-:W-:Y:S01]  /*0ce0*/  LOP3.LUT R8, R8, 0x7ffffffc, RZ, 0xc0, !PT ;  /* 0x7ffffffc08087812 */ /* 0x000fe200078ec0ff */
[----:B------:R-:W-:-:S02]  /*0cf0*/  IMAD.IADD R2, R3, 0x1, -R2 ;  /* 0x0000000103027824 */ /* 0x000fc400078e0a02 */
[----:B------:R-:W-:Y:S02]  /*0d00*/  IMAD R9, R6, 0x10, R9 ;  /* 0x0000001006097824 */ /* 0x000fe400078e0209 */
[----:B------:R-:W-:Y:S02]  /*0d10*/  IMAD R221, R4, 0x8, R7 ;  /* 0x0000000804dd7824 */ /* 0x000fe400078e0207 */
[----:B------:R-:W-:Y:S02]  /*0d20*/  IMAD.IADD R17, R17, 0x1, -R8 ;  /* 0x0000000111117824 */ /* 0x000fe400078e0a08 */
[----:B------:R-:W-:-:S07]  /*0d30*/  IMAD R220, R2, 0x40, R9 ;  /* 0x0000004002dc7824 */ /* 0x000fce00078e0209 */
.L_x_1214:
[----:B------:R-:W-:Y:S01]  /*0d40*/  ULDC.64 UR4, c[0x0][0xa28] ;  /* 0x00028a0000047ab9 */ /* 0x000fe20000000a00 */
[----:B0-----:R-:W0:Y:S01]  /*0d50*/  LDC R19, c[0x0][0x288] ;  /* 0x0000a200ff137b82 */ /* 0x001e220000000800 */
[----:B------:R-:W-:Y:S01]  /*0d60*/  UISETP.NE.U32.AND UP0, UPT, UR4, URZ, UPT ;  /* 0x0000003f0400728c */ /* 0x000fe2000bf05070 */
[----:B------:R-:W-:-:S03]  /*0d70*/  IMAD.MOV.U32 R3, RZ, RZ, RZ ;  /* 0x000000ffff037224 */ /* 0x000fc600078e00ff */
[----:B------:R-:W-:-:S03]  /*0d80*/  UISETP.NE.AND.EX UP0, UPT, UR5, URZ, UPT, UP0 ;  /* 0x0000003f0500728c */ /* 0x000fc6000bf05300 */
[----:B------:R-:W-:Y:S01]  /*0d90*/  ULDC.64 UR4, c[0x0][0xa18] ;  /* 0x0002860000047ab9 */ /* 0x000fe20000000a00 */
[----:B-1--45:R-:W1:Y:S01]  /*0da0*/  LDC.64 R8, c[0x0][0x3f8] ;  /* 0x0000fe00ff087b82 */ /* 0x032e620000000a00 */
[----:B------:R-:W-:Y:S01]  /*0db0*/  UISETP.NE.U32.AND UP1, UPT, UR4, URZ, UPT ;  /* 0x0000003f0400728c */ /* 0x000fe2000bf25070 */
[----:B------:R-:W-:-:S03]  /*0dc0*/  PLOP3.LUT P0, PT, PT, PT, UP0, 0x80, 0x0 ;  /* 0x000000000000781c */ /* 0x000fc60003f0f008 */
[----:B------:R-:W-:-:S03]  /*0dd0*/  UISETP.NE.AND.EX UP1, UPT, UR5, URZ, UPT, UP1 ;  /* 0x0000003f0500728c */ /* 0x000fc6000bf25310 */
[----:B------:R-:W-:Y:S01]  /*0de0*/  @UP0 ULDC.64 UR4, c[0x0][0xa28] ;  /* 0x00028a0000040ab9 */ /* 0x000fe20000000a00 */
[----:B--2---:R-:W2:Y:S01]  /*0df0*/  LDC R0, c[0x0][0x404] ;  /* 0x00010100ff007b82 */ /* 0x004ea20000000800 */
[----:B------:R-:W-:Y:S01]  /*0e00*/  @UP0 UIMAD.WIDE UR4, UR48, 0x4, UR4 ;  /* 0x00000004300408a5 */ /* 0x000fe2000f8e0204 */
[----:B------:R-:W-:-:S05]  /*0e10*/  PLOP3.LUT P2, PT, PT, PT, UP1, 0x80, 0x0 ;  /* 0x000000000000781c */ /* 0x000fca0003f4f018 */
[----:B------:R-:W-:Y:S01]  /*0e20*/  @UP1 ULDC.64 UR6, c[0x0][0xa18] ;  /* 0x0002860000061ab9 */ /* 0x000fe20000000a00 */
[----:B------:R-:W-:Y:S01]  /*0e30*/  IMAD.U32 R4, RZ, RZ, UR4 ;  /* 0x00000004ff047e24 */ /* 0x000fe2000f8e00ff */
[----:B---3--:R-:W3:Y:S01]  /*0e40*/  LDC R11, c[0x0][0x2e0] ;  /* 0x0000b800ff0b7b82 */ /* 0x008ee20000000800 */
[----:B------:R-:W-:Y:S01]  /*0e50*/  IMAD.U32 R5, RZ, RZ, UR5 ;  /* 0x00000005ff057e24 */ /* 0x000fe2000f8e00ff */
[----:B------:R-:W-:-:S04]  /*0e60*/  @UP1 UIMAD.WIDE UR4, UR48, 0x4, UR6 ;  /* 0x00000004300418a5 */ /* 0x000fc8000f8e0206 */
[----:B------:R4:W5:Y:S02]  /*0e70*/  @P0 LDG.E R3, desc[UR50][R4.64] ;  /* 0x0000003204030981 */ /* 0x000964000c1e1900 */
[----:B------:R-:W-:Y:S02]  /*0e80*/  IMAD.U32 R6, RZ, RZ, UR4 ;  /* 0x00000004ff067e24 */ /* 0x000fe4000f8e00ff */
[----:B------:R-:W-:Y:S01]  /*0e90*/  IMAD.U32 R7, RZ, RZ, UR5 ;  /* 0x00000005ff077e24 */ /* 0x000fe2000f8e00ff */
[----:B------:R-:W-:-:S04]  /*0ea0*/  ULDC.64 UR4, c[0x0][0xa20] ;  /* 0x0002880000047ab9 */ /* 0x000fc80000000a00 */
[----:B0-----:R4:W5:Y:S01]  /*0eb0*/  @P2 LDG.E R19, desc[UR50][R6.64] ;  /* 0x0000003206132981 */ /* 0x001962000c1e1900 */
[----:B-1----:R-:W-:Y:S02]  /*0ec0*/  ISETP.NE.U32.AND P0, PT, R8, RZ, PT ;  /* 0x000000ff0800720c */ /* 0x002fe40003f05070 */
[----:B------:R-:W-:Y:S02]  /*0ed0*/  ISETP.NE.U32.AND P1, PT, RZ, UR4, PT ;  /* 0x00000004ff007c0c */ /* 0x000fe4000bf25070 */
[----:B------:R-:W-:Y:S02]  /*0ee0*/  ISETP.NE.AND.EX P0, PT, R9, RZ, PT, P0 ;  /* 0x000000ff0900720c */ /* 0x000fe40003f05300 */
[----:B------:R-:W-:Y:S02]  /*0ef0*/  ISETP.NE.AND.EX P1, PT, RZ, UR5, PT, P1 ;  /* 0x00000005ff007c0c */ /* 0x000fe4000bf25310 */
[----:B--2---:R-:W-:Y:S01]  /*0f00*/  SEL R0, R0, 0x1, P0 ;  /* 0x0000000100007807 */ /* 0x004fe20000000000 */
[----:B----4-:R-:W-:Y:S10]  /*0f10*/  @P2 BRA `(.L_x_1111) ;  /* 0x00000000002c2947 */ /* 0x010ff40003800000 */
        /* <DEDUP_REMOVED lines=8> */
[----:B-----5:R-:W2:Y:S04]  /*0fa0*/  LDG.E R19, desc[UR50][R4.64] ;  /* 0x0000003204137981 */ /* 0x020ea8000c1e1900 */
[----:B------:R-:W2:Y:S02]  /*0fb0*/  LDG.E R6, desc[UR50][R4.64+0x4] ;  /* 0x0000043204067981 */ /* 0x000ea4000c1e1900 */
[----:B--2---:R-:W-:-:S07]  /*0fc0*/  IMAD.IADD R19, R6, 0x1, -R19 ;  /* 0x0000000106137824 */ /* 0x004fce00078e0a13 */
.L_x_1111:
[----:B------:R-:W-:Y:S01]  /*0fd0*/  UMOV UR42, UR44 ;  /* 0x0000002c002a7c82 */ /* 0x000fe20008000000 */
[----:B------:R-:W-:Y:S01]  /*0fe0*/  UMOV UR36, UR48 ;  /* 0x0000003000247c82 */ /* 0x000fe20008000000 */
[----:B---3--:R-:W-:Y:S02]  /*0ff0*/  IMAD R18, R0, R11, RZ ;  /* 0x0000000b00127224 */ /* 0x008fe400078e02ff */
[----:B------:R-:W-:Y:S01]  /*1000*/  IMAD.MOV.U32 R23, RZ, RZ, R109 ;  /* 0x000000ffff177224 */ /* 0x000fe200078e006d */
[----:B------:R-:W-:Y:S06]  /*1010*/  @!P1 BRA `(.L_x_1112) ;  /* 0x0000000000189947 */ /* 0x000fec0003800000 */
[----:B------:R-:W-:Y:S02]  /*1020*/  ULDC.64 UR4, c[0x0][0xa20] ;  /* 0x0002880000047ab9 */ /* 0x000fe40000000a00 */
[----:B------:R-:W-:-:S06]  /*1030*/  UIMAD.WIDE UR4, UR48, 0x4, UR4 ;  /* 0x00000004300478a5 */ /* 0x000fcc000f8e0204 */
[----:B------:R-:W-:Y:S02]  /*1040*/  IMAD.U32 R4, RZ, RZ, UR4 ;  /* 0x00000004ff047e24 */ /* 0x000fe4000f8e00ff */
[----:B------:R-:W-:-:S05]  /*1050*/  IMAD.U32 R5, RZ, RZ, UR5 ;  /* 0x00000005ff057e24 */ /* 0x000fca000f8e00ff */
[----:B------:R0:W5:Y:S01]  /*1060*/  LDG.E R18, desc[UR50][R4.64] ;  /* 0x0000003204127981 */ /* 0x000162000c1e1900 */
[----:B------:R-:W-:Y:S05]  /*1070*/  BRA `(.L_x_1113) ;  /* 0x00000000002c7947 */ /* 0x000fea0003800000 */
.L_x_1112:
        /* <DEDUP_REMOVED lines=9> */
[----:B------:R-:W2:Y:S02]  /*1110*/  LDG.E R7, desc[UR50][R4.64+0x4] ;  /* 0x0000043204077981 */ /* 0x000ea4000c1e1900 */
[----:B--2---:R-:W-:-:S07]  /*1120*/  IMAD.IADD R18, R7, 0x1, -R18 ;  /* 0x0000000107127824 */ /* 0x004fce00078e0a12 */
.L_x_1113:
[----:B------:R-:W-:Y:S01]  /*1130*/  ULDC.64 UR6, c[0x0][0x990] ;  /* 0x0002640000067ab9 */ /* 0x000fe20000000a00 */
[----:B------:R-:W-:Y:S01]  /*1140*/  ULDC.64 UR4, c[0x0][0x998] ;  /* 0x0002660000047ab9 */ /* 0x000fe20000000a00 */
[----:B------:R-:W-:Y:S01]  /*1150*/  UISETP.NE.U32.AND UP0, UPT, UR6, URZ, UPT ;  /* 0x0000003f0600728c */ /* 0x000fe2000bf05070 */
[----:B------:R-:W-:Y:S01]  /*1160*/  IMAD.MOV.U32 R9, RZ, RZ, 0x3f800000 ;  /* 0x3f800000ff097424 */ /* 0x000fe200078e00ff */
[----:B------:R-:W-:Y:S01]  /*1170*/  UISETP.NE.U32.AND UP1, UPT, UR4, URZ, UPT ;  /* 0x0000003f0400728c */ /* 0x000fe2000bf25070 */
[----:B------:R-:W-:Y:S01]  /*1180*/  IMAD.MOV.U32 R0, RZ, RZ, 0x3f800000 ;  /* 0x3f800000ff007424 */ /* 0x000fe200078e00ff */
[----:B------:R-:W-:Y:S01]  /*1190*/  UISETP.NE.AND.EX UP0, UPT, UR7, URZ, UPT, UP0 ;  /* 0x0000003f0700728c */ /* 0x000fe2000bf05300 */
[----:B------:R-:W1:Y:S01]  /*11a0*/  LDC.64 R10, c[0x0][0x9e0] ;  /* 0x00027800ff0a7b82 */ /* 0x000e620000000a00 */
[----:B------:R-:W-:Y:S01]  /*11b0*/  UISETP.NE.AND.EX UP1, UPT, UR5, URZ, UPT, UP1 ;  /* 0x0000003f0500728c */ /* 0x000fe2000bf25310 */
[----:B------:R-:W-:Y:S02]  /*11c0*/  ULDC UR8, c[0x0][0x428] ;  /* 0x00010a0000087ab9 */ /* 0x000fe40000000800 */
[----:B------:R-:W-:Y:S01]  /*11d0*/  UISETP.NE.AND UP2, UPT, UR8, 0x1, UPT ;  /* 0x000000010800788c */ /* 0x000fe2000bf45270 */
[----:B------:R-:W-:-:S02]  /*11e0*/  PLOP3.LUT P0, PT, PT, PT, UP0, 0x80, 0x0 ;  /* 0x000000000000781c */ /* 0x000fc40003f0f008 */
[----:B------:R-:W-:-:S03]  /*11f0*/  PLOP3.LUT P1, PT, PT, PT, UP1, 0x80, 0x0 ;  /* 0x000000000000781c */ /* 0x000fc60003f2f018 */
[----:B------:R-:W-:Y:S01]  /*1200*/  @UP0 USHF.R.S32.HI UR8, URZ, 0x1f, UR48 ;  /* 0x0000001f3f080899 */ /* 0x000fe20008011430 */
[----:B------:R-:W-:Y:S01]  /*1210*/  @UP0 ULDC.64 UR14, c[0x0][0x9a8] ;  /* 0x00026a00000e0ab9 */ /* 0x000fe20000000a00 */
[----:B------:R-:W-:Y:S02]  /*1220*/  @UP1 ULDC.64 UR16, c[0x0][0x9b8] ;  /* 0x00026e0000101ab9 */ /* 0x000fe40000000a00 */
[----:B------:R-:W-:Y:S02]  /*1230*/  @UP0 UIMAD UR10, UR8, UR14, URZ ;  /* 0x0000000e080a02a4 */ /* 0x000fe4000f8e023f */
[----:B------:R-:W-:Y:S02]  /*1240*/  @UP0 UIMAD.WIDE.U32 UR8, UR48, UR14, URZ ;  /* 0x0000000e300802a5 */ /* 0x000fe4000f8e003f */
[----:B------:R-:W-:Y:S01]  /*1250*/  @UP1 USHF.R.S32.HI UR14, URZ, 0x1f, UR48 ;  /* 0x0000001f3f0e1899 */ /* 0x000fe20008011430 */
[----:B------:R-:W-:Y:S01]  /*1260*/  @UP2 ULDC UR12, c[0x0][0x42c] ;  /* 0x00010b00000c2ab9 */ /* 0x000fe20000000800 */
[----:B------:R-:W-:-:S02]  /*1270*/  @UP0 UIMAD UR15, UR48, UR15, UR10 ;  /* 0x0000000f300f02a4 */ /* 0x000fc4000f8e020a */
[----:B------:R-:W-:Y:S02]  /*1280*/  @UP1 UIMAD UR14, UR14, UR16, URZ ;  /* 0x000000100e0e12a4 */ /* 0x000fe4000f8e023f */
[----:B------:R-:W-:Y:S02]  /*1290*/  UIMAD.WIDE.U32 UR12, UR44, UR12, URZ ;  /* 0x0000000c2c0c72a5 */ /* 0x000fe4000f8e003f */
[----:B------:R-:W-:Y:S02]  /*12a0*/  @UP1 UIMAD.WIDE.U32 UR10, UR48, UR16, URZ ;  /* 0x00000010300a12a5 */ /* 0x000fe4000f8e003f */
[----:B------:R-:W-:Y:S01]  /*12b0*/  @UP1 UIMAD UR16, UR48, UR17, UR14 ;  /* 0x00000011301012a4 */ /* 0x000fe2000f8e020e */
[----:B------:R-:W-:Y:S02]  /*12c0*/  @UP0 ULDC.64 UR18, c[0x0][0x9b0] ;  /* 0x00026c0000120ab9 */ /* 0x000fe40000000a00 */
[----:B------:R-:W-:Y:S01]  /*12d0*/  @UP2 ULDC UR17, c[0x0][0x430] ;  /* 0x00010c0000112ab9 */ /* 0x000fe20000000800 */
[----:B------:R-:W-:Y:S01]  /*12e0*/  UMOV UR14, UR44 ;  /* 0x0000002c000e7c82 */ /* 0x000fe20008000000 */
[----:B------:R-:W-:Y:S01]  /*12f0*/  @UP2 USHF.R.U32.HI UR14, URZ, UR17, UR13 ;  /* 0x000000113f0e2299 */ /* 0x000fe2000801160d */
[----:B------:R-:W-:Y:S01]  /*1300*/  @UP1 ULDC.64 UR20, c[0x0][0x9c0] ;  /* 0x0002700000141ab9 */ /* 0x000fe20000000a00 */
[----:B------:R-:W-:-:S02]  /*1310*/  @UP0 UIADD3 UR9, UR9, UR15, URZ ;  /* 0x0000000f09090290 */ /* 0x000fc4000fffe03f */
[----:B------:R-:W-:Y:S02]  /*1320*/  @UP0 USHF.R.S32.HI UR12, URZ, 0x1f, UR14 ;  /* 0x0000001f3f0c0899 */ /* 0x000fe4000801140e */
[----:B------:R-:W-:Y:S02]  /*1330*/  @UP1 USHF.R.S32.HI UR13, URZ, 0x1f, UR14 ;  /* 0x0000001f3f0d1899 */ /* 0x000fe4000801140e */
[----:B------:R-:W-:Y:S02]  /*1340*/  @UP0 UIMAD UR12, UR12, UR18, URZ ;  /* 0x000000120c0c02a4 */ /* 0x000fe4000f8e023f */
[----:B------:R-:W-:Y:S02]  /*1350*/  @UP1 UIADD3 UR11, UR11, UR16, URZ ;  /* 0x000000100b0b1290 */ /* 0x000fe4000fffe03f */
[----:B------:R-:W-:Y:S02]  /*1360*/  @UP1 UIMAD UR13, UR13, UR20, URZ ;  /* 0x000000140d0d12a4 */ /* 0x000fe4000f8e023f */
[----:B------:R-:W-:-:S02]  /*1370*/  @UP0 UIMAD.WIDE.U32 UR8, UR14, UR18, UR8 ;  /* 0x000000120e0802a5 */ /* 0x000fc4000f8e0008 */
[----:B------:R-:W-:Y:S02]  /*1380*/  @UP0 UIMAD UR12, UR14, UR19, UR12 ;  /* 0x000000130e0c02a4 */ /* 0x000fe4000f8e020c */
[----:B------:R-:W-:Y:S02]  /*1390*/  @UP1 UIMAD.WIDE.U32 UR10, UR14, UR20, UR10 ;  /* 0x000000140e0a12a5 */ /* 0x000fe4000f8e000a */
[----:B------:R-:W-:Y:S02]  /*13a0*/  @UP1 UIMAD UR13, UR14, UR21, UR13 ;  /* 0x000000150e0d12a4 */ /* 0x000fe4000f8e020d */
[----:B------:R-:W-:Y:S02]  /*13b0*/  @UP0 UIADD3 UR12, UR9, UR12, URZ ;  /* 0x0000000c090c0290 */ /* 0x000fe4000fffe03f */
[----:B------:R-:W-:Y:S02]  /*13c0*/  @UP0 ULEA UR6, UP3, UR8, UR6, 0x2 ;  /* 0x0000000608060291 */ /* 0x000fe4000f86103f */
[----:B------:R-:W-:-:S02]  /*13d0*/  @UP1 UIADD3 UR9, UR11, UR13, URZ ;  /* 0x0000000d0b091290 */ /* 0x000fc4000fffe03f */
[----:B------:R-:W-:Y:S02]  /*13e0*/  @UP1 ULEA UR4, UP4, UR10, UR4, 0x2 ;  /* 0x000000040a041291 */ /* 0x000fe4000f88103f */
[----:B------:R-:W-:Y:S01]  /*13f0*/  @UP0 ULEA.HI.X UR7, UR8, UR7, UR12, 0x2, UP3 ;  /* 0x0000000708070291 */ /* 0x000fe200098f140c */
[----:B0-----:R-:W-:Y:S01]  /*1400*/  IMAD.U32 R4, RZ, RZ, UR6 ;  /* 0x00000006ff047e24 */ /* 0x001fe2000f8e00ff */
[----:B------:R-:W-:Y:S02]  /*1410*/  @UP1 ULEA.HI.X UR5, UR10, UR5, UR9, 0x2, UP4 ;  /* 0x000000050a051291 */ /* 0x000fe4000a0f1409 */
[----:B------:R-:W-:Y:S01]  /*1420*/  IMAD.U32 R6, RZ, RZ, UR4 ;  /* 0x00000004ff067e24 */ /* 0x000fe2000f8e00ff */
[----:B------:R-:W-:Y:S01]  /*1430*/  ULDC UR4, c[0x0][0x988] ;  /* 0x0002620000047ab9 */ /* 0x000fe20000000800 */
[----:B------:R-:W-:Y:S01]  /*1440*/  IMAD.U32 R5, RZ, RZ, UR7 ;  /* 0x00000007ff057e24 */ /* 0x000fe2000f8e00ff */
[----:B------:R-:W-:Y:S01]  /*1450*/  @UP2 ULDC UR6, c[0x0][0x430] ;  /* 0x00010c0000062ab9 */ /* 0x000fe20000000800 */
[----:B------:R-:W-:-:S03]  /*1460*/  IMAD.U32 R7, RZ, RZ, UR5 ;  /* 0x00000005ff077e24 */ /* 0x000fc6000f8e00ff */
[----:B------:R-:W2:Y:S04]  /*1470*/  @P0 LDG.E R9, desc[UR50][R4.64] ;  /* 0x0000003204090981 */ /* 0x000ea8000c1e1900 */
[----:B------:R-:W2:Y:S01]  /*1480*/  @P1 LDG.E R0, desc[UR50][R6.64] ;  /* 0x0000003206001981 */ /* 0x000ea2000c1e1900 */
[----:B-1----:R-:W-:Y:S01]  /*1490*/  ISETP.GE.AND P1, PT, R11, 0x1, PT ;  /* 0x000000010b00780c */ /* 0x002fe20003f26270 */
[----:B-----5:R-:W-:-:S05]  /*14a0*/  IMAD.IADD R18, R18, 0x1, -R3 ;  /* 0x0000000112127824 */ /* 0x020fca00078e0a03 */
[----:B------:R-:W-:-:S05]  /*14b0*/  IADD3 R22, R18, 0x80, -R19 ;  /* 0x0000008012167810 */ /* 0x000fca0007ffe813 */
[----:B------:R-:W-:Y:S02]  /*14c0*/  IMAD R22, R109, 0x80, R22 ;  /* 0x000000806d167824 */ /* 0x000fe400078e0216 */
[----:B--2---:R-:W-:-:S04]  /*14d0*/  FMUL.FTZ R0, R9, R0 ;  /* 0x0000000009007220 */ /* 0x004fc80000410000 */
[----:B------:R-:W-:Y:S01]  /*14e0*/  FMUL.FTZ R0, R0, UR4 ;  /* 0x0000000400007c20 */ /* 0x000fe20008410000 */
[----:B------:R-:W-:Y:S02]  /*14f0*/  @UP2 ULDC UR4, c[0x0][0x42c] ;  /* 0x00010b0000042ab9 */ /* 0x000fe40000000800 */
[----:B------:R-:W-:Y:S02]  /*1500*/  UIMAD.WIDE.U32 UR4, UR44, UR4, URZ ;  /* 0x000000042c0472a5 */ /* 0x000fe4000f8e003f */
[----:B------:R-:W-:Y:S01]  /*1510*/  R2UR UR37, R0 ;  /* 0x00000000002572ca */ /* 0x000fe200000e0000 */
[----:B------:R-:W-:Y:S01]  /*1520*/  IMAD.IADD R0, R22, 0x1, R10 ;  /* 0x0000000116007824 */ /* 0x000fe200078e020a */
[----:B------:R-:W-:Y:S01]  /*1530*/  @UP2 USHF.R.U32.HI UR44, URZ, UR6, UR5 ;  /* 0x000000063f2c2299 */ /* 0x000fe20008011605 */
[----:B------:R-:W-:-:S12]  /*1540*/  @!P1 BRA `(.L_x_1114) ;  /* 0x0000000000409947 */ /* 0x000fd80003800000 */
[C---:B------:R-:W-:Y:S01]  /*1550*/  ISETP.GT.AND P0, PT, R22.reuse, RZ, PT ;  /* 0x000000ff1600720c */ /* 0x040fe20003f04270 */
[----:B------:R-:W-:-:S12]  /*1560*/  VIADD R3, R22, 0xffffffff ;  /* 0xffffffff16037836 */ /* 0x000fd80000000000 */
[----:B------:R-:W-:Y:S05]  /*1570*/  @P0 BRA `(.L_x_1115) ;  /* 0x00000000001c0947 */ /* 0x000fea0003800000 */
[----:B------:R-:W-:Y:S01]  /*1580*/  ISETP.NE.AND P0, PT, R11, 0x1, PT ;  /* 0x000000010b00780c */ /* 0x000fe20003f05270 */
[----:B------:R-:W-:-:S12]  /*1590*/  IMAD.MOV R3, RZ, RZ, -R22 ;  /* 0x000000ffff037224 */ /* 0x000fd800078e0a16 */
[----:B------:R-:W0:Y:S02]  /*15a0*/  @P0 LDC.64 R4, c[0x0][0x9e8] ;  /* 0x00027a00ff040b82 */ /* 0x000e240000000a00 */
[----:B0-----:R-:W-:-:S05]  /*15b0*/  @P0 IMAD.HI.U32 R4, R3, R4, RZ ;  /* 0x0000000403040227 */ /* 0x001fca00078e00ff */
[----:B------:R-:W-:-:S04]  /*15c0*/  @P0 SHF.R.U32.HI R3, RZ, R5, R4 ;  /* 0x00000005ff030219 */ /* 0x000fc80000011604 */
[----:B------:R-:W-:Y:S01]  /*15d0*/  LOP3.LUT R3, RZ, R3, RZ, 0x33, !PT ;  /* 0x00000003ff037212 */ /* 0x000fe200078e33ff */
[----:B------:R-:W-:Y:S06]  /*15e0*/  BRA `(.L_x_1116) ;  /* 0x0000000000107947 */ /* 0x000fec0003800000 */
.L_x_1115:
[----:B------:R-:W-:-:S13]  /*15f0*/  ISETP.NE.AND P0, PT, R11, 0x1, PT ;  /* 0x000000010b00780c */ /* 0x000fda0003f05270 */
[----:B------:R-:W0:Y:S02]  /*1600*/  @P0 LDC.64 R4, c[0x0][0x9e8] ;  /* 0x00027a00ff040b82 */ /* 0x000e240000000a00 */
[----:B0-----:R-:W-:-:S05]  /*1610*/  @P0 IMAD.HI.U32 R4, R3, R4, RZ ;  /* 0x0000000403040227 */ /* 0x001fca00078e00ff */
[----:B------:R-:W-:-:S07]  /*1620*/  @P0 SHF.R.U32.HI R3, RZ, R5, R4 ;  /* 0x00000005ff030219 */ /* 0x000fce0000011604 */
.L_x_1116:
[----:B------:R-:W-:-:S05]  /*1630*/  IMAD R3, R3, R11, R11 ;  /* 0x0000000b03037224 */ /* 0x000fca00078e020b */
[----:B------:R-:W-:-:S07]  /*1640*/  VIMNMX R0, R0, R3, PT ;  /* 0x0000000300007248 */ /* 0x000fce0003fe0100 */
.L_x_1114:
[----:B------:R-:W-:Y:S01]  /*1650*/  VIADD R3, R0, 0x9f ;  /* 0x0000009f00037836 */ /* 0x000fe20000000000 */
[----:B------:R-:W-:Y:S01]  /*1660*/  ULDC UR4, c[0x0][0x9dc] ;  /* 0x0002770000047ab9 */ /* 0x000fe20000000800 */
[C---:B------:R-:W-:Y:S02]  /*1670*/  IMAD.IADD R4, R18.reuse, 0x1, -R19 ;  /* 0x0000000112047824 */ /* 0x040fe400078e0a13 */
[----:B------:R-:W-:Y:S02]  /*1680*/  VIADD R0, R18, 0x9f ;  /* 0x0000009f12007836 */ /* 0x000fe40000000000 */
[----:B------:R-:W-:Y:S02]  /*1690*/  IMAD R105, R109, 0x80, R4 ;  /* 0x000000806d697824 */ /* 0x000fe400078e0204 */
[----:B------:R-:W-:-:S04]  /*16a0*/  IMAD.HI R4, R3, 0x66666667, RZ ;  /* 0x6666666703047827 */ /* 0x000fc800078e02ff */
[----:B------:R-:W-:Y:S01]  /*16b0*/  IMAD.HI R0, R0, 0x66666667, RZ ;  /* 0x6666666700007827 */ /* 0x000fe200078e02ff */
[----:B------:R-:W-:-:S03]  /*16c0*/  SHF.R.U32.HI R5, RZ, 0x1f, R4 ;  /* 0x0000001fff057819 */ /* 0x000fc60000011604 */
[----:B------:R-:W-:Y:S01]  /*16d0*/  VIADD R6, R105, -UR4 ;  /* 0x8000000469067c36 */ /* 0x000fe20008000000 */
[----:B------:R-:W-:Y:S02]  /*16e0*/  SHF.R.U32.HI R3, RZ, 0x1f, R0 ;  /* 0x0000001fff037819 */ /* 0x000fe40000011600 */
[----:B------:R-:W-:Y:S02]  /*16f0*/  LEA.HI.SX32 R104, R4, R5, 0x1a ;  /* 0x0000000504687211 */ /* 0x000fe400078fd2ff */
[----:B------:R-:W-:Y:S02]  /*1700*/  LEA.HI.SX32 R3, R0, R3, 0x1a ;  /* 0x0000000300037211 */ /* 0x000fe400078fd2ff */
[----:B------:R-:W-:Y:S02]  /*1710*/  R2UR UR4, R6 ;  /* 0x00000000060472ca */ /* 0x000fe400000e0000 */
[----:B------:R-:W-:Y:S01]  /*1720*/  VIMNMX R104, R3, R104, PT ;  /* 0x0000006803687248 */ /* 0x000fe20003fe0100 */
[----:B------:R-:W-:-:S12]  /*1730*/  @!P1 BRA `(.L_x_1117) ;  /* 0x0000000000489947 */ /* 0x000fd80003800000 */
[----:B------:R-:W-:-:S13]  /*1740*/  ISETP.GT.AND P0, PT, R105, -0x1, PT ;  /* 0xffffffff6900780c */ /* 0x000fda0003f04270 */
[----:B------:R-:W-:Y:S05]  /*1750*/  @P0 BRA `(.L_x_1118) ;  /* 0x00000000001c0947 */ /* 0x000fea0003800000 */
[----:B------:R-:W-:Y:S02]  /*1760*/  ISETP.NE.AND P0, PT, R11, 0x1, PT ;  /* 0x000000010b00780c */ /* 0x000fe40003f05270 */
[----:B------:R-:W-:-:S11]  /*1770*/  LOP3.LUT R3, RZ, R105, RZ, 0x33, !PT ;  /* 0x00000069ff037212 */ /* 0x000fd600078e33ff */
[----:B------:R-:W0:Y:S02]  /*1780*/  @P0 LDC.64 R4, c[0x0][0x9e8] ;  /* 0x00027a00ff040b82 */ /* 0x000e240000000a00 */
[----:B0-----:R-:W-:-:S05]  /*1790*/  @P0 IMAD.HI.U32 R0, R3, R4, RZ ;  /* 0x0000000403000227 */ /* 0x001fca00078e00ff */
[----:B------:R-:W-:-:S04]  /*17a0*/  @P0 SHF.R.U32.HI R3, RZ, R5, R0 ;  /* 0x00000005ff030219 */ /* 0x000fc80000011600 */
[----:B------:R-:W-:Y:S01]  /*17b0*/  LOP3.LUT R0, RZ, R3, RZ, 0x33, !PT ;  /* 0x00000003ff007212 */ /* 0x000fe200078e33ff */
[----:B------:R-:W-:Y:S06]  /*17c0*/  BRA `(.L_x_1119) ;  /* 0x0000000000147947 */ /* 0x000fec0003800000 */
.L_x_1118:
[----:B------:R-:W-:Y:S01]  /*17d0*/  ISETP.NE.AND P0, PT, R11, 0x1, PT ;  /* 0x000000010b00780c */ /* 0x000fe20003f05270 */
[----:B------:R-:W-:-:S12]  /*17e0*/  IMAD.MOV.U32 R0, RZ, RZ, R105 ;  /* 0x000000ffff007224 */ /* 0x000fd800078e0069 */
[----:B------:R-:W0:Y:S02]  /*17f0*/  @P0 LDC.64 R4, c[0x0][0x9e8] ;  /* 0x00027a00ff040b82 */ /* 0x000e240000000a00 */
[----:B0-----:R-:W-:-:S05]  /*1800*/  @P0 IMAD.HI.U32 R4, R105, R4, RZ ;  /* 0x0000000469040227 */ /* 0x001fca00078e00ff */
[----:B------:R-:W-:-:S07]  /*1810*/  @P0 SHF.R.U32.HI R0, RZ, R5, R4 ;  /* 0x00000005ff000219 */ /* 0x000fce0000011604 */
.L_x_1119:
[----:B------:R-:W-:-:S05]  /*1820*/  IMAD R0, R0, R11, RZ ;  /* 0x0000000b00007224 */ /* 0x000fca00078e02ff */
[----:B------:R-:W-:-:S13]  /*1830*/  R2UR UR5, R0 ;  /* 0x00000000000572ca */ /* 0x000fda00000e0000 */
[----:B------:R-:W-:-:S04]  /*1840*/  UISETP.LT.AND UP0, UPT, UR4, UR5, UPT ;  /* 0x000000050400728c */ /* 0x000fc8000bf01270 */
[----:B------:R-:W-:-:S12]  /*1850*/  USEL UR4, UR4, UR5, !UP0 ;  /* 0x0000000504047287 */ /* 0x000fd8000c000000 */
.L_x_1117:
[----:B------:R-:W-:Y:S01]  /*1860*/  UIMAD.WIDE UR4, UR4, 0x66666667, URZ ;  /* 0x66666667040478a5 */ /* 0x000fe2000f8e023f */
[----:B------:R-:W-:Y:S01]  /*1870*/  PLOP3.LUT P0, PT, PT, PT, PT, 0x80, 0x0 ;  /* 0x000000000000781c */ /* 0x000fe20003f0f070 */
[----:B------:R-:W-:Y:S01]  /*1880*/  IMAD.MOV.U32 R6, RZ, RZ, RZ ;  /* 0x000000ffff067224 */ /* 0x000fe200078e00ff */
[----:B------:R-:W-:Y:S01]  /*1890*/  CS2R R118, SRZ ;  /* 0x0000000000767805 */ /* 0x000fe2000001ff00 */
[----:B------:R-:W-:Y:S01]  /*18a0*/  USHF.R.U32.HI UR4, URZ, 0x1f, UR5 ;  /* 0x0000001f3f047899 */ /* 0x000fe20008011605 */
[----:B------:R-:W-:Y:S01]  /*18b0*/  IMAD.MOV.U32 R5, RZ, RZ, RZ ;  /* 0x000000ffff057224 */ /* 0x000fe200078e00ff */
        /* <DEDUP_REMOVED lines=51> */
[----:B------:R-:W-:Y:S01]  /*1bf0*/  CS2R R134, SRZ ;  /* 0x0000000000867805 */ /* 0x000fe2000001ff00 */
[----:B------:R-:W-:Y:S06]  /*1c00*/  @!P1 BRA `(.L_x_1120) ;  /* 0x0000011800f49947 */ /* 0x000fec0003800000 */
[----:B------:R-:W0:Y:S01]  /*1c10*/  S2R R0, SR_TID.X ;  /* 0x0000000000007919 */ /* 0x000e220000002100 */
[----:B------:R-:W1:Y:S01]  /*1c20*/  S2UR UR39, SR_CgaCtaId ;  /* 0x00000000002779c3 */ /* 0x000e620000008800 */
[----:B------:R-:W-:Y:S02]  /*1c30*/  UMOV UR41, 0x400 ;  /* 0x0000040000297882 */ /* 0x000fe40000000000 */
[----:B-1----:R-:W-:-:S04]  /*1c40*/  ULEA UR41, UR39, UR41, 0x18 ;  /* 0x0000002927297291 */ /* 0x002fc8000f8ec03f */
[----:B------:R-:W-:Y:S01]  /*1c50*/  UIADD3 UR5, UR41, 0x1e200, URZ ;  /* 0x0001e20029057890 */ /* 0x000fe2000fffe03f */
[----:B0-----:R-:W-:-:S03]  /*1c60*/  VIADD R0, R0, 0xffffff80 ;  /* 0xffffff8000007836 */ /* 0x001fc60000000000 */
[----:B------:R-:W-:Y:S02]  /*1c70*/  ULOP3.LUT UP0, URZ, UR5, 0x9f, URZ, 0xc0, !UPT ;  /* 0x0000009f053f7892 */ /* 0x000fe4000f80c03f */
[----:B------:R-:W-:-:S04]  /*1c80*/  SHF.R.S32.HI R3, RZ, 0x1f, R0 ;  /* 0x0000001fff037819 */ /* 0x000fc80000011400 */
[----:B------:R-:W-:Y:S02]  /*1c90*/  PLOP3.LUT P0, PT, PT, PT, UP0, 0x80, 0x0 ;  /* 0x000000000000781c */ /* 0x000fe40003f0f008 */
[----:B------:R-:W-:-:S04]  /*1ca0*/  LEA.HI R3, R3, R0, RZ, 0x7 ;  /* 0x0000000003037211 */ /* 0x000fc800078f38ff */
[----:B------:R-:W-:-:S06]  /*1cb0*/  SHF.R.S32.HI R3, RZ, 0x7, R3 ;  /* 0x00000007ff037819 */ /* 0x000fcc0000011403 */
[----:B------:R-:W0:Y:S02]  /*1cc0*/  SHFL.IDX PT, R3, R3, RZ, 0x1f ;  /* 0x00001fff03037589 */ /* 0x000e2400000e0000 */
[----:B0-----:R-:W-:-:S13]  /*1cd0*/  R2UR UR43, R3 ;  /* 0x00000000032b72ca */ /* 0x001fda00000e0000 */
        /* <DEDUP_REMOVED lines=23> */
.L_x_1121:
[----:B------:R-:W-:Y:S01]  /*1e50*/  ULEA.HI UR4, UR46, UR46, URZ, 0x1 ;  /* 0x0000002e2e047291 */ /* 0x000fe2000f8f083f */
[----:B------:R-:W-:-:S03]  /*1e60*/  IMAD.U32 R3, RZ, RZ, UR47 ;  /* 0x0000002fff037e24 */ /* 0x000fc6000f8e00ff */
[----:B------:R-:W-:Y:S02]  /*1e70*/  ULOP3.LUT UR4, UR4, 0xfffffffe, URZ, 0xc0, !UPT ;  /* 0xfffffffe04047892 */ /* 0x000fe4000f8ec03f */
[----:B------:R-:W-:Y:S02]  /*1e80*/  ISETP.NE.AND P0, PT, R3, 0x3, PT ;  /* 0x000000030300780c */ /* 0x000fe40003f05270 */
[----:B------:R-:W-:-:S06]  /*1e90*/  UIADD3 UR4, UR46, -UR4, URZ ;  /* 0x800000042e047290 */ /* 0x000fcc000fffe03f */
[----:B------:R-:W-:-:S05]  /*1ea0*/  IMAD.U32 R0, RZ, RZ, UR4 ;  /* 0x00000004ff007e24 */ /* 0x000fca000f8e00ff */
[----:B------:R-:W-:-:S04]  /*1eb0*/  SHF.L.U32 R0, R0, 0x1f, RZ ;  /* 0x0000001f00007819 */ /* 0x000fc800000006ff */
[----:B------:R-:W0:Y:S02]  /*1ec0*/  SYNCS.PHASECHK.TRANS64.TRYWAIT P1, [UR41+0x33400], R0 ;  /* 0x03340000ff0075a7 */ /* 0x000e240008020169 */
[----:B0-----:R-:W-:Y:S05]  /*1ed0*/  @!P1 BRA `(.L_x_1122) ;  /* 0x0000019c00c49947 */ /* 0x001fea0003800000 */
.L_x_1311:
[----:B------:R-:W-:Y:S05]  /*1ee0*/  @!P0 BRA `(.L_x_1123) ;  /* 0x0000000000048947 */ /* 0x000fea0003800000 */
[----:B------:R-:W-:Y:S01]  /*1ef0*/  BPT.TRAP 0x1 ;  /* 0x000000040000795c */ /* 0x000fe20000300000 */
.L_x_1123:
[----:B0-----:R-:W-:Y:S02]  /*1f00*/  IMAD.U32 R3, RZ, RZ, UR52 ;  /* 0x00000034ff037e24 */ /* 0x001fe4000f8e00ff */
[----:B------:R-:W-:-:S03]  /*1f10*/  IMAD.U32 R0, RZ, RZ, UR45 ;  /* 0x0000002dff007e24 */ /* 0x000fc6000f8e00ff */
[----:B------:R-:W-:Y:S02]  /*1f20*/  LEA R3, R3, UR41, 0x3 ;  /* 0x0000002903037c11 */ /* 0x000fe4000f8e18ff */
[----:B------:R-:W-:-:S04]  /*1f30*/  SHF.L.U32 R0, R0, 0x1f, RZ ;  /* 0x0000001f00007819 */ /* 0x000fc800000006ff */
[----:B------:R0:W1:Y:S01]  /*1f40*/  SYNCS.PHASECHK.TRANS64.TRYWAIT P1, [R3+URZ+0x33430], R0 ;  /* 0x03343000030075a7 */ /* 0x000062000802017f */
[----:B------:R-:W-:Y:S05]  /*1f50*/  @!P0 BRA `(.L_x_1124) ;  /* 0x0000000000048947 */ /* 0x000fea0003800000 */
[----:B------:R-:W-:Y:S01]  /*1f60*/  BPT.TRAP 0x1 ;  /* 0x000000040000795c */ /* 0x000fe20000300000 */
.L_x_1124:
[----:B------:R-:W2:Y:S01]  /*1f70*/  S2R R4, SR_TID.X ;  /* 0x0000000000047919 */ /* 0x000ea20000002100 */
[----:B------:R-:W-:Y:S02]  /*1f80*/  LOP3.LUT R2, R2, 0xfffffff7, RZ, 0xc0, !PT ;  /* 0xfffffff702027812 */ /* 0x000fe400078ec0ff */
[----:B--2---:R-:W-:-:S13]  /*1f90*/  LOP3.LUT P2, RZ, R4, 0x7f, RZ, 0xc0, !PT ;  /* 0x0000007f04ff7812 */ /* 0x004fda000784c0ff */
[----:B------:R-:W-:Y:S01]  /*1fa0*/  @P2 LOP3.LUT R2, R2, 0x8, RZ, 0xfc, !PT ;  /* 0x0000000802022812 */ /* 0x000fe200078efcff */
[----:B-1----:R-:W-:Y:S06]  /*1fb0*/  @P1 BRA `(.L_x_1125) ;  /* 0x0000000000081947 */ /* 0x002fec0003800000 */
[----:B------:R-:W1:Y:S02]  /*1fc0*/  SYNCS.PHASECHK.TRANS64.TRYWAIT P1, [R3+URZ+0x33430], R0 ;  /* 0x03343000030075a7 */ /* 0x000e64000802017f */
[----:B-1----:R-:W-:Y:S05]  /*1fd0*/  @!P1 BRA `(.L_x_1126) ;  /* 0x0000019c009c9947 */ /* 0x002fea0003800000 */
.L_x_1125:
[----:B------:R-:W-:Y:S05]  /*1fe0*/  WARPSYNC.ALL ;  /* 0x0000000000007948 */ /* 0x000fea0003800000 */
[----:B------:R-:W-:Y:S01]  /*1ff0*/  UIADD3 UR4, UR41, 0x24200, URZ ;  /* 0x0002420029047890 */ /* 0x000fe2000fffe03f */
[----:B------:R-:W-:Y:S01]  /*2000*/  WARPGROUP.ARRIVE ;  /* 0x00000000000079c5 */ /* 0x000fe20000000000 */
[----:B------:R-:W-:-:S05]  /*2010*/  ULOP3.LUT UR28, UR49, 0x10000, URZ, 0xfc, !UPT ;  /* 0x00010000311c7892 */ /* 0x000fca000f8efc3f */
[----:B------:R-:W2:Y:S01]  /*2020*/  S2R R4, SR_TID.X ;  /* 0x0000000000047919 */ /* 0x000ea20000002100 */
[----:B------:R-:W-:Y:S01]  /*2030*/  USHF.R.U32.HI UR4, URZ, 0x4, UR4 ;  /* 0x000000043f047899 */ /* 0x000fe20008011604 */
[----:B------:R-:W-:Y:S01]  /*2040*/  IMAD.MOV.U32 R5, RZ, RZ, -0xa0 ;  /* 0xffffff60ff057424 */ /* 0x000fe200078e00ff */
[----:B------:R-:W-:Y:S01]  /*2050*/  UMOV UR25, 0x80000020 ;  /* 0x8000002000197882 */ /* 0x000fe20000000000 */
[----:B------:R-:W-:Y:S01]  /*2060*/  UMOV UR27, 0x80000020 ;  /* 0x80000020001b7882 */ /* 0x000fe20000000000 */
[----:B------:R-:W-:Y:S01]  /*2070*/  ULOP3.LUT UR4, UR4, 0x3fff, URZ, 0xc0, !UPT ;  /* 0x00003fff04047892 */ /* 0x000fe2000f8ec03f */
[----:B------:R-:W-:Y:S01]  /*2080*/  IMAD R6, R104, R5, 0xa0 ;  /* 0x000000a068067424 */ /* 0x000fe200078e0205 */
[----:B------:R-:W-:Y:S01]  /*2090*/  UMOV UR24, UR28 ;  /* 0x0000001c00187c82 */ /* 0x000fe20008000000 */
[----:B------:R-:W-:Y:S01]  /*20a0*/  UMOV UR5, UR25 ;  /* 0x0000001900057c82 */ /* 0x000fe20008000000 */
[----:B------:R-:W-:Y:S01]  /*20b0*/  ULOP3.LUT UR49, UR4, 0x10000, URZ, 0xfc, !UPT ;  /* 0x0001000004317892 */ /* 0x000fe2000f8efc3f */
[----:B------:R-:W-:Y:S01]  /*20c0*/  IMAD R5, R109, 0x80, R220 ;  /* 0x000000806d057824 */ /* 0x000fe200078e02dc */
[----:B------:R-:W-:Y:S01]  /*20d0*/  UMOV UR7, 0x80000020 ;  /* 0x8000002000077882 */ /* 0x000fe20000000000 */
[----:B------:R-:W-:Y:S01]  /*20e0*/  UMOV UR4, UR24 ;  /* 0x0000001800047c82 */ /* 0x000fe20008000000 */
[----:B------:R-:W-:Y:S01]  /*20f0*/  UIMAD UR30, UR52, 0x780, UR49 ;  /* 0x00000780341e78a4 */ /* 0x000fe2000f8e0231 */
[----:B------:R-:W-:Y:S01]  /*2100*/  IMAD R9, R17, -0x2, R6 ;  /* 0xfffffffe11097824 */ /* 0x000fe200078e0206 */
[----:B------:R-:W-:Y:S01]  /*2110*/  UMOV UR11, 0x80000020 ;  /* 0x80000020000b7882 */ /* 0x000fe20000000000 */
[----:B------:R-:W-:Y:S01]  /*2120*/  UMOV UR15, 0x80000020 ;  /* 0x80000020000f7882 */ /* 0x000fe20000000000 */
[----:B------:R-:W-:-:S02]  /*2130*/  UIADD3 UR6, UR30, 0x80, URZ ;  /* 0x000000801e067890 */ /* 0x000fc4000fffe03f */
[----:B------:R-:W-:Y:S02]  /*2140*/  UIADD3 UR8, UR30, 0x100, URZ ;  /* 0x000001001e087890 */ /* 0x000fe4000fffe03f */
[----:B------:R-:W-:Y:S01]  /*2150*/  UMOV UR26, UR30 ;  /* 0x0000001e001a7c82 */ /* 0x000fe20008000000 */
[----:B------:R-:W-:Y:S01]  /*2160*/  UIADD3 UR9, UR30, 0x180, URZ ;  /* 0x000001801e097890 */ /* 0x000fe2000fffe03f */
[----:B------:R-:W-:Y:S01]  /*2170*/  QGMMA.64x32x32.F32.E4M3.E4M3 R88, gdesc[UR24], RZ, !UPT, gsb0 ;  /* 0x00600000185879f3 */ /* 0x000fe2000c0008ff */
[----:B------:R-:W-:Y:S01]  /*2180*/  UMOV UR26, UR6 ;  /* 0x00000006001a7c82 */ /* 0x000fe20008000000 */
[----:B------:R-:W-:Y:S01]  /*2190*/  UMOV UR27, 0x80000020 ;  /* 0x80000020001b7882 */ /* 0x000fe20000000000 */
[----:B------:R-:W-:Y:S01]  /*21a0*/  UMOV UR6, UR8 ;  /* 0x0000000800067c82 */ /* 0x000fe20008000000 */
[----:B------:R-:W-:Y:S02]  /*21b0*/  UIADD3 UR10, UR30, 0x200, URZ ;  /* 0x000002001e0a7890 */ /* 0x000fe4000fffe03f */
[----:B------:R-:W-:-:S02]  /*21c0*/  UIADD3 UR12, UR30, 0x102, URZ ;  /* 0x000001021e0c7890 */ /* 0x000fc4000fffe03f */
[----:B------:R-:W-:Y:S01]  /*21d0*/  UIADD3 UR13, UR30, 0x182, URZ ;  /* 0x000001821e0d7890 */ /* 0x000fe2000fffe03f */
[----:B--2---:R-:W-:Y:S01]  /*21e0*/  LOP3.LUT P1, RZ, R4, 0x7f, RZ, 0xc0, !PT ;  /* 0x0000007f04ff7812 */ /* 0x004fe2000782c0ff */
[----:B------:R-:W-:Y:S01]  /*21f0*/  UIADD3 UR14, UR30, 0x202, URZ ;  /* 0x000002021e0e7890 */ /* 0x000fe2000fffe03f */
[----:B------:R-:W-:Y:S01]  /*2200*/  IMAD.IADD R4, R18, 0x1, R6 ;  /* 0x0000000112047824 */ /* 0x000fe200078e0206 */
[----:B------:R-:W-:Y:S01]  /*2210*/  UIADD3 UR18, UR30, 0x382, URZ ;  /* 0x000003821e127890 */ /* 0x000fe2000fffe03f */
[----:B------:R-:W-:Y:S01]  /*2220*/  UMOV UR19, 0x80000020 ;  /* 0x8000002000137882 */ /* 0x000fe20000000000 */
[----:B------:R-:W-:Y:S01]  /*2230*/  UIADD3 UR22, UR30, 0x600, URZ ;  /* 0x000006001e167890 */ /* 0x000fe2000fffe03f */
[----:B------:R-:W-:Y:S01]  /*2240*/  IMAD R7, R17, -0x2, R4 ;  /* 0xfffffffe11077824 */ /* 0x000fe200078e0204 */
[----:B------:R-:W-:Y:S01]  /*2250*/  UMOV UR23, 0x80000020 ;  /* 0x8000002000177882 */ /* 0x000fe20000000000 */
[----:B------:R-:W-:Y:S01]  /*2260*/  UMOV UR31, 0x80000020 ;  /* 0x80000020001f7882 */ /* 0x000fe20000000000 */
[----:B------:R-:W-:-:S04]  /*2270*/  ULDC UR54, c[0x0][0x9dc] ;  /* 0x0002770000367ab9 */ /* 0x000fc80000000800 */
[----:B01----:R-:W-:-:S05]  /*2280*/  @!P1 VIADD R0, R3, 0x33440 ;  /* 0x0003344003009836 */ /* 0x003fca0000000000 */
        /* <DEDUP_REMOVED lines=175> */
[----:B0-----:R-:W-:-:S05]  /*2d80*/  IADD3 R0, -R19, 0x1, R4 ;  /* 0x0000000113007810 */ /* 0x001fca0007ffe104 */
[----:B------:R-:W-:-:S04]  /*2d90*/  IMAD R0, R17, -0x2, R0 ;  /* 0xfffffffe11007824 */ /* 0x000fc800078e0200 */
[C---:B------:R-:W-:Y:S02]  /*2da0*/  VIADD R8, R0.reuse, UR6 ;  /* 0x0000000600087c36 */ /* 0x040fe40008000000 */
[----:B------:R-:W-:-:S03]  /*2db0*/  VIADD R10, R0, UR10 ;  /* 0x0000000a000a7c36 */ /* 0x000fc60008000000 */
[----:B------:R-:W-:Y:S01]  /*2dc0*/  VIADDMNMX R0, R5, R8, R7, PT ;  /* 0x0000000805007246 */ /* 0x000fe20003800107 */
[----:B------:R-:W-:Y:S01]  /*2dd0*/  IMAD.IADD R3, R10, 0x1, R5 ;  /* 0x000000010a037824 */ /* 0x000fe200078e0205 */
[----:B------:R-:W-:Y:S06]  /*2de0*/  @P1 BRA `(.L_x_1127) ;  /* 0x0000000000541947 */ /* 0x000fec0003800000 */
[----:B------:R-:W-:Y:S01]  /*2df0*/  IADD3 R4, -R19, R18, R5 ;  /* 0x0000001213047210 */ /* 0x000fe20007ffe105 */
[----:B------:R-:W-:Y:S03]  /*2e00*/  BSSY B0, `(.L_x_1128) ;  /* 0x0000010000007945 */ /* 0x000fe60003800000 */
        /* <DEDUP_REMOVED lines=10> */
.L_x_1129:
[----:B------:R-:W-:-:S06]  /*2eb0*/  UISETP.NE.AND UP1, UPT, UR7, 0x1, UPT ;  /* 0x000000010700788c */ /* 0x000fcc000bf25270 */
[----:B------:R-:W-:-:S05]  /*2ec0*/  PLOP3.LUT P1, PT, PT, PT, UP1, 0x80, 0x0 ;  /* 0x000000000000781c */ /* 0x000fca0003f2f018 */
[----:B------:R-:W-:-:S08]  /*2ed0*/  @UP1 ULDC.64 UR10, c[0x0][0x9e8] ;  /* 0x00027a00000a1ab9 */ /* 0x000fd00000000a00 */
[----:B------:R-:W-:-:S05]  /*2ee0*/  @P1 IMAD.HI.U32 R11, R4, UR10, RZ ;  /* 0x0000000a040b1c27 */ /* 0x000fca000f8e00ff */
[----:B------:R-:W-:-:S07]  /*2ef0*/  @P1 SHF.R.U32.HI R4, RZ, UR11, R11 ;  /* 0x0000000bff041c19 */ /* 0x000fce000801160b */
.L_x_1130:
[----:B------:R-:W-:Y:S05]  /*2f00*/  BSYNC B0 ;  /* 0x0000000000007941 */ /* 0x000fea0003800000 */
.L_x_1128:
[----:B------:R-:W-:-:S05]  /*2f10*/  IMAD R4, R4, UR7, R9 ;  /* 0x0000000704047c24 */ /* 0x000fca000f8e0209 */
[----:B------:R-:W-:Y:S02]  /*2f20*/  VIMNMX R3, R3, R4, !PT ;  /* 0x0000000403037248 */ /* 0x000fe40007fe0100 */
[----:B------:R-:W-:-:S07]  /*2f30*/  VIADDMNMX R0, R4, UR7, R0, PT ;  /* 0x0000000704007c46 */ /* 0x000fce000b800100 */
.L_x_1127:
[C---:B------:R-:W-:Y:S02]  /*2f40*/  ISETP.GE.AND P1, PT, R6.reuse, 0x2, PT ;  /* 0x000000020600780c */ /* 0x040fe40003f26270 */
[C---:B------:R-:W-:Y:S02]  /*2f50*/  ISETP.GE.AND P3, PT, R6.reuse, 0xa, PT ;  /* 0x0000000a0600780c */ /* 0x040fe40003f66270 */
[----:B------:R-:W-:Y:S02]  /*2f60*/  P2R R13, PR, RZ, 0x2 ;  /* 0x00000002ff0d7803 */ /* 0x000fe40000000000 */
        /* <DEDUP_REMOVED lines=46> */
[----:B------:R-:W-:Y:S02]  /*3250*/  ISETP.LT.OR P2, PT, R0, 0x29, P2 ;  /* 0x000000290000780c */ /* 0x000fe40001741670 */
[----:B------:R-:W-:Y:S02]  /*3260*/  IADD3 R4, R10, 0x8, R5 ;  /* 0x000000080a047810 */ /* 0x000fe40007ffe005 */
        /* <DEDUP_REMOVED lines=22> */
[----:B------:R-:W-:Y:S02]  /*33d0*/  ISETP.LT.OR P3, PT, R0, 0x3a, P3 ;  /* 0x0000003a0000780c */ /* 0x000fe40001f61670 */
        /* <DEDUP_REMOVED lines=120> */
[----:B------:R-:W-:Y:S01]  /*3b60*/  ISETP.LT.OR P6, PT, R0, 0x9a, P6 ;  /* 0x0000009a0000780c */ /* 0x000fe200037c1670 */
[----:B------:R-:W-:-:S03]  /*3b70*/  VIADD R0, R5, 0x8 ;  /* 0x0000000805007836 */ /* 0x000fc60000000000 */
[----:B------:R-:W-:Y:S02]  /*3b80*/  FSEL R37, R37, -INF , !P6 ;  /* 0xff80000025257808 */ /* 0x000fe40007000000 */
[----:B------:R-:W-:Y:S02]  /*3b90*/  PLOP3.LUT P6, PT, PT, PT, UP0, 0x40, 0x0 ;  /* 0x000000000000781c */ /* 0x000fe40003fce808 */
[----:B------:R-:W-:-:S11]  /*3ba0*/  VIADDMNMX R0, R0, R8, R7, PT ;  /* 0x0000000800007246 */ /* 0x000fd60003800107 */
[----:B------:R-:W-:Y:S05]  /*3bb0*/  @P6 BRA `(.L_x_1131) ;  /* 0x0000000000606947 */ /* 0x000fea0003800000 */
[----:B------:R-:W-:Y:S01]  /*3bc0*/  IADD3 R6, R18, 0x8, R5 ;  /* 0x0000000812067810 */ /* 0x000fe20007ffe005 */
[----:B------:R-:W-:Y:S04]  /*3bd0*/  BSSY B0, `(.L_x_1132) ;  /* 0x0000013000007945 */ /* 0x000fe80003800000 */
        /* <DEDUP_REMOVED lines=12> */
.L_x_1133:
[----:B------:R-:W-:-:S06]  /*3ca0*/  UISETP.NE.AND UP1, UPT, UR7, 0x1, UPT ;  /* 0x000000010700788c */ /* 0x000fcc000bf25270 */
[----:B------:R-:W-:-:S05]  /*3cb0*/  PLOP3.LUT P6, PT, PT, PT, UP1, 0x80, 0x0 ;  /* 0x000000000000781c */ /* 0x000fca0003fcf018 */
[----:B------:R-:W-:-:S08]  /*3cc0*/  @UP1 ULDC.64 UR10, c[0x0][0x9e8] ;  /* 0x00027a00000a1ab9 */ /* 0x000fd00000000a00 */
[----:B------:R-:W-:Y:S01]  /*3cd0*/  @P6 IMAD.HI.U32 R3, R6, UR10, RZ ;  /* 0x0000000a06036c27 */ /* 0x000fe2000f8e00ff */
[----:B------:R-:W-:-:S13]  /*3ce0*/  PLOP3.LUT P6, PT, PT, PT, UP1, 0x80, 0x0 ;  /* 0x000000000000781c */ /* 0x000fda0003fcf018 */
[----:B------:R-:W-:-:S07]  /*3cf0*/  @P6 SHF.R.U32.HI R6, RZ, UR11, R3 ;  /* 0x0000000bff066c19 */ /* 0x000fce0008011603 */
.L_x_1134:
[----:B------:R-:W-:Y:S05]  /*3d00*/  BSYNC B0 ;  /* 0x0000000000007941 */ /* 0x000fea0003800000 */
.L_x_1132:
[----:B------:R-:W-:-:S05]  /*3d10*/  IMAD R3, R6, UR7, R9 ;  /* 0x0000000706037c24 */ /* 0x000fca000f8e0209 */
[----:B------:R-:W-:Y:S02]  /*3d20*/  VIMNMX R4, R4, R3, !PT ;  /* 0x0000000304047248 */ /* 0x000fe40007fe0100 */
[----:B------:R-:W-:-:S07]  /*3d30*/  VIADDMNMX R0, R3, UR7, R0, PT ;  /* 0x0000000703007c46 */ /* 0x000fce000b800100 */
.L_x_1131:
        /* <DEDUP_REMOVED lines=110> */
[----:B------:R-:W0:Y:S01]  /*4420*/  SHFL.BFLY PT, R3, R6, 0x2, 0x1f ;  /* 0x0c401f0006037f89 */ /* 0x000e2200000e0000 */
        /* <DEDUP_REMOVED lines=13> */
[----:B0-----:R-:W-:Y:S02]  /*4500*/  FMNMX.FTZ R7, R6, R3, !PT ;  /* 0x0000000306077209 */ /* 0x001fe40007810000 */
[C---:B------:R-:W-:Y:S02]  /*4510*/  ISETP.LT.OR P1, PT, R0.reuse, 0x6a, P1 ;  /* 0x0000006a0000780c */ /* 0x040fe40000f21670 */
[----:B------:R-:W-:Y:S01]  /*4520*/  ISETP.LT.OR P5, PT, R0, 0x99, P5 ;  /* 0x000000990000780c */ /* 0x000fe20002fa1670 */
[----:B------:R-:W0:Y:S01]  /*4530*/  SHFL.BFLY PT, R8, R7, 0x1, 0x1f ;  /* 0x0c201f0007087f89 */ /* 0x000e2200000e0000 */
        /* <DEDUP_REMOVED lines=11> */
[----:B0-----:R-:W-:Y:S01]  /*45f0*/  FMNMX.FTZ R3, R7, R8, !PT ;  /* 0x0000000807037209 */ /* 0x001fe20007810000 */
        /* <DEDUP_REMOVED lines=52> */
[----:B------:R-:W-:Y:S02]  /*4940*/  FMNMX.FTZ R20, R98, R15, !PT ;  /* 0x0000000f62147209 */ /* 0x000fe40007810000 */
[----:B------:R-:W-:Y:S02]  /*4950*/  FSEL R27, R27, -INF , !P1 ;  /* 0xff8000001b1b7808 */ /* 0x000fe40004800000 */
[----:B------:R-:W-:-:S02]  /*4960*/  FSETP.NEU.FTZ.AND P1, PT, R3, -INF , PT ;  /* 0xff8000000300780b */ /* 0x000fc40003f3d000 */
[----:B------:R-:W-:Y:S02]  /*4970*/  FMNMX.FTZ R21, R99, R20, !PT ;  /* 0x0000001463157209 */ /* 0x000fe40007810000 */
[----:B------:R-:W-:Y:S02]  /*4980*/  FSEL R88, R8, RZ, P1 ;  /* 0x000000ff08587208 */ /* 0x000fe40000800000 */
[----:B------:R-:W-:Y:S02]  /*4990*/  ISETP.NE.AND P6, PT, R132, RZ, PT ;  /* 0x000000ff8400720c */ /* 0x000fe40003fc5270 */
[----:B------:R-:W-:Y:S01]  /*49a0*/  ISETP.NE.AND P2, PT, R133, RZ, PT ;  /* 0x000000ff8500720c */ /* 0x000fe20003f45270 */
        /* <DEDUP_REMOVED lines=16> */
[----:B------:R-:W-:Y:S01]  /*4ab0*/  MUFU.EX2 R7, R7 ;  /* 0x0000000700077308 */ /* 0x000fe20000000800 */
[----:B------:R-:W-:Y:S01]  /*4ac0*/  FMNMX.FTZ R76, R78, R73, !PT ;  /* 0x000000494e4c7209 */ /* 0x000fe20007810000 */
[--C-:B0-----:R-:W-:Y:S01]  /*4ad0*/  FFMA.FTZ R89, R81, UR37, -R88.reuse ;  /* 0x0000002551597c23 */ /* 0x101fe20008010858 */
[----:B------:R-:W-:Y:S01]  /*4ae0*/  FSEL R30, R30, -INF , !P1 ;  /* 0xff8000001e1e7808 */ /* 0x000fe20004800000 */
[--C-:B------:R-:W-:Y:S01]  /*4af0*/  FFMA.FTZ R9, R93, UR37, -R88.reuse ;  /* 0x000000255d097c23 */ /* 0x100fe20008010858 */
[----:B------:R-:W-:Y:S01]  /*4b00*/  FMNMX.FTZ R73, R79, R76, !PT ;  /* 0x0000004c4f497209 */ /* 0x000fe20007810000 */
[--C-:B------:R-:W-:Y:S01]  /*4b10*/  FFMA.FTZ R10, R96, UR37, -R88.reuse ;  /* 0x00000025600a7c23 */ /* 0x100fe20008010858 */
[----:B------:R-:W-:Y:S01]  /*4b20*/  ISETP.GT.AND P1, PT, R4, 0x89, !P2 ;  /* 0x000000890400780c */ /* 0x000fe20005724270 */
[----:B------:R-:W0:Y:S01]  /*4b30*/  MUFU.EX2 R6, R6 ;  /* 0x0000000600067308 */ /* 0x000e220000000800 */
[----:B------:R-:W-:Y:S01]  /*4b40*/  FMNMX.FTZ R76, R82, R73, !PT ;  /* 0x00000049524c7209 */ /* 0x000fe20007810000 */
[--C-:B------:R-:W-:Y:S01]  /*4b50*/  FFMA.FTZ R11, R97, UR37, -R88.reuse ;  /* 0x00000025610b7c23 */ /* 0x100fe20008010858 */
[----:B------:R-:W-:Y:S01]  /*4b60*/  ISETP.NE.AND P6, PT, R134, RZ, PT ;  /* 0x000000ff8600720c */ /* 0x000fe20003fc5270 */
[--C-:B------:R-:W-:Y:S01]  /*4b70*/  FFMA.FTZ R12, R100, UR37, -R88.reuse ;  /* 0x00000025640c7c23 */ /* 0x100fe20008010858 */
[----:B------:R-:W-:Y:S01]  /*4b80*/  FMNMX.FTZ R77, R83, R76, !PT ;  /* 0x0000004c534d7209 */ /* 0x000fe20007810000 */
[--C-:B------:R-:W-:Y:S01]  /*4b90*/  FFMA.FTZ R76, R84, UR37, -R88.reuse ;  /* 0x00000025544c7c23 */ /* 0x100fe20008010858 */
[----:B------:R-:W-:Y:S01]  /*4ba0*/  ISETP.LT.OR P1, PT, R0, 0x8a, P1 ;  /* 0x0000008a0000780c */ /* 0x000fe20000f21670 */
[----:B------:R-:W1:Y:S01]  /*4bb0*/  MUFU.EX2 R8, R8 ;  /* 0x0000000800087308 */ /* 0x000e620000000800 */
[----:B------:R-:W-:Y:S01]  /*4bc0*/  FMNMX.FTZ R80, R86, R77, !PT ;  /* 0x0000004d56507209 */ /* 0x000fe20007810000 */
[--C-:B------:R-:W-:Y:S01]  /*4bd0*/  FFMA.FTZ R13, R101, UR37, -R88.reuse ;  /* 0x00000025650d7c23 */ /* 0x100fe20008010858 */
[----:B------:R-:W-:Y:S01]  /*4be0*/  ISETP.GT.AND P2, PT, R4, 0x99, !P6 ;  /* 0x000000990400780c */ /* 0x000fe20007744270 */
[--C-:B------:R-:W-:Y:S01]  /*4bf0*/  FFMA.FTZ R56, R56, UR37, -R88.reuse ;  /* 0x0000002538387c23 */ /* 0x100fe20008010858 */
[----:B------:R-:W-:Y:S01]  /*4c00*/  FMNMX.FTZ R77, R87, R80, !PT ;  /* 0x00000050574d7209 */ /* 0x000fe20007810000 */
[--C-:B------:R-:W-:Y:S01]  /*4c10*/  FFMA.FTZ R57, R57, UR37, -R88.reuse ;  /* 0x0000002539397c23 */ /* 0x100fe20008010858 */
[----:B------:R-:W-:Y:S01]  /*4c20*/  FSEL R31, R31, -INF , !P1 ;  /* 0xff8000001f1f7808 */ /* 0x000fe20004800000 */
[----:B------:R-:W2:Y:S01]  /*4c30*/  MUFU.EX2 R9, R9 ;  /* 0x0000000900097308 */ /* 0x000ea20000000800 */
[----:B------:R-:W-:Y:S01]  /*4c40*/  FMNMX.FTZ R80, R58, R77, !PT ;  /* 0x0000004d3a507209 */ /* 0x000fe20007810000 */
[--C-:B------:R-:W-:Y:S01]  /*4c50*/  FFMA.FTZ R60, R60, UR37, -R88.reuse ;  /* 0x000000253c3c7c23 */ /* 0x100fe20008010858 */
[----:B------:R-:W-:Y:S01]  /*4c60*/  ISETP.LT.OR P2, PT, R0, 0x9a, P2 ;  /* 0x0000009a0000780c */ /* 0x000fe20001741670 */
[--C-:B------:R-:W-:Y:S01]  /*4c70*/  FFMA.FTZ R61, R61, UR37, -R88.reuse ;  /* 0x000000253d3d7c23 */ /* 0x100fe20008010858 */
[----:B------:R-:W-:Y:S01]  /*4c80*/  FMNMX.FTZ R81, R59, R80, !PT ;  /* 0x000000503b517209 */ /* 0x000fe20007810000 */
[--C-:B------:R-:W-:Y:S01]  /*4c90*/  FFMA.FTZ R64, R64, UR37, -R88.reuse ;  /* 0x0000002540407c23 */ /* 0x100fe20008010858 */
[----:B------:R-:W-:Y:S01]  /*4ca0*/  FSEL R39, R39, -INF , !P2 ;  /* 0xff80000027277808 */ /* 0x000fe20005000000 */
        /* <DEDUP_REMOVED lines=8> */
[----:B------:R-:W4:Y:S01]  /*4d30*/  MUFU.EX2 R10, R10 ;  /* 0x0000000a000a7308 */ /* 0x000f220000000800 */
        /* <DEDUP_REMOVED lines=9> */
[----:B------:R-:W-:-:S03]  /*4dd0*/  FFMA.FTZ R37, R37, UR37, -R88 ;  /* 0x0000002525257c23 */ /* 0x000fc60008010858 */
[----:B------:R-:W-:-:S03]  /*4de0*/  FMNMX.FTZ R81, R71, R80, !PT ;  /* 0x0000005047517209 */ /* 0x000fc60007810000 */
[----:B------:R-:W4:Y:S01]  /*4df0*/  MUFU.EX2 R11, R11 ;  /* 0x0000000b000b7308 */ /* 0x000f220000000800 */
[----:B------:R-:W-:-:S04]  /*4e00*/  FMNMX.FTZ R80, R42, R81, !PT ;  /* 0x000000512a507209 */ /* 0x000fc80007810000 */
[----:B------:R-:W-:-:S03]  /*4e10*/  FMNMX.FTZ R81, R43, R80, !PT ;  /* 0x000000502b517209 */ /* 0x000fc60007810000 */
[----:B------:R-:W4:Y:S01]  /*4e20*/  MUFU.EX2 R12, R12 ;  /* 0x0000000c000c7308 */ /* 0x000f220000000800 */
[----:B------:R-:W-:-:S04]  /*4e30*/  FMNMX.FTZ R80, R46, R81, !PT ;  /* 0x000000512e507209 */ /* 0x000fc80007810000 */
[----:B------:R-:W-:-:S03]  /*4e40*/  FMNMX.FTZ R81, R47, R80, !PT ;  /* 0x000000502f517209 */ /* 0x000fc60007810000 */
[----:B------:R-:W-:Y:S01]  /*4e50*/  MUFU.EX2 R13, R13 ;  /* 0x0000000d000d7308 */ /* 0x000fe20000000800 */
[----:B------:R-:W-:-:S04]  /*4e60*/  FMNMX.FTZ R80, R50, R81, !PT ;  /* 0x0000005132507209 */ /* 0x000fc80007810000 */
[----:B------:R-:W-:-:S03]  /*4e70*/  FMNMX.FTZ R81, R51, R80, !PT ;  /* 0x0000005033517209 */ /* 0x000fc60007810000 */
[----:B------:R-:W-:Y:S01]  /*4e80*/  MUFU.EX2 R14, R14 ;  /* 0x0000000e000e7308 */ /* 0x000fe20000000800 */
[----:B------:R-:W-:-:S04]  /*4e90*/  FMNMX.FTZ R80, R54, R81, !PT ;  /* 0x0000005136507209 */ /* 0x000fc80007810000 */
[----:B------:R-:W-:-:S03]  /*4ea0*/  FMNMX.FTZ R81, R55, R80, !PT ;  /* 0x0000005037517209 */ /* 0x000fc60007810000 */
[----:B------:R-:W-:Y:S01]  /*4eb0*/  MUFU.EX2 R20, R20 ;  /* 0x0000001400147308 */ /* 0x000fe20000000800 */
[----:B------:R-:W-:-:S04]  /*4ec0*/  FMNMX.FTZ R80, R26, R81, !PT ;  /* 0x000000511a507209 */ /* 0x000fc80007810000 */
[----:B------:R-:W-:Y:S01]  /*4ed0*/  FMNMX.FTZ R81, R27, R80, !PT ;  /* 0x000000501b517209 */ /* 0x000fe20007810000 */
[----:B------:R-:W-:-:S02]  /*4ee0*/  FFMA.FTZ R80, R40, UR37, -R88 ;  /* 0x0000002528507c23 */ /* 0x000fc40008010858 */
[----:B------:R-:W-:Y:S01]  /*4ef0*/  MUFU.EX2 R21, R92 ;  /* 0x0000005c00157308 */ /* 0x000fe20000000800 */
[----:B------:R-:W-:-:S04]  /*4f00*/  FMNMX.FTZ R4, R30, R81, !PT ;  /* 0x000000511e047209 */ /* 0x000fc80007810000 */
[----:B---3--:R-:W-:Y:S01]  /*4f10*/  FMNMX.FTZ R85, R31, R4, !PT ;  /* 0x000000041f557209 */ /* 0x008fe20007810000 */
[----:B------:R-:W-:-:S02]  /*4f20*/  FFMA.FTZ R4, R41, UR37, -R88 ;  /* 0x0000002529047c23 */ /* 0x000fc40008010858 */
[----:B------:R3:W-:Y:S01]  /*4f30*/  MUFU.EX2 R81, R80 ;  /* 0x0000005000517308 */ /* 0x0007e20000000800 */
        /* <DEDUP_REMOVED lines=12> */
[----:B------:R-:W0:Y:S05]  /*5000*/  SHFL.BFLY PT, R85, R0, 0x2, 0x1f ;  /* 0x0c401f0000557f89 */ /* 0x000e2a00000e0000 */
[----:B------:R-:W-:Y:S08]  /*5010*/  MUFU.EX2 R76, R76 ;  /* 0x0000004c004c7308 */ /* 0x000ff00000000800 */
[----:B------:R-:W-:Y:S08]  /*5020*/  MUFU.EX2 R56, R56 ;  /* 0x0000003800387308 */ /* 0x000ff00000000800 */
[----:B------:R-:W-:Y:S01]  /*5030*/  MUFU.EX2 R57, R57 ;  /* 0x0000003900397308 */ /* 0x000fe20000000800 */
[----:B0-----:R-:W-:-:S05]  /*5040*/  FMNMX.FTZ R85, R0, R85, !PT ;  /* 0x0000005500557209 */ /* 0x001fca0007810000 */
[----:B------:R-:W0:Y:S02]  /*5050*/  SHFL.BFLY PT, R0, R85, 0x1, 0x1f ;  /* 0x0c201f0055007f89 */ /* 0x000e2400000e0000 */
[----:B------:R-:W-:Y:S08]  /*5060*/  MUFU.EX2 R60, R60 ;  /* 0x0000003c003c7308 */ /* 0x000ff00000000800 */
[----:B------:R-:W-:Y:S08]  /*5070*/  MUFU.EX2 R61, R61 ;  /* 0x0000003d003d7308 */ /* 0x000ff00000000800 */
[----:B------:R-:W-:Y:S01]  /*5080*/  MUFU.EX2 R64, R64 ;  /* 0x0000004000407308 */ /* 0x000fe20000000800 */
[----:B0-----:R-:W-:-:S07]  /*5090*/  FMNMX.FTZ R0, R85, R0, !PT ;  /* 0x0000000055007209 */ /* 0x001fce0007810000 */
        /* <DEDUP_REMOVED lines=9> */
[----:B-----5:R-:W-:-:S01]  /*5130*/  FFMA.FTZ R89, R79, UR37, -R84 ;  /* 0x000000254f597c23 */ /* 0x020fc20008010854 */
[--C-:B------:R-:W-:Y:S01]  /*5140*/  FFMA.FTZ R95, R95, UR37, -R84.reuse ;  /* 0x000000255f5f7c23 */ /* 0x100fe20008010854 */
[----:B------:R-:W-:-:S01]  /*5150*/  FFMA.FTZ R79, R83, UR37, -R84 ;  /* 0x00000025534f7c23 */ /* 0x000fc20008010854 */
[----:B------:R-:W-:Y:S01]  /*5160*/  MUFU.EX2 R52, R52 ;  /* 0x0000003400347308 */ /* 0x000fe20000000800 */
[----:B------:R-:W-:-:S01]  /*5170*/  FFMA.FTZ R88, R78, UR37, -R84 ;  /* 0x000000254e587c23 */ /* 0x000fc20008010854 */
[----:B------:R-:W-:Y:S01]  /*5180*/  FADD.FTZ R83, R6, R7 ;  /* 0x0000000706537221 */ /* 0x000fe20000010000 */
[----:B------:R-:W-:-:S01]  /*5190*/  FFMA.FTZ R78, R82, UR37, -R84 ;  /* 0x00000025524e7c23 */ /* 0x000fc20008010854 */
[--C-:B------:R-:W-:Y:S01]  /*51a0*/  FFMA.FTZ R82, R62, UR37, -R84.reuse ;  /* 0x000000253e527c23 */ /* 0x100fe20008010854 */
[----:B---3--:R-:W-:-:S01]  /*51b0*/  FFMA.FTZ R80, R98, UR37, -R84 ;  /* 0x0000002562507c23 */ /* 0x008fc20008010854 */
[----:B------:R-:W-:Y:S01]  /*51c0*/  FFMA.FTZ R62, R66, UR37, -R84 ;  /* 0x00000025423e7c23 */ /* 0x000fe20008010854 */
[----:B-1----:R-:W-:-:S01]  /*51d0*/  FADD.FTZ R66, R8, R83 ;  /* 0x0000005308427221 */ /* 0x002fc20000010000 */
[----:B------:R-:W0:Y:S01]  /*51e0*/  MUFU.EX2 R53, R53 ;  /* 0x0000003500357308 */ /* 0x000e220000000800 */
[----:B------:R-:W-:-:S01]  /*51f0*/  FFMA.FTZ R85, R99, UR37, -R84 ;  /* 0x0000002563557c23 */ /* 0x000fc20008010854 */
[----:B------:R-:W-:Y:S01]  /*5200*/  FFMA.FTZ R102, R102, UR37, -R84 ;  /* 0x0000002566667c23 */ /* 0x000fe20008010854 */
[----:B--2---:R-:W-:-:S01]  /*5210*/  FADD.FTZ R83, R9, R66 ;  /* 0x0000004209537221 */ /* 0x004fc20000010000 */
[--C-:B------:R-:W-:Y:S01]  /*5220*/  FFMA.FTZ R103, R103, UR37, -R84.reuse ;  /* 0x0000002567677c23 */ /* 0x100fe20008010854 */
[----:B------:R-:W-:-:S01]  /*5230*/  FFMA.FTZ R74, R74, UR37, -R84 ;  /* 0x000000254a4a7c23 */ /* 0x000fc20008010854 */
[----:B------:R-:W-:Y:S01]  /*5240*/  FFMA.FTZ R75, R75, UR37, -R84 ;  /* 0x000000254b4b7c23 */ /* 0x000fe20008010854 */
[----:B----4-:R-:W-:-:S01]  /*5250*/  FADD.FTZ R66, R10, R83 ;  /* 0x000000530a427221 */ /* 0x010fc20000010000 */
        /* <DEDUP_REMOVED lines=9> */
[----:B0-----:R-:W-:-:S01]  /*52f0*/  FADD.FTZ R83, R52, R53 ;  /* 0x0000003534537221 */ /* 0x001fc20000010000 */
[----:B------:R-:W-:Y:S01]  /*5300*/  FFMA.FTZ R67, R67, UR37, -R84 ;  /* 0x0000002543437c23 */ /* 0x000fe20008010854 */
[----:B------:R-:W-:-:S01]  /*5310*/  FADD.FTZ R91, R13, R90 ;  /* 0x0000005a0d5b7221 */ /* 0x000fc20000010000 */
[--C-:B------:R-:W-:Y:S01]  /*5320*/  FFMA.FTZ R70, R70, UR37, -R84.reuse ;  /* 0x0000002546467c23 */ /* 0x100fe20008010854 */
[----:B------:R-:W-:-:S01]  /*5330*/  FFMA.FTZ R71, R71, UR37, -R84 ;  /* 0x0000002547477c23 */ /* 0x000fc20008010854 */
[----:B------:R-:W-:Y:S01]  /*5340*/  FFMA.FTZ R42, R42, UR37, -R84 ;  /* 0x000000252a2a7c23 */ /* 0x000fe20008010854 */
[----:B------:R-:W-:-:S01]  /*5350*/  FADD.FTZ R90, R14, R91 ;  /* 0x0000005b0e5a7221 */ /* 0x000fc20000010000 */
[----:B------:R-:W0:Y:S01]  /*5360*/  MUFU.EX2 R80, R80 ;  /* 0x0000005000507308 */ /* 0x000e220000000800 */
[----:B-1----:R-:W-:-:S01]  /*5370*/  FADD.FTZ R66, R94, R83 ;  /* 0x000000535e427221 */ /* 0x002fc20000010000 */
[----:B------:R-:W-:Y:S01]  /*5380*/  FFMA.FTZ R43, R43, UR37, -R84 ;  /* 0x000000252b2b7c23 */ /* 0x000fe20008010854 */
[----:B------:R-:W-:-:S01]  /*5390*/  FADD.FTZ R91, R15, R90 ;  /* 0x0000005a0f5b7221 */ /* 0x000fc20000010000 */
[--C-:B------:R-:W-:Y:S01]  /*53a0*/  FFMA.FTZ R46, R46, UR37, -R84.reuse ;  /* 0x000000252e2e7c23 */ /* 0x100fe20008010854 */
[----:B------:R-:W-:-:S01]  /*53b0*/  FFMA.FTZ R47, R47, UR37, -R84 ;  /* 0x000000252f2f7c23 */ /* 0x000fc20008010854 */
[----:B------:R-:W-:Y:S01]  /*53c0*/  FFMA.FTZ R50, R50, UR37, -R84 ;  /* 0x0000002532327c23 */ /* 0x000fe20008010854 */
[----:B------:R-:W-:-:S01]  /*53d0*/  FADD.FTZ R90, R20, R91 ;  /* 0x0000005b145a7221 */ /* 0x000fc20000010000 */
[----:B------:R-:W1:Y:S01]  /*53e0*/  MUFU.EX2 R85, R85 ;  /* 0x0000005500557308 */ /* 0x000e620000000800 */
[----:B--2---:R-:W-:-:S01]  /*53f0*/  FADD.FTZ R83, R95, R66 ;  /* 0x000000425f537221 */ /* 0x004fc20000010000 */
[----:B------:R-:W-:Y:S01]  /*5400*/  F2FP.SATFINITE.E4M3.F32.PACK_AB_MERGE_C R91, R9, R8, RZ ;  /* 0x00000008095b723e */ /* 0x000fe200048070ff */
[----:B------:R-:W-:-:S01]  /*5410*/  FFMA.FTZ R51, R51, UR37, -R84 ;  /* 0x0000002533337c23 */ /* 0x000fc20008010854 */
[--C-:B------:R-:W-:Y:S01]  /*5420*/  FFMA.FTZ R54, R54, UR37, -R84.reuse ;  /* 0x0000002536367c23 */ /* 0x100fe20008010854 */
[----:B------:R-:W-:-:S01]  /*5430*/  FFMA.FTZ R55, R55, UR37, -R84 ;  /* 0x0000002537377c23 */ /* 0x000fc20008010854 */
[----:B------:R-:W-:Y:S01]  /*5440*/  F2FP.SATFINITE.E4M3.F32.PACK_AB_MERGE_C R216, R7, R6, R91 ;  /* 0x0000000607d8723e */ /* 0x000fe2000480705b */
[----:B------:R-:W-:-:S01]  /*5450*/  FFMA.FTZ R26, R26, UR37, -R84 ;  /* 0x000000251a1a7c23 */ /* 0x000fc20008010854 */
[----:B------:R-:W2:Y:S01]  /*5460*/  MUFU.EX2 R102, R102 ;  /* 0x0000006600667308 */ /* 0x000ea20000000800 */
[----:B0-----:R-:W-:-:S01]  /*5470*/  FADD.FTZ R66, R80, R83 ;  /* 0x0000005350427221 */ /* 0x001fc20000010000 */
[--C-:B------:R-:W-:Y:S01]  /*5480*/  FFMA.FTZ R27, R27, UR37, -R84.reuse ;  /* 0x000000251b1b7c23 */ /* 0x100fe20008010854 */
[----:B------:R-:W-:-:S01]  /*5490*/  FFMA.FTZ R30, R30, UR37, -R84 ;  /* 0x000000251e1e7c23 */ /* 0x000fc20008010854 */
[--C-:B------:R-:W-:Y:S01]  /*54a0*/  FFMA.FTZ R31, R31, UR37, -R84.reuse ;  /* 0x000000251f1f7c23 */ /* 0x100fe20008010854 */
[----:B------:R-:W-:-:S01]  /*54b0*/  FFMA.FTZ R34, R34, UR37, -R84 ;  /* 0x0000002522227c23 */ /* 0x000fc20008010854 */
[--C-:B------:R-:W-:Y:S01]  /*54c0*/  FFMA.FTZ R35, R35, UR37, -R84.reuse ;  /* 0x0000002523237c23 */ /* 0x100fe20008010854 */
[----:B------:R-:W-:-:S01]  /*54d0*/  FFMA.FTZ R38, R38, UR37, -R84 ;  /* 0x0000002526267c23 */ /* 0x000fc20008010854 */
[----:B------:R-:W0:Y:S01]  /*54e0*/  MUFU.EX2 R103, R103 ;  /* 0x0000006700677308 */ /* 0x000e220000000800 */
[----:B-1----:R-:W-:-:S01]  /*54f0*/  FADD.FTZ R83, R85, R66 ;  /* 0x0000004255537221 */ /* 0x002fc20000010000 */
[----:B------:R-:W-:Y:S01]  /*5500*/  FFMA.FTZ R39, R39, UR37, -R84 ;  /* 0x0000002527277c23 */ /* 0x000fe20008010854 */
[----:B------:R-:W-:-:S02]  /*5510*/  F2FP.SATFINITE.E4M3.F32.PACK_AB_MERGE_C R20, R21, R20, RZ ;  /* 0x000000141514723e */ /* 0x000fc400048070ff */
[----:B------:R-:W-:Y:S02]  /*5520*/  F2FP.SATFINITE.E4M3.F32.PACK_AB_MERGE_C R94, R95, R94, RZ ;  /* 0x0000005e5f5e723e */ /* 0x000fe400048070ff */
[----:B------:R-:W-:Y:S01]  /*5530*/  F2FP.SATFINITE.E4M3.F32.PACK_AB_MERGE_C R212, R15, R14, R20 ;  /* 0x0000000e0fd4723e */ /* 0x000fe20004807014 */
[----:B------:R-:W1:Y:S01]  /*5540*/  MUFU.EX2 R74, R74 ;  /* 0x0000004a004a7308 */ /* 0x000e620000000800 */
[----:B--2---:R-:W-:-:S01]  /*5550*/  FADD.FTZ R66, R102, R83 ;  /* 0x0000005366427221 */ /* 0x004fc20000010000 */
[----:B------:R-:W-:Y:S01]  /*5560*/  FADD.FTZ R83, R21, R90 ;  /* 0x0000005a15537221 */ /* 0x000fe20000010000 */
[----:B------:R-:W-:-:S05]  /*5570*/  F2FP.SATFINITE.E4M3.F32.PACK_AB_MERGE_C R217, R53, R52, R94 ;  /* 0x0000003435d9723e */ /* 0x000fca000480705e */
[----:B------:R-:W2:Y:S01]  /*5580*/  MUFU.EX2 R75, R75 ;  /* 0x0000004b004b7308 */ /* 0x000ea20000000800 */
[----:B0-----:R-:W-:-:S01]  /*5590*/  FADD.FTZ R9, R103, R66 ;  /* 0x0000004267097221 */ /* 0x001fc20000010000 */
[----:B------:R-:W-:Y:S01]  /*55a0*/  F2FP.SATFINITE.E4M3.F32.PACK_AB_MERGE_C R66, R13, R12, RZ ;  /* 0x0000000c0d42723e */ /* 0x000fe200048070ff */
[----:B------:R-:W-:-:S01]  /*55b0*/  FADD.FTZ R12, R72, R83 ;  /* 0x00000053480c7221 */ /* 0x000fc20000010000 */
[----:B------:R-:W-:Y:S02]  /*55c0*/  F2FP.SATFINITE.E4M3.F32.PACK_AB_MERGE_C R102, R103, R102, RZ ;  /* 0x000000666766723e */ /* 0x000fe400048070ff */
[----:B------:R-:W-:Y:S01]  /*55d0*/  F2FP.SATFINITE.E4M3.F32.PACK_AB_MERGE_C R218, R11, R10, R66 ;  /* 0x0000000a0bda723e */ /* 0x000fe20004807042 */
[----:B------:R-:W-:Y:S01]  /*55e0*/  FADD.FTZ R13, R73, R12 ;  /* 0x0000000c490d7221 */ /* 0x000fe20000010000 */
[----:B------:R-:W0:Y:S01]  /*55f0*/  MUFU.EX2 R88, R88 ;  /* 0x0000005800587308 */ /* 0x000e220000000800 */
[----:B-1----:R-:W-:-:S01]  /*5600*/  FADD.FTZ R8, R74, R9 ;  /* 0x000000094a087221 */ /* 0x002fc20000010000 */
[----:B------:R-:W-:-:S06]  /*5610*/  F2FP.SATFINITE.E4M3.F32.PACK_AB_MERGE_C R219, R85, R80, R102 ;  /* 0x0000005055db723e */ /* 0x000fcc0004807066 */
[----:B------:R-:W1:Y:S01]  /*5620*/  MUFU.EX2 R89, R89 ;  /* 0x0000005900597308 */ /* 0x000e620000000800 */
[----:B--2---:R-:W-:-:S01]  /*5630*/  FADD.FTZ R9, R75, R8 ;  /* 0x000000084b097221 */ /* 0x004fc20000010000 */
[----:B------:R-:W-:Y:S01]  /*5640*/  FADD.FTZ R8, R76, R13 ;  /* 0x0000000d4c087221 */ /* 0x000fe20000010000 */
[----:B------:R-:W-:-:S03]  /*5650*/  F2FP.SATFINITE.E4M3.F32.PACK_AB_MERGE_C R76, R77, R76, RZ ;  /* 0x0000004c4d4c723e */ /* 0x000fc600048070ff */
[----:B------:R-:W-:Y:S01]  /*5660*/  FADD.FTZ R77, R77, R8 ;  /* 0x000000084d4d7221 */ /* 0x000fe20000010000 */
[----:B------:R-:W-:Y:S01]  /*5670*/  F2FP.SATFINITE.E4M3.F32.PACK_AB_MERGE_C R214, R73, R72, R76 ;  /* 0x0000004849d6723e */ /* 0x000fe2000480704c */
[----:B------:R-:W2:Y:S01]  /*5680*/  MUFU.EX2 R78, R78 ;  /* 0x0000004e004e7308 */ /* 0x000ea20000000800 */
[----:B0-----:R-:W-:-:S01]  /*5690*/  FADD.FTZ R6, R88, R9 ;  /* 0x0000000958067221 */ /* 0x001fc20000010000 */
[----:B------:R-:W-:-:S04]  /*56a0*/  FADD.FTZ R8, R56, R77 ;  /* 0x0000004d38087221 */ /* 0x000fc80000010000 */
[----:B------:R-:W-:Y:S02]  /*56b0*/  FADD.FTZ R9, R57, R8 ;  /* 0x0000000839097221 */ /* 0x000fe40000010000 */
[----:B------:R-:W0:Y:S01]  /*56c0*/  MUFU.EX2 R79, R79 ;  /* 0x0000004f004f7308 */ /* 0x000e220000000800 */
[----:B-1----:R-:W-:-:S01]  /*56d0*/  FADD.FTZ R7, R89, R6 ;  /* 0x0000000659077221 */ /* 0x002fc20000010000 */
[----:B------:R-:W-:Y:S01]  /*56e0*/  FADD.FTZ R8, R60, R9 ;  /* 0x000000093c087221 */ /* 0x000fe20000010000 */
[----:B------:R-:W-:Y:S02]  /*56f0*/  F2FP.SATFINITE.E4M3.F32.PACK_AB_MERGE_C R60, R61, R60, RZ ;  /* 0x0000003c3d3c723e */ /* 0x000fe400048070ff */
[----:B------:R-:W-:Y:S01]  /*5700*/  F2FP.SATFINITE.E4M3.F32.PACK_AB_MERGE_C R88, R89, R88, RZ ;  /* 0x000000585958723e */ /* 0x000fe200048070ff */
[----:B------:R-:W-:-:S01]  /*5710*/  FADD.FTZ R61, R61, R8 ;  /* 0x000000083d3d7221 */ /* 0x000fc20000010000 */
[----:B------:R-:W-:Y:S01]  /*5720*/  F2FP.SATFINITE.E4M3.F32.PACK_AB_MERGE_C R208, R57, R56, R60 ;  /* 0x0000003839d0723e */ /* 0x000fe2000480703c */
[----:B------:R-:W1:Y:S01]  /*5730*/  MUFU.EX2 R86, R86 ;  /* 0x0000005600567308 */ /* 0x000e620000000800 */
[----:B--2---:R-:W-:-:S01]  /*5740*/  FADD.FTZ R6, R78, R7 ;  /* 0x000000074e067221 */ /* 0x004fc20000010000 */
[----:B------:R-:W-:Y:S01]  /*5750*/  FADD.FTZ R8, R64, R61 ;  /* 0x0000003d40087221 */ /* 0x000fe20000010000 */
[----:B------:R-:W-:-:S03]  /*5760*/  F2FP.SATFINITE.E4M3.F32.PACK_AB_MERGE_C R213, R75, R74, R88 ;  /* 0x0000004a4bd5723e */ /* 0x000fc60004807058 */
[----:B------:R-:W-:Y:S02]  /*5770*/  FADD.FTZ R9, R65, R8 ;  /* 0x0000000841097221 */ /* 0x000fe40000010000 */
[----:B------:R-:W2:Y:S01]  /*5780*/  MUFU.EX2 R87, R87 ;  /* 0x0000005700577308 */ /* 0x000ea20000000800 */
[----:B0-----:R-:W-:-:S07]  /*5790*/  FADD.FTZ R7, R79, R6 ;  /* 0x000000064f077221 */ /* 0x001fce0000010000 */
[----:B------:R-:W0:Y:S01]  /*57a0*/  MUFU.EX2 R58, R58 ;  /* 0x0000003a003a7308 */ /* 0x000e220000000800 */
[----:B-1----:R-:W-:-:S07]  /*57b0*/  FADD.FTZ R6, R86, R7 ;  /* 0x0000000756067221 */ /* 0x002fce0000010000 */
[----:B------:R-:W1:Y:S01]  /*57c0*/  MUFU.EX2 R59, R59 ;  /* 0x0000003b003b7308 */ /* 0x000e620000000800 */
[----:B--2---:R-:W-:-:S01]  /*57d0*/  FADD.FTZ R7, R87, R6 ;  /* 0x0000000657077221 */ /* 0x004fc20000010000 */
[----:B------:R-:W-:-:S04]  /*57e0*/  F2FP.SATFINITE.E4M3.F32.PACK_AB_MERGE_C R86, R87, R86, RZ ;  /* 0x000000565756723e */ /* 0x000fc800048070ff */
[----:B------:R-:W-:Y:S02]  /*57f0*/  F2FP.SATFINITE.E4M3.F32.PACK_AB_MERGE_C R215, R79, R78, R86 ;  /* 0x0000004e4fd7723e */ /* 0x000fe40004807056 */
        /* <DEDUP_REMOVED lines=8> */
[----:B------:R-:W-:-:S04]  /*5880*/  F2FP.SATFINITE.E4M3.F32.PACK_AB_MERGE_C R63, R63, R82, RZ ;  /* 0x000000523f3f723e */ /* 0x000fc800048070ff */
[----:B------:R-:W-:Y:S02]  /*5890*/  F2FP.SATFINITE.E4M3.F32.PACK_AB_MERGE_C R209, R59, R58, R63 ;  /* 0x0000003a3bd1723e */ /* 0x000fe4000480703f */
[----:B------:R-:W0:Y:S01]  /*58a0*/  MUFU.EX2 R67, R67 ;  /* 0x0000004300437308 */ /* 0x000e220000000800 */
[----:B-1----:R-:W-:-:S07]  /*58b0*/  FADD.FTZ R6, R62, R7 ;  /* 0x000000073e067221 */ /* 0x002fce0000010000 */
[----:B------:R-:W-:Y:S01]  /*58c0*/  MUFU.EX2 R40, R40 ;  /* 0x0000002800287308 */ /* 0x000fe20000000800 */
[----:B--2---:R-:W-:Y:S01]  /*58d0*/  F2FP.SATFINITE.E4M3.F32.PACK_AB_MERGE_C R10, R69, R68, RZ ;  /* 0x00000044450a723e */ /* 0x004fe200048070ff */
[----:B------:R-:W-:-:S03]  /*58e0*/  FADD.FTZ R68, R68, R9 ;  /* 0x0000000944447221 */ /* 0x000fc60000010000 */
[----:B------:R-:W-:Y:S01]  /*58f0*/  F2FP.SATFINITE.E4M3.F32.PACK_AB_MERGE_C R210, R65, R64, R10 ;  /* 0x0000004041d2723e */ /* 0x000fe2000480700a */
[----:B------:R-:W-:-:S02]  /*5900*/  FADD.FTZ R68, R69, R68 ;  /* 0x0000004445447221 */ /* 0x000fc40000010000 */
[----:B------:R-:W1:Y:S01]  /*5910*/  MUFU.EX2 R41, R41 ;  /* 0x0000002900297308 */ /* 0x000e620000000800 */
[----:B0-----:R-:W-:-:S07]  /*5920*/  FADD.FTZ R7, R67, R6 ;  /* 0x0000000643077221 */ /* 0x001fce0000010000 */
[----:B------:R-:W0:Y:S08]  /*5930*/  MUFU.EX2 R70, R70 ;  /* 0x0000004600467308 */ /* 0x000e300000000800 */
[----:B------:R-:W2:Y:S01]  /*5940*/  MUFU.EX2 R4, R4 ;  /* 0x0000000400047308 */ /* 0x000ea20000000800 */
[----:B-1----:R-:W-:-:S07]  /*5950*/  F2FP.SATFINITE.E4M3.F32.PACK_AB_MERGE_C R8, R41, R40, RZ ;  /* 0x000000282908723e */ /* 0x002fce00048070ff */
[----:B------:R-:W1:Y:S01]  /*5960*/  MUFU.EX2 R71, R71 ;  /* 0x0000004700477308 */ /* 0x000e620000000800 */
[----:B0-----:R-:W-:-:S07]  /*5970*/  FADD.FTZ R6, R70, R7 ;  /* 0x0000000746067221 */ /* 0x001fce0000010000 */
[----:B------:R-:W0:Y:S01]  /*5980*/  MUFU.EX2 R42, R42 ;  /* 0x0000002a002a7308 */ /* 0x000e220000000800 */
[----:B--2---:R-:W-:Y:S01]  /*5990*/  F2FP.SATFINITE.E4M3.F32.PACK_AB_MERGE_C R204, R4, R81, R8 ;  /* 0x0000005104cc723e */ /* 0x004fe20004807008 */
[----:B------:R-:W-:-:S04]  /*59a0*/  FADD.FTZ R81, R81, R68 ;  /* 0x0000004451517221 */ /* 0x000fc80000010000 */
[----:B------:R-:W-:Y:S02]  /*59b0*/  FADD.FTZ R81, R4, R81 ;  /* 0x0000005104517221 */ /* 0x000fe40000010000 */
[----:B------:R-:W2:Y:S01]  /*59c0*/  MUFU.EX2 R43, R43 ;  /* 0x0000002b002b7308 */ /* 0x000ea20000000800 */
[----:B-1----:R-:W-:-:S01]  /*59d0*/  FADD.FTZ R7, R71, R6 ;  /* 0x0000000647077221 */ /* 0x002fc20000010000 */
[----:B------:R-:W-:Y:S01]  /*59e0*/  FADD.FTZ R40, R40, R81 ;  /* 0x0000005128287221 */ /* 0x000fe20000010000 */
[----:B------:R-:W-:-:S03]  /*59f0*/  F2FP.SATFINITE.E4M3.F32.PACK_AB_MERGE_C R70, R71, R70, RZ ;  /* 0x000000464746723e */ /* 0x000fc600048070ff */
[----:B------:R-:W-:Y:S01]  /*5a00*/  FADD.FTZ R41, R41, R40 ;  /* 0x0000002829297221 */ /* 0x000fe20000010000 */
[----:B------:R-:W-:Y:S01]  /*5a10*/  F2FP.SATFINITE.E4M3.F32.PACK_AB_MERGE_C R211, R67, R62, R70 ;  /* 0x0000003e43d3723e */ /* 0x000fe20004807046 */
[----:B------:R-:W1:Y:S01]  /*5a20*/  MUFU.EX2 R46, R46 ;  /* 0x0000002e002e7308 */ /* 0x000e620000000800 */
[----:B0-----:R-:W-:-:S07]  /*5a30*/  FADD.FTZ R4, R42, R7 ;  /* 0x000000072a047221 */ /* 0x001fce0000010000 */
[----:B------:R-:W-:Y:S01]  /*5a40*/  MUFU.EX2 R48, R48 ;  /* 0x0000003000307308 */ /* 0x000fe20000000800 */
[----:B--2---:R-:W-:-:S07]  /*5a50*/  FADD.FTZ R7, R43, R4 ;  /* 0x000000042b077221 */ /* 0x004fce0000010000 */
[----:B------:R-:W0:Y:S01]  /*5a60*/  MUFU.EX2 R49, R49 ;  /* 0x0000003100317308 */ /* 0x000e220000000800 */
[----:B-1----:R-:W-:-:S07]  /*5a70*/  FADD.FTZ R4, R46, R7 ;  /* 0x000000072e047221 */ /* 0x002fce0000010000 */
[----:B------:R-:W1:Y:S08]  /*5a80*/  MUFU.EX2 R47, R47 ;  /* 0x0000002f002f7308 */ /* 0x000e700000000800 */
[----:B------:R-:W-:Y:S01]  /*5a90*/  MUFU.EX2 R44, R44 ;  /* 0x0000002c002c7308 */ /* 0x000fe20000000800 */
[----:B0-----:R-:W-:-:S07]  /*5aa0*/  F2FP.SATFINITE.E4M3.F32.PACK_AB_MERGE_C R6, R49, R48, RZ ;  /* 0x000000303106723e */ /* 0x001fce00048070ff */
[----:B------:R-:W0:Y:S01]  /*5ab0*/  MUFU.EX2 R45, R45 ;  /* 0x0000002d002d7308 */ /* 0x000e220000000800 */
[----:B-1----:R-:W-:-:S01]  /*5ac0*/  FADD.FTZ R7, R47, R4 ;  /* 0x000000042f077221 */ /* 0x002fc20000010000 */
[----:B------:R-:W-:-:S04]  /*5ad0*/  F2FP.SATFINITE.E4M3.F32.PACK_AB_MERGE_C R46, R47, R46, RZ ;  /* 0x0000002e2f2e723e */ /* 0x000fc800048070ff */
[----:B------:R-:W-:Y:S02]  /*5ae0*/  F2FP.SATFINITE.E4M3.F32.PACK_AB_MERGE_C R205, R43, R42, R46 ;  /* 0x0000002a2bcd723e */ /* 0x000fe4000480702e */
[----:B------:R-:W1:Y:S08]  /*5af0*/  MUFU.EX2 R50, R50 ;  /* 0x0000003200327308 */ /* 0x000e700000000800 */
[----:B------:R-:W2:Y:S01]  /*5b00*/  MUFU.EX2 R51, R51 ;  /* 0x0000003300337308 */ /* 0x000ea20000000800 */
[----:B0-----:R-:W-:Y:S01]  /*5b10*/  F2FP.SATFINITE.E4M3.F32.PACK_AB_MERGE_C R206, R45, R44, R6 ;  /* 0x0000002c2dce723e */ /* 0x001fe20004807006 */
[----:B------:R-:W-:-:S04]  /*5b20*/  FADD.FTZ R44, R44, R41 ;  /* 0x000000292c2c7221 */ /* 0x000fc80000010000 */
[----:B------:R-:W-:Y:S02]  /*5b30*/  FADD.FTZ R45, R45, R44 ;  /* 0x0000002c2d2d7221 */ /* 0x000fe40000010000 */
[----:B------:R-:W0:Y:S01]  /*5b40*/  MUFU.EX2 R54, R54 ;  /* 0x0000003600367308 */ /* 0x000e220000000800 */
[----:B-1----:R-:W-:-:S01]  /*5b50*/  FADD.FTZ R4, R50, R7 ;  /* 0x0000000732047221 */ /* 0x002fc20000010000 */
[----:B------:R-:W-:-:S04]  /*5b60*/  FADD.FTZ R48, R48, R45 ;  /* 0x0000002d30307221 */ /* 0x000fc80000010000 */
[----:B------:R-:W-:Y:S02]  /*5b70*/  FADD.FTZ R49, R49, R48 ;  /* 0x0000003031317221 */ /* 0x000fe40000010000 */
[----:B------:R-:W-:Y:S01]  /*5b80*/  MUFU.EX2 R28, R28 ;  /* 0x0000001c001c7308 */ /* 0x000fe20000000800 */
[----:B--2---:R-:W-:-:S07]  /*5b90*/  FADD.FTZ R7, R51, R4 ;  /* 0x0000000433077221 */ /* 0x004fce0000010000 */
[----:B------:R-:W1:Y:S01]  /*5ba0*/  MUFU.EX2 R29, R29 ;  /* 0x0000001d001d7308 */ /* 0x000e620000000800 */
[----:B0-----:R-:W-:-:S07]  /*5bb0*/  FADD.FTZ R4, R54, R7 ;  /* 0x0000000736047221 */ /* 0x001fce0000010000 */
[----:B------:R-:W0:Y:S08]  /*5bc0*/  MUFU.EX2 R55, R55 ;  /* 0x0000003700377308 */ /* 0x000e300000000800 */
[----:B------:R-:W-:Y:S01]  /*5bd0*/  MUFU.EX2 R24, R24 ;  /* 0x0000001800187308 */ /* 0x000fe20000000800 */
[----:B-1----:R-:W-:-:S07]  /*5be0*/  F2FP.SATFINITE.E4M3.F32.PACK_AB_MERGE_C R6, R29, R28, RZ ;  /* 0x0000001c1d06723e */ /* 0x002fce00048070ff */
[----:B------:R-:W1:Y:S01]  /*5bf0*/  MUFU.EX2 R25, R25 ;  /* 0x0000001900197308 */ /* 0x000e620000000800 */
[C---:B0-----:R-:W-:Y:S01]  /*5c00*/  F2FP.SATFINITE.E4M3.F32.PACK_AB_MERGE_C R54, R55.reuse, R54, RZ ;  /* 0x000000363736723e */ /* 0x041fe200048070ff */
[----:B------:R-:W-:-:S03]  /*5c10*/  FADD.FTZ R55, R55, R4 ;  /* 0x0000000437377221 */ /* 0x000fc60000010000 */
[----:B------:R-:W-:-:S03]  /*5c20*/  F2FP.SATFINITE.E4M3.F32.PACK_AB_MERGE_C R207, R51, R50, R54 ;  /* 0x0000003233cf723e */ /* 0x000fc60004807036 */
[----:B------:R-:W0:Y:S08]  /*5c30*/  MUFU.EX2 R26, R26 ;  /* 0x0000001a001a7308 */ /* 0x000e300000000800 */
[----:B------:R-:W2:Y:S01]  /*5c40*/  MUFU.EX2 R27, R27 ;  /* 0x0000001b001b7308 */ /* 0x000ea20000000800 */
[----:B-1----:R-:W-:Y:S01]  /*5c50*/  F2FP.SATFINITE.E4M3.F32.PACK_AB_MERGE_C R200, R25, R24, R6 ;  /* 0x0000001819c8723e */ /* 0x002fe20004807006 */
[----:B------:R-:W-:-:S04]  /*5c60*/  FADD.FTZ R24, R24, R49 ;  /* 0x0000003118187221 */ /* 0x000fc80000010000 */
[----:B------:R-:W-:Y:S02]  /*5c70*/  FADD.FTZ R25, R25, R24 ;  /* 0x0000001819197221 */ /* 0x000fe40000010000 */
[----:B------:R-:W1:Y:S01]  /*5c80*/  MUFU.EX2 R30, R30 ;  /* 0x0000001e001e7308 */ /* 0x000e620000000800 */
[----:B0-----:R-:W-:-:S01]  /*5c90*/  FADD.FTZ R4, R26, R55 ;  /* 0x000000371a047221 */ /* 0x001fc20000010000 */
[----:B------:R-:W-:-:S04]  /*5ca0*/  FADD.FTZ R28, R28, R25 ;  /* 0x000000191c1c7221 */ /* 0x000fc80000010000 */
[----:B------:R-:W-:Y:S02]  /*5cb0*/  FADD.FTZ R29, R29, R28 ;  /* 0x0000001c1d1d7221 */ /* 0x000fe40000010000 */
        /* <DEDUP_REMOVED lines=8> */
[C---:B-1----:R-:W-:Y:S01]  /*5d40*/  F2FP.SATFINITE.E4M3.F32.PACK_AB_MERGE_C R30, R31.reuse, R30, RZ ;  /* 0x0000001e1f1e723e */ /* 0x042fe200048070ff */
[----:B------:R-:W-:-:S03]  /*5d50*/  FADD.FTZ R31, R31, R4 ;  /* 0x000000041f1f7221 */ /* 0x000fc60000010000 */
[----:B------:R-:W-:-:S03]  /*5d60*/  F2FP.SATFINITE.E4M3.F32.PACK_AB_MERGE_C R201, R27, R26, R30 ;  /* 0x0000001a1bc9723e */ /* 0x000fc6000480701e */
[----:B------:R-:W1:Y:S08]  /*5d70*/  MUFU.EX2 R34, R34 ;  /* 0x0000002200227308 */ /* 0x000e700000000800 */
[----:B------:R-:W2:Y:S01]  /*5d80*/  MUFU.EX2 R35, R35 ;  /* 0x0000002300237308 */ /* 0x000ea20000000800 */
[----:B0-----:R-:W-:Y:S01]  /*5d90*/  F2FP.SATFINITE.E4M3.F32.PACK_AB_MERGE_C R202, R33, R32, R6 ;  /* 0x0000002021ca723e */ /* 0x001fe20004807006 */
[----:B------:R-:W-:-:S04]  /*5da0*/  FADD.FTZ R32, R32, R29 ;  /* 0x0000001d20207221 */ /* 0x000fc80000010000 */
[----:B------:R-:W-:Y:S02]  /*5db0*/  FADD.FTZ R33, R33, R32 ;  /* 0x0000002021217221 */ /* 0x000fe40000010000 */
[----:B------:R-:W0:Y:S01]  /*5dc0*/  MUFU.EX2 R38, R38 ;  /* 0x0000002600267308 */ /* 0x000e220000000800 */
[----:B-1----:R-:W-:-:S01]  /*5dd0*/  FADD.FTZ R4, R34, R31 ;  /* 0x0000001f22047221 */ /* 0x002fc20000010000 */
[----:B------:R-:W-:-:S06]  /*5de0*/  FADD.FTZ R36, R36, R33 ;  /* 0x0000002124247221 */ /* 0x000fcc0000010000 */
[----:B------:R-:W1:Y:S01]  /*5df0*/  MUFU.EX2 R39, R39 ;  /* 0x0000002700277308 */ /* 0x000e620000000800 */
[----:B--2---:R-:W-:-:S04]  /*5e00*/  FADD.FTZ R7, R35, R4 ;  /* 0x0000000423077221 */ /* 0x004fc80000010000 */
[----:B0-----:R-:W-:Y:S01]  /*5e10*/  FADD.FTZ R6, R38, R7 ;  /* 0x0000000726067221 */ /* 0x001fe20000010000 */
[----:B------:R-:W-:-:S01]  /*5e20*/  FADD.FTZ R7, R37, R36 ;  /* 0x0000002425077221 */ /* 0x000fc20000010000 */
[C---:B-1----:R-:W-:Y:S02]  /*5e30*/  F2FP.SATFINITE.E4M3.F32.PACK_AB_MERGE_C R4, R39.reuse, R38, RZ ;  /* 0x000000262704723e */ /* 0x042fe400048070ff */
[----:B------:R-:W-:-:S02]  /*5e40*/  FADD.FTZ R6, R39, R6 ;  /* 0x0000000627067221 */ /* 0x000fc40000010000 */
[----:B------:R-:W-:Y:S01]  /*5e50*/  F2FP.SATFINITE.E4M3.F32.PACK_AB_MERGE_C R203, R35, R34, R4 ;  /* 0x0000002223cb723e */ /* 0x000fe20004807004 */
        /* <DEDUP_REMOVED lines=13> */
.L_x_1136:
[----:B------:R-:W-:-:S11]  /*5f30*/  UISETP.NE.AND UP1, UPT, UR7, 0x1, UPT ;  /* 0x000000010700788c */ /* 0x000fd6000bf25270 */
[----:B------:R-:W-:Y:S02]  /*5f40*/  @UP1 ULDC.64 UR18, c[0x0][0x9e8] ;  /* 0x00027a0000121ab9 */ /* 0x000fe40000000a00 */
[----:B------:R-:W-:-:S04]  /*5f50*/  UIMAD.WIDE.U32 UR10, UR14, UR18, URZ ;  /* 0x000000120e0a72a5 */ /* 0x000fc8000f8e003f */
[----:B------:R-:W-:-:S12]  /*5f60*/  @UP1 USHF.R.U32.HI UR14, URZ, UR19, UR11 ;  /* 0x000000133f0e1299 */ /* 0x000fd8000801160b */
.L_x_1137:
[----:B------:R-:W-:-:S04]  /*5f70*/  UIMAD UR7, UR14, UR7, UR7 ;  /* 0x000000070e0772a4 */ /* 0x000fc8000f8e0207 */
[----:B------:R-:W-:-:S04]  /*5f80*/  UISETP.LT.AND UP1, UPT, UR6, UR7, UPT ;  /* 0x000000070600728c */ /* 0x000fc8000bf21270 */
[----:B------:R-:W-:-:S12]  /*5f90*/  USEL UR6, UR6, UR7, UP1 ;  /* 0x0000000706067287 */ /* 0x000fd80008800000 */
.L_x_1135:
        /* <DEDUP_REMOVED lines=55> */
[----:B------:R-:W-:Y:S01]  /*6310*/  IMAD.IADD R8, R18, 0x1, -R19 ;  /* 0x0000000112087824 */ /* 0x000fe200078e0a13 */
[----:B------:R-:W-:Y:S01]  /*6320*/  ULDC UR53, c[0x0][0x9e4] ;  /* 0x0002790000357ab9 */ /* 0x000fe20000000800 */
[----:B------:R-:W-:Y:S01]  /*6330*/  IMAD.MOV.U32 R119, RZ, RZ, RZ ;  /* 0x000000ffff777224 */ /* 0x000fe200078e00ff */
[----:B------:R-:W-:Y:S01]  /*6340*/  ULDC UR54, c[0x0][0x9dc] ;  /* 0x0002770000367ab9 */ /* 0x000fe20000000800 */
[----:B------:R-:W-:Y:S01]  /*6350*/  IMAD.IADD R13, R5, 0x1, R8 ;  /* 0x00000001050d7824 */ /* 0x000fe200078e0208 */
[----:B------:R-:W-:-:S03]  /*6360*/  ULDC UR55, c[0x0][0x9e0] ;  /* 0x0002780000377ab9 */ /* 0x000fc60000000800 */
[----:B------:R-:W-:-:S05]  /*6370*/  VIADD R11, R13, 0x8 ;  /* 0x000000080d0b7836 */ /* 0x000fca0000000000 */
[----:B------:R-:W-:-:S07]  /*6380*/  LOP3.LUT R9, RZ, R11, RZ, 0x33, !PT ;  /* 0x0000000bff097212 */ /* 0x000fce00078e33ff */
.L_x_1156:
        /* <DEDUP_REMOVED lines=9> */
.L_x_1140:
[----:B------:R-:W-:Y:S01]  /*6420*/  ULEA UR6, UR57, UR41, 0x3 ;  /* 0x0000002939067291 */ /* 0x000fe2000f8e183f */
[----:B------:R-:W-:-:S05]  /*6430*/  IMAD.U32 R10, RZ, RZ, UR56 ;  /* 0x00000038ff0a7e24 */ /* 0x000fca000f8e00ff */
[----:B------:R-:W-:-:S04]  /*6440*/  SHF.L.U32 R10, R10, 0x1f, RZ ;  /* 0x0000001f0a0a7819 */ /* 0x000fc800000006ff */
[----:B------:R0:W1:Y:S01]  /*6450*/  SYNCS.PHASECHK.TRANS64.TRYWAIT P1, [UR6+0x33430], R10 ;  /* 0x0334300aff0075a7 */ /* 0x0000620008020146 */
[----:B------:R-:W-:Y:S05]  /*6460*/  @!P0 BRA `(.L_x_1141) ;  /* 0x0000000000048947 */ /* 0x000fea0003800000 */
[----:B------:R-:W-:Y:S01]  /*6470*/  BPT.TRAP 0x1 ;  /* 0x000000040000795c */ /* 0x000fe20000300000 */
.L_x_1141:
[----:B-1----:R-:W-:Y:S05]  /*6480*/  @P1 BRA `(.L_x_1139) ;  /* 0x0000000000081947 */ /* 0x002fea0003800000 */
[----:B------:R-:W1:Y:S02]  /*6490*/  SYNCS.PHASECHK.TRANS64.TRYWAIT P1, [UR6+0x33430], R10 ;  /* 0x0334300aff0075a7 */ /* 0x000e640008020146 */
[----:B-1----:R-:W-:Y:S05]  /*64a0*/  @!P1 BRA `(.L_x_1142) ;  /* 0x00000158007c9947 */ /* 0x002fea0003800000 */
.L_x_1139:
[----:B------:R-:W2:Y:S01]  /*64b0*/  S2R R12, SR_TID.X ;  /* 0x00000000000c7919 */ /* 0x000ea20000002100 */
        /* <DEDUP_REMOVED lines=22> */
[----:B01----:R-:W-:-:S05]  /*6620*/  VIADD R10, R12, 0x8 ;  /* 0x000000080c0a7836 */ /* 0x003fca0000000000 */
        /* <DEDUP_REMOVED lines=164> */
.L_x_1144:
[----:B------:R-:W-:Y:S01]  /*7070*/  ULEA UR6, UR52, UR41, 0x3 ;  /* 0x0000002934067291 */ /* 0x000fe2000f8e183f */
[----:B------:R-:W-:-:S05]  /*7080*/  IMAD.U32 R10, RZ, RZ, UR45 ;  /* 0x0000002dff0a7e24 */ /* 0x000fca000f8e00ff */
[----:B------:R-:W-:-:S04]  /*7090*/  SHF.L.U32 R10, R10, 0x1f, RZ ;  /* 0x0000001f0a0a7819 */ /* 0x000fc800000006ff */
[----:B------:R0:W1:Y:S01]  /*70a0*/  SYNCS.PHASECHK.TRANS64.TRYWAIT P1, [UR6+0x33450], R10 ;  /* 0x0334500aff0075a7 */ /* 0x0000620008020146 */
[----:B------:R-:W-:Y:S05]  /*70b0*/  @!P0 BRA `(.L_x_1145) ;  /* 0x0000000000048947 */ /* 0x000fea0003800000 */
[----:B------:R-:W-:Y:S01]  /*70c0*/  BPT.TRAP 0x1 ;  /* 0x000000040000795c */ /* 0x000fe20000300000 */
.L_x_1145:
[----:B-1----:R-:W-:Y:S05]  /*70d0*/  @P1 BRA `(.L_x_1143) ;  /* 0x0000000000081947 */ /* 0x002fea0003800000 */
[----:B------:R-:W1:Y:S02]  /*70e0*/  SYNCS.PHASECHK.TRANS64.TRYWAIT P1, [UR6+0x33450], R10 ;  /* 0x0334500aff0075a7 */ /* 0x000e640008020146 */
[----:B-1----:R-:W-:Y:S05]  /*70f0*/  @!P1 BRA `(.L_x_1146) ;  /* 0x0000014c00809947 */ /* 0x002fea0003800000 */
.L_x_1143:
[----:B------:R-:W-:Y:S01]  /*7100*/  UIADD3 UR6, UR41, 0x200, URZ ;  /* 0x0000020029067890 */ /* 0x000fe2000fffe03f */
[----:B------:R-:W-:Y:S01]  /*7110*/  WARPGROUP.ARRIVE ;  /* 0x00000000000079c5 */ /* 0x000fe20000000000 */
[----:B------:R-:W-:-:S05]  /*7120*/  UMOV UR7, 0xc0000010 ;  /* 0xc000001000077882 */ /* 0x000fca0000000000 */
[----:B------:R-:W2:Y:S01]  /*7130*/  S2R R12, SR_TID.X ;  /* 0x00000000000c7919 */ /* 0x000ea20000002100 */
[----:B------:R-:W-:Y:S01]  /*7140*/  USHF.R.U32.HI UR6, URZ, 0x4, UR6 ;  /* 0x000000043f067899 */ /* 0x000fe20008011606 */
[----:B01----:R-:W-:Y:S02]  /*7150*/  IMAD.U32 R10, RZ, RZ, UR57 ;  /* 0x00000039ff0a7e24 */ /* 0x003fe4000f8e00ff */
[----:B------:R-:W-:Y:S01]  /*7160*/  IMAD R15, R4, -0xa0, RZ ;  /* 0xffffff60040f7824 */ /* 0x000fe200078e02ff */
[----:B------:R-:W-:-:S04]  /*7170*/  ULOP3.LUT UR6, UR6, 0x3fff, URZ, 0xc0, !UPT ;  /* 0x00003fff06067892 */ /* 0x000fc8000f8ec03f */
[----:B------:R-:W-:Y:S01]  /*7180*/  ULOP3.LUT UR6, UR6, 0x10000, URZ, 0xfc, !UPT ;  /* 0x0001000006067892 */ /* 0x000fe2000f8efc3f */
[----:B------:R-:W-:-:S03]  /*7190*/  IADD3 R14, R15, 0x1, R18 ;  /* 0x000000010f0e7810 */ /* 0x000fc60007ffe012 */
[----:B------:R-:W-:Y:S02]  /*71a0*/  UIMAD UR10, UR52, 0x780, UR6 ;  /* 0x00000780340a78a4 */ /* 0x000fe4000f8e0206 */
[----:B------:R-:W-:-:S04]  /*71b0*/  IMAD.IADD R14, R14, 0x1, -R19 ;  /* 0x000000010e0e7824 */ /* 0x000fc800078e0a13 */
[----:B------:R-:W-:Y:S01]  /*71c0*/  IMAD R14, R17, -0x2, R14 ;  /* 0xfffffffe110e7824 */ /* 0x000fe200078e020e */
[----:B------:R-:W-:Y:S02]  /*71d0*/  UMOV UR6, UR10 ;  /* 0x0000000a00067c82 */ /* 0x000fe40008000000 */
[----:B------:R-:W-:Y:S01]  /*71e0*/  QGMMA.64x192x32.F32.E4M3.E4M3 R24, R216, gdesc[UR4], R24, gsb0 ;  /* 0x02e00004d8187df3 */ /* 0x000fe20008000818 */
[----:B------:R-:W-:Y:S01]  /*71f0*/  UIADD3 UR6, UR10, 0x180, URZ ;  /* 0x000001800a067890 */ /* 0x000fe2000fffe03f */
[----:B------:R-:W-:Y:S01]  /*7200*/  UMOV UR7, 0xc0000010 ;  /* 0xc000001000077882 */ /* 0x000fe20000000000 */
[----:B--2---:R-:W-:Y:S02]  /*7210*/  LOP3.LUT P1, RZ, R12, 0x7f, RZ, 0xc0, !PT ;  /* 0x0000007f0cff7812 */ /* 0x004fe4000782c0ff */
[----:B------:R-:W-:-:S04]  /*7220*/  SHF.R.U32.HI R12, RZ, 0x7, R12 ;  /* 0x00000007ff0c7819 */ /* 0x000fc8000001160c */
[----:B------:R-:W-:-:S07]  /*7230*/  IADD3 R12, -R12, 0xb, RZ ;  /* 0x0000000b0c0c7810 */ /* 0x000fce0007ffe1ff */
        /* <DEDUP_REMOVED lines=22> */
[C---:B------:R-:W-:Y:S01]  /*73a0*/  VIADD R20, R14.reuse, UR6 ;  /* 0x000000060e147c36 */ /* 0x040fe20008000000 */
[----:B------:R-:W-:Y:S02]  /*73b0*/  WARPGROUP.DEPBAR.LE gsb0, 0x0 ;  /* 0x00008000000079c5 */ /* 0x000fe40000010000 */
[----:B------:R0:W-:Y:S06]  /*73c0*/  BAR.ARV R12, 0x100 ;  /* 0x0004000c0000751d */ /* 0x0001ec0000002000 */
[----:B------:R1:W-:Y:S01]  /*73d0*/  @!P1 SYNCS.ARRIVE.TRANS64.RED.A1T0 RZ, [R10+URZ], RZ ;  /* 0x000000ff0aff99a7 */ /* 0x0003e2000810043f */
[----:B------:R-:W-:Y:S01]  /*73e0*/  PLOP3.LUT P1, PT, PT, PT, UP0, 0x40, 0x0 ;  /* 0x000000000000781c */ /* 0x000fe20003f2e808 */
[----:B------:R-:W-:-:S02]  /*73f0*/  VIADD R200, R14, UR55 ;  /* 0x000000370ec87c36 */ /* 0x000fc40008000000 */
[C---:B0-----:R-:W-:Y:S02]  /*7400*/  IMAD.IADD R12, R5.reuse, 0x1, R20 ;  /* 0x00000001050c7824 */ /* 0x041fe400078e0214 */
[----:B------:R-:W-:Y:S02]  /*7410*/  IMAD.IADD R14, R5, 0x1, R200 ;  /* 0x00000001050e7824 */ /* 0x000fe400078e02c8 */
[----:B-1----:R-:W-:-:S06]  /*7420*/  IMAD R10, R17, -0x2, R15 ;  /* 0xfffffffe110a7824 */ /* 0x002fcc00078e020f */
[----:B------:R-:W-:Y:S05]  /*7430*/  @P1 BRA `(.L_x_1147) ;  /* 0x0000000000581947 */ /* 0x000fea0003800000 */
[----:B------:R-:W-:Y:S01]  /*7440*/  ISETP.GT.AND P1, PT, R13, -0x1, PT ;  /* 0xffffffff0d00780c */ /* 0x000fe20003f24270 */
[----:B------:R-:W-:-:S12]  /*7450*/  BSSY B0, `(.L_x_1148) ;  /* 0x0000011000007945 */ /* 0x000fd80003800000 */
[----:B------:R-:W-:Y:S05]  /*7460*/  @P1 BRA `(.L_x_1149) ;  /* 0x0000000000241947 */ /* 0x000fea0003800000 */
[----:B------:R-:W-:Y:S02]  /*7470*/  IMAD.U32 R201, RZ, RZ, UR53 ;  /* 0x00000035ffc97e24 */ /* 0x000fe4000f8e00ff */
[----:B------:R-:W-:-:S03]  /*7480*/  IMAD.IADD R21, R5, 0x1, R8 ;  /* 0x0000000105157824 */ /* 0x000fc600078e0208 */
[----:B------:R-:W-:Y:S02]  /*7490*/  ISETP.NE.AND P1, PT, R201, 0x1, PT ;  /* 0x00000001c900780c */ /* 0x000fe40003f25270 */
[----:B------:R-:W-:-:S11]  /*74a0*/  LOP3.LUT R21, RZ, R21, RZ, 0x33, !PT ;  /* 0x00000015ff157212 */ /* 0x000fd600078e33ff */
[----:B------:R-:W0:Y:S02]  /*74b0*/  @P1 LDC.64 R202, c[0x0][0x9e8] ;  /* 0x00027a00ffca1b82 */ /* 0x000e240000000a00 */
[----:B0-----:R-:W-:-:S05]  /*74c0*/  @P1 IMAD.HI.U32 R202, R21, R202, RZ ;  /* 0x000000ca15ca1227 */ /* 0x001fca00078e00ff */
[----:B------:R-:W-:-:S04]  /*74d0*/  @P1 SHF.R.U32.HI R21, RZ, R203, R202 ;  /* 0x000000cbff151219 */ /* 0x000fc800000116ca */
[----:B------:R-:W-:Y:S01]  /*74e0*/  LOP3.LUT R21, RZ, R21, RZ, 0x33, !PT ;  /* 0x00000015ff157212 */ /* 0x000fe200078e33ff */
[----:B------:R-:W-:Y:S06]  /*74f0*/  BRA `(.L_x_1150) ;  /* 0x0000000000187947 */ /* 0x000fec0003800000 */
.L_x_1149:
[----:B------:R-:W-:Y:S02]  /*7500*/  IMAD.U32 R201, RZ, RZ, UR53 ;  /* 0x00000035ffc97e24 */ /* 0x000fe4000f8e00ff */
[----:B------:R-:W-:-:S03]  /*7510*/  IMAD.MOV.U32 R21, RZ, RZ, R13 ;  /* 0x000000ffff157224 */ /* 0x000fc600078e000d */
[----:B------:R-:W-:-:S13]  /*7520*/  ISETP.NE.AND P1, PT, R201, 0x1, PT ;  /* 0x00000001c900780c */ /* 0x000fda0003f25270 */
[----:B------:R-:W0:Y:S02]  /*7530*/  @P1 LDC.64 R202, c[0x0][0x9e8] ;  /* 0x00027a00ffca1b82 */ /* 0x000e240000000a00 */
[----:B0-----:R-:W-:-:S05]  /*7540*/  @P1 IMAD.HI.U32 R202, R13, R202, RZ ;  /* 0x000000ca0dca1227 */ /* 0x001fca00078e00ff */
[----:B------:R-:W-:-:S07]  /*7550*/  @P1 SHF.R.U32.HI R21, RZ, R203, R202 ;  /* 0x000000cbff151219 */ /* 0x000fce00000116ca */
.L_x_1150:
[----:B------:R-:W-:Y:S05]  /*7560*/  BSYNC B0 ;  /* 0x0000000000007941 */ /* 0x000fea0003800000 */
.L_x_1148:
[----:B------:R-:W-:-:S05]  /*7570*/  IMAD R21, R21, R201, R10 ;  /* 0x000000c915157224 */ /* 0x000fca00078e020a */
[----:B------:R-:W-:Y:S02]  /*7580*/  VIADDMNMX R14, R21, R201, R14, PT ;  /* 0x000000c9150e7246 */ /* 0x000fe4000380010e */
[----:B------:R-:W-:-:S07]  /*7590*/  VIMNMX R12, R12, R21, !PT ;  /* 0x000000150c0c7248 */ /* 0x000fce0007fe0100 */
.L_x_1147:
[C---:B------:R-:W-:Y:S02]  /*75a0*/  ISETP.GE.AND P1, PT, R15.reuse, 0x2, PT ;  /* 0x000000020f00780c */ /* 0x040fe40003f26270 */
[C---:B------:R-:W-:Y:S02]  /*75b0*/  ISETP.GE.AND P2, PT, R15.reuse, 0x9, PT ;  /* 0x000000090f00780c */ /* 0x040fe40003f46270 */
[----:B------:R-:W-:Y:S02]  /*75c0*/  LOP3.LUT R16, R16, 0xefffffff, RZ, 0xc0, !PT ;  /* 0xefffffff10107812 */ /* 0x000fe400078ec0ff */
[----:B------:R-:W-:Y:S02]  /*75d0*/  ISETP.GE.AND P3, PT, R15, 0xa, PT ;  /* 0x0000000a0f00780c */ /* 0x000fe40003f66270 */
[----:B------:R-:W-:Y:S02]  /*75e0*/  LOP3.LUT R2, R2, 0xfffffffe, RZ, 0xc0, !PT ;  /* 0xfffffffe02027812 */ /* 0x000fe400078ec0ff */
[----:B------:R-:W-:-:S02]  /*75f0*/  IADD3 R200, R200, 0x8, R5 ;  /* 0x00000008c8c87810 */ /* 0x000fc40007ffe005 */
[----:B------:R-:W-:Y:S02]  /*7600*/  IADD3 R20, R20, 0x8, R5 ;  /* 0x0000000814147810 */ /* 0x000fe40007ffe005 */
[----:B------:R-:W-:Y:S02]  /*7610*/  @P1 LOP3.LUT R16, R16, 0x10000000, RZ, 0xfc, !PT ;  /* 0x1000000010101812 */ /* 0x000fe400078efcff */
[----:B------:R-:W-:Y:S02]  /*7620*/  ISETP.GT.AND P1, PT, R12, 0x1, !P1 ;  /* 0x000000010c00780c */ /* 0x000fe40004f24270 */
[----:B------:R-:W-:Y:S02]  /*7630*/  LOP3.LUT R16, R16, 0xdfffffff, RZ, 0xc0, !PT ;  /* 0xdfffffff10107812 */ /* 0x000fe400078ec0ff */
[----:B------:R-:W-:Y:S02]  /*7640*/  ISETP.LT.OR P1, PT, R14, 0x2, P1 ;  /* 0x000000020e00780c */ /* 0x000fe40000f21670 */
[----:B------:R-:W-:-:S02]  /*7650*/  @P2 LOP3.LUT R16, R16, 0x20000000, RZ, 0xfc, !PT ;  /* 0x2000000010102812 */ /* 0x000fc400078efcff */
[----:B------:R-:W-:Y:S02]  /*7660*/  ISETP.GT.AND P2, PT, R12, 0x8, !P2 ;  /* 0x000000080c00780c */ /* 0x000fe40005744270 */
[----:B------:R-:W-:Y:S02]  /*7670*/  FSEL R185, R185, -INF , !P1 ;  /* 0xff800000b9b97808 */ /* 0x000fe40004800000 */
[----:B------:R-:W-:Y:S02]  /*7680*/  LOP3.LUT R16, R16, 0xbfffffff, RZ, 0xc0, !PT ;  /* 0xbfffffff10107812 */ /* 0x000fe400078ec0ff */
[----:B------:R-:W-:Y:S02]  /*7690*/  ISETP.GT.AND P1, PT, R12, 0x9, !P3 ;  /* 0x000000090c00780c */ /* 0x000fe40005f24270 */
[----:B------:R-:W-:Y:S02]  /*76a0*/  ISETP.LT.OR P2, PT, R14, 0x9, P2 ;  /* 0x000000090e00780c */ /* 0x000fe40001741670 */
[----:B------:R-:W-:-:S02]  /*76b0*/  @P3 LOP3.LUT R16, R16, 0x40000000, RZ, 0xfc, !PT ;  /* 0x4000000010103812 */ /* 0x000fc400078efcff */
[----:B------:R-:W-:Y:S02]  /*76c0*/  ISETP.LT.OR P1, PT, R14, 0xa, P1 ;  /* 0x0000000a0e00780c */ /* 0x000fe40000f21670 */
[----:B------:R-:W-:Y:S02]  /*76d0*/  FSEL R188, R188, -INF , !P2 ;  /* 0xff800000bcbc7808 */ /* 0x000fe40005000000 */
[C---:B------:R-:W-:Y:S02]  /*76e0*/  ISETP.GE.AND P3, PT, R15.reuse, 0x11, PT ;  /* 0x000000110f00780c */ /* 0x040fe40003f66270 */
[----:B------:R-:W-:Y:S02]  /*76f0*/  ISETP.GE.AND P2, PT, R15, 0x12, PT ;  /* 0x000000120f00780c */ /* 0x000fe40003f46270 */
[----:B------:R-:W-:Y:S02]  /*7700*/  FSEL R189, R189, -INF , !P1 ;  /* 0xff800000bdbd7808 */ /* 0x000fe40004800000 */
[----:B------:R-:W-:-:S02]  /*7710*/  ISETP.GT.AND P1, PT, R12, 0x10, !P3 ;  /* 0x000000100c00780c */ /* 0x000fc40005f24270 */
[----:B------:R-:W-:Y:S02]  /*7720*/  LOP3.LUT R16, R16, 0x7fffffff, RZ, 0xc0, !PT ;  /* 0x7fffffff10107812 */ /* 0x000fe400078ec0ff */
        /* <DEDUP_REMOVED lines=209> */
[----:B------:R-:W-:Y:S01]  /*8440*/  ISETP.GT.AND P6, PT, R11, -0x1, PT ;  /* 0xffffffff0b00780c */ /* 0x000fe20003fc4270 */
[----:B------:R-:W-:-:S12]  /*8450*/  BSSY B0, `(.L_x_1152) ;  /* 0x0000010000007945 */ /* 0x000fd80003800000 */
[----:B------:R-:W-:Y:S05]  /*8460*/  @P6 BRA `(.L_x_1153) ;  /* 0x0000000000206947 */ /* 0x000fea0003800000 */
[----:B------:R-:W-:Y:S02]  /*8470*/  IMAD.U32 R201, RZ, RZ, UR53 ;  /* 0x00000035ffc97e24 */ /* 0x000fe4000f8e00ff */
[----:B------:R-:W-:-:S03]  /*8480*/  IMAD.MOV.U32 R12, RZ, RZ, R9 ;  /* 0x000000ffff0c7224 */ /* 0x000fc600078e0009 */
[----:B------:R-:W-:-:S13]  /*8490*/  ISETP.NE.AND P6, PT, R201, 0x1, PT ;  /* 0x00000001c900780c */ /* 0x000fda0003fc5270 */
[----:B------:R-:W0:Y:S02]  /*84a0*/  @P6 LDC.64 R14, c[0x0][0x9e8] ;  /* 0x00027a00ff0e6b82 */ /* 0x000e240000000a00 */
[----:B0-----:R-:W-:-:S05]  /*84b0*/  @P6 IMAD.HI.U32 R14, R9, R14, RZ ;  /* 0x0000000e090e6227 */ /* 0x001fca00078e00ff */
[----:B------:R-:W-:-:S04]  /*84c0*/  @P6 SHF.R.U32.HI R12, RZ, R15, R14 ;  /* 0x0000000fff0c6219 */ /* 0x000fc8000001160e */
[----:B------:R-:W-:Y:S01]  /*84d0*/  LOP3.LUT R21, RZ, R12, RZ, 0x33, !PT ;  /* 0x0000000cff157212 */ /* 0x000fe200078e33ff */
[----:B------:R-:W-:Y:S06]  /*84e0*/  BRA `(.L_x_1154) ;  /* 0x0000000000187947 */ /* 0x000fec0003800000 */
.L_x_1153:
[----:B------:R-:W-:Y:S02]  /*84f0*/  IMAD.U32 R201, RZ, RZ, UR53 ;  /* 0x00000035ffc97e24 */ /* 0x000fe4000f8e00ff */
[----:B------:R-:W-:-:S03]  /*8500*/  IMAD.MOV.U32 R21, RZ, RZ, R11 ;  /* 0x000000ffff157224 */ /* 0x000fc600078e000b */
[----:B------:R-:W-:-:S13]  /*8510*/  ISETP.NE.AND P6, PT, R201, 0x1, PT ;  /* 0x00000001c900780c */ /* 0x000fda0003fc5270 */
[----:B------:R-:W0:Y:S02]  /*8520*/  @P6 LDC.64 R14, c[0x0][0x9e8] ;  /* 0x00027a00ff0e6b82 */ /* 0x000e240000000a00 */
[----:B0-----:R-:W-:-:S05]  /*8530*/  @P6 IMAD.HI.U32 R14, R11, R14, RZ ;  /* 0x0000000e0b0e6227 */ /* 0x001fca00078e00ff */
[----:B------:R-:W-:-:S07]  /*8540*/  @P6 SHF.R.U32.HI R21, RZ, R15, R14 ;  /* 0x0000000fff156219 */ /* 0x000fce000001160e */
.L_x_1154:
[----:B------:R-:W-:Y:S05]  /*8550*/  BSYNC B0 ;  /* 0x0000000000007941 */ /* 0x000fea0003800000 */
.L_x_1152:
[----:B------:R-:W-:-:S05]  /*8560*/  IMAD R15, R21, R201, R10 ;  /* 0x000000c9150f7224 */ /* 0x000fca00078e020a */
[----:B------:R-:W-:Y:S02]  /*8570*/  VIADDMNMX R200, R15, R201, R200, PT ;  /* 0x000000c90fc87246 */ /* 0x000fe400038001c8 */
[----:B------:R-:W-:-:S07]  /*8580*/  VIMNMX R20, R20, R15, !PT ;  /* 0x0000000f14147248 */ /* 0x000fce0007fe0100 */
.L_x_1151:
        /* <DEDUP_REMOVED lines=101> */
[----:B------:R-:W0:Y:S01]  /*8be0*/  SHFL.BFLY PT, R15, R12, 0x2, 0x1f ;  /* 0x0c401f000c0f7f89 */ /* 0x000e2200000e0000 */
        /* <DEDUP_REMOVED lines=9> */
[C---:B------:R-:W-:Y:S02]  /*8c80*/  ISETP.GT.AND P4, PT, R20.reuse, 0x91, !P4 ;  /* 0x000000911400780c */ /* 0x040fe40006784270 */
[C---:B------:R-:W-:Y:S02]  /*8c90*/  ISETP.GT.AND P1, PT, R20.reuse, 0x60, !P1 ;  /* 0x000000601400780c */ /* 0x040fe40004f24270 */
[----:B------:R-:W-:Y:S02]  /*8ca0*/  ISETP.GT.AND P5, PT, R20, 0x98, !P5 ;  /* 0x000000981400780c */ /* 0x000fe40006fa4270 */
[----:B------:R-:W-:Y:S02]  /*8cb0*/  ISETP.LT.OR P1, PT, R200, 0x61, P1 ;  /* 0x00000061c800780c */ /* 0x000fe40000f21670 */
[----:B0-----:R-:W-:-:S02]  /*8cc0*/  FMNMX.FTZ R21, R12, R15, !PT ;  /* 0x0000000f0c157209 */ /* 0x001fc40007810000 */
[----:B------:R-:W-:Y:S02]  /*8cd0*/  FSEL R138, R138, -INF , !P1 ;  /* 0xff8000008a8a7808 */ /* 0x000fe40004800000 */
[----:B------:R-:W-:Y:S01]  /*8ce0*/  LOP3.LUT P1, RZ, R16, 0x800, RZ, 0xc0, !PT ;  /* 0x0000080010ff7812 */ /* 0x000fe2000782c0ff */
[----:B------:R-:W0:Y:S01]  /*8cf0*/  SHFL.BFLY PT, R10, R21, 0x1, 0x1f ;  /* 0x0c201f00150a7f89 */ /* 0x000e2200000e0000 */
[----:B------:R-:W-:Y:S02]  /*8d00*/  ISETP.LT.OR P3, PT, R200, 0x91, P3 ;  /* 0x00000091c800780c */ /* 0x000fe40001f61670 */
        /* <DEDUP_REMOVED lines=13> */
[----:B0-----:R-:W-:Y:S02]  /*8de0*/  FMNMX.FTZ R10, R21, R10, !PT ;  /* 0x0000000a150a7209 */ /* 0x001fe40007810000 */
        /* <DEDUP_REMOVED lines=67> */
[----:B------:R-:W-:-:S05]  /*9220*/  FSEL R14, R14, RZ, P1 ;  /* 0x000000ff0e0e7208 */ /* 0x000fca0000800000 */
        /* <DEDUP_REMOVED lines=52> */
[----:B------:R-:W-:Y:S01]  /*9570*/  FFMA.FTZ R133, R133, UR37, -R14 ;  /* 0x0000002585857c23 */ /* 0x000fe2000801080e */
[----:B------:R-:W-:Y:S01]  /*9580*/  IMAD.U32 R149, RZ, RZ, UR37 ;  /* 0x00000025ff957e24 */ /* 0x000fe2000f8e00ff */
        /* <DEDUP_REMOVED lines=37> */
[----:B------:R0:W-:Y:S01]  /*97e0*/  MUFU.EX2 R20, R196 ;  /* 0x000000c400147308 */ /* 0x0001e20000000800 */
[----:B------:R-:W-:Y:S02]  /*97f0*/  FSEL R140, R135, -INF , !P2 ;  /* 0xff800000878c7808 */ /* 0x000fe40005000000 */
[----:B------:R-:W-:-:S04]  /*9800*/  FMNMX.FTZ R141, R134, R141, !PT ;  /* 0x0000008d868d7209 */ /* 0x000fc80007810000 */
[----:B------:R-:W-:Y:S01]  /*9810*/  FMNMX.FTZ R192, R140, R141, !PT ;  /* 0x0000008d8cc07209 */ /* 0x000fe20007810000 */
[----:B------:R-:W-:Y:S01]  /*9820*/  MUFU.EX2 R135, R200 ;  /* 0x000000c800877308 */ /* 0x000fe20000000800 */
[----:B0-----:R-:W-:-:S03]  /*9830*/  FSEL R196, R10, RZ, P1 ;  /* 0x000000ff0ac47208 */ /* 0x001fc60000800000 */
[----:B------:R-:W0:Y:S02]  /*9840*/  SHFL.BFLY PT, R197, R192, 0x2, 0x1f ;  /* 0x0c401f00c0c57f89 */ /* 0x000e2400000e0000 */
[----:B------:R-:W-:-:S02]  /*9850*/  FADD.FTZ R196, -R196, R3 ;  /* 0x00000003c4c47221 */ /* 0x000fc40000010100 */
[----:B------:R-:W-:Y:S02]  /*9860*/  MUFU.EX2 R176, R176 ;  /* 0x000000b000b07308 */ /* 0x000fe40000000800 */
[----:B------:R-:W-:-:S06]  /*9870*/  FMUL.FTZ R3, R196, UR37 ;  /* 0x00000025c4037c20 */ /* 0x000fcc0008410000 */
[----:B------:R-:W1:Y:S08]  /*9880*/  MUFU.EX2 R3, R3 ;  /* 0x0000000300037308 */ /* 0x000e700000000800 */
[----:B------:R-:W-:Y:S01]  /*9890*/  MUFU.EX2 R177, R177 ;  /* 0x000000b100b17308 */ /* 0x000fe20000000800 */
[----:B0-----:R-:W-:-:S07]  /*98a0*/  FMNMX.FTZ R197, R192, R197, !PT ;  /* 0x000000c5c0c57209 */ /* 0x001fce0007810000 */
[----:B------:R-:W-:Y:S01]  /*98b0*/  MUFU.EX2 R180, R180 ;  /* 0x000000b400b47308 */ /* 0x000fe20000000800 */
[----:B------:R-:W0:Y:S01]  /*98c0*/  SHFL.BFLY PT, R192, R197, 0x1, 0x1f ;  /* 0x0c201f00c5c07f89 */ /* 0x000e2200000e0000 */
[----:B-1----:R-:W-:-:S06]  /*98d0*/  FFMA.FTZ R200, R3, R7, R12 ;  /* 0x0000000703c87223 */ /* 0x002fcc000001000c */
[----:B------:R-:W-:Y:S08]  /*98e0*/  MUFU.EX2 R181, R181 ;  /* 0x000000b500b57308 */ /* 0x000ff00000000800 */
[----:B------:R-:W-:Y:S08]  /*98f0*/  MUFU.EX2 R152, R152 ;  /* 0x0000009800987308 */ /* 0x000ff00000000800 */
[----:B------:R-:W-:Y:S01]  /*9900*/  MUFU.EX2 R153, R153 ;  /* 0x0000009900997308 */ /* 0x000fe20000000800 */
[----:B0-----:R-:W-:-:S04]  /*9910*/  FMNMX.FTZ R14, R197, R192, !PT ;  /* 0x000000c0c50e7209 */ /* 0x001fc80007810000 */
[C---:B------:R-:W-:Y:S01]  /*9920*/  FSETP.NEU.FTZ.AND P1, PT, R14.reuse, -INF , PT ;  /* 0xff8000000e00780b */ /* 0x040fe20003f3d000 */
[----:B------:R-:W-:-:S02]  /*9930*/  FFMA.FTZ R149, R14, R149, -8 ;  /* 0xc10000000e957423 */ /* 0x000fc40000010095 */
[----:B------:R-:W-:Y:S01]  /*9940*/  MUFU.EX2 R156, R156 ;  /* 0x0000009c009c7308 */ /* 0x000fe20000000800 */
[----:B------:R-:W-:Y:S02]  /*9950*/  FSEL R197, R14, RZ, P1 ;  /* 0x000000ff0ec57208 */ /* 0x000fe40000800000 */
[----:B------:R-:W-:-:S03]  /*9960*/  FSEL R149, R149, RZ, P1 ;  /* 0x000000ff95957208 */ /* 0x000fc60000800000 */
[----:B------:R-:W-:Y:S02]  /*9970*/  FADD.FTZ R197, -R197, R0 ;  /* 0x00000000c5c57221 */ /* 0x000fe40000010100 */
        /* <DEDUP_REMOVED lines=8> */
[----:B------:R-:W-:Y:S01]  /*9a00*/  FMUL.FTZ R158, R197, UR37 ;  /* 0x00000025c59e7c20 */ /* 0x000fe20008410000 */
[----:B------:R-:W-:Y:S01]  /*9a10*/  MUFU.EX2 R192, R192 ;  /* 0x000000c000c07308 */ /* 0x000fe20000000800 */
[----:B------:R-:W-:-:S01]  /*9a20*/  FADD.FTZ R197, R21, R200 ;  /* 0x000000c815c57221 */ /* 0x000fc20000010000 */
        /* <DEDUP_REMOVED lines=31> */
[----:B0-----:R-:W-:-:S01]  /*9c20*/  FFMA.FTZ R7, R158, R6, R15 ;  /* 0x000000069e077223 */ /* 0x001fc2000001000f */
[--C-:B------:R-:W-:Y:S01]  /*9c30*/  FFMA.FTZ R127, R127, UR37, -R149.reuse ;  /* 0x000000257f7f7c23 */ /* 0x100fe20008010895 */
[----:B------:R-:W-:-:S01]  /*9c40*/  FFMA.FTZ R130, R130, UR37, -R149 ;  /* 0x0000002582827c23 */ /* 0x000fc20008010895 */
[----:B------:R-:W-:Y:S01]  /*9c50*/  FFMA.FTZ R131, R131, UR37, -R149 ;  /* 0x0000002583837c23 */ /* 0x000fe20008010895 */
[----:B------:R-:W-:-:S01]  /*9c60*/  FADD.FTZ R6, R192, R7 ;  /* 0x00000007c0067221 */ /* 0x000fc20000010000 */
[--C-:B------:R-:W-:Y:S01]  /*9c70*/  FFMA.FTZ R134, R134, UR37, -R149.reuse ;  /* 0x0000002586867c23 */ /* 0x100fe20008010895 */
[----:B------:R-:W-:-:S01]  /*9c80*/  FFMA.FTZ R140, R140, UR37, -R149 ;  /* 0x000000258c8c7c23 */ /* 0x000fc20008010895 */
[----:B------:R-:W0:Y:S01]  /*9c90*/  MUFU.EX2 R191, R191 ;  /* 0x000000bf00bf7308 */ /* 0x000e220000000800 */
[----:B-1----:R-:W-:-:S07]  /*9ca0*/  FADD.FTZ R7, R187, R6 ;  /* 0x00000006bb077221 */ /* 0x002fce0000010000 */
[----:B------:R-:W1:Y:S01]  /*9cb0*/  MUFU.EX2 R194, R194 ;  /* 0x000000c200c27308 */ /* 0x000e620000000800 */
[----:B--2---:R-:W-:-:S07]  /*9cc0*/  FADD.FTZ R6, R190, R7 ;  /* 0x00000007be067221 */ /* 0x004fce0000010000 */
[----:B------:R2:W-:Y:S01]  /*9cd0*/  MUFU.EX2 R0, R198 ;  /* 0x000000c600007308 */ /* 0x0005e20000000800 */
[----:B0-----:R-:W-:-:S07]  /*9ce0*/  FADD.FTZ R7, R191, R6 ;  /* 0x00000006bf077221 */ /* 0x001fce0000010000 */
[----:B------:R-:W0:Y:S01]  /*9cf0*/  MUFU.EX2 R195, R195 ;  /* 0x000000c300c37308 */ /* 0x000e220000000800 */
[----:B--2---:R-:W-:-:S01]  /*9d00*/  FADD.FTZ R198, R184, R197 ;  /* 0x000000c5b8c67221 */ /* 0x004fc20000010000 */
[----:B-1----:R-:W-:-:S03]  /*9d10*/  FADD.FTZ R6, R194, R7 ;  /* 0x00000007c2067221 */ /* 0x002fc60000010000 */
[----:B------:R-:W-:-:S03]  /*9d20*/  FADD.FTZ R197, R185, R198 ;  /* 0x000000c6b9c57221 */ /* 0x000fc60000010000 */
[----:B------:R-:W1:Y:S01]  /*9d30*/  MUFU.EX2 R196, R196 ;  /* 0x000000c400c47308 */ /* 0x000e620000000800 */
[----:B------:R-:W-:-:S04]  /*9d40*/  FADD.FTZ R198, R186, R197 ;  /* 0x000000c5bac67221 */ /* 0x000fc80000010000 */
[----:B------:R-:W-:-:S03]  /*9d50*/  FADD.FTZ R197, R189, R198 ;  /* 0x000000c6bdc57221 */ /* 0x000fc60000010000 */
[----:B------:R-:W2:Y:S01]  /*9d60*/  MUFU.EX2 R170, R170 ;  /* 0x000000aa00aa7308 */ /* 0x000ea20000000800 */
[----:B------:R-:W-:-:S01]  /*9d70*/  FADD.FTZ R198, R188, R197 ;  /* 0x000000c5bcc67221 */ /* 0x000fc20000010000 */
[----:B0-----:R-:W-:-:S03]  /*9d80*/  FADD.FTZ R7, R195, R6 ;  /* 0x00000006c3077221 */ /* 0x001fc60000010000 */
[----:B------:R-:W-:-:S03]  /*9d90*/  FADD.FTZ R197, R193, R198 ;  /* 0x000000c6c1c57221 */ /* 0x000fc60000010000 */
[----:B------:R-:W0:Y:S01]  /*9da0*/  MUFU.EX2 R171, R171 ;  /* 0x000000ab00ab7308 */ /* 0x000e220000000800 */
[----:B-1----:R-:W-:-:S01]  /*9db0*/  FADD.FTZ R7, R196, R7 ;  /* 0x00000007c4077221 */ /* 0x002fc20000010000 */
[----:B------:R-:W-:-:S06]  /*9dc0*/  FADD.FTZ R6, R168, R197 ;  /* 0x000000c5a8067221 */ /* 0x000fcc0000010000 */
[----:B------:R-:W1:Y:S01]  /*9dd0*/  MUFU.EX2 R174, R174 ;  /* 0x000000ae00ae7308 */ /* 0x000e620000000800 */
[----:B--2---:R-:W-:-:S01]  /*9de0*/  FADD.FTZ R198, R170, R7 ;  /* 0x00000007aac67221 */ /* 0x004fc20000010000 */
[----:B------:R-:W-:-:S04]  /*9df0*/  FADD.FTZ R7, R169, R6 ;  /* 0x00000006a9077221 */ /* 0x000fc80000010000 */
[----:B------:R-:W-:Y:S02]  /*9e00*/  FADD.FTZ R6, R172, R7 ;  /* 0x00000007ac067221 */ /* 0x000fe40000010000 */
[----:B------:R-:W2:Y:S01]  /*9e10*/  MUFU.EX2 R175, R175 ;  /* 0x000000af00af7308 */ /* 0x000ea20000000800 */
[----:B0-----:R-:W-:-:S01]  /*9e20*/  FADD.FTZ R197, R171, R198 ;  /* 0x000000c6abc57221 */ /* 0x001fc20000010000 */
[----:B------:R-:W-:-:S04]  /*9e30*/  FADD.FTZ R7, R173, R6 ;  /* 0x00000006ad077221 */ /* 0x000fc80000010000 */
[----:B------:R-:W-:Y:S02]  /*9e40*/  FADD.FTZ R6, R176, R7 ;  /* 0x00000007b0067221 */ /* 0x000fe40000010000 */
[----:B------:R-:W0:Y:S01]  /*9e50*/  MUFU.EX2 R178, R178 ;  /* 0x000000b200b27308 */ /* 0x000e220000000800 */
        /* <DEDUP_REMOVED lines=20> */
[----:B--2---:R-:W-:-:S04]  /*9fa0*/  FADD.FTZ R197, R155, R198 ;  /* 0x000000c69bc57221 */ /* 0x004fc80000010000 */
[----:B------:R-:W-:-:S03]  /*9fb0*/  FADD.FTZ R198, R0, R197 ;  /* 0x000000c500c67221 */ /* 0x000fc60000010000 */
        /* <DEDUP_REMOVED lines=25> */
[----:B0-----:R-:W-:-:S04]  /*a150*/  FADD.FTZ R7, R137, R6 ;  /* 0x0000000689077221 */ /* 0x001fc80000010000 */
[----:B------:R-:W-:-:S03]  /*a160*/  FADD.FTZ R6, R20, R7 ;  /* 0x0000000714067221 */ /* 0x000fc60000010000 */
[----:B------:R-:W0:Y:S01]  /*a170*/  MUFU.EX2 R143, R143 ;  /* 0x0000008f008f7308 */ /* 0x000e220000000800 */
[----:B-1----:R-:W-:-:S01]  /*a180*/  FADD.FTZ R197, R139, R198 ;  /* 0x000000c68bc57221 */ /* 0x002fc20000010000 */
[----:B------:R-:W-:-:S06]  /*a190*/  FADD.FTZ R6, R135, R6 ;  /* 0x0000000687067221 */ /* 0x000fcc0000010000 */
        /* <DEDUP_REMOVED lines=48> */
[----:B--2---:R-:W-:-:S03]  /*a4a0*/  FADD.FTZ R7, R133, R6 ;  /* 0x0000000685077221 */ /* 0x004fc60000010000 */
[----:B0-----:R-:W-:Y:S01]  /*a4b0*/  FADD.FTZ R6, R140, R198 ;  /* 0x000000c68c067221 */ /* 0x001fe20000010000 */
[----:B------:R-:W-:Y:S06]  /*a4c0*/  @!P0 BRA `(.L_x_1155) ;  /* 0x0000000000048947 */ /* 0x000fec0003800000 */
[----:B------:R-:W-:Y:S01]  /*a4d0*/  BPT.TRAP 0x1 ;  /* 0x000000040000795c */ /* 0x000fe20000300000 */
.L_x_1155:
        /* <DEDUP_REMOVED lines=151> */
.L_x_1138:
[----:B------:R-:W0:Y:S01]  /*ae50*/  LDC R8, c[0x0][0x9e4] ;  /* 0x00027900ff087b82 */ /* 0x000e220000000800 */
[----:B------:R-:W-:Y:S01]  /*ae60*/  VIADD R9, R22, -UR54 ;  /* 0x8000003616097c36 */ /* 0x000fe20008000000 */
[----:B------:R-:W-:-:S04]  /*ae70*/  LOP3.LUT R2, R2, 0xffffffef, RZ, 0xc0, !PT ;  /* 0xffffffef02027812 */ /* 0x000fc800078ec0ff */
[----:B------:R-:W-:Y:S02]  /*ae80*/  R2UR UR6, R9 ;  /* 0x00000000090672ca */ /* 0x000fe400000e0000 */
[----:B0-----:R-:W-:-:S13]  /*ae90*/  ISETP.GE.AND P1, PT, R8, 0x1, PT ;  /* 0x000000010800780c */ /* 0x001fda0003f26270 */
[----:B------:R-:W-:Y:S01]  /*aea0*/  @P1 LOP3.LUT R2, R2, 0x10, RZ, 0xfc, !PT ;  /* 0x0000001002021812 */ /* 0x000fe200078efcff */
[----:B------:R-:W-:Y:S06]  /*aeb0*/  @!P1 BRA `(.L_x_1157) ;  /* 0x0000000000449947 */ /* 0x000fec0003800000 */
        /* <DEDUP_REMOVED lines=9> */
.L_x_1158:
[----:B------:R-:W-:-:S13]  /*af50*/  ISETP.NE.AND P1, PT, R8, 0x1, PT ;  /* 0x000000010800780c */ /* 0x000fda0003f25270 */
[----:B------:R-:W0:Y:S02]  /*af60*/  @P1 LDC.64 R10, c[0x0][0x9e8] ;  /* 0x00027a00ff0a1b82 */ /* 0x000e240000000a00 */
[----:B0-----:R-:W-:-:S05]  /*af70*/  @P1 IMAD.HI.U32 R10, R22, R10, RZ ;  /* 0x0000000a160a1227 */ /* 0x001fca00078e00ff */
[----:B------:R-:W-:-:S07]  /*af80*/  @P1 SHF.R.U32.HI R22, RZ, R11, R10 ;  /* 0x0000000bff161219 */ /* 0x000fce000001160a */
.L_x_1159:
[----:B------:R-:W-:-:S05]  /*af90*/  IMAD R22, R22, R8, RZ ;  /* 0x0000000816167224 */ /* 0x000fca00078e02ff */
[----:B------:R-:W-:-:S13]  /*afa0*/  R2UR UR7, R22 ;  /* 0x00000000160772ca */ /* 0x000fda00000e0000 */
[----:B------:R-:W-:-:S04]  /*afb0*/  UISETP.LT.AND UP0, UPT, UR6, UR7, UPT ;  /* 0x000000070600728c */ /* 0x000fc8000bf01270 */
[----:B------:R-:W-:-:S12]  /*afc0*/  USEL UR6, UR6, UR7, !UP0 ;  /* 0x0000000706067287 */ /* 0x000fd8000c000000 */
.L_x_1157:
        /* <DEDUP_REMOVED lines=12> */
.L_x_1170:
[----:B------:R-:W-:Y:S01]  /*b090*/  ISETP.NE.AND P2, PT, RZ, UR43, PT ;  /* 0x0000002bff007c0c */ /* 0x000fe2000bf45270 */
[----:B------:R-:W-:-:S04]  /*b0a0*/  UISETP.NE.AND UP0, UPT, UR54, 0x1, UPT ;  /* 0x000000013600788c */ /* 0x000fc8000bf05270 */
[----:B------:R-:W-:-:S04]  /*b0b0*/  USEL UR45, URZ, 0x1, UP0 ;  /* 0x000000013f2d7887 */ /* 0x000fc80008000000 */
[----:B------:R-:W-:-:S04]  /*b0c0*/  ULOP3.LUT UR45, UR55, UR45, URZ, 0x3c, !UPT ;  /* 0x0000002d372d7292 */ /* 0x000fc8000f8e3c3f */
[----:B------:R-:W-:Y:S08]  /*b0d0*/  @P2 BRA `(.L_x_1161) ;  /* 0x0000000000382947 */ /* 0x000ff00003800000 */
[----:B------:R-:W-:Y:S05]  /*b0e0*/  @!P0 BRA `(.L_x_1162) ;  /* 0x0000000000048947 */ /* 0x000fea0003800000 */
[----:B------:R-:W-:Y:S01]  /*b0f0*/  BPT.TRAP 0x1 ;  /* 0x000000040000795c */ /* 0x000fe20000300000 */
.L_x_1162:
[----:B------:R-:W-:Y:S01]  /*b100*/  UIADD3 UR6, UR54, 0x1, URZ ;  /* 0x0000000136067890 */ /* 0x000fe2000fffe03f */
[----:B------:R-:W-:-:S03]  /*b110*/  IMAD.U32 R0, RZ, RZ, UR45 ;  /* 0x0000002dff007e24 */ /* 0x000fc6000f8e00ff */
[----:B------:R-:W-:Y:S02]  /*b120*/  UISETP.NE.AND UP0, UPT, UR6, 0x2, UPT ;  /* 0x000000020600788c */ /* 0x000fe4000bf05270 */
[----:B------:R-:W-:Y:S02]  /*b130*/  SHF.L.U32 R0, R0, 0x1f, RZ ;  /* 0x0000001f00007819 */ /* 0x000fe400000006ff */
[----:B------:R-:W-:-:S04]  /*b140*/  USEL UR6, UR6, URZ, UP0 ;  /* 0x0000003f06067287 */ /* 0x000fc80008000000 */
[----:B------:R-:W-:-:S09]  /*b150*/  ULEA UR6, UR6, UR41, 0x3 ;  /* 0x0000002906067291 */ /* 0x000fd2000f8e183f */
[----:B------:R0:W1:Y:S01]  /*b160*/  SYNCS.PHASECHK.TRANS64.TRYWAIT P1, [UR6+0x33430], R0 ;  /* 0x03343000ff0075a7 */ /* 0x0000620008020146 */
[----:B------:R-:W-:Y:S05]  /*b170*/  @!P0 BRA `(.L_x_1163) ;  /* 0x0000000000048947 */ /* 0x000fea0003800000 */
[----:B------:R-:W-:Y:S01]  /*b180*/  BPT.TRAP 0x1 ;  /* 0x000000040000795c */ /* 0x000fe20000300000 */
.L_x_1163:
[----:B-1----:R-:W-:Y:S05]  /*b190*/  @P1 BRA `(.L_x_1161) ;  /* 0x0000000000081947 */ /* 0x002fea0003800000 */
[----:B------:R-:W1:Y:S02]  /*b1a0*/  SYNCS.PHASECHK.TRANS64.TRYWAIT P1, [UR6+0x33430], R0 ;  /* 0x03343000ff0075a7 */ /* 0x000e640008020146 */
[----:B-1----:R-:W-:Y:S05]  /*b1b0*/  @!P1 BRA `(.L_x_1164) ;  /* 0x0000010c00689947 */ /* 0x002fea0003800000 */
.L_x_1161:
[----:B-1----:R-:W1:Y:S01]  /*b1c0*/  S2R R3, SR_TID.X ;  /* 0x0000000000037919 */ /* 0x002e620000002100 */
        /* <DEDUP_REMOVED lines=21> */
[----:B-1----:R-:W-:Y:S01]  /*b320*/  SHF.R.U32.HI R3, RZ, 0x7, R3 ;  /* 0x00000007ff037819 */ /* 0x002fe20000011603 */
[----:B------:R-:W-:Y:S01]  /*b330*/  UMOV UR19, 0x80000020 ;  /* 0x8000002000137882 */ /* 0x000fe20000000000 */
[----:B------:R-:W-:Y:S01]  /*b340*/  UIADD3 UR22, UR56, 0x502, URZ ;  /* 0x0000050238167890 */ /* 0x000fe2000fffe03f */
[----:B------:R-:W-:-:S02]  /*b350*/  UMOV UR23, 0x80000020 ;  /* 0x8000002000177882 */ /* 0x000fc40000000000 */
[----:B0-----:R-:W-:-:S05]  /*b360*/  VIADD R0, R3, 0x8 ;  /* 0x0000000803007836 */ /* 0x001fca0000000000 */
        /* <DEDUP_REMOVED lines=164> */
.L_x_1166:
[----:B------:R-:W-:Y:S01]  /*bdb0*/  ULEA UR6, UR54, UR41, 0x3 ;  /* 0x0000002936067291 */ /* 0x000fe2000f8e183f */
[----:B------:R-:W-:-:S05]  /*bdc0*/  IMAD.U32 R0, RZ, RZ, UR55 ;  /* 0x00000037ff007e24 */ /* 0x000fca000f8e00ff */
[----:B------:R-:W-:-:S04]  /*bdd0*/  SHF.L.U32 R0, R0, 0x1f, RZ ;  /* 0x0000001f00007819 */ /* 0x000fc800000006ff */
[----:B------:R0:W1:Y:S01]  /*bde0*/  SYNCS.PHASECHK.TRANS64.TRYWAIT P1, [UR6+0x33450], R0 ;  /* 0x03345000ff0075a7 */ /* 0x0000620008020146 */
[----:B------:R-:W-:Y:S05]  /*bdf0*/  @!P0 BRA `(.L_x_1167) ;  /* 0x0000000000048947 */ /* 0x000fea0003800000 */
[----:B------:R-:W-:Y:S01]  /*be00*/  BPT.TRAP 0x1 ;  /* 0x000000040000795c */ /* 0x000fe20000300000 */
.L_x_1167:
[----:B-1----:R-:W-:Y:S05]  /*be10*/  @P1 BRA `(.L_x_1165) ;  /* 0x0000000000081947 */ /* 0x002fea0003800000 */
[----:B------:R-:W1:Y:S02]  /*be20*/  SYNCS.PHASECHK.TRANS64.TRYWAIT P1, [UR6+0x33450], R0 ;  /* 0x03345000ff0075a7 */ /* 0x000e640008020146 */
[----:B-1----:R-:W-:Y:S05]  /*be30*/  @!P1 BRA `(.L_x_1168) ;  /* 0x0000010000609947 */ /* 0x002fea0003800000 */
.L_x_1165:
[----:B------:R-:W-:Y:S01]  /*be40*/  UIADD3 UR6, UR41, 0x200, URZ ;  /* 0x0000020029067890 */ /* 0x000fe2000fffe03f */
[----:B------:R-:W-:Y:S01]  /*be50*/  WARPGROUP.ARRIVE ;  /* 0x00000000000079c5 */ /* 0x000fe20000000000 */
[----:B------:R-:W-:Y:S01]  /*be60*/  UMOV UR7, 0xc0000010 ;  /* 0xc000001000077882 */ /* 0x000fe20000000000 */
[----:B01----:R-:W-:Y:S01]  /*be70*/  FMNMX.FTZ R0, R184, R9, !PT ;  /* 0x00000009b8007209 */ /* 0x003fe20007810000 */
[----:B------:R-:W-:Y:S01]  /*be80*/  USHF.R.U32.HI UR6, URZ, 0x4, UR6 ;  /* 0x000000043f067899 */ /* 0x000fe20008011606 */
[----:B------:R-:W-:Y:S02]  /*be90*/  FMNMX.FTZ R10, R186, R11, !PT ;  /* 0x0000000bba0a7209 */ /* 0x000fe40007810000 */
[----:B------:R-:W0:Y:S01]  /*bea0*/  S2R R222, SR_TID.X ;  /* 0x0000000000de7919 */ /* 0x000e220000002100 */
        /* <DEDUP_REMOVED lines=85> */
[----:B0-----:R-:W-:Y:S01]  /*c400*/  SHF.R.U32.HI R222, RZ, 0x7, R222 ;  /* 0x00000007ffde7819 */ /* 0x001fe200000116de */
        /* <DEDUP_REMOVED lines=12> */
[----:B------:R-:W-:Y:S01]  /*c4d0*/  FFMA.FTZ R11, R3, R12, -8 ;  /* 0xc1000000030b7423 */ /* 0x000fe2000001000c */
[----:B------:R-:W-:Y:S02]  /*c4e0*/  WARPGROUP.DEPBAR.LE gsb0, 0x0 ;  /* 0x00008000000079c5 */ /* 0x000fe40000010000 */
[----:B------:R-:W-:Y:S01]  /*c4f0*/  WARPGROUP.ARRIVE ;  /* 0x00000000000079c5 */ /* 0x000fe20000000000 */
[----:B------:R-:W-:-:S01]  /*c500*/  FFMA.FTZ R15, R189, UR37, -R11 ;  /* 0x00000025bd0f7c23 */ /* 0x000fc2000801080b */
[----:B------:R-:W-:Y:S02]  /*c510*/  IMAD.U32 R189, RZ, RZ, UR37 ;  /* 0x00000025ffbd7e24 */ /* 0x000fe4000f8e00ff */
[----:B------:R-:W-:-:S01]  /*c520*/  FFMA.FTZ R12, R185, UR37, -R11 ;  /* 0x00000025b90c7c23 */ /* 0x000fc2000801080b */
[--C-:B------:R-:W-:Y:S01]  /*c530*/  FFMA.FTZ R13, R184, UR37, -R11.reuse ;  /* 0x00000025b80d7c23 */ /* 0x100fe2000801080b */
        /* <DEDUP_REMOVED lines=40> */
[----:B------:R-:W-:-:S01]  /*c7c0*/  FFMA.FTZ R133, R0, R189, -8 ;  /* 0xc100000000857423 */ /* 0x000fc200000100bd */
[----:B------:R-:W-:Y:S01]  /*c7d0*/  FMUL.FTZ R9, R9, UR37 ;  /* 0x0000002509097c20 */ /* 0x000fe20008410000 */
[----:B------:R-:W-:Y:S01]  /*c7e0*/  MUFU.EX2 R10, R10 ;  /* 0x0000000a000a7308 */ /* 0x000fe20000000800 */
[----:B------:R-:W-:-:S02]  /*c7f0*/  IMAD.U32 R196, RZ, RZ, UR52 ;  /* 0x00000034ffc47e24 */ /* 0x000fc4000f8e00ff */
        /* <DEDUP_REMOVED lines=32> */
[----:B------:R-:W-:Y:S01]  /*ca00*/  IADD3 R194, -R222, 0xb, RZ ;  /* 0x0000000bdec27810 */ /* 0x000fe20007ffe1ff */
[----:B------:R-:W-:-:S01]  /*ca10*/  FFMA.FTZ R143, R143, UR37, -R133 ;  /* 0x000000258f8f7c23 */ /* 0x000fc20008010885 */
[----:B------:R-:W2:Y:S01]  /*ca20*/  S2R R222, SR_TID.X ;  /* 0x0000000000de7919 */ /* 0x000ea20000002100 */
[----:B------:R-:W-:-:S01]  /*ca30*/  FFMA.FTZ R146, R146, UR37, -R133 ;  /* 0x0000002592927c23 */ /* 0x000fc20008010885 */
[--C-:B------:R-:W-:Y:S01]  /*ca40*/  FFMA.FTZ R147, R147, UR37, -R133.reuse ;  /* 0x0000002593937c23 */ /* 0x100fe20008010885 */
[----:B------:R-:W-:-:S01]  /*ca50*/  FFMA.FTZ R150, R150, UR37, -R133 ;  /* 0x0000002596967c23 */ /* 0x000fc20008010885 */
[----:B------:R-:W3:Y:S01]  /*ca60*/  MUFU.EX2 R187, R187 ;  /* 0x000000bb00bb7308 */ /* 0x000ee20000000800 */
[----:B-1----:R-:W-:-:S01]  /*ca70*/  FFMA.FTZ R6, R9, R6, R184 ;  /* 0x0000000609067223 */ /* 0x002fc200000100b8 */
[--C-:B------:R-:W-:Y:S01]  /*ca80*/  FFMA.FTZ R151, R151, UR37, -R133.reuse ;  /* 0x0000002597977c23 */ /* 0x100fe20008010885 */
[----:B------:R-:W-:-:S01]  /*ca90*/  FFMA.FTZ R122, R122, UR37, -R133 ;  /* 0x000000257a7a7c23 */ /* 0x000fc20008010885 */
[--C-:B------:R-:W-:Y:S01]  /*caa0*/  FFMA.FTZ R123, R123, UR37, -R133.reuse ;  /* 0x000000257b7b7c23 */ /* 0x100fe20008010885 */
[----:B------:R-:W-:-:S01]  /*cab0*/  FFMA.FTZ R126, R126, UR37, -R133 ;  /* 0x000000257e7e7c23 */ /* 0x000fc20008010885 */
[----:B------:R-:W-:-:S02]  /*cac0*/  FFMA.FTZ R134, R134, UR37, -R133 ;  /* 0x0000002586867c23 */ /* 0x000fc40008010885 */
[----:B------:R-:W1:Y:S01]  /*cad0*/  MUFU.EX2 R14, R14 ;  /* 0x0000000e000e7308 */ /* 0x000e620000000800 */
[----:B0-----:R-:W-:-:S07]  /*cae0*/  FADD.FTZ R7, R12, R7 ;  /* 0x000000070c077221 */ /* 0x001fce0000010000 */
[----:B------:R-:W0:Y:S01]  /*caf0*/  MUFU.EX2 R186, R186 ;  /* 0x000000ba00ba7308 */ /* 0x000e220000000800 */
[----:B---3--:R-:W-:-:S07]  /*cb00*/  FADD.FTZ R195, R187, R6 ;  /* 0x00000006bbc37221 */ /* 0x008fce0000010000 */
[----:B------:R-:W3:Y:S01]  /*cb10*/  MUFU.EX2 R15, R15 ;  /* 0x0000000f000f7308 */ /* 0x000ee20000000800 */
[----:B-1----:R-:W-:-:S01]  /*cb20*/  FADD.FTZ R6, R14, R7 ;  /* 0x000000070e067221 */ /* 0x002fc20000010000 */
[----:B--2---:R-:W-:-:S06]  /*cb30*/  LOP3.LUT P1, RZ, R222, 0x7f, RZ, 0xc0, !PT ;  /* 0x0000007fdeff7812 */ /* 0x004fcc000782c0ff */
[----:B------:R-:W1:Y:S01]  /*cb40*/  MUFU.EX2 R189, R189 ;  /* 0x000000bd00bd7308 */ /* 0x000e620000000800 */
[----:B0-----:R-:W-:-:S07]  /*cb50*/  FADD.FTZ R192, R186, R195 ;  /* 0x000000c3bac07221 */ /* 0x001fce0000010000 */
[----:B------:R-:W0:Y:S01]  /*cb60*/  MUFU.EX2 R20, R20 ;  /* 0x0000001400147308 */ /* 0x000e220000000800 */
[----:B---3--:R-:W-:-:S07]  /*cb70*/  FADD.FTZ R7, R15, R6 ;  /* 0x000000060f077221 */ /* 0x008fce0000010000 */
        /* <DEDUP_REMOVED lines=96> */
[--C-:B------:R-:W-:Y:S01]  /*d180*/  FFMA.FTZ R195, R127, UR37, -R133.reuse ;  /* 0x000000257fc37c23 */ /* 0x100fe20008010885 */
[----:B------:R-:W-:-:S05]  /*d190*/  FFMA.FTZ R127, R130, UR37, -R133 ;  /* 0x00000025827f7c23 */ /* 0x000fca0008010885 */
        /* <DEDUP_REMOVED lines=20> */
[--C-:B------:R-:W-:Y:S01]  /*d2e0*/  FFMA.FTZ R130, R131, UR37, -R133.reuse ;  /* 0x0000002583827c23 */ /* 0x100fe20008010885 */
[----:B------:R-:W-:-:S05]  /*d2f0*/  FFMA.FTZ R133, R135, UR37, -R133 ;  /* 0x0000002587857c23 */ /* 0x000fca0008010885 */
[----:B------:R-:W0:Y:S01]  /*d300*/  MUFU.EX2 R149, R149 ;  /* 0x0000009500957308 */ /* 0x000e220000000800 */
[----:B--2---:R-:W-:-:S07]  /*d310*/  FADD.FTZ R6, R148, R7 ;  /* 0x0000000794067221 */ /* 0x004fce0000010000 */
[----:B------:R-:W2:Y:S01]  /*d320*/  MUFU.EX2 R151, R151 ;  /* 0x0000009700977308 */ /* 0x000ea20000000800 */
[----:B-1----:R-:W-:-:S07]  /*d330*/  FADD.FTZ R192, R150, R197 ;  /* 0x000000c596c07221 */ /* 0x002fce0000010000 */
[----:B------:R-:W1:Y:S01]  /*d340*/  MUFU.EX2 R120, R120 ;  /* 0x0000007800787308 */ /* 0x000e620000000800 */
[----:B0-----:R-:W-:-:S01]  /*d350*/  FADD.FTZ R7, R149, R6 ;  /* 0x0000000695077221 */ /* 0x001fc20000010000 */
[----:B------:R-:W-:-:S05]  /*d360*/  @!P1 LEA R6, R196, UR41, 0x3 ;  /* 0x00000029c4069c11 */ /* 0x000fca000f8e18ff */
[----:B------:R-:W-:Y:S01]  /*d370*/  @!P1 VIADD R6, R6, 0x33440 ;  /* 0x0003344006069836 */ /* 0x000fe20000000000 */
[----:B------:R-:W-:Y:S01]  /*d380*/  MUFU.EX2 R122, R122 ;  /* 0x0000007a007a7308 */ /* 0x000fe20000000800 */
[----:B--2---:R-:W-:-:S03]  /*d390*/  FADD.FTZ R131, R151, R192 ;  /* 0x000000c097837221 */ /* 0x004fc60000010000 */
[----:B------:R-:W-:-:S04]  /*d3a0*/  @!P1 PRMT R6, RZ, 0x654, R6 ;  /* 0x00000654ff069816 */ /* 0x000fc80000000006 */
[----:B------:R-:W0:Y:S01]  /*d3b0*/  MUFU.EX2 R121, R121 ;  /* 0x0000007900797308 */ /* 0x000e220000000800 */
[----:B-1----:R-:W-:-:S07]  /*d3c0*/  FADD.FTZ R192, R120, R7 ;  /* 0x0000000778c07221 */ /* 0x002fce0000010000 */
[----:B------:R-:W-:Y:S08]  /*d3d0*/  MUFU.EX2 R123, R123 ;  /* 0x0000007b007b7308 */ /* 0x000ff00000000800 */
[----:B------:R-:W1:Y:S01]  /*d3e0*/  MUFU.EX2 R124, R124 ;  /* 0x0000007c007c7308 */ /* 0x000e620000000800 */
[----:B0-----:R-:W-:-:S07]  /*d3f0*/  FADD.FTZ R7, R121, R192 ;  /* 0x000000c079077221 */ /* 0x001fce0000010000 */
[----:B------:R-:W-:Y:S08]  /*d400*/  MUFU.EX2 R126, R126 ;  /* 0x0000007e007e7308 */ /* 0x000ff00000000800 */
[----:B------:R-:W0:Y:S01]  /*d410*/  MUFU.EX2 R125, R125 ;  /* 0x0000007d007d7308 */ /* 0x000e220000000800 */
[----:B-1----:R-:W-:-:S07]  /*d420*/  FADD.FTZ R192, R124, R7 ;  /* 0x000000077cc07221 */ /* 0x002fce0000010000 */
[----:B------:R-:W-:Y:S01]  /*d430*/  MUFU.EX2 R195, R195 ;  /* 0x000000c300c37308 */ /* 0x000fe20000000800 */
[----:B------:R-:W-:Y:S02]  /*d440*/  WARPGROUP.DEPBAR.LE gsb0, 0x0 ;  /* 0x00008000000079c5 */ /* 0x000fe40000010000 */
[----:B------:R-:W-:-:S05]  /*d450*/  WARPGROUP.ARRIVE ;  /* 0x00000000000079c5 */ /* 0x000fca0000000000 */
[----:B------:R-:W1:Y:S01]  /*d460*/  MUFU.EX2 R128, R128 ;  /* 0x0000008000807308 */ /* 0x000e620000000800 */
[----:B0-----:R-:W-:-:S01]  /*d470*/  FADD.FTZ R7, R125, R192 ;  /* 0x000000c07d077221 */ /* 0x001fc20000010000 */
[----:B------:R-:W-:Y:S06]  /*d480*/  QGMMA.64x192x32.F32.E4M3.E4M3 R24, R200, gdesc[UR4], R24, gsb0 ;  /* 0x02e00004c8187df3 */ /* 0x000fec0008000818 */
[----:B------:R-:W-:Y:S08]  /*d490*/  MUFU.EX2 R127, R127 ;  /* 0x0000007f007f7308 */ /* 0x000ff00000000800 */
[----:B------:R-:W0:Y:S08]  /*d4a0*/  MUFU.EX2 R129, R129 ;  /* 0x0000008100817308 */ /* 0x000e300000000800 */
[----:B------:R-:W-:Y:S08]  /*d4b0*/  MUFU.EX2 R130, R130 ;  /* 0x0000008200827308 */ /* 0x000ff00000000800 */
[----:B------:R-:W2:Y:S08]  /*d4c0*/  MUFU.EX2 R132, R132 ;  /* 0x0000008400847308 */ /* 0x000eb00000000800 */
[----:B------:R-:W3:Y:S08]  /*d4d0*/  MUFU.EX2 R134, R134 ;  /* 0x0000008600867308 */ /* 0x000ef00000000800 */
[----:B------:R-:W4:Y:S08]  /*d4e0*/  MUFU.EX2 R11, R11 ;  /* 0x0000000b000b7308 */ /* 0x000f300000000800 */
[----:B------:R-:W5:Y:S01]  /*d4f0*/  MUFU.EX2 R133, R133 ;  /* 0x0000008500857308 */ /* 0x000f620000000800 */
[----:B------:R-:W-:-:S02]  /*d500*/  WARPGROUP.DEPBAR.LE gsb0, 0x0 ;  /* 0x00008000000079c5 */ /* 0x000fc40000010000 */
[----:B------:R1:W-:Y:S06]  /*d510*/  BAR.ARV R194, 0x100 ;  /* 0x000400c20000751d */ /* 0x0003ec0000002000 */
[----:B------:R0:W-:Y:S01]  /*d520*/  @!P1 SYNCS.ARRIVE.TRANS64.RED.A1T0 RZ, [R6+URZ], RZ ;  /* 0x000000ff06ff99a7 */ /* 0x0001e2000810043f */
[----:B-1----:R-:W-:-:S04]  /*d530*/  FADD.FTZ R194, R122, R131 ;  /* 0x000000837ac27221 */ /* 0x002fc80000010000 */
[----:B------:R-:W-:Y:S01]  /*d540*/  FADD.FTZ R131, R123, R194 ;  /* 0x000000c27b837221 */ /* 0x000fe20000010000 */
[----:B0-----:R-:W-:-:S03]  /*d550*/  FADD.FTZ R6, R128, R7 ;  /* 0x0000000780067221 */ /* 0x001fc60000010000 */
[----:B------:R-:W-:Y:S01]  /*d560*/  FADD.FTZ R194, R126, R131 ;  /* 0x000000837ec27221 */ /* 0x000fe20000010000 */
[----:B------:R-:W-:-:S03]  /*d570*/  FADD.FTZ R131, R129, R6 ;  /* 0x0000000681837221 */ /* 0x000fc60000010000 */
[----:B------:R-:W-:Y:S01]  /*d580*/  FADD.FTZ R194, R195, R194 ;  /* 0x000000c2c3c27221 */ /* 0x000fe20000010000 */
[----:B--2---:R-:W-:-:S03]  /*d590*/  FADD.FTZ R6, R132, R131 ;  /* 0x0000008384067221 */ /* 0x004fc60000010000 */
[----:B------:R-:W-:-:S04]  /*d5a0*/  FADD.FTZ R7, R127, R194 ;  /* 0x000000c27f077221 */ /* 0x000fc80000010000 */
[----:B------:R-:W-:-:S04]  /*d5b0*/  FADD.FTZ R7, R130, R7 ;  /* 0x0000000782077221 */ /* 0x000fc80000010000 */
[----:B---3--:R-:W-:Y:S01]  /*d5c0*/  FADD.FTZ R131, R134, R7 ;  /* 0x0000000786837221 */ /* 0x008fe20000010000 */
[----:B----4-:R-:W-:-:S03]  /*d5d0*/  FADD.FTZ R7, R11, R6 ;  /* 0x000000060b077221 */ /* 0x010fc60000010000 */
[----:B-----5:R-:W-:Y:S01]  /*d5e0*/  FADD.FTZ R6, R133, R131 ;  /* 0x0000008385067221 */ /* 0x020fe20000010000 */
[----:B------:R-:W-:Y:S06]  /*d5f0*/  @!P0 BRA `(.L_x_1169) ;  /* 0x0000000000048947 */ /* 0x000fec0003800000 */
[----:B------:R-:W-:Y:S01]  /*d600*/  BPT.TRAP 0x1 ;  /* 0x000000040000795c */ /* 0x000fe20000300000 */
.L_x_1169:
        /* <DEDUP_REMOVED lines=144> */
[----:B------:R-:W-:Y:S02]  /*df10*/  IMAD.MOV.U32 R11, RZ, RZ, R0 ;  /* 0x000000ffff0b7224 */ /* 0x000fe400078e0000 */
[----:B------:R-:W-:Y:S01]  /*df20*/  IMAD.MOV.U32 R9, RZ, RZ, R3 ;  /* 0x000000ffff097224 */ /* 0x000fe200078e0003 */
[----:B------:R-:W-:Y:S06]  /*df30*/  @P1 BRA `(.L_x_1170) ;  /* 0xffffffd000541947 */ /* 0x000fec000383ffff */
.L_x_1160:
[----:B------:R-:W-:-:S13]  /*df40*/  ISETP.GE.AND P1, PT, R4, UR38, PT ;  /* 0x0000002604007c0c */ /* 0x000fda000bf26270 */
[----:B------:R-:W-:Y:S05]  /*df50*/  @!P1 BRA `(.L_x_1171) ;  /* 0x0000004800e09947 */ /* 0x000fea0003800000 */
[----:B------:R-:W-:Y:S01]  /*df60*/  IMAD.IADD R14, R18, 0x1, -R19 ;  /* 0x00000001120e7824 */ /* 0x000fe200078e0a13 */
[----:B------:R-:W-:Y:S01]  /*df70*/  UMOV UR56, UR52 ;  /* 0x0000003400387c82 */ /* 0x000fe20008000000 */
[----:B------:R-:W-:Y:S01]  /*df80*/  IMAD.MOV.U32 R12, RZ, RZ, R0 ;  /* 0x000000ffff0c7224 */ /* 0x000fe200078e0000 */
[----:B------:R-:W-:Y:S01]  /*df90*/  UMOV UR57, UR45 ;  /* 0x0000002d00397c82 */ /* 0x000fe20008000000 */
[----:B------:R-:W-:Y:S01]  /*dfa0*/  IMAD.MOV.U32 R10, RZ, RZ, R3 ;  /* 0x000000ffff0a7224 */ /* 0x000fe200078e0003 */
[C-C-:B------:R-:W-:Y:S01]  /*dfb0*/  IADD3 R13, R14.reuse, 0x8, R5.reuse ;  /* 0x000000080e0d7810 */ /* 0x140fe20007ffe005 */
[----:B------:R-:W-:Y:S01]  /*dfc0*/  IMAD.IADD R11, R14, 0x1, R5 ;  /* 0x000000010e0b7824 */ /* 0x000fe200078e0205 */
[----:B------:R-:W-:Y:S01]  /*dfd0*/  ULDC UR52, c[0x0][0x9e4] ;  /* 0x0002790000347ab9 */ /* 0x000fe20000000800 */
[----:B------:R-:W-:Y:S01]  /*dfe0*/  ULDC UR54, c[0x0][0x9dc] ;  /* 0x0002770000367ab9 */ /* 0x000fe20000000800 */
[----:B------:R-:W-:Y:S01]  /*dff0*/  LOP3.LUT R9, RZ, R13, RZ, 0x33, !PT ;  /* 0x0000000dff097212 */ /* 0x000fe200078e33ff */
[----:B------:R-:W-:-:S06]  /*e000*/  ULDC UR53, c[0x0][0x9e0] ;  /* 0x0002780000357ab9 */ /* 0x000fcc0000000800 */
.L_x_1189:
[----:B------:R-:W-:Y:S01]  /*e010*/  ISETP.NE.AND P2, PT, RZ, UR43, PT ;  /* 0x0000002bff007c0c */ /* 0x000fe2000bf45270 */
[----:B------:R-:W-:-:S04]  /*e020*/  UISETP.NE.AND UP0, UPT, UR56, 0x1, UPT ;  /* 0x000000013800788c */ /* 0x000fc8000bf05270 */
[----:B------:R-:W-:-:S04]  /*e030*/  USEL UR45, URZ, 0x1, UP0 ;  /* 0x000000013f2d7887 */ /* 0x000fc80008000000 */
[----:B------:R-:W-:-:S04]  /*e040*/  ULOP3.LUT UR45, UR57, UR45, URZ, 0x3c, !UPT ;  /* 0x0000002d392d7292 */ /* 0x000fc8000f8e3c3f */
[----:B------:R-:W-:Y:S08]  /*e050*/  @P2 BRA `(.L_x_1172) ;  /* 0x0000000000382947 */ /* 0x000ff00003800000 */
[----:B------:R-:W-:Y:S05]  /*e060*/  @!P0 BRA `(.L_x_1173) ;  /* 0x0000000000048947 */ /* 0x000fea0003800000 */
[----:B------:R-:W-:Y:S01]  /*e070*/  BPT.TRAP 0x1 ;  /* 0x000000040000795c */ /* 0x000fe20000300000 */
.L_x_1173:
        /* <DEDUP_REMOVED lines=9> */
.L_x_1174:
[----:B-1----:R-:W-:Y:S05]  /*e110*/  @P1 BRA `(.L_x_1172) ;  /* 0x0000000000081947 */ /* 0x002fea0003800000 */
[----:B------:R-:W1:Y:S02]  /*e120*/  SYNCS.PHASECHK.TRANS64.TRYWAIT P1, [UR6+0x33430], R0 ;  /* 0x03343000ff0075a7 */ /* 0x000e640008020146 */
[----:B-1----:R-:W-:Y:S05]  /*e130*/  @!P1 BRA `(.L_x_1175) ;  /* 0x000000dc00b89947 */ /* 0x002fea0003800000 */
.L_x_1172:
        /* <DEDUP_REMOVED lines=191> */
.L_x_1177:
[----:B------:R-:W-:Y:S01]  /*ed30*/  ULEA UR6, UR56, UR41, 0x3 ;  /* 0x0000002938067291 */ /* 0x000fe2000f8e183f */
[----:B------:R-:W-:-:S05]  /*ed40*/  IMAD.U32 R0, RZ, RZ, UR57 ;  /* 0x00000039ff007e24 */ /* 0x000fca000f8e00ff */
[----:B------:R-:W-:-:S04]  /*ed50*/  SHF.L.U32 R0, R0, 0x1f, RZ ;  /* 0x0000001f00007819 */ /* 0x000fc800000006ff */
[----:B------:R0:W1:Y:S01]  /*ed60*/  SYNCS.PHASECHK.TRANS64.TRYWAIT P1, [UR6+0x33450], R0 ;  /* 0x03345000ff0075a7 */ /* 0x0000620008020146 */
[----:B------:R-:W-:Y:S05]  /*ed70*/  @!P0 BRA `(.L_x_1178) ;  /* 0x0000000000048947 */ /* 0x000fea0003800000 */
[----:B------:R-:W-:Y:S01]  /*ed80*/  BPT.TRAP 0x1 ;  /* 0x000000040000795c */ /* 0x000fe20000300000 */
.L_x_1178:
[----:B-1----:R-:W-:Y:S05]  /*ed90*/  @P1 BRA `(.L_x_1176) ;  /* 0x0000000000081947 */ /* 0x002fea0003800000 */
[----:B------:R-:W1:Y:S02]  /*eda0*/  SYNCS.PHASECHK.TRANS64.TRYWAIT P1, [UR6+0x33450], R0 ;  /* 0x03345000ff0075a7 */ /* 0x000e640008020146 */
[----:B-1----:R-:W-:Y:S05]  /*edb0*/  @!P1 BRA `(.L_x_1179) ;  /* 0x000000d000b09947 */ /* 0x002fea0003800000 */
.L_x_1176:
[----:B------:R-:W-:Y:S01]  /*edc0*/  UIADD3 UR6, UR41, 0x200, URZ ;  /* 0x0000020029067890 */ /* 0x000fe2000fffe03f */
[----:B------:R-:W-:Y:S01]  /*edd0*/  WARPGROUP.ARRIVE ;  /* 0x00000000000079c5 */ /* 0x000fe20000000000 */
[----:B------:R-:W-:-:S05]  /*ede0*/  UMOV UR7, 0xc0000010 ;  /* 0xc000001000077882 */ /* 0x000fca0000000000 */
[----:B-1----:R-:W1:Y:S01]  /*edf0*/  S2R R3, SR_TID.X ;  /* 0x0000000000037919 */ /* 0x002e620000002100 */
[----:B------:R-:W-:Y:S01]  /*ee00*/  USHF.R.U32.HI UR6, URZ, 0x4, UR6 ;  /* 0x000000043f067899 */ /* 0x000fe20008011606 */
[----:B0-----:R-:W-:Y:S02]  /*ee10*/  IMAD.U32 R0, RZ, RZ, UR55 ;  /* 0x00000037ff007e24 */ /* 0x001fe4000f8e00ff */
        /* <DEDUP_REMOVED lines=10> */
[----:B------:R-:W-:Y:S01]  /*eec0*/  VIADD R22, R14, UR53 ;  /* 0x000000350e167c36 */ /* 0x000fe20008000000 */
[----:B------:R-:W-:Y:S01]  /*eed0*/  UMOV UR7, 0xc0000010 ;  /* 0xc000001000077882 */ /* 0x000fe20000000000 */
[----:B-1----:R-:W-:Y:S02]  /*eee0*/  LOP3.LUT P1, RZ, R3, 0x7f, RZ, 0xc0, !PT ;  /* 0x0000007f03ff7812 */ /* 0x002fe4000782c0ff */
        /* <DEDUP_REMOVED lines=25> */
[C---:B------:R-:W-:Y:S02]  /*f080*/  IMAD.IADD R14, R5.reuse, 0x1, R22 ;  /* 0x00000001050e7824 */ /* 0x040fe400078e0216 */
[----:B------:R-:W-:Y:S01]  /*f090*/  IMAD.IADD R3, R5, 0x1, R20 ;  /* 0x0000000105037824 */ /* 0x000fe200078e0214 */
[----:B------:R-:W-:Y:S02]  /*f0a0*/  WARPGROUP.DEPBAR.LE gsb0, 0x0 ;  /* 0x00008000000079c5 */ /* 0x000fe40000010000 */
[----:B------:R0:W-:Y:S06]  /*f0b0*/  BAR.ARV R21, 0x100 ;  /* 0x000400150000751d */ /* 0x0001ec0000002000 */
[----:B------:R1:W-:Y:S01]  /*f0c0*/  @!P1 SYNCS.ARRIVE.TRANS64.RED.A1T0 RZ, [R0+URZ], RZ ;  /* 0x000000ff00ff99a7 */ /* 0x0003e2000810043f */
[----:B------:R-:W-:Y:S01]  /*f0d0*/  ISETP.GE.AND P1, PT, R8, 0x1, PT ;  /* 0x000000010800780c */ /* 0x000fe20003f26270 */
[----:B-1----:R-:W-:-:S12]  /*f0e0*/  IMAD R0, R17, -0x2, R15 ;  /* 0xfffffffe11007824 */ /* 0x002fd800078e020f */
[----:B0-----:R-:W-:Y:S05]  /*f0f0*/  @!P1 BRA `(.L_x_1180) ;  /* 0x0000000000589947 */ /* 0x001fea0003800000 */
[----:B------:R-:W-:Y:S01]  /*f100*/  ISETP.GT.AND P1, PT, R11, -0x1, PT ;  /* 0xffffffff0b00780c */ /* 0x000fe20003f24270 */
[----:B------:R-:W-:-:S12]  /*f110*/  BSSY B0, `(.L_x_1181) ;  /* 0x0000011000007945 */ /* 0x000fd80003800000 */
[----:B------:R-:W-:Y:S05]  /*f120*/  @P1 BRA `(.L_x_1182) ;  /* 0x0000000000241947 */ /* 0x000fea0003800000 */
[----:B------:R-:W-:Y:S01]  /*f130*/  IMAD.U32 R202, RZ, RZ, UR52 ;  /* 0x00000034ffca7e24 */ /* 0x000fe2000f8e00ff */
[----:B------:R-:W-:-:S04]  /*f140*/  IADD3 R21, R5, R18, -R19 ;  /* 0x0000001205157210 */ /* 0x000fc80007ffe813 */
[----:B------:R-:W-:Y:S02]  /*f150*/  ISETP.NE.AND P1, PT, R202, 0x1, PT ;  /* 0x00000001ca00780c */ /* 0x000fe40003f25270 */
[----:B------:R-:W-:-:S11]  /*f160*/  LOP3.LUT R21, RZ, R21, RZ, 0x33, !PT ;  /* 0x00000015ff157212 */ /* 0x000fd600078e33ff */
[----:B------:R-:W0:Y:S02]  /*f170*/  @P1 LDC.64 R200, c[0x0][0x9e8] ;  /* 0x00027a00ffc81b82 */ /* 0x000e240000000a00 */
[----:B0-----:R-:W-:-:S05]  /*f180*/  @P1 IMAD.HI.U32 R200, R21, R200, RZ ;  /* 0x000000c815c81227 */ /* 0x001fca00078e00ff */
[----:B------:R-:W-:-:S04]  /*f190*/  @P1 SHF.R.U32.HI R21, RZ, R201, R200 ;  /* 0x000000c9ff151219 */ /* 0x000fc800000116c8 */
[----:B------:R-:W-:Y:S01]  /*f1a0*/  LOP3.LUT R21, RZ, R21, RZ, 0x33, !PT ;  /* 0x00000015ff157212 */ /* 0x000fe200078e33ff */
[----:B------:R-:W-:Y:S06]  /*f1b0*/  BRA `(.L_x_1183) ;  /* 0x0000000000187947 */ /* 0x000fec0003800000 */
.L_x_1182:
[----:B------:R-:W-:Y:S02]  /*f1c0*/  IMAD.U32 R202, RZ, RZ, UR52 ;  /* 0x00000034ffca7e24 */ /* 0x000fe4000f8e00ff */
[----:B------:R-:W-:-:S03]  /*f1d0*/  IMAD.MOV.U32 R21, RZ, RZ, R11 ;  /* 0x000000ffff157224 */ /* 0x000fc600078e000b */
[----:B------:R-:W-:-:S13]  /*f1e0*/  ISETP.NE.AND P1, PT, R202, 0x1, PT ;  /* 0x00000001ca00780c */ /* 0x000fda0003f25270 */
[----:B------:R-:W0:Y:S02]  /*f1f0*/  @P1 LDC.64 R200, c[0x0][0x9e8] ;  /* 0x00027a00ffc81b82 */ /* 0x000e240000000a00 */
[----:B0-----:R-:W-:-:S05]  /*f200*/  @P1 IMAD.HI.U32 R200, R11, R200, RZ ;  /* 0x000000c80bc81227 */ /* 0x001fca00078e00ff */
[----:B------:R-:W-:-:S07]  /*f210*/  @P1 SHF.R.U32.HI R21, RZ, R201, R200 ;  /* 0x000000c9ff151219 */ /* 0x000fce00000116c8 */
.L_x_1183:
[----:B------:R-:W-:Y:S05]  /*f220*/  BSYNC B0 ;  /* 0x0000000000007941 */ /* 0x000fea0003800000 */
.L_x_1181:
[----:B------:R-:W-:-:S05]  /*f230*/  IMAD R21, R21, R202, R0 ;  /* 0x000000ca15157224 */ /* 0x000fca00078e0200 */
[----:B------:R-:W-:Y:S02]  /*f240*/  VIADDMNMX R14, R21, R202, R14, PT ;  /* 0x000000ca150e7246 */ /* 0x000fe4000380010e */
[----:B------:R-:W-:-:S07]  /*f250*/  VIMNMX R3, R3, R21, !PT ;  /* 0x0000001503037248 */ /* 0x000fce0007fe0100 */
.L_x_1180:
        /* <DEDUP_REMOVED lines=14> */
[----:B------:R-:W-:Y:S02]  /*f340*/  ISETP.LT.OR P1, PT, R14, 0x9, P1 ;  /* 0x000000090e00780c */ /* 0x000fe40000f21670 */
[----:B------:R-:W-:Y:S02]  /*f350*/  ISETP.GE.AND P2, PT, R15, 0x11, PT ;  /* 0x000000110f00780c */ /* 0x000fe40003f46270 */
[----:B------:R-:W-:Y:S02]  /*f360*/  LOP3.LUT R16, R16, 0xbfffffff, RZ, 0xc0, !PT ;  /* 0xbfffffff10107812 */ /* 0x000fe400078ec0ff */
[----:B------:R-:W-:-:S02]  /*f370*/  FSEL R188, R188, -INF , !P1 ;  /* 0xff800000bcbc7808 */ /* 0x000fc40004800000 */
[----:B------:R-:W-:Y:S02]  /*f380*/  ISETP.GT.AND P1, PT, R3, 0x9, !P3 ;  /* 0x000000090300780c */ /* 0x000fe40005f24270 */
[----:B------:R-:W-:Y:S02]  /*f390*/  @P3 LOP3.LUT R16, R16, 0x40000000, RZ, 0xfc, !PT ;  /* 0x4000000010103812 */ /* 0x000fe400078efcff */
[----:B------:R-:W-:Y:S02]  /*f3a0*/  ISETP.LT.OR P1, PT, R14, 0xa, P1 ;  /* 0x0000000a0e00780c */ /* 0x000fe40000f21670 */
[----:B------:R-:W-:Y:S02]  /*f3b0*/  LOP3.LUT R16, R16, 0x7fffffff, RZ, 0xc0, !PT ;  /* 0x7fffffff10107812 */ /* 0x000fe400078ec0ff */
[----:B------:R-:W-:Y:S02]  /*f3c0*/  FSEL R189, R189, -INF , !P1 ;  /* 0xff800000bdbd7808 */ /* 0x000fe40004800000 */
[----:B------:R-:W-:-:S02]  /*f3d0*/  @P2 LOP3.LUT R16, R16, 0x80000000, RZ, 0xfc, !PT ;  /* 0x8000000010102812 */ /* 0x000fc400078efcff */
[----:B------:R-:W-:Y:S02]  /*f3e0*/  ISETP.GT.AND P1, PT, R3, 0x10, !P2 ;  /* 0x000000100300780c */ /* 0x000fe40005724270 */
[C---:B------:R-:W-:Y:S02]  /*f3f0*/  ISETP.GE.AND P2, PT, R15.reuse, 0x12, PT ;  /* 0x000000120f00780c */ /* 0x040fe40003f46270 */
[----:B------:R-:W-:Y:S02]  /*f400*/  ISETP.LT.OR P1, PT, R14, 0x11, P1 ;  /* 0x000000110e00780c */ /* 0x000fe40000f21670 */
[----:B------:R-:W-:Y:S02]  /*f410*/  ISETP.GE.AND P3, PT, R15, 0x22, PT ;  /* 0x000000220f00780c */ /* 0x000fe40003f66270 */
[----:B------:R-:W-:Y:S02]  /*f420*/  FSEL R192, R192, -INF , !P1 ;  /* 0xff800000c0c07808 */ /* 0x000fe40004800000 */
[----:B------:R-:W-:-:S02]  /*f430*/  ISETP.GT.AND P1, PT, R3, 0x11, !P2 ;  /* 0x000000110300780c */ /* 0x000fc40005724270 */
[----:B------:R-:W-:Y:S02]  /*f440*/  LOP3.LUT R16, R16, 0xfffffffd, RZ, 0xc0, !PT ;  /* 0xfffffffd10107812 */ /* 0x000fe400078ec0ff */
[----:B------:R-:W-:Y:S02]  /*f450*/  ISETP.LT.OR P1, PT, R14, 0x12, P1 ;  /* 0x000000120e00780c */ /* 0x000fe40000f21670 */
[----:B------:R-:W-:Y:S02]  /*f460*/  @P2 LOP3.LUT R2, R2, 0x1, RZ, 0xfc, !PT ;  /* 0x0000000102022812 */ /* 0x000fe400078efcff */
[----:B------:R-:W-:Y:S02]  /*f470*/  ISETP.GE.AND P2, PT, R15, 0x19, PT ;  /* 0x000000190f00780c */ /* 0x000fe40003f46270 */
[----:B------:R-:W-:Y:S02]  /*f480*/  FSEL R193, R193, -INF , !P1 ;  /* 0xff800000c1c17808 */ /* 0x000fe40004800000 */
[----:B------:R-:W-:-:S02]  /*f490*/  LOP3.LUT R2, R2, 0xfffffffb, RZ, 0xc0, !PT ;  /* 0xfffffffb02027812 */ /* 0x000fc400078ec0ff */
[----:B------:R-:W-:Y:S02]  /*f4a0*/  ISETP.GT.AND P1, PT, R3, 0x18, !P2 ;  /* 0x000000180300780c */ /* 0x000fe40005724270 */
[----:B------:R-:W-:Y:S02]  /*f4b0*/  @P3 LOP3.LUT R16, R16, 0x2, RZ, 0xfc, !PT ;  /* 0x0000000210103812 */ /* 0x000fe400078efcff */
[----:B------:R-:W-:Y:S02]  /*f4c0*/  ISETP.LT.OR P1, PT, R14, 0x19, P1 ;  /* 0x000000190e00780c */ /* 0x000fe40000f21670 */
[----:B------:R-:W-:Y:S02]  /*f4d0*/  LOP3.LUT R16, R16, 0xfffffffb, RZ, 0xc0, !PT ;  /* 0xfffffffb10107812 */ /* 0x000fe400078ec0ff */
[----:B------:R-:W-:Y:S02]  /*f4e0*/  @P2 LOP3.LUT R2, R2, 0x4, RZ, 0xfc, !PT ;  /* 0x0000000402022812 */ /* 0x000fe400078efcff */
[----:B------:R-:W-:-:S02]  /*f4f0*/  ISETP.GE.AND P2, PT, R15, 0x1a, PT ;  /* 0x0000001a0f00780c */ /* 0x000fc40003f46270 */
[----:B------:R-:W-:Y:S02]  /*f500*/  FSEL R196, R196, -INF , !P1 ;  /* 0xff800000c4c47808 */ /* 0x000fe40004800000 */
        /* <DEDUP_REMOVED lines=189> */
[----:B------:R-:W-:-:S13]  /*100e0*/  ISETP.GE.AND P6, PT, R8, 0x1, PT ;  /* 0x000000010800780c */ /* 0x000fda0003fc6270 */
[----:B------:R-:W-:Y:S05]  /*100f0*/  @!P6 BRA `(.L_x_1184) ;  /* 0x000000000054e947 */ /* 0x000fea0003800000 */
        /* <DEDUP_REMOVED lines=11> */
.L_x_1186:
[----:B------:R-:W-:Y:S02]  /*101b0*/  IMAD.U32 R184, RZ, RZ, UR52 ;  /* 0x00000034ffb87e24 */ /* 0x000fe4000f8e00ff */
[----:B------:R-:W-:-:S03]  /*101c0*/  IMAD.MOV.U32 R3, RZ, RZ, R13 ;  /* 0x000000ffff037224 */ /* 0x000fc600078e000d */
[----:B------:R-:W-:-:S13]  /*101d0*/  ISETP.NE.AND P6, PT, R184, 0x1, PT ;  /* 0x00000001b800780c */ /* 0x000fda0003fc5270 */
[----:B------:R-:W0:Y:S02]  /*101e0*/  @P6 LDC.64 R14, c[0x0][0x9e8] ;  /* 0x00027a00ff0e6b82 */ /* 0x000e240000000a00 */
[----:B0-----:R-:W-:-:S05]  /*101f0*/  @P6 IMAD.HI.U32 R14, R13, R14, RZ ;  /* 0x0000000e0d0e6227 */ /* 0x001fca00078e00ff */
[----:B------:R-:W-:-:S07]  /*10200*/  @P6 SHF.R.U32.HI R3, RZ, R15, R14 ;  /* 0x0000000fff036219 */ /* 0x000fce000001160e */
.L_x_1187:
[----:B------:R-:W-:Y:S05]  /*10210*/  BSYNC B0 ;  /* 0x0000000000007941 */ /* 0x000fea0003800000 */
.L_x_1185:
[----:B------:R-:W-:-:S05]  /*10220*/  IMAD R3, R3, R184, R0 ;  /* 0x000000b803037224 */ /* 0x000fca00078e0200 */
[----:B------:R-:W-:Y:S02]  /*10230*/  VIADDMNMX R22, R3, R184, R22, PT ;  /* 0x000000b803167246 */ /* 0x000fe40003800116 */
[----:B------:R-:W-:-:S07]  /*10240*/  VIMNMX R20, R20, R3, !PT ;  /* 0x0000000314147248 */ /* 0x000fce0007fe0100 */
.L_x_1184:
        /* <DEDUP_REMOVED lines=115> */
[----:B0-----:R-:W-:-:S02]  /*10980*/  FMNMX.FTZ R184, R14, R3, !PT ;  /* 0x000000030eb87209 */ /* 0x001fc40007810000 */
[----:B------:R-:W-:Y:S02]  /*10990*/  FSEL R138, R138, -INF , !P1 ;  /* 0xff8000008a8a7808 */ /* 0x000fe40004800000 */
[----:B------:R-:W-:Y:S01]  /*109a0*/  LOP3.LUT P1, RZ, R16, 0x800, RZ, 0xc0, !PT ;  /* 0x0000080010ff7812 */ /* 0x000fe2000782c0ff */
[----:B------:R-:W0:Y:S01]  /*109b0*/  SHFL.BFLY PT, R3, R184, 0x1, 0x1f ;  /* 0x0c201f00b8037f89 */ /* 0x000e2200000e0000 */
        /* <DEDUP_REMOVED lines=170> */
[----:B------:R-:W-:Y:S01]  /*11460*/  FMNMX.FTZ R141, R131, R140, !PT ;  /* 0x0000008c838d7209 */ /* 0x000fe20007810000 */
[--C-:B------:R-:W-:Y:S01]  /*11470*/  FFMA.FTZ R140, R144, UR37, -R0.reuse ;  /* 0x00000025908c7c23 */ /* 0x100fe20008010800 */
[----:B------:R-:W-:-:S02]  /*11480*/  FFMA.FTZ R144, R148, UR37, -R0 ;  /* 0x0000002594907c23 */ /* 0x000fc40008010800 */
[----:B------:R-:W-:-:S03]  /*11490*/  FMNMX.FTZ R141, R134, R141, !PT ;  /* 0x0000008d868d7209 */ /* 0x000fc60007810000 */
[----:B------:R-:W-:Y:S01]  /*114a0*/  MUFU.EX2 R177, R177 ;  /* 0x000000b100b17308 */ /* 0x000fe20000000800 */
[----:B------:R-:W-:Y:S01]  /*114b0*/  FMNMX.FTZ R192, R22, R141, !PT ;  /* 0x0000008d16c07209 */ /* 0x000fe20007810000 */
[--C-:B------:R-:W-:Y:S01]  /*114c0*/  FFMA.FTZ R141, R145, UR37, -R0.reuse ;  /* 0x00000025918d7c23 */ /* 0x100fe20008010800 */
[----:B------:R-:W-:-:S01]  /*114d0*/  FFMA.FTZ R145, R149, UR37, -R0 ;  /* 0x0000002595917c23 */ /* 0x000fc20008010800 */
[----:B------:R-:W-:Y:S01]  /*114e0*/  FFMA.FTZ R149, R133, UR37, -R0 ;  /* 0x0000002585957c23 */ /* 0x000fe20008010800 */
[----:B------:R-:W-:Y:S01]  /*114f0*/  FSEL R133, R3, RZ, P1 ;  /* 0x000000ff03857208 */ /* 0x000fe20000800000 */
[----:B------:R-:W1:Y:S02]  /*11500*/  SHFL.BFLY PT, R197, R192, 0x2, 0x1f ;  /* 0x0c401f00c0c57f89 */ /* 0x000e6400000e0000 */
[----:B------:R-:W-:Y:S02]  /*11510*/  MUFU.EX2 R180, R180 ;  /* 0x000000b400b47308 */ /* 0x000fe40000000800 */
[----:B------:R-:W-:-:S04]  /*11520*/  FADD.FTZ R133, -R133, R10 ;  /* 0x0000000a85857221 */ /* 0x000fc80000010100 */
[----:B------:R-:W-:Y:S02]  /*11530*/  FMUL.FTZ R133, R133, UR37 ;  /* 0x0000002585857c20 */ /* 0x000fe40008410000 */
[----:B------:R-:W-:Y:S08]  /*11540*/  MUFU.EX2 R181, R181 ;  /* 0x000000b500b57308 */ /* 0x000ff00000000800 */
[----:B------:R-:W2:Y:S01]  /*11550*/  MUFU.EX2 R133, R133 ;  /* 0x0000008500857308 */ /* 0x000ea20000000800 */
[----:B-1----:R-:W-:-:S07]  /*11560*/  FMNMX.FTZ R197, R192, R197, !PT ;  /* 0x000000c5c0c57209 */ /* 0x002fce0007810000 */
[----:B------:R-:W-:Y:S01]  /*11570*/  MUFU.EX2 R152, R152 ;  /* 0x0000009800987308 */ /* 0x000fe20000000800 */
[----:B------:R-:W1:Y:S07]  /*11580*/  SHFL.BFLY PT, R148, R197, 0x1, 0x1f ;  /* 0x0c201f00c5947f89 */ /* 0x000e6e00000e0000 */
[----:B------:R-:W-:Y:S08]  /*11590*/  MUFU.EX2 R153, R153 ;  /* 0x0000009900997308 */ /* 0x000ff00000000800 */
[----:B------:R-:W-:Y:S08]  /*115a0*/  MUFU.EX2 R156, R156 ;  /* 0x0000009c009c7308 */ /* 0x000ff00000000800 */
[----:B------:R-:W-:Y:S01]  /*115b0*/  MUFU.EX2 R157, R157 ;  /* 0x0000009d009d7308 */ /* 0x000fe20000000800 */
[----:B-1----:R-:W-:Y:S01]  /*115c0*/  FMNMX.FTZ R0, R197, R148, !PT ;  /* 0x00000094c5007209 */ /* 0x002fe20007810000 */
[----:B------:R-:W-:-:S03]  /*115d0*/  IMAD.U32 R197, RZ, RZ, UR37 ;  /* 0x00000025ffc57e24 */ /* 0x000fc6000f8e00ff */
[C---:B------:R-:W-:Y:S01]  /*115e0*/  FSETP.NEU.FTZ.AND P1, PT, R0.reuse, -INF , PT ;  /* 0xff8000000000780b */ /* 0x040fe20003f3d000 */
[----:B------:R-:W-:-:S02]  /*115f0*/  FFMA.FTZ R10, R0, R197, -8 ;  /* 0xc1000000000a7423 */ /* 0x000fc400000100c5 */
[----:B------:R-:W-:Y:S01]  /*11600*/  MUFU.EX2 R160, R160 ;  /* 0x000000a000a07308 */ /* 0x000fe20000000800 */
[----:B------:R-:W-:Y:S02]  /*11610*/  FSEL R197, R0, RZ, P1 ;  /* 0x000000ff00c57208 */ /* 0x000fe40000800000 */
[----:B------:R-:W-:-:S03]  /*11620*/  FSEL R10, R10, RZ, P1 ;  /* 0x000000ff0a0a7208 */ /* 0x000fc60000800000 */
[----:B------:R-:W-:Y:S02]  /*11630*/  FADD.FTZ R197, -R197, R12 ;  /* 0x0000000cc5c57221 */ /* 0x000fe40000010100 */
[----:B------:R-:W-:Y:S01]  /*11640*/  MUFU.EX2 R161, R161 ;  /* 0x000000a100a17308 */ /* 0x000fe20000000800 */
[----:B0-----:R-:W-:-:S01]  /*11650*/  FFMA.FTZ R196, R158, UR37, -R10 ;  /* 0x000000259ec47c23 */ /* 0x001fc2000801080a */
[--C-:B------:R-:W-:Y:S01]  /*11660*/  FFMA.FTZ R15, R15, UR37, -R10.reuse ;  /* 0x000000250f0f7c23 */ /* 0x100fe2000801080a */
[----:B------:R-:W-:Y:S01]  /*11670*/  FMUL.FTZ R158, R197, UR37 ;  /* 0x00000025c59e7c20 */ /* 0x000fe20008410000 */
[--C-:B------:R-:W-:Y:S01]  /*11680*/  FFMA.FTZ R148, R187, UR37, -R10.reuse ;  /* 0x00000025bb947c23 */ /* 0x100fe2000801080a */
[----:B------:R-:W-:-:S01]  /*11690*/  FFMA.FTZ R187, R190, UR37, -R10 ;  /* 0x00000025bebb7c23 */ /* 0x000fc2000801080a */
[--C-:B------:R-:W-:Y:S01]  /*116a0*/  FFMA.FTZ R190, R191, UR37, -R10.reuse ;  /* 0x00000025bfbe7c23 */ /* 0x100fe2000801080a */
[----:B------:R-:W-:-:S01]  /*116b0*/  FFMA.FTZ R191, R194, UR37, -R10 ;  /* 0x00000025c2bf7c23 */ /* 0x000fc2000801080a */
[----:B------:R-:W-:Y:S01]  /*116c0*/  MUFU.EX2 R15, R15 ;  /* 0x0000000f000f7308 */ /* 0x000fe20000000800 */
[----:B------:R-:W-:-:S01]  /*116d0*/  FFMA.FTZ R192, R195, UR37, -R10 ;  /* 0x00000025c3c07c23 */ /* 0x000fc2000801080a */
[----:B------:R-:W-:Y:S01]  /*116e0*/  FFMA.FTZ R194, R198, UR37, -R10 ;  /* 0x00000025c6c27c23 */ /* 0x000fe2000801080a */
[----:B--2---:R-:W-:-:S01]  /*116f0*/  FFMA.FTZ R198, R133, R7, R14 ;  /* 0x0000000785c67223 */ /* 0x004fc2000001000e */
[--C-:B------:R-:W-:Y:S01]  /*11700*/  FFMA.FTZ R195, R199, UR37, -R10.reuse ;  /* 0x00000025c7c37c23 */ /* 0x100fe2000801080a */
[----:B------:R-:W-:-:S01]  /*11710*/  FFMA.FTZ R170, R170, UR37, -R10 ;  /* 0x00000025aaaa7c23 */ /* 0x000fc2000801080a */
[----:B------:R-:W-:Y:S01]  /*11720*/  FFMA.FTZ R171, R171, UR37, -R10 ;  /* 0x00000025abab7c23 */ /* 0x000fe2000801080a */
[----:B------:R-:W-:-:S01]  /*11730*/  FADD.FTZ R197, R21, R198 ;  /* 0x000000c615c57221 */ /* 0x000fc20000010000 */
        /* <DEDUP_REMOVED lines=26> */
[--C-:B------:R-:W-:Y:S01]  /*118e0*/  FFMA.FTZ R151, R151, UR37, -R10.reuse ;  /* 0x0000002597977c23 */ /* 0x100fe2000801080a */
[----:B------:R-:W-:-:S01]  /*118f0*/  FFMA.FTZ R122, R122, UR37, -R10 ;  /* 0x000000257a7a7c23 */ /* 0x000fc2000801080a */
[--C-:B------:R-:W-:Y:S01]  /*11900*/  FFMA.FTZ R123, R123, UR37, -R10.reuse ;  /* 0x000000257b7b7c23 */ /* 0x100fe2000801080a */
[----:B------:R-:W-:-:S01]  /*11910*/  FFMA.FTZ R126, R126, UR37, -R10 ;  /* 0x000000257e7e7c23 */ /* 0x000fc2000801080a */
[----:B------:R-:W-:-:S02]  /*11920*/  FFMA.FTZ R134, R134, UR37, -R10 ;  /* 0x0000002586867c23 */ /* 0x000fc4000801080a */
[----:B------:R-:W1:Y:S01]  /*11930*/  MUFU.EX2 R191, R191 ;  /* 0x000000bf00bf7308 */ /* 0x000e620000000800 */
[----:B--2---:R-:W-:-:S07]  /*11940*/  FADD.FTZ R7, R187, R6 ;  /* 0x00000006bb077221 */ /* 0x004fce0000010000 */
[----:B------:R-:W2:Y:S01]  /*11950*/  MUFU.EX2 R192, R192 ;  /* 0x000000c000c07308 */ /* 0x000ea20000000800 */
[----:B0-----:R-:W-:-:S07]  /*11960*/  FADD.FTZ R6, R190, R7 ;  /* 0x00000007be067221 */ /* 0x001fce0000010000 */
[----:B------:R0:W-:Y:S01]  /*11970*/  MUFU.EX2 R12, R196 ;  /* 0x000000c4000c7308 */ /* 0x0001e20000000800 */
[----:B-1----:R-:W-:-:S07]  /*11980*/  FADD.FTZ R7, R191, R6 ;  /* 0x00000006bf077221 */ /* 0x002fce0000010000 */
[----:B------:R-:W1:Y:S01]  /*11990*/  MUFU.EX2 R194, R194 ;  /* 0x000000c200c27308 */ /* 0x000e620000000800 */
[----:B0-----:R-:W-:-:S01]  /*119a0*/  FADD.FTZ R196, R184, R197 ;  /* 0x000000c5b8c47221 */ /* 0x001fc20000010000 */
[----:B--2---:R-:W-:-:S03]  /*119b0*/  FADD.FTZ R7, R192, R7 ;  /* 0x00000007c0077221 */ /* 0x004fc60000010000 */
[----:B------:R-:W-:-:S03]  /*119c0*/  FADD.FTZ R197, R185, R196 ;  /* 0x000000c4b9c57221 */ /* 0x000fc60000010000 */
[----:B------:R-:W0:Y:S01]  /*119d0*/  MUFU.EX2 R195, R195 ;  /* 0x000000c300c37308 */ /* 0x000e220000000800 */
[----:B------:R-:W-:-:S04]  /*119e0*/  FADD.FTZ R196, R186, R197 ;  /* 0x000000c5bac47221 */ /* 0x000fc80000010000 */
[----:B------:R-:W-:-:S03]  /*119f0*/  FADD.FTZ R197, R189, R196 ;  /* 0x000000c4bdc57221 */ /* 0x000fc60000010000 */
[----:B------:R-:W2:Y:S01]  /*11a00*/  MUFU.EX2 R170, R170 ;  /* 0x000000aa00aa7308 */ /* 0x000ea20000000800 */
[----:B------:R-:W-:-:S01]  /*11a10*/  FADD.FTZ R6, R188, R197 ;  /* 0x000000c5bc067221 */ /* 0x000fc20000010000 */
[----:B-1----:R-:W-:-:S03]  /*11a20*/  FADD.FTZ R196, R194, R7 ;  /* 0x00000007c2c47221 */ /* 0x002fc60000010000 */
[----:B------:R-:W-:-:S03]  /*11a30*/  FADD.FTZ R7, R193, R6 ;  /* 0x00000006c1077221 */ /* 0x000fc60000010000 */
[----:B------:R-:W1:Y:S01]  /*11a40*/  MUFU.EX2 R171, R171 ;  /* 0x000000ab00ab7308 */ /* 0x000e620000000800 */
[----:B0-----:R-:W-:-:S01]  /*11a50*/  FADD.FTZ R197, R195, R196 ;  /* 0x000000c4c3c57221 */ /* 0x001fc20000010000 */
[----:B------:R-:W-:-:S04]  /*11a60*/  FADD.FTZ R6, R168, R7 ;  /* 0x00000007a8067221 */ /* 0x000fc80000010000 */
[----:B------:R-:W-:Y:S02]  /*11a70*/  FADD.FTZ R7, R169, R6 ;  /* 0x00000006a9077221 */ /* 0x000fe40000010000 */
[----:B------:R-:W0:Y:S01]  /*11a80*/  MUFU.EX2 R174, R174 ;  /* 0x000000ae00ae7308 */ /* 0x000e220000000800 */
[----:B--2---:R-:W-:-:S01]  /*11a90*/  FADD.FTZ R196, R170, R197 ;  /* 0x000000c5aac47221 */ /* 0x004fc20000010000 */
[----:B------:R-:W-:-:S04]  /*11aa0*/  FADD.FTZ R6, R172, R7 ;  /* 0x00000007ac067221 */ /* 0x000fc80000010000 */
[----:B------:R-:W-:Y:S02]  /*11ab0*/  FADD.FTZ R7, R173, R6 ;  /* 0x00000006ad077221 */ /* 0x000fe40000010000 */
[----:B------:R-:W2:Y:S01]  /*11ac0*/  MUFU.EX2 R175, R175 ;  /* 0x000000af00af7308 */ /* 0x000ea20000000800 */
[----:B-1----:R-:W-:-:S01]  /*11ad0*/  FADD.FTZ R197, R171, R196 ;  /* 0x000000c4abc57221 */ /* 0x002fc20000010000 */
[----:B------:R-:W-:-:S04]  /*11ae0*/  FADD.FTZ R6, R176, R7 ;  /* 0x00000007b0067221 */ /* 0x000fc80000010000 */
[----:B------:R-:W-:Y:S02]  /*11af0*/  FADD.FTZ R7, R177, R6 ;  /* 0x00000006b1077221 */ /* 0x000fe40000010000 */
        /* <DEDUP_REMOVED lines=17> */
[----:B--2---:R-:W-:-:S07]  /*11c10*/  FADD.FTZ R196, R182, R197 ;  /* 0x000000c5b6c47221 */ /* 0x004fce0000010000 */
[----:B------:R-:W2:Y:S01]  /*11c20*/  MUFU.EX2 R155, R155 ;  /* 0x0000009b009b7308 */ /* 0x000ea20000000800 */
[----:B-1----:R-:W-:-:S07]  /*11c30*/  FADD.FTZ R197, R183, R196 ;  /* 0x000000c4b7c57221 */ /* 0x002fce0000010000 */
[----:B------:R-:W1:Y:S01]  /*11c40*/  MUFU.EX2 R159, R159 ;  /* 0x0000009f009f7308 */ /* 0x000e620000000800 */
[----:B0-----:R-:W-:-:S07]  /*11c50*/  FADD.FTZ R196, R154, R197 ;  /* 0x000000c59ac47221 */ /* 0x001fce0000010000 */
[----:B------:R-:W0:Y:S01]  /*11c60*/  MUFU.EX2 R162, R162 ;  /* 0x000000a200a27308 */ /* 0x000e220000000800 */
[----:B--2---:R-:W-:-:S04]  /*11c70*/  FADD.FTZ R197, R155, R196 ;  /* 0x000000c49bc57221 */ /* 0x004fc80000010000 */
[----:B------:R-:W-:-:S03]  /*11c80*/  FADD.FTZ R196, R12, R197 ;  /* 0x000000c50cc47221 */ /* 0x000fc60000010000 */
        /* <DEDUP_REMOVED lines=18> */
[--C-:B------:R-:W-:Y:S01]  /*11db0*/  FFMA.FTZ R197, R127, UR37, -R10.reuse ;  /* 0x000000257fc57c23 */ /* 0x100fe2000801080a */
[----:B------:R-:W-:-:S05]  /*11dc0*/  FFMA.FTZ R127, R130, UR37, -R10 ;  /* 0x00000025827f7c23 */ /* 0x000fca000801080a */
        /* <DEDUP_REMOVED lines=57> */
[----:B-1----:R-:W-:-:S03]  /*12160*/  FADD.FTZ R7, R149, R6 ;  /* 0x0000000695077221 */ /* 0x002fc60000010000 */
[----:B0-----:R-:W-:Y:S01]  /*12170*/  FADD.FTZ R6, R199, R22 ;  /* 0x00000016c7067221 */ /* 0x001fe20000010000 */
[----:B------:R-:W-:Y:S06]  /*12180*/  @!P0 BRA `(.L_x_1188) ;  /* 0x0000000000048947 */ /* 0x000fec0003800000 */
[----:B------:R-:W-:Y:S01]  /*12190*/  BPT.TRAP 0x1 ;  /* 0x000000040000795c */ /* 0x000fe20000300000 */
.L_x_1188:
        /* <DEDUP_REMOVED lines=148> */
.L_x_1171:
[----:B------:R-:W-:Y:S06]  /*12ae0*/  BAR.ARV 0x8, 0x120 ;  /* 0x0204800000007b1d */ /* 0x000fec0000002000 */
[----:B------:R-:W-:Y:S05]  /*12af0*/  @!P0 BRA `(.L_x_1190) ;  /* 0x0000000000048947 */ /* 0x000fea0003800000 */
[----:B------:R-:W-:Y:S01]  /*12b00*/  BPT.TRAP 0x1 ;  /* 0x000000040000795c */ /* 0x000fe20000300000 */
.L_x_1190:
[----:B------:R-:W-:Y:S01]  /*12b10*/  ULEA UR9, UR52, UR41, 0x3 ;  /* 0x0000002934097291 */ /* 0x000fe2000f8e183f */
[----:B------:R-:W-:-:S05]  /*12b20*/  IMAD.U32 R4, RZ, RZ, UR45 ;  /* 0x0000002dff047e24 */ /* 0x000fca000f8e00ff */
[----:B------:R-:W-:-:S04]  /*12b30*/  SHF.L.U32 R4, R4, 0x1f, RZ ;  /* 0x0000001f04047819 */ /* 0x000fc800000006ff */
[----:B------:R0:W1:Y:S01]  /*12b40*/  SYNCS.PHASECHK.TRANS64.TRYWAIT P1, [UR9+0x33450], R4 ;  /* 0x03345004ff0075a7 */ /* 0x0000620008020149 */
[----:B------:R-:W-:Y:S05]  /*12b50*/  @!P0 BRA `(.L_x_1191) ;  /* 0x0000000000048947 */ /* 0x000fea0003800000 */
[----:B------:R-:W-:Y:S01]  /*12b60*/  BPT.TRAP 0x1 ;  /* 0x000000040000795c */ /* 0x000fe20000300000 */
.L_x_1191:
[----:B-1----:R-:W-:Y:S05]  /*12b70*/  @P1 BRA `(.L_x_1192) ;  /* 0x0000000000081947 */ /* 0x002fea0003800000 */
[----:B------:R-:W1:Y:S02]  /*12b80*/  SYNCS.PHASECHK.TRANS64.TRYWAIT P1, [UR9+0x33450], R4 ;  /* 0x03345004ff0075a7 */ /* 0x000e640008020149 */
[----:B-1----:R-:W-:Y:S05]  /*12b90*/  @!P1 BRA `(.L_x_1193) ;  /* 0x0000009400509947 */ /* 0x002fea0003800000 */
.L_x_1192:
[----:B------:R-:W-:Y:S01]  /*12ba0*/  UIADD3 UR41, UR41, 0x200, URZ ;  /* 0x0000020029297890 */ /* 0x000fe2000fffe03f */
[----:B------:R-:W-:Y:S01]  /*12bb0*/  WARPGROUP.ARRIVE ;  /* 0x00000000000079c5 */ /* 0x000fe20000000000 */
[----:B------:R-:W-:Y:S01]  /*12bc0*/  UMOV UR7, 0xc0000010 ;  /* 0xc000001000077882 */ /* 0x000fe20000000000 */
[----:B------:R-:W-:Y:S01]  /*12bd0*/  ULDC.64 UR10, c[0x0][0x9a0] ;  /* 0x00026800000a7ab9 */ /* 0x000fe20000000a00 */
[----:B------:R-:W-:Y:S01]  /*12be0*/  USHF.R.U32.HI UR41, URZ, 0x4, UR41 ;  /* 0x000000043f297899 */ /* 0x000fe20008011629 */
[----:B------:R-:W-:Y:S01]  /*12bf0*/  IMAD.MOV.U32 R8, RZ, RZ, 0x3f800000 ;  /* 0x3f800000ff087424 */ /* 0x000fe200078e00ff */
        /* <DEDUP_REMOVED lines=34> */
[----:B01----:R-:W-:-:S04]  /*12e20*/  IMAD.U32 R4, RZ, RZ, UR6 ;  /* 0x00000006ff047e24 */ /* 0x003fc8000f8e00ff */
[----:B------:R-:W-:-:S05]  /*12e30*/  IMAD.U32 R5, RZ, RZ, UR7 ;  /* 0x00000007ff057e24 */ /* 0x000fca000f8e00ff */
[----:B------:R0:W2:Y:S01]  /*12e40*/  @P1 LDG.E R8, desc[UR50][R4.64] ;  /* 0x0000003204081981 */ /* 0x0000a2000c1e1900 */
        /* <DEDUP_REMOVED lines=9> */
[----:B------:R-:W1:Y:S04]  /*12ee0*/  SHFL.BFLY PT, R10, R7, 0x2, 0x1f ;  /* 0x0c401f00070a7f89 */ /* 0x000e6800000e0000 */
[----:B------:R-:W3:Y:S01]  /*12ef0*/  SHFL.BFLY PT, R11, R6, 0x2, 0x1f ;  /* 0x0c401f00060b7f89 */ /* 0x000ee200000e0000 */
[----:B-1----:R-:W-:-:S01]  /*12f00*/  FADD.FTZ R10, R10, R7 ;  /* 0x000000070a0a7221 */ /* 0x002fc20000010000 */
[----:B---3--:R-:W-:-:S04]  /*12f10*/  FADD.FTZ R11, R11, R6 ;  /* 0x000000060b0b7221 */ /* 0x008fc80000010000 */
[----:B------:R-:W1:Y:S04]  /*12f20*/  SHFL.BFLY PT, R9, R10, 0x1, 0x1f ;  /* 0x0c201f000a097f89 */ /* 0x000e6800000e0000 */
[----:B0-----:R-:W0:Y:S01]  /*12f30*/  SHFL.BFLY PT, R4, R11, 0x1, 0x1f ;  /* 0x0c201f000b047f89 */ /* 0x001e2200000e0000 */
[----:B------:R-:W-:Y:S02]  /*12f40*/  IMAD.MOV.U32 R7, RZ, RZ, RZ ;  /* 0x000000ffff077224 */ /* 0x000fe400078e00ff */
[----:B-1----:R-:W-:Y:S01]  /*12f50*/  FADD.FTZ R12, R10, R9 ;  /* 0x000000090a0c7221 */ /* 0x002fe20000010000 */
[----:B0-----:R-:W-:-:S04]  /*12f60*/  FADD.FTZ R14, R11, R4 ;  /* 0x000000040b0e7221 */ /* 0x001fc80000010000 */
        /* <DEDUP_REMOVED lines=21> */
[----:B------:R-:W-:Y:S01]  /*130c0*/  @P2 FFMA.FTZ R5, R4, R3, R9 ;  /* 0x0000000304052223 */ /* 0x000fe20000010009 */
[----:B------:R-:W-:Y:S02]  /*130d0*/  IMAD.MOV.U32 R6, RZ, RZ, -0x800000 ;  /* 0xff800000ff067424 */ /* 0x000fe400078e00ff */
[----:B------:R-:W-:Y:S01]  /*130e0*/  @P3 FFMA.FTZ R6, R12, R0, R13 ;  /* 0x000000000c063223 */ /* 0x000fe2000001000d */
[-C--:B--2---:R-:W-:Y:S01]  /*130f0*/  FMUL.FTZ R7, R7, R8.reuse ;  /* 0x0000000807077220 */ /* 0x084fe20000410000 */
[----:B---3--:R-:W-:Y:S01]  /*13100*/  FMUL.FTZ R11, R11, R8 ;  /* 0x000000080b0b7220 */ /* 0x008fe20000410000 */
[----:B------:R-:W-:-:S02]  /*13110*/  WARPGROUP.DEPBAR.LE gsb0, 0x0 ;  /* 0x00008000000079c5 */ /* 0x000fc40000010000 */
[----:B------:R-:W-:Y:S05]  /*13120*/  @!P0 BRA `(.L_x_1194) ;  /* 0x0000000000048947 */ /* 0x000fea0003800000 */
[----:B------:R-:W-:Y:S01]  /*13130*/  BPT.TRAP 0x1 ;  /* 0x000000040000795c */ /* 0x000fe20000300000 */
.L_x_1194:
        /* <DEDUP_REMOVED lines=106> */
.L_x_1120:
[----:B------:R-:W0:Y:S01]  /*137e0*/  S2R R0, SR_CgaCtaId ;  /* 0x0000000000007919 */ /* 0x000e220000008800 */
[----:B------:R-:W-:Y:S01]  /*137f0*/  MOV R3, 0x400 ;  /* 0x0000040000037802 */ /* 0x000fe20000000f00 */
[----:B------:R-:W-:Y:S01]  /*13800*/  BSSY B0, `(.L_x_1195) ;  /* 0x00002eb000007945 */ /* 0x000fe20003800000 */
[----:B------:R-:W-:Y:S06]  /*13810*/  BAR.SYNC.DEFER_BLOCKING 0x5, 0x180 ;  /* 0x0146000000007b1d */ /* 0x000fec0000010000 */
[----:B------:R-:W1:Y:S01]  /*13820*/  S2R R104, SR_TID.X ;  /* 0x0000000000687919 */ /* 0x000e620000002100 */
[----:B0-----:R-:W-:-:S05]  /*13830*/  LEA R3, R0, R3, 0x18 ;  /* 0x0000000300037211 */ /* 0x001fca00078ec0ff */
[----:B------:R-:W0:Y:S01]  /*13840*/  LDS.128 R108, [R3+0x334d0] ;  /* 0x0334d000036c7984 */ /* 0x000e220000000c00 */
[----:B-1----:R-:W-:-:S05]  /*13850*/  VIADD R7, R104, 0xffffff80 ;  /* 0xffffff8068077836 */ /* 0x002fca0000000000 */
[----:B------:R-:W-:-:S04]  /*13860*/  SHF.R.S32.HI R8, RZ, 0x1f, R7 ;  /* 0x0000001fff087819 */ /* 0x000fc80000011407 */
[----:B------:R-:W-:-:S04]  /*13870*/  LEA.HI R4, R8, R7, RZ, 0x3 ;  /* 0x0000000708047211 */ /* 0x000fc800078f18ff */
[----:B------:R-:W-:Y:S02]  /*13880*/  LOP3.LUT R0, R4, 0x1ffffff8, RZ, 0xc0, !PT ;  /* 0x1ffffff804007812 */ /* 0x000fe400078ec0ff */
[----:B------:R-:W-:-:S03]  /*13890*/  SHF.R.S32.HI R4, RZ, 0x3, R4 ;  /* 0x00000003ff047819 */ /* 0x000fc60000011404 */
[----:B------:R-:W-:-:S04]  /*138a0*/  IMAD.IADD R0, R7, 0x1, -R0 ;  /* 0x0000000107007824 */ /* 0x000fc800078e0a00 */
[----:B------:R-:W-:Y:S01]  /*138b0*/  IMAD.SHL.U32 R0, R0, 0x8, RZ ;  /* 0x0000000800007824 */ /* 0x000fe200078e00ff */
[----:B0-----:R-:W-:Y:S02]  /*138c0*/  R2UR UR44, R110 ;  /* 0x000000006e2c72ca */ /* 0x001fe400000e0000 */
[----:B------:R-:W-:Y:S01]  /*138d0*/  R2UR UR48, R111 ;  /* 0x000000006f3072ca */ /* 0x000fe200000e0000 */
[----:B------:R-:W-:Y:S06]  /*138e0*/  BAR.ARV 0x4, 0x180 ;  /* 0x0106000000007b1d */ /* 0x000fec0000002000 */
[----:B------:R-:W-:Y:S08]  /*138f0*/  @P0 BRA `(.L_x_1196) ;  /* 0x0000002000a00947 */ /* 0x000ff00003800000 */
[----:B------:R-:W-:Y:S01]  /*13900*/  IMAD.SHL.U32 R9, R104, 0x4, RZ ;  /* 0x0000000468097824 */ /* 0x000fe200078e00ff */
[----:B------:R-:W-:-:S04]  /*13910*/  ULDC.64 UR4, c[0x4][0x38] ;  /* 0x01000e0000047ab9 */ /* 0x000fc80000000a00 */
[----:B------:R-:W-:-:S04]  /*13920*/  LOP3.LUT R9, R9, 0xc, RZ, 0xc0, !PT ;  /* 0x0000000c09097812 */ /* 0x000fc800078ec0ff */
[----:B------:R-:W-:-:S05]  /*13930*/  IADD3 R10, P0, R9, UR4, RZ ;  /* 0x00000004090a7c10 */ /* 0x000fca000ff1e0ff */
[----:B------:R-:W-:Y:S01]  /*13940*/  IMAD.X R11, RZ, RZ, UR5, P0 ;  /* 0x00000005ff0b7e24 */ /* 0x000fe200080e06ff */
[----:B------:R-:W0:Y:S01]  /*13950*/  S2R R18, SR_SWINHI ;  /* 0x0000000000127919 */ /* 0x000e220000002f00 */
[----:B------:R-:W-:Y:S01]  /*13960*/  F2FP.BF16.F32.PACK_AB R31, R94, R31 ;  /* 0x0000001f5e1f723e */ /* 0x000fe200000010ff */
[----:B------:R-:W-:Y:S02]  /*13970*/  ULDC.64 UR4, c[0x0][0xbd8] ;  /* 0x0002f60000047ab9 */ /* 0x000fe40000000a00 */
[----:B------:R1:W2:Y:S01]  /*13980*/  LDG.E.CONSTANT R9, desc[UR50][R10.64] ;  /* 0x000000320a097981 */ /* 0x0002a2000c1e9900 */
[----:B------:R-:W-:Y:S01]  /*13990*/  F2FP.BF16.F32.PACK_AB R30, R95, R30 ;  /* 0x0000001e5f1e723e */ /* 0x000fe200000010ff */
[----:B------:R-:W-:Y:S01]  /*139a0*/  UISETP.NE.U32.AND UP0, UPT, UR4, URZ, UPT ;  /* 0x0000003f0400728c */ /* 0x000fe2000bf05070 */
[----:B------:R-:W-:Y:S02]  /*139b0*/  F2FP.BF16.F32.PACK_AB R42, R71, R42 ;  /* 0x0000002a472a723e */ /* 0x000fe400000010ff */
[----:B------:R-:W-:Y:S01]  /*139c0*/  F2FP.BF16.F32.PACK_AB R39, R78, R39 ;  /* 0x000000274e27723e */ /* 0x000fe200000010ff */
[----:B------:R-:W-:Y:S01]  /*139d0*/  UISETP.NE.AND.EX UP0, UPT, UR5, URZ, UPT, UP0 ;  /* 0x0000003f0500728c */ /* 0x000fe2000bf05300 */
[----:B------:R-:W-:-:S02]  /*139e0*/  F2FP.BF16.F32.PACK_AB R64, R64, R73 ;  /* 0x000000494040723e */ /* 0x000fc400000010ff */
[----:B------:R-:W-:Y:S01]  /*139f0*/  F2FP.BF16.F32.PACK_AB R53, R60, R53 ;  /* 0x000000353c35723e */ /* 0x000fe200000010ff */
[----:B------:R-:W-:Y:S01]  /*13a00*/  ULDC.64 UR4, c[0x0][0xbd8] ;  /* 0x0002f60000047ab9 */ /* 0x000fe20000000a00 */
[----:B-1----:R-:W-:Y:S01]  /*13a10*/  LOP3.LUT P0, R10, R104, 0x3, RZ, 0xc0, !PT ;  /* 0x00000003680a7812 */ /* 0x002fe2000780c0ff */
[----:B------:R-:W-:Y:S01]  /*13a20*/  UIMAD.WIDE UR4, UR36, 0x4, UR4 ;  /* 0x00000004240478a5 */ /* 0x000fe2000f8e0204 */
[----:B------:R-:W-:Y:S02]  /*13a30*/  F2FP.BF16.F32.PACK_AB R52, R61, R52 ;  /* 0x000000343d34723e */ /* 0x000fe400000010ff */
[----:B------:R-:W-:Y:S02]  /*13a40*/  ISETP.EQ.OR P0, PT, R10, 0x3, !P0 ;  /* 0x000000030a00780c */ /* 0x000fe40004702670 */
[----:B------:R-:W-:Y:S02]  /*13a50*/  F2FP.BF16.F32.PACK_AB R15, R116, R15 ;  /* 0x0000000f740f723e */ /* 0x000fe400000010ff */
[----:B------:R-:W-:-:S02]  /*13a60*/  SEL R78, R31, R30, P0 ;  /* 0x0000001e1f4e7207 */ /* 0x000fc40000000000 */
[----:B------:R-:W-:Y:S02]  /*13a70*/  SEL R71, R30, R31, P0 ;  /* 0x0000001f1e477207 */ /* 0x000fe40000000000 */
[----:B------:R-:W-:Y:S02]  /*13a80*/  F2FP.BF16.F32.PACK_AB R14, R117, R14 ;  /* 0x0000000e750e723e */ /* 0x000fe400000010ff */
[----:B------:R-:W-:Y:S02]  /*13a90*/  F2FP.BF16.F32.PACK_AB R49, R68, R49 ;  /* 0x000000314431723e */ /* 0x000fe400000010ff */
[----:B------:R-:W-:Y:S02]  /*13aa0*/  F2FP.BF16.F32.PACK_AB R48, R69, R48 ;  /* 0x000000304530723e */ /* 0x000fe400000010ff */
[----:B------:R-:W-:Y:S02]  /*13ab0*/  MOV R10, R3 ;  /* 0x00000003000a7202 */ /* 0x000fe40000000f00 */
[----:B0-----:R-:W-:-:S02]  /*13ac0*/  MOV R11, R18 ;  /* 0x00000012000b7202 */ /* 0x001fc40000000f00 */
[----:B------:R-:W-:Y:S02]  /*13ad0*/  F2FP.BF16.F32.PACK_AB R45, R76, R45 ;  /* 0x0000002d4c2d723e */ /* 0x000fe400000010ff */
[----:B------:R-:W-:Y:S01]  /*13ae0*/  F2FP.BF16.F32.PACK_AB R44, R77, R44 ;  /* 0x0000002c4d2c723e */ /* 0x000fe200000010ff */
[----:B------:R-:W-:Y:S01]  /*13af0*/  IMAD.WIDE R30, R221, 0x2, R10 ;  /* 0x00000002dd1e7825 */ /* 0x000fe200078e020a */
[----:B------:R-:W-:Y:S02]  /*13b00*/  SEL R60, R53, R52, P0 ;  /* 0x00000034353c7207 */ /* 0x000fe40000000000 */
[----:B------:R-:W-:Y:S02]  /*13b10*/  SEL R68, R15, R14, P0 ;  /* 0x0000000e0f447207 */ /* 0x000fe40000000000 */
[----:B------:R-:W-:Y:S02]  /*13b20*/  IADD3 R73, P5, R30, 0x40, RZ ;  /* 0x000000401e497810 */ /* 0x000fe40007fbe0ff */
[----:B------:R-:W-:-:S02]  /*13b30*/  SEL R61, R14, R15, P0 ;  /* 0x0000000f0e3d7207 */ /* 0x000fc40000000000 */
[----:B------:R-:W-:Y:S02]  /*13b40*/  SEL R53, R52, R53, P0 ;  /* 0x0000003534357207 */ /* 0x000fe40000000000 */
[----:B------:R-:W-:Y:S02]  /*13b50*/  LOP3.LUT R14, R73, 0x380, RZ, 0xc0, !PT ;  /* 0x00000380490e7812 */ /* 0x000fe400078ec0ff */
[----:B------:R-:W-:Y:S02]  /*13b60*/  F2FP.BF16.F32.PACK_AB R41, R84, R41 ;  /* 0x000000295429723e */ /* 0x000fe400000010ff */
[----:B------:R-:W-:Y:S02]  /*13b70*/  F2FP.BF16.F32.PACK_AB R40, R85, R40 ;  /* 0x000000285528723e */ /* 0x000fe400000010ff */
[----:B------:R-:W-:Y:S02]  /*13b80*/  SEL R52, R49, R48, P0 ;  /* 0x0000003031347207 */ /* 0x000fe40000000000 */
[----:B------:R-:W-:-:S02]  /*13b90*/  SEL R49, R48, R49, P0 ;  /* 0x0000003130317207 */ /* 0x000fc40000000000 */
[----:B------:R-:W-:Y:S02]  /*13ba0*/  F2FP.BF16.F32.PACK_AB R37, R92, R37 ;  /* 0x000000255c25723e */ /* 0x000fe400000010ff */
[----:B------:R-:W-:Y:S02]  /*13bb0*/  F2FP.BF16.F32.PACK_AB R36, R93, R36 ;  /* 0x000000245d24723e */ /* 0x000fe400000010ff */
[----:B------:R-:W-:Y:S02]  /*13bc0*/  SEL R48, R45, R44, P0 ;  /* 0x0000002c2d307207 */ /* 0x000fe40000000000 */
[----:B------:R-:W-:Y:S02]  /*13bd0*/  F2FP.BF16.F32.PACK_AB R34, R87, R34 ;  /* 0x000000225722723e */ /* 0x000fe400000010ff */
[----:B------:R-:W-:Y:S02]  /*13be0*/  SEL R45, R44, R45, P0 ;  /* 0x0000002d2c2d7207 */ /* 0x000fe40000000000 */
[----:B------:R-:W-:-:S02]  /*13bf0*/  IADD3 R77, P6, R30, 0x60, RZ ;  /* 0x000000601e4d7810 */ /* 0x000fc40007fde0ff */
[----:B------:R-:W-:Y:S02]  /*13c00*/  SHF.R.U64 R14, R14, 0x3, RZ ;  /* 0x000000030e0e7819 */ /* 0x000fe400000012ff */
[----:B------:R-:W-:Y:S02]  /*13c10*/  SEL R44, R41, R40, P0 ;  /* 0x00000028292c7207 */ /* 0x000fe40000000000 */
[----:B------:R-:W-:Y:S02]  /*13c20*/  IADD3 R87, P2, R30, 0x4020, RZ ;  /* 0x000040201e577810 */ /* 0x000fe40007f5e0ff */
[----:B------:R-:W-:Y:S02]  /*13c30*/  F2FP.BF16.F32.PACK_AB R65, R56, R65 ;  /* 0x000000413841723e */ /* 0x000fe400000010ff */
[----:B------:R-:W-:Y:S02]  /*13c40*/  F2FP.BF16.F32.PACK_AB R13, R118, R13 ;  /* 0x0000000d760d723e */ /* 0x000fe400000010ff */
[----:B------:R-:W-:-:S02]  /*13c50*/  F2FP.BF16.F32.PACK_AB R12, R119, R12 ;  /* 0x0000000c770c723e */ /* 0x000fc400000010ff */
[----:B------:R-:W-:Y:S02]  /*13c60*/  SEL R41, R40, R41, P0 ;  /* 0x0000002928297207 */ /* 0x000fe40000000000 */
[----:B------:R-:W-:Y:S02]  /*13c70*/  SEL R40, R37, R36, P0 ;  /* 0x0000002425287207 */ /* 0x000fe40000000000 */
[----:B------:R-:W-:Y:S01]  /*13c80*/  SEL R51, R36, R37, P0 ;  /* 0x0000002524337207 */ /* 0x000fe20000000000 */
[----:B------:R-:W-:Y:S01]  /*13c90*/  IMAD.X R37, RZ, RZ, R31, P5 ;  /* 0x000000ffff257224 */ /* 0x000fe200028e061f */
[----:B------:R-:W-:Y:S02]  /*13ca0*/  IADD3 R69, P4, R30, 0x20, RZ ;  /* 0x000000201e457810 */ /* 0x000fe40007f9e0ff */
[----:B------:R-:W-:Y:S02]  /*13cb0*/  F2FP.BF16.F32.PACK_AB R54, R54, R57 ;  /* 0x000000393636723e */ /* 0x000fe400000010ff */
[----:B------:R-:W-:-:S02]  /*13cc0*/  F2FP.BF16.F32.PACK_AB R55, R55, R50 ;  /* 0x000000323737723e */ /* 0x000fc400000010ff */
[----:B------:R-:W-:Y:S02]  /*13cd0*/  F2FP.BF16.F32.PACK_AB R35, R86, R35 ;  /* 0x000000235623723e */ /* 0x000fe400000010ff */
[----:B------:R-:W-:Y:S02]  /*13ce0*/  LOP3.LUT R18, R77, 0x380, RZ, 0xc0, !PT ;  /* 0x000003804d127812 */ /* 0x000fe400078ec0ff */
[----:B------:R-:W-:Y:S02]  /*13cf0*/  LOP3.LUT R36, R14, R73, RZ, 0x3c, !PT ;  /* 0x000000490e247212 */ /* 0x000fe400078e3cff */
[----:B------:R-:W-:Y:S02]  /*13d00*/  LOP3.LUT R14, R87, 0x380, RZ, 0xc0, !PT ;  /* 0x00000380570e7812 */ /* 0x000fe400078ec0ff */
[----:B------:R-:W-:Y:S02]  /*13d10*/  F2FP.BF16.F32.PACK_AB R80, R80, R89 ;  /* 0x000000595050723e */ /* 0x000fe400000010ff */
[----:B------:R-:W-:-:S02]  /*13d20*/  F2FP.BF16.F32.PACK_AB R81, R72, R81 ;  /* 0x000000514851723e */ /* 0x000fc400000010ff */
[----:B------:R-:W-:Y:S02]  /*13d30*/  F2FP.BF16.F32.PACK_AB R47, R62, R47 ;  /* 0x0000002f3e2f723e */ /* 0x000fe400000010ff */
[----:B------:R-:W-:Y:S02]  /*13d40*/  F2FP.BF16.F32.PACK_AB R46, R63, R46 ;  /* 0x0000002e3f2e723e */ /* 0x000fe400000010ff */
[----:B------:R-:W-:Y:S02]  /*13d50*/  SEL R74, R64, R65, P0 ;  /* 0x00000041404a7207 */ /* 0x000fe40000000000 */
[----:B------:R-:W-:Y:S02]  /*13d60*/  SEL R84, R13, R12, P0 ;  /* 0x0000000c0d547207 */ /* 0x000fe40000000000 */
[----:B------:R-:W-:Y:S02]  /*13d70*/  SEL R85, R12, R13, P0 ;  /* 0x0000000d0c557207 */ /* 0x000fe40000000000 */
[----:B------:R-:W-:-:S02]  /*13d80*/  SEL R65, R65, R64, P0 ;  /* 0x0000004041417207 */ /* 0x000fc40000000000 */
[----:B------:R-:W-:Y:S02]  /*13d90*/  LOP3.LUT R12, R69, 0x380, RZ, 0xc0, !PT ;  /* 0x00000380450c7812 */ /* 0x000fe400078ec0ff */
[----:B------:R-:W-:Y:S02]  /*13da0*/  F2FP.BF16.F32.PACK_AB R43, R70, R43 ;  /* 0x0000002b462b723e */ /* 0x000fe400000010ff */
[----:B------:R-:W-:Y:S02]  /*13db0*/  F2FP.BF16.F32.PACK_AB R27, R102, R27 ;  /* 0x0000001b661b723e */ /* 0x000fe400000010ff */
[----:B------:R-:W-:Y:S02]  /*13dc0*/  F2FP.BF16.F32.PACK_AB R26, R103, R26 ;  /* 0x0000001a671a723e */ /* 0x000fe400000010ff */
[----:B------:R-:W-:Y:S02]  /*13dd0*/  SEL R64, R54, R55, P0 ;  /* 0x0000003736407207 */ /* 0x000fe40000000000 */
[----:B------:R-:W-:-:S02]  /*13de0*/  SEL R76, R35, R34, P0 ;  /* 0x00000022234c7207 */ /* 0x000fc40000000000 */
[----:B------:R-:W-:Y:S01]  /*13df0*/  SEL R67, R34, R35, P0 ;  /* 0x0000002322437207 */ /* 0x000fe20000000000 */
[----:B------:R-:W-:Y:S01]  /*13e00*/  IMAD.X R35, RZ, RZ, R31, P6 ;  /* 0x000000ffff237224 */ /* 0x000fe200030e061f */
[----:B------:R-:W-:Y:S02]  /*13e10*/  SHF.R.U64 R18, R18, 0x3, RZ ;  /* 0x0000000312127819 */ /* 0x000fe400000012ff */
[----:B------:R-:W-:Y:S02]  /*13e20*/  SEL R55, R55, R54, P0 ;  /* 0x0000003637377207 */ /* 0x000fe40000000000 */
[----:B------:R-:W-:Y:S02]  /*13e30*/  IADD3 R89, P3, R30, 0x4040, RZ ;  /* 0x000040401e597810 */ /* 0x000fe40007f7e0ff */
[----:B------:R-:W-:Y:S02]  /*13e40*/  SHF.R.U64 R14, R14, 0x3, RZ ;  /* 0x000000030e0e7819 */ /* 0x000fe400000012ff */
[----:B------:R-:W-:-:S02]  /*13e50*/  F2FP.BF16.F32.PACK_AB R38, R79, R38 ;  /* 0x000000264f26723e */ /* 0x000fc400000010ff */
[----:B------:R-:W-:Y:S02]  /*13e60*/  SEL R72, R80, R81, P0 ;  /* 0x0000005150487207 */ /* 0x000fe40000000000 */
[----:B------:R-:W-:Y:S02]  /*13e70*/  SEL R54, R47, R46, P0 ;  /* 0x0000002e2f367207 */ /* 0x000fe40000000000 */
[----:B------:R-:W-:Y:S02]  /*13e80*/  IADD3 R95, P6, R30, 0x8020, RZ ;  /* 0x000080201e5f7810 */ /* 0x000fe40007fde0ff */
[----:B------:R-:W-:Y:S02]  /*13e90*/  SEL R81, R81, R80, P0 ;  /* 0x0000005051517207 */ /* 0x000fe40000000000 */
[----:B------:R-:W-:Y:S01]  /*13ea0*/  SEL R47, R46, R47, P0 ;  /* 0x0000002f2e2f7207 */ /* 0x000fe20000000000 */
[----:B------:R-:W-:Y:S01]  /*13eb0*/  IMAD.X R19, RZ, RZ, R31, P6 ;  /* 0x000000ffff137224 */ /* 0x000fe200030e061f */
[----:B------:R-:W-:-:S02]  /*13ec0*/  SHF.R.U64 R12, R12, 0x3, RZ ;  /* 0x000000030c0c7819 */ /* 0x000fc400000012ff */
[----:B------:R-:W-:Y:S02]  /*13ed0*/  SEL R46, R43, R42, P0 ;  /* 0x0000002a2b2e7207 */ /* 0x000fe40000000000 */
[----:B------:R-:W-:Y:S02]  /*13ee0*/  SEL R80, R27, R26, P0 ;  /* 0x0000001a1b507207 */ /* 0x000fe40000000000 */
[----:B------:R-:W-:Y:S01]  /*13ef0*/  SEL R75, R26, R27, P0 ;  /* 0x0000001b1a4b7207 */ /* 0x000fe20000000000 */
[----:B------:R-:W-:Y:S01]  /*13f00*/  IMAD.X R27, RZ, RZ, R31, P2 ;  /* 0x000000ffff1b7224 */ /* 0x000fe200010e061f */
[----:B------:R-:W-:Y:S02]  /*13f10*/  IADD3 R83, P1, R30, 0x4000, RZ ;  /* 0x000040001e537810 */ /* 0x000fe40007f3e0ff */
[----:B------:R-:W-:Y:S02]  /*13f20*/  LOP3.LUT R34, R18, R77, RZ, 0x3c, !PT ;  /* 0x0000004d12227212 */ /* 0x000fe400078e3cff */
[----:B------:R-:W-:-:S02]  /*13f30*/  SEL R43, R42, R43, P0 ;  /* 0x0000002b2a2b7207 */ /* 0x000fc40000000000 */
[----:B------:R-:W-:Y:S02]  /*13f40*/  LOP3.LUT R18, R89, 0x380, RZ, 0xc0, !PT ;  /* 0x0000038059127812 */ /* 0x000fe400078ec0ff */
[----:B------:R-:W-:Y:S02]  /*13f50*/  LOP3.LUT R26, R14, R87, RZ, 0x3c, !PT ;  /* 0x000000570e1a7212 */ /* 0x000fe400078e3cff */
[----:B------:R-:W-:Y:S02]  /*13f60*/  SEL R42, R39, R38, P0 ;  /* 0x00000026272a7207 */ /* 0x000fe40000000000 */
[----:B------:R-:W-:Y:S01]  /*13f70*/  SEL R63, R38, R39, P0 ;  /* 0x00000027263f7207 */ /* 0x000fe20000000000 */
[----:B------:R-:W-:Y:S01]  /*13f80*/  IMAD.X R39, RZ, RZ, R31, P4 ;  /* 0x000000ffff277224 */ /* 0x000fe200020e061f */
[----:B------:R-:W-:Y:S02]  /*13f90*/  LOP3.LUT R14, R95, 0x380, RZ, 0xc0, !PT ;  /* 0x000003805f0e7812 */ /* 0x000fe400078ec0ff */
[----:B------:R-:W-:-:S02]  /*13fa0*/  LOP3.LUT R38, R12, R69, RZ, 0x3c, !PT ;  /* 0x000000450c267212 */ /* 0x000fc400078e3cff */
[----:B------:R-:W-:Y:S01]  /*13fb0*/  F2FP.BF16.F32.PACK_AB R28, R28, R29 ;  /* 0x0000001d1c1c723e */ /* 0x000fe200000010ff */
[----:B------:R-:W-:Y:S01]  /*13fc0*/  IMAD.X R29, RZ, RZ, R31, P3 ;  /* 0x000000ffff1d7224 */ /* 0x000fe200018e061f */
[----:B------:R-:W-:Y:S02]  /*13fd0*/  F2FP.BF16.F32.PACK_AB R21, R21, R24 ;  /* 0x000000181515723e */ /* 0x000fe400000010ff */
[----:B------:R-:W-:Y:S02]  /*13fe0*/  LOP3.LUT R12, R83, 0x380, RZ, 0xc0, !PT ;  /* 0x00000380530c7812 */ /* 0x000fe400078ec0ff */
[----:B------:R-:W-:Y:S02]  /*13ff0*/  F2FP.BF16.F32.PACK_AB R33, R100, R33 ;  /* 0x000000216421723e */ /* 0x000fe400000010ff */
[----:B------:R-:W-:Y:S02]  /*14000*/  F2FP.BF16.F32.PACK_AB R32, R101, R32 ;  /* 0x000000206520723e */ /* 0x000fe400000010ff */
[----:B------:R-:W-:-:S02]  /*14010*/  SHF.R.U64 R18, R18, 0x3, RZ ;  /* 0x0000000312127819 */ /* 0x000fc400000012ff */
[----:B------:R-:W-:Y:S02]  /*14020*/  SHF.R.U64 R14, R14, 0x3, RZ ;  /* 0x000000030e0e7819 */ /* 0x000fe400000012ff */
[----:B------:R-:W-:Y:S02]  /*14030*/  F2FP.BF16.F32.PACK_AB R25, R25, R106 ;  /* 0x0000006a1919723e */ /* 0x000fe400000010ff */
[----:B------:R-:W-:Y:S02]  /*14040*/  F2FP.BF16.F32.PACK_AB R20, R20, R107 ;  /* 0x0000006b1414723e */ /* 0x000fe400000010ff */
[----:B------:R-:W-:Y:S02]  /*14050*/  SEL R66, R28, R21, P0 ;  /* 0x000000151c427207 */ /* 0x000fe40000000000 */
[----:B------:R-:W-:Y:S02]  /*14060*/  SEL R59, R21, R28, P0 ;  /* 0x0000001c153b7207 */ /* 0x000fe40000000000 */
[----:B------:R-:W-:-:S02]  /*14070*/  IADD3 R91, P4, R30, 0x4060, RZ ;  /* 0x000040601e5b7810 */ /* 0x000fc40007f9e0ff */
[----:B------:R-:W-:Y:S02]  /*14080*/  SHF.R.U64 R12, R12, 0x3, RZ ;  /* 0x000000030c0c7819 */ /* 0x000fe400000012ff */
[----:B------:R-:W-:Y:S02]  /*14090*/  F2FP.BF16.F32.PACK_AB R134, R134, R135 ;  /* 0x000000878686723e */ /* 0x000fe400000010ff */
[----:B------:R-:W-:Y:S02]  /*140a0*/  F2FP.BF16.F32.PACK_AB R96, R96, R113 ;  /* 0x000000716060723e */ /* 0x000fe400000010ff */
[----:B------:R-:W-:Y:S02]  /*140b0*/  F2FP.BF16.F32.PACK_AB R133, R132, R133 ;  /* 0x000000858485723e */ /* 0x000fe400000010ff */
[----:B------:R-:W-:Y:S02]  /*140c0*/  F2FP.BF16.F32.PACK_AB R97, R88, R97 ;  /* 0x000000615861723e */ /* 0x000fe400000010ff */
[----:B------:R-:W-:-:S02]  /*140d0*/  SEL R62, R33, R32, P0 ;  /* 0x00000020213e7207 */ /* 0x000fc40000000000 */
[----:B------:R-:W-:Y:S01]  /*140e0*/  SEL R57, R32, R33, P0 ;  /* 0x0000002120397207 */ /* 0x000fe20000000000 */
[--C-:B------:R-:W-:Y:S01]  /*140f0*/  IMAD.X R33, RZ, RZ, R31.reuse, P1 ;  /* 0x000000ffff217224 */ /* 0x100fe200008e061f */
[----:B------:R-:W-:Y:S02]  /*14100*/  IADD3 R93, P5, R30, 0x8000, RZ ;  /* 0x000080001e5d7810 */ /* 0x000fe40007fbe0ff */
[----:B------:R-:W-:Y:S02]  /*14110*/  LOP3.LUT R28, R18, R89, RZ, 0x3c, !PT ;  /* 0x00000059121c7212 */ /* 0x000fe400078e3cff */
[----:B------:R-:W-:Y:S01]  /*14120*/  F2FP.BF16.F32.PACK_AB R130, R130, R131 ;  /* 0x000000838282723e */ /* 0x000fe200000010ff */
[----:B------:R-:W-:Y:S01]  /*14130*/  IMAD.X R21, RZ, RZ, R31, P5 ;  /* 0x000000ffff157224 */ /* 0x000fe200028e061f */
[----:B------:R-:W-:Y:S02]  /*14140*/  F2FP.BF16.F32.PACK_AB R129, R128, R129 ;  /* 0x000000818081723e */ /* 0x000fe400000010ff */
[----:B------:R-:W-:-:S02]  /*14150*/  LOP3.LUT R18, R14, R95, RZ, 0x3c, !PT ;  /* 0x0000005f0e127212 */ /* 0x000fc400078e3cff */
[----:B------:R-:W-:Y:S02]  /*14160*/  F2FP.BF16.F32.PACK_AB R126, R126, R127 ;  /* 0x0000007f7e7e723e */ /* 0x000fe400000010ff */
[----:B------:R-:W-:Y:S02]  /*14170*/  F2FP.BF16.F32.PACK_AB R125, R124, R125 ;  /* 0x0000007d7c7d723e */ /* 0x000fe400000010ff */
[----:B------:R-:W-:Y:S02]  /*14180*/  SEL R82, R25, R20, P0 ;  /* 0x0000001419527207 */ /* 0x000fe40000000000 */
[----:B------:R-:W-:Y:S01]  /*14190*/  SEL R79, R20, R25, P0 ;  /* 0x00000019144f7207 */ /* 0x000fe20000000000 */
[----:B------:R-:W-:Y:S01]  /*141a0*/  IMAD.X R25, RZ, RZ, R31, P4 ;  /* 0x000000ffff197224 */ /* 0x000fe200020e061f */
[----:B------:R-:W-:Y:S02]  /*141b0*/  IADD3 R86, P1, R30, 0x8040, RZ ;  /* 0x000080401e567810 */ /* 0x000fe40007f3e0ff */
[----:B------:R-:W-:-:S02]  /*141c0*/  F2FP.BF16.F32.PACK_AB R122, R122, R123 ;  /* 0x0000007b7a7a723e */ /* 0x000fc400000010ff */
[----:B------:R-:W-:Y:S01]  /*141d0*/  F2FP.BF16.F32.PACK_AB R121, R120, R121 ;  /* 0x000000797879723e */ /* 0x000fe200000010ff */
[----:B------:R-:W-:Y:S01]  /*141e0*/  IMAD.X R13, RZ, RZ, R31, P1 ;  /* 0x000000ffff0d7224 */ /* 0x000fe200008e061f */
[----:B------:R-:W-:Y:S02]  /*141f0*/  IADD3 R88, P2, R30, 0x8060, RZ ;  /* 0x000080601e587810 */ /* 0x000fe40007f5e0ff */
[----:B------:R-:W-:Y:S02]  /*14200*/  LOP3.LUT R20, R91, 0x380, RZ, 0xc0, !PT ;  /* 0x000003805b147812 */ /* 0x000fe400078ec0ff */
[----:B------:R-:W-:Y:S02]  /*14210*/  LOP3.LUT R32, R12, R83, RZ, 0x3c, !PT ;  /* 0x000000530c207212 */ /* 0x000fe400078e3cff */
[----:B------:R-:W-:Y:S02]  /*14220*/  SEL R22, R134, R133, P0 ;  /* 0x0000008586167207 */ /* 0x000fe40000000000 */
[----:B------:R-:W-:-:S02]  /*14230*/  SEL R70, R96, R97, P0 ;  /* 0x0000006160467207 */ /* 0x000fc40000000000 */
[----:B------:R-:W-:Y:S02]  /*14240*/  LOP3.LUT R12, R93, 0x380, RZ, 0xc0, !PT ;  /* 0x000003805d0c7812 */ /* 0x000fe400078ec0ff */
[----:B------:R-:W-:Y:S02]  /*14250*/  SEL R133, R133, R134, P0 ;  /* 0x0000008685857207 */ /* 0x000fe40000000000 */
[----:B------:R-:W-:Y:S02]  /*14260*/  SEL R50, R130, R129, P0 ;  /* 0x0000008182327207 */ /* 0x000fe40000000000 */
[----:B------:R-:W-:Y:S02]  /*14270*/  SEL R97, R97, R96, P0 ;  /* 0x0000006061617207 */ /* 0x000fe40000000000 */
[----:B------:R-:W-:Y:S02]  /*14280*/  MOV R89, R18 ;  /* 0x0000001200597202 */ /* 0x000fe40000000f00 */
[----:B------:R-:W-:-:S02]  /*14290*/  SEL R129, R129, R130, P0 ;  /* 0x0000008281817207 */ /* 0x000fc40000000000 */
[----:B------:R-:W-:Y:S02]  /*142a0*/  SEL R56, R126, R125, P0 ;  /* 0x0000007d7e387207 */ /* 0x000fe40000000000 */
[----:B------:R-:W-:Y:S02]  /*142b0*/  LOP3.LUT R69, R86, 0x380, RZ, 0xc0, !PT ;  /* 0x0000038056457812 */ /* 0x000fe400078ec0ff */
[----:B------:R-:W-:Y:S02]  /*142c0*/  SEL R125, R125, R126, P0 ;  /* 0x0000007e7d7d7207 */ /* 0x000fe40000000000 */
[----:B------:R-:W-:Y:S02]  /*142d0*/  SEL R58, R122, R121, P0 ;  /* 0x000000797a3a7207 */ /* 0x000fe40000000000 */
[----:B------:R-:W-:Y:S02]  /*142e0*/  SHF.R.U64 R20, R20, 0x3, RZ ;  /* 0x0000000314147819 */ /* 0x000fe400000012ff */
[----:B------:R-:W-:-:S02]  /*142f0*/  LOP3.LUT R73, R88, 0x380, RZ, 0xc0, !PT ;  /* 0x0000038058497812 */ /* 0x000fc400078ec0ff */
[----:B------:R-:W-:Y:S02]  /*14300*/  SEL R121, R121, R122, P0 ;  /* 0x0000007a79797207 */ /* 0x000fe40000000000 */
[----:B------:R-:W-:Y:S02]  /*14310*/  SHF.R.U64 R12, R12, 0x3, RZ ;  /* 0x000000030c0c7819 */ /* 0x000fe400000012ff */
[----:B------:R-:W-:Y:S02]  /*14320*/  SHF.R.U64 R69, R69, 0x3, RZ ;  /* 0x0000000345457819 */ /* 0x000fe400000012ff */
[----:B------:R-:W-:Y:S02]  /*14330*/  LOP3.LUT R24, R20, R91, RZ, 0x3c, !PT ;  /* 0x0000005b14187212 */ /* 0x000fe400078e3cff */
[----:B------:R-:W-:Y:S02]  /*14340*/  SHF.R.U64 R73, R73, 0x3, RZ ;  /* 0x0000000349497819 */ /* 0x000fe400000012ff */
[----:B------:R-:W-:-:S02]  /*14350*/  LOP3.LUT R20, R12, R93, RZ, 0x3c, !PT ;  /* 0x0000005d0c147212 */ /* 0x000fc400078e3cff */
[----:B------:R-:W-:Y:S02]  /*14360*/  LOP3.LUT R12, R69, R86, RZ, 0x3c, !PT ;  /* 0x00000056450c7212 */ /* 0x000fe400078e3cff */
[----:B------:R-:W-:Y:S02]  /*14370*/  LOP3.LUT R14, R73, R88, RZ, 0x3c, !PT ;  /* 0x00000058490e7212 */ /* 0x000fe400078e3cff */
[----:B------:R-:W-:Y:S02]  /*14380*/  MOV R90, R20 ;  /* 0x00000014005a7202 */ /* 0x000fe40000000f00 */
[----:B------:R-:W-:Y:S02]  /*14390*/  LOP3.LUT R15, R30, 0x380, RZ, 0xc0, !PT ;  /* 0x000003801e0f7812 */ /* 0x000fe400078ec0ff */
[----:B------:R-:W-:Y:S02]  /*143a0*/  MOV R88, R12 ;  /* 0x0000000c00587202 */ /* 0x000fe40000000f00 */
[----:B------:R-:W-:-:S02]  /*143b0*/  SHF.R.U64 R15, R15, 0x3, RZ ;  /* 0x000000030f0f7819 */ /* 0x000fc400000012ff */
[----:B------:R-:W-:Y:S02]  /*143c0*/  MOV R93, R26 ;  /* 0x0000001a005d7202 */ /* 0x000fe40000000f00 */
[----:B------:R-:W-:Y:S01]  /*143d0*/  LOP3.LUT R30, R15, R30, RZ, 0x3c, !PT ;  /* 0x0000001e0f1e7212 */ /* 0x000fe200078e3cff */
[----:B------:R-:W-:Y:S01]  /*143e0*/  IMAD.X R15, RZ, RZ, R31, P2 ;  /* 0x000000ffff0f7224 */ /* 0x000fe200010e061f */
[----:B------:R-:W-:Y:S01]  /*143f0*/  MOV R91, R24 ;  /* 0x00000018005b7202 */ /* 0x000fe20000000f00 */
[----:B--2---:R-:W-:Y:S01]  /*14400*/  SHFL.IDX PT, R22, R22, R9, 0x1c1f ;  /* 0x001c1f0916167589 */ /* 0x004fe200000e0000 */
[----:B------:R-:W-:Y:S02]  /*14410*/  LOP3.LUT R18, R9, 0x2, RZ, 0x3c, !PT ;  /* 0x0000000209127812 */ /* 0x000fe400078e3cff */
[----:B------:R-:W-:Y:S01]  /*14420*/  MOV R87, R14 ;  /* 0x0000000e00577202 */ /* 0x000fe20000000f00 */
[----:B------:R-:W-:Y:S01]  /*14430*/  SHFL.IDX PT, R70, R70, R9, 0x1c1f ;  /* 0x001c1f0946467589 */ /* 0x000fe200000e0000 */
[----:B------:R-:W-:-:S02]  /*14440*/  MOV R99, R30 ;  /* 0x0000001e00637202 */ /* 0x000fc40000000f00 */
[----:B------:R-:W-:Y:S01]  /*14450*/  MOV R98, R38 ;  /* 0x0000002600627202 */ /* 0x000fe20000000f00 */
[----:B------:R-:W0:Y:S01]  /*14460*/  SHFL.IDX PT, R133, R133, R18, 0x1c1f ;  /* 0x001c1f1285857589 */ /* 0x000e2200000e0000 */
[----:B------:R-:W-:Y:S02]  /*14470*/  MOV R92, R28 ;  /* 0x0000001c005c7202 */ /* 0x000fe40000000f00 */
[----:B------:R-:W-:Y:S01]  /*14480*/  MOV R96, R36 ;  /* 0x0000002400607202 */ /* 0x000fe20000000f00 */
[----:B------:R-:W1:Y:S01]  /*14490*/  SHFL.IDX PT, R97, R97, R18, 0x1c1f ;  /* 0x001c1f1261617589 */ /* 0x000e6200000e0000 */
[----:B------:R-:W-:Y:S02]  /*144a0*/  MOV R95, R34 ;  /* 0x00000022005f7202 */ /* 0x000fe40000000f00 */
[----:B------:R-:W-:Y:S01]  /*144b0*/  MOV R94, R32 ;  /* 0x00000020005e7202 */ /* 0x000fe20000000f00 */
[----:B------:R-:W-:Y:S01]  /*144c0*/  SHFL.IDX PT, R50, R50, R9, 0x1c1f ;  /* 0x001c1f0932327589 */ /* 0x000fe200000e0000 */
[----:B------:R-:W-:-:S03]  /*144d0*/  PLOP3.LUT P1, PT, PT, PT, UP0, 0x80, 0x0 ;  /* 0x000000000000781c */ /* 0x000fc60003f2f008 */
[----:B------:R-:W-:Y:S04]  /*144e0*/  SHFL.IDX PT, R72, R72, R9, 0x1c1f ;  /* 0x001c1f0948487589 */ /* 0x000fe800000e0000 */
[----:B------:R-:W2:Y:S04]  /*144f0*/  SHFL.IDX PT, R129, R129, R18, 0x1c1f ;  /* 0x001c1f1281817589 */ /* 0x000ea800000e0000 */
[----:B------:R-:W3:Y:S04]  /*14500*/  SHFL.IDX PT, R81, R81, R18, 0x1c1f ;  /* 0x001c1f1251517589 */ /* 0x000ee800000e0000 */
[----:B------:R-:W-:Y:S01]  /*14510*/  SHFL.IDX PT, R56, R56, R9, 0x1c1f ;  /* 0x001c1f0938387589 */ /* 0x000fe200000e0000 */
[----:B0-----:R-:W-:-:S02]  /*14520*/  SEL R12, R22, R133, P0 ;  /* 0x00000085160c7207 */ /* 0x001fc40000000000 */
[----:B------:R-:W-:Y:S01]  /*14530*/  SEL R14, R133, R22, P0 ;  /* 0x00000016850e7207 */ /* 0x000fe20000000000 */
[----:B------:R-:W-:Y:S01]  /*14540*/  SHFL.IDX PT, R74, R74, R9, 0x1c1f ;  /* 0x001c1f094a4a7589 */ /* 0x000fe200000e0000 */
[----:B-1----:R-:W-:Y:S02]  /*14550*/  SEL R13, R70, R97, P0 ;  /* 0x00000061460d7207 */ /* 0x002fe40000000000 */
[----:B------:R-:W-:Y:S01]  /*14560*/  SEL R15, R97, R70, P0 ;  /* 0x00000046610f7207 */ /* 0x000fe20000000000 */
[----:B------:R-:W0:Y:S04]  /*14570*/  SHFL.IDX PT, R125, R125, R18, 0x1c1f ;  /* 0x001c1f127d7d7589 */ /* 0x000e2800000e0000 */
[----:B------:R-:W1:Y:S04]  /*14580*/  SHFL.IDX PT, R65, R65, R18, 0x1c1f ;  /* 0x001c1f1241417589 */ /* 0x000e6800000e0000 */
[----:B------:R-:W-:Y:S01]  /*14590*/  SHFL.IDX PT, R58, R58, R9, 0x1c1f ;  /* 0x001c1f093a3a7589 */ /* 0x000fe200000e0000 */
[----:B--2---:R-:W-:-:S02]  /*145a0*/  SEL R24, R50, R129, P0 ;  /* 0x0000008132187207 */ /* 0x004fc40000000000 */
[----:B------:R-:W-:Y:S01]  /*145b0*/  SEL R26, R129, R50, P0 ;  /* 0x00000032811a7207 */ /* 0x000fe20000000000 */
[----:B------:R-:W-:Y:S01]  /*145c0*/  SHFL.IDX PT, R64, R64, R9, 0x1c1f ;  /* 0x001c1f0940407589 */ /* 0x000fe200000e0000 */
[----:B---3--:R-:W-:Y:S02]  /*145d0*/  SEL R25, R72, R81, P0 ;  /* 0x0000005148197207 */ /* 0x008fe40000000000 */
[----:B------:R-:W-:Y:S01]  /*145e0*/  SEL R27, R81, R72, P0 ;  /* 0x00000048511b7207 */ /* 0x000fe20000000000 */
        /* <DEDUP_REMOVED lines=8> */
[----:B------:R-:W-:Y:S04]  /*14670*/  SHFL.IDX PT, R46, R46, R9, 0x1c1f ;  /* 0x001c1f092e2e7589 */ /* 0x000fe800000e0000 */
[----:B------:R-:W0:Y:S04]  /*14680*/  SHFL.IDX PT, R53, R53, R18, 0x1c1f ;  /* 0x001c1f1235357589 */ /* 0x000e2800000e0000 */
[----:B------:R-:W1:Y:S01]  /*14690*/  SHFL.IDX PT, R47, R47, R18, 0x1c1f ;  /* 0x001c1f122f2f7589 */ /* 0x000e6200000e0000 */
[----:B--2---:R-:W-:-:S02]  /*146a0*/  SEL R32, R58, R121, P0 ;  /* 0x000000793a207207 */ /* 0x004fc40000000000 */
[----:B------:R-:W-:Y:S01]  /*146b0*/  SEL R34, R121, R58, P0 ;  /* 0x0000003a79227207 */ /* 0x000fe20000000000 */
[----:B------:R-:W-:Y:S01]  /*146c0*/  SHFL.IDX PT, R43, R43, R18, 0x1c1f ;  /* 0x001c1f122b2b7589 */ /* 0x000fe200000e0000 */
[----:B---3--:R-:W-:Y:S02]  /*146d0*/  SEL R33, R64, R55, P0 ;  /* 0x0000003740217207 */ /* 0x008fe40000000000 */
[----:B------:R-:W-:Y:S01]  /*146e0*/  SEL R35, R55, R64, P0 ;  /* 0x0000004037237207 */ /* 0x000fe20000000000 */
[----:B------:R-:W-:Y:S04]  /*146f0*/  SHFL.IDX PT, R52, R52, R9, 0x1c1f ;  /* 0x001c1f0934347589 */ /* 0x000fe800000e0000 */
[----:B------:R-:W-:Y:S04]  /*14700*/  SHFL.IDX PT, R69, R76, R9, 0x1c1f ;  /* 0x001c1f094c457589 */ /* 0x000fe800000e0000 */
[----:B------:R-:W2:Y:S01]  /*14710*/  SHFL.IDX PT, R49, R49, R18, 0x1c1f ;  /* 0x001c1f1231317589 */ /* 0x000ea200000e0000 */
[----:B------:R-:W-:Y:S01]  /*14720*/  BAR.SYNC.DEFER_BLOCKING 0x1, 0x100 ;  /* 0x0044000000007b1d */ /* 0x000fe20000010000 */
[----:B0-----:R-:W-:-:S02]  /*14730*/  SEL R36, R60, R53, P0 ;  /* 0x000000353c247207 */ /* 0x001fc40000000000 */
[----:B------:R-:W-:Y:S02]  /*14740*/  SEL R38, R53, R60, P0 ;  /* 0x0000003c35267207 */ /* 0x000fe40000000000 */
[----:B-1----:R-:W-:Y:S02]  /*14750*/  SEL R37, R54, R47, P0 ;  /* 0x0000002f36257207 */ /* 0x002fe40000000000 */
[----:B------:R-:W-:Y:S01]  /*14760*/  SEL R39, R47, R54, P0 ;  /* 0x000000362f277207 */ /* 0x000fe20000000000 */
[----:B------:R-:W-:Y:S04]  /*14770*/  SHFL.IDX PT, R48, R48, R9, 0x1c1f ;  /* 0x001c1f0930307589 */ /* 0x000fe800000e0000 */
[----:B------:R2:W-:Y:S04]  /*14780*/  SHFL.IDX PT, R21, R42, R9, 0x1c1f ;  /* 0x001c1f092a157589 */ /* 0x0005e800000e0000 */
[----:B------:R-:W-:Y:S04]  /*14790*/  SHFL.IDX PT, R73, R78, R9, 0x1c1f ;  /* 0x001c1f094e497589 */ /* 0x000fe800000e0000 */
[----:B------:R-:W-:Y:S01]  /*147a0*/  SHFL.IDX PT, R45, R45, R18, 0x1c1f ;  /* 0x001c1f122d2d7589 */ /* 0x000fe200000e0000 */
[----:B--2---:R-:W-:-:S03]  /*147b0*/  SEL R42, R49, R52, P0 ;  /* 0x00000034312a7207 */ /* 0x004fc60000000000 */
[----:B------:R-:W-:Y:S04]  /*147c0*/  SHFL.IDX PT, R76, R63, R18, 0x1c1f ;  /* 0x001c1f123f4c7589 */ /* 0x000fe800000e0000 */
[----:B------:R-:W-:Y:S04]  /*147d0*/  SHFL.IDX PT, R44, R44, R9, 0x1c1f ;  /* 0x001c1f092c2c7589 */ /* 0x000fe800000e0000 */
[----:B------:R-:W-:Y:S04]  /*147e0*/  SHFL.IDX PT, R77, R80, R9, 0x1c1f ;  /* 0x001c1f09504d7589 */ /* 0x000fe800000e0000 */
[----:B------:R0:W-:Y:S04]  /*147f0*/  SHFL.IDX PT, R19, R41, R18, 0x1c1f ;  /* 0x001c1f1229137589 */ /* 0x0001e800000e0000 */
[----:B------:R-:W-:Y:S04]  /*14800*/  SHFL.IDX PT, R78, R67, R18, 0x1c1f ;  /* 0x001c1f12434e7589 */ /* 0x000fe800000e0000 */
[----:B------:R1:W-:Y:S01]  /*14810*/  SHFL.IDX PT, R20, R40, R9, 0x1c1f ;  /* 0x001c1f0928147589 */ /* 0x0003e200000e0000 */
[----:B0-----:R-:W-:-:S03]  /*14820*/  SEL R41, R46, R43, P0 ;  /* 0x0000002b2e297207 */ /* 0x001fc60000000000 */
[----:B------:R-:W-:Y:S01]  /*14830*/  SHFL.IDX PT, R62, R62, R9, 0x1c1f ;  /* 0x001c1f093e3e7589 */ /* 0x000fe200000e0000 */
[----:B------:R-:W-:-:S03]  /*14840*/  SEL R43, R43, R46, P0 ;  /* 0x0000002e2b2b7207 */ /* 0x000fc60000000000 */
[----:B------:R-:W-:Y:S01]  /*14850*/  SHFL.IDX PT, R83, R82, R9, 0x1c1f ;  /* 0x001c1f0952537589 */ /* 0x000fe200000e0000 */
[----:B-1----:R-:W-:-:S03]  /*14860*/  SEL R40, R52, R49, P0 ;  /* 0x0000003134287207 */ /* 0x002fc60000000000 */
[----:B------:R-:W-:Y:S04]  /*14870*/  SHFL.IDX PT, R51, R51, R18, 0x1c1f ;  /* 0x001c1f1233337589 */ /* 0x000fe800000e0000 */
[----:B------:R-:W0:Y:S04]  /*14880*/  SHFL.IDX PT, R57, R57, R18, 0x1c1f ;  /* 0x001c1f1239397589 */ /* 0x000e2800000e0000 */
[----:B------:R-:W-:Y:S04]  /*14890*/  SHFL.IDX PT, R80, R71, R18, 0x1c1f ;  /* 0x001c1f1247507589 */ /* 0x000fe800000e0000 */
[----:B------:R-:W-:Y:S04]  /*148a0*/  SHFL.IDX PT, R66, R66, R9, 0x1c1f ;  /* 0x001c1f0942427589 */ /* 0x000fe800000e0000 */
[----:B------:R-:W-:Y:S04]  /*148b0*/  SHFL.IDX PT, R86, R84, R9, 0x1c1f ;  /* 0x001c1f0954567589 */ /* 0x000fe800000e0000 */
[----:B------:R-:W1:Y:S04]  /*148c0*/  SHFL.IDX PT, R59, R59, R18, 0x1c1f ;  /* 0x001c1f123b3b7589 */ /* 0x000e6800000e0000 */
[----:B------:R-:W2:Y:S04]  /*148d0*/  SHFL.IDX PT, R82, R75, R18, 0x1c1f ;  /* 0x001c1f124b527589 */ /* 0x000ea800000e0000 */
[----:B------:R-:W-:Y:S01]  /*148e0*/  SHFL.IDX PT, R68, R68, R9, 0x1c1f ;  /* 0x001c1f0944447589 */ /* 0x000fe200000e0000 */
[----:B0-----:R-:W-:-:S02]  /*148f0*/  SEL R60, R62, R57, P0 ;  /* 0x000000393e3c7207 */ /* 0x001fc40000000000 */
[----:B------:R-:W-:Y:S01]  /*14900*/  SEL R62, R57, R62, P0 ;  /* 0x0000003e393e7207 */ /* 0x000fe20000000000 */
[----:B------:R-:W0:Y:S04]  /*14910*/  SHFL.IDX PT, R84, R79, R18, 0x1c1f ;  /* 0x001c1f124f547589 */ /* 0x000e2800000e0000 */
[----:B------:R2:W-:Y:S04]  /*14920*/  SHFL.IDX PT, R9, R61, R18, 0x1c1f ;  /* 0x001c1f123d097589 */ /* 0x0005e800000e0000 */
[----:B------:R-:W3:Y:S04]  /*14930*/  SHFL.IDX PT, R85, R85, R18, 0x1c1f ;  /* 0x001c1f1255557589 */ /* 0x000ee800000e0000 */
[----:B------:R4:W-:Y:S01]  /*14940*/  STSM.16.M88.4 [R99], R12 ;  /* 0x0000000c63007844 */ /* 0x0009e20000000200 */
[----:B-1----:R-:W-:-:S02]  /*14950*/  SEL R64, R66, R59, P0 ;  /* 0x0000003b42407207 */ /* 0x002fc40000000000 */
[----:B------:R-:W-:Y:S01]  /*14960*/  SEL R66, R59, R66, P0 ;  /* 0x000000423b427207 */ /* 0x000fe20000000000 */
[----:B------:R1:W-:Y:S01]  /*14970*/  STSM.16.M88.4 [R98], R24 ;  /* 0x0000001862007844 */ /* 0x0003e20000000200 */
[----:B--2---:R-:W-:Y:S02]  /*14980*/  SEL R61, R77, R82, P0 ;  /* 0x000000524d3d7207 */ /* 0x004fe40000000000 */
[----:B------:R-:W-:Y:S01]  /*14990*/  SEL R63, R82, R77, P0 ;  /* 0x0000004d523f7207 */ /* 0x000fe20000000000 */
[----:B------:R2:W-:Y:S04]  /*149a0*/  STSM.16.M88.4 [R96], R28 ;  /* 0x0000001c60007844 */ /* 0x0005e80000000200 */
[----:B------:R3:W-:Y:S01]  /*149b0*/  STSM.16.M88.4 [R95], R32 ;  /* 0x000000205f007844 */ /* 0x0007e20000000200 */
[----:B0-----:R-:W-:-:S02]  /*149c0*/  SEL R65, R83, R84, P0 ;  /* 0x0000005453417207 */ /* 0x001fc40000000000 */
[----:B------:R-:W-:Y:S01]  /*149d0*/  SEL R67, R84, R83, P0 ;  /* 0x0000005354437207 */ /* 0x000fe20000000000 */
[----:B------:R-:W-:Y:S01]  /*149e0*/  STSM.16.M88.4 [R94], R36 ;  /* 0x000000245e007844 */ /* 0x000fe20000000200 */
[----:B----4-:R-:W-:Y:S02]  /*149f0*/  SEL R12, R48, R45, P0 ;  /* 0x0000002d300c7207 */ /* 0x010fe40000000000 */
[----:B------:R-:W-:Y:S01]  /*14a00*/  SEL R14, R45, R48, P0 ;  /* 0x000000302d0e7207 */ /* 0x000fe20000000000 */
[----:B------:R-:W-:Y:S01]  /*14a10*/  STSM.16.M88.4 [R93], R40 ;  /* 0x000000285d007844 */ /* 0x000fe20000000200 */
[----:B------:R-:W-:Y:S02]  /*14a20*/  SEL R13, R21, R76, P0 ;  /* 0x0000004c150d7207 */ /* 0x000fe40000000000 */
[----:B------:R-:W-:Y:S02]  /*14a30*/  SEL R15, R76, R21, P0 ;  /* 0x000000154c0f7207 */ /* 0x000fe40000000000 */
[----:B-1----:R-:W-:-:S02]  /*14a40*/  SEL R24, R44, R19, P0 ;  /* 0x000000132c187207 */ /* 0x002fc40000000000 */
[----:B------:R-:W-:Y:S01]  /*14a50*/  SEL R26, R19, R44, P0 ;  /* 0x0000002c131a7207 */ /* 0x000fe20000000000 */
[----:B------:R0:W-:Y:S01]  /*14a60*/  STSM.16.M88.4 [R92], R12 ;  /* 0x0000000c5c007844 */ /* 0x0001e20000000200 */
[----:B------:R-:W-:Y:S02]  /*14a70*/  SEL R25, R69, R78, P0 ;  /* 0x0000004e45197207 */ /* 0x000fe40000000000 */
[----:B------:R-:W-:Y:S02]  /*14a80*/  SEL R27, R78, R69, P0 ;  /* 0x000000454e1b7207 */ /* 0x000fe40000000000 */
[----:B--2---:R-:W-:Y:S02]  /*14a90*/  SEL R28, R20, R51, P0 ;  /* 0x00000033141c7207 */ /* 0x004fe40000000000 */
[----:B------:R-:W-:Y:S01]  /*14aa0*/  SEL R30, R51, R20, P0 ;  /* 0x00000014331e7207 */ /* 0x000fe20000000000 */
[----:B------:R1:W-:Y:S01]  /*14ab0*/  STSM.16.M88.4 [R91], R24 ;  /* 0x000000185b007844 */ /* 0x0003e20000000200 */
[----:B------:R-:W-:-:S02]  /*14ac0*/  SEL R29, R73, R80, P0 ;  /* 0x00000050491d7207 */ /* 0x000fc40000000000 */
[----:B------:R-:W-:Y:S02]  /*14ad0*/  SEL R31, R80, R73, P0 ;  /* 0x00000049501f7207 */ /* 0x000fe40000000000 */
[----:B---3--:R-:W-:Y:S02]  /*14ae0*/  SEL R33, R86, R85, P0 ;  /* 0x0000005556217207 */ /* 0x008fe40000000000 */
[----:B------:R-:W-:Y:S01]  /*14af0*/  SEL R35, R85, R86, P0 ;  /* 0x0000005655237207 */ /* 0x000fe20000000000 */
[----:B------:R1:W-:Y:S01]  /*14b00*/  STSM.16.M88.4 [R90], R28 ;  /* 0x0000001c5a007844 */ /* 0x0003e20000000200 */
[----:B------:R-:W-:Y:S01]  /*14b10*/  SEL R32, R68, R9, P0 ;  /* 0x0000000944207207 */ /* 0x000fe20000000000 */
[----:B0-----:R-:W-:Y:S01]  /*14b20*/  IMAD.U32 R12, RZ, RZ, UR4 ;  /* 0x00000004ff0c7e24 */ /* 0x001fe2000f8e00ff */
[----:B------:R-:W-:Y:S01]  /*14b30*/  SEL R34, R9, R68, P0 ;  /* 0x0000004409227207 */ /* 0x000fe20000000000 */
[----:B------:R1:W-:Y:S01]  /*14b40*/  STSM.16.M88.4 [R89], R60 ;  /* 0x0000003c59007844 */ /* 0x0003e20000000200 */
[----:B------:R-:W-:Y:S01]  /*14b50*/  IMAD.U32 R13, RZ, RZ, UR5 ;  /* 0x00000005ff0d7e24 */ /* 0x000fe2000f8e00ff */
[----:B------:R-:W-:-:S02]  /*14b60*/  ULDC.64 UR4, c[0x0][0xbe0] ;  /* 0x0002f80000047ab9 */ /* 0x000fc40000000a00 */
[----:B------:R1:W-:Y:S04]  /*14b70*/  STSM.16.M88.4 [R88], R64 ;  /* 0x0000004058007844 */ /* 0x0003e80000000200 */
[----:B------:R1:W-:Y:S01]  /*14b80*/  STSM.16.M88.4 [R87], R32 ;  /* 0x0000002057007844 */ /* 0x0003e20000000200 */
[----:B------:R-:W-:Y:S01]  /*14b90*/  UISETP.NE.U32.AND UP1, UPT, UR4, URZ, UPT ;  /* 0x0000003f0400728c */ /* 0x000fe2000bf25070 */
[----:B------:R-:W-:Y:S03]  /*14ba0*/  BAR.SYNC.DEFER_BLOCKING 0x1, 0x100 ;  /* 0x0044000000007b1d */ /* 0x000fe60000010000 */
[----:B------:R-:W-:-:S05]  /*14bb0*/  UISETP.NE.AND.EX UP1, UPT, UR5, URZ, UPT, UP1 ;  /* 0x0000003f0500728c */ /* 0x000fca000bf25310 */
[----:B------:R-:W0:Y:S01]  /*14bc0*/  LDC R20, c[0x0][0xa88] ;  /* 0x0002a200ff147b82 */ /* 0x000e220000000800 */
[----:B------:R-:W-:-:S05]  /*14bd0*/  PLOP3.LUT P0, PT, PT, PT, UP1, 0x80, 0x0 ;  /* 0x000000000000781c */ /* 0x000fca0003f0f018 */
[----:B------:R-:W-:Y:S02]  /*14be0*/  @UP1 ULDC.64 UR6, c[0x0][0xbe0] ;  /* 0x0002f80000061ab9 */ /* 0x000fe40000000a00 */
[----:B------:R-:W-:-:S06]  /*14bf0*/  @UP1 UIMAD.WIDE UR6, UR36, 0x4, UR6 ;  /* 0x00000004240618a5 */ /* 0x000fcc000f8e0206 */
[----:B------:R-:W-:Y:S02]  /*14c00*/  IMAD.U32 R14, RZ, RZ, UR6 ;  /* 0x00000006ff0e7e24 */ /* 0x000fe4000f8e00ff */
[----:B------:R-:W-:Y:S01]  /*14c10*/  IMAD.U32 R15, RZ, RZ, UR7 ;  /* 0x00000007ff0f7e24 */ /* 0x000fe2000f8e00ff */
[----:B------:R-:W2:Y:S01]  /*14c20*/  @P1 LDG.E R9, desc[UR50][R12.64] ;  /* 0x000000320c091981 */ /* 0x000ea2000c1e1900 */
[----:B------:R-:W-:-:S03]  /*14c30*/  UMOV UR4, URZ ;  /* 0x0000003f00047c82 */ /* 0x000fc60008000000 */
[----:B0-----:R1:W5:Y:S01]  /*14c40*/  @P0 LDG.E R20, desc[UR50][R14.64] ;  /* 0x000000320e140981 */ /* 0x001362000c1e1900 */
[----:B--2---:R-:W-:Y:S01]  /*14c50*/  @P1 R2UR UR4, R9 ;  /* 0x00000000090412ca */ /* 0x004fe200000e0000 */
[----:B-1----:R-:W-:-:S14]  /*14c60*/  @P0 BRA `(.L_x_1197) ;  /* 0x0000000000100947 */ /* 0x002fdc0003800000 */
[----:B------:R-:W-:Y:S05]  /*14c70*/  @!P1 BRA `(.L_x_1197) ;  /* 0x00000000000c9947 */ /* 0x000fea0003800000 */
[----:B------:R-:W2:Y:S04]  /*14c80*/  LDG.E R9, desc[UR50][R12.64] ;  /* 0x000000320c097981 */ /* 0x000ea8000c1e1900 */
[----:B-----5:R-:W2:Y:S02]  /*14c90*/  LDG.E R20, desc[UR50][R12.64+0x4] ;  /* 0x000004320c147981 */ /* 0x020ea4000c1e1900 */
[----:B--2---:R-:W-:-:S07]  /*14ca0*/  IMAD.IADD R20, R20, 0x1, -R9 ;  /* 0x0000000114147824 */ /* 0x004fce00078e0a09 */
.L_x_1197:
[----:B------:R-:W-:Y:S01]  /*14cb0*/  USHF.R.S32.HI UR9, URZ, 0x1f, UR42 ;  /* 0x0000001f3f097899 */ /* 0x000fe2000801142a */
[----:B------:R-:W-:Y:S01]  /*14cc0*/  IMAD R9, R4, 0x40, R0 ;  /* 0x0000004004097824 */ /* 0x000fe200078e0200 */
[----:B------:R-:W-:Y:S01]  /*14cd0*/  ULDC.64 UR10, c[0x0][0xb70] ;  /* 0x0002dc00000a7ab9 */ /* 0x000fe20000000a00 */
[----:B------:R-:W-:Y:S01]  /*14ce0*/  USHF.R.S32.HI UR5, URZ, 0x1f, UR4 ;  /* 0x0000001f3f057899 */ /* 0x000fe20008011404 */
[----:B------:R-:W-:Y:S01]  /*14cf0*/  LEA.HI R8, R8, R7, RZ, 0x7 ;  /* 0x0000000708087211 */ /* 0x000fe200078f38ff */
[----:B------:R-:W-:Y:S01]  /*14d00*/  UIMAD UR8, UR9, UR10, URZ ;  /* 0x0000000a090872a4 */ /* 0x000fe2000f8e023f */
[----:B------:R-:W-:Y:S01]  /*14d10*/  IMAD R15, R23, 0x80, R220 ;  /* 0x00000080170f7824 */ /* 0x000fe200078e02dc */
[----:B------:R-:W-:Y:S01]  /*14d20*/  USHF.R.S32.HI UR13, URZ, 0x1f, UR36 ;  /* 0x0000001f3f0d7899 */ /* 0x000fe20008011424 */
[----:B------:R-:W-:Y:S01]  /*14d30*/  IMAD.WIDE R10, R9, 0x2, R10 ;  /* 0x00000002090a7825 */ /* 0x000fe200078e020a */
[----:B------:R-:W-:Y:S01]  /*14d40*/  UIMAD.WIDE.U32 UR6, UR42, UR10, UR4 ;  /* 0x0000000a2a0672a5 */ /* 0x000fe2000f8e0004 */
[----:B------:R-:W-:Y:S01]  /*14d50*/  LOP3.LUT R12, R8, 0xffffff80, RZ, 0xc0, !PT ;  /* 0xffffff80080c7812 */ /* 0x000fe200078ec0ff */
[----:B------:R-:W-:Y:S01]  /*14d60*/  UIMAD UR8, UR42, UR11, UR8 ;  /* 0x0000000b2a0872a4 */ /* 0x000fe2000f8e0208 */
[----:B------:R-:W-:Y:S01]  /*14d70*/  SHF.R.S32.HI R8, RZ, 0x1f, R15 ;  /* 0x0000001fff087819 */ /* 0x000fe2000001140f */
[----:B------:R-:W-:Y:S01]  /*14d80*/  USEL UR13, UR13, URZ, !UP0 ;  /* 0x0000003f0d0d7287 */ /* 0x000fe2000c000000 */
[C---:B------:R-:W-:Y:S01]  /*14d90*/  IADD3 R37, P6, R10.reuse, 0x1000, RZ ;  /* 0x000010000a257810 */ /* 0x040fe20007fde0ff */
[----:B------:R-:W-:Y:S01]  /*14da0*/  ULDC.64 UR10, c[0x0][0xb78] ;  /* 0x0002de00000a7ab9 */ /* 0x000fe20000000a00 */
[----:B------:R-:W-:Y:S01]  /*14db0*/  UIADD3 UR7, UR7, UR8, URZ ;  /* 0x0000000807077290 */ /* 0x000fe2000fffe03f */
[C---:B------:R-:W-:Y:S01]  /*14dc0*/  IADD3 R25, P5, R10.reuse, 0x2000, RZ ;  /* 0x000020000a197810 */ /* 0x040fe20007fbe0ff */
[----:B------:R-:W-:Y:S01]  /*14dd0*/  USEL UR12, UR36, URZ, !UP0 ;  /* 0x0000003f240c7287 */ /* 0x000fe2000c000000 */
[C---:B------:R-:W-:Y:S01]  /*14de0*/  IADD3 R57, P3, R10.reuse, 0x4000, RZ ;  /* 0x000040000a397810 */ /* 0x040fe20007f7e0ff */
[----:B------:R-:W-:Y:S01]  /*14df0*/  UIMAD UR8, UR13, UR10, URZ ;  /* 0x0000000a0d0872a4 */ /* 0x000fe2000f8e023f */
[----:B------:R-:W-:Y:S01]  /*14e00*/  IADD3 R33, P2, R10, 0x6000, RZ ;  /* 0x000060000a217810 */ /* 0x000fe20007f5e0ff */
[----:B------:R-:W-:Y:S01]  /*14e10*/  UIMAD.WIDE.U32 UR6, UR12, UR10, UR6 ;  /* 0x0000000a0c0672a5 */ /* 0x000fe2000f8e0006 */
[----:B------:R-:W-:Y:S01]  /*14e20*/  LOP3.LUT R36, R37, 0x380, RZ, 0xc0, !PT ;  /* 0x0000038025247812 */ /* 0x000fe200078ec0ff */
[----:B------:R-:W-:Y:S01]  /*14e30*/  UIMAD UR8, UR12, UR11, UR8 ;  /* 0x0000000b0c0872a4 */ /* 0x000fe2000f8e0208 */
[----:B------:R-:W-:Y:S01]  /*14e40*/  LOP3.LUT R24, R25, 0x380, RZ, 0xc0, !PT ;  /* 0x0000038019187812 */ /* 0x000fe200078ec0ff */
[----:B------:R-:W-:Y:S01]  /*14e50*/  IMAD.IADD R12, R7, 0x1, -R12 ;  /* 0x00000001070c7824 */ /* 0x000fe200078e0a0c */
[----:B------:R-:W-:Y:S01]  /*14e60*/  LOP3.LUT R56, R57, 0x380, RZ, 0xc0, !PT ;  /* 0x0000038039387812 */ /* 0x000fe200078ec0ff */
[C---:B------:R-:W-:Y:S01]  /*14e70*/  VIADD R7, R15.reuse, 0x8 ;  /* 0x000000080f077836 */ /* 0x040fe20000000000 */
[----:B------:R-:W-:Y:S01]  /*14e80*/  IADD3 R9, P0, R15, UR6, RZ ;  /* 0x000000060f097c10 */ /* 0x000fe2000ff1e0ff */
[----:B------:R-:W-:Y:S01]  /*14e90*/  IMAD.U32 R13, RZ, RZ, UR8 ;  /* 0x00000008ff0d7e24 */ /* 0x000fe2000f8e00ff */
[----:B------:R-:W-:-:S02]  /*14ea0*/  LOP3.LUT R32, R33, 0x380, RZ, 0xc0, !PT ;  /* 0x0000038021207812 */ /* 0x000fc400078ec0ff */
[----:B------:R-:W-:Y:S02]  /*14eb0*/  SHF.R.U64 R36, R36, 0x3, RZ ;  /* 0x0000000324247819 */ /* 0x000fe400000012ff */
[----:B------:R-:W-:Y:S01]  /*14ec0*/  IADD3.X R8, R8, UR7, R13, P0, !PT ;  /* 0x0000000708087c10 */ /* 0x000fe200087fe40d */
[----:B------:R-:W-:Y:S01]  /*14ed0*/  ULDC.64 UR6, c[0x0][0xb40] ;  /* 0x0002d00000067ab9 */ /* 0x000fe20000000a00 */
[----:B------:R-:W-:Y:S02]  /*14ee0*/  SHF.R.U64 R24, R24, 0x3, RZ ;  /* 0x0000000318187819 */ /* 0x000fe400000012ff */
[C---:B------:R-:W-:Y:S02]  /*14ef0*/  LEA R18, P1, R9.reuse, UR6, 0x2 ;  /* 0x0000000609127c11 */ /* 0x040fe4000f8210ff */
[----:B------:R-:W-:Y:S02]  /*14f00*/  SHF.R.U64 R56, R56, 0x3, RZ ;  /* 0x0000000338387819 */ /* 0x000fe400000012ff */
[----:B------:R-:W-:Y:S01]  /*14f10*/  LEA.HI.X R19, R9, UR7, R8, 0x2, P1 ;  /* 0x0000000709137c11 */ /* 0x000fe200088f1408 */
[----:B------:R-:W-:Y:S01]  /*14f20*/  ULDC.64 UR6, c[0x0][0xaa0] ;  /* 0x0002a80000067ab9 */ /* 0x000fe20000000a00 */
[----:B------:R-:W-:-:S02]  /*14f30*/  IADD3 R9, P4, R10, 0x3000, RZ ;  /* 0x000030000a097810 */ /* 0x000fc40007f9e0ff */
[----:B------:R-:W-:Y:S02]  /*14f40*/  IADD3 R45, P1, R10, 0x5000, RZ ;  /* 0x000050000a2d7810 */ /* 0x000fe40007f3e0ff */
[----:B------:R-:W-:Y:S02]  /*14f50*/  LOP3.LUT R8, R9, 0x380, RZ, 0xc0, !PT ;  /* 0x0000038009087812 */ /* 0x000fe400078ec0ff */
[----:B------:R-:W-:Y:S02]  /*14f60*/  LOP3.LUT R44, R45, 0x380, RZ, 0xc0, !PT ;  /* 0x000003802d2c7812 */ /* 0x000fe400078ec0ff */
[----:B------:R-:W-:Y:S02]  /*14f70*/  SHF.R.U64 R8, R8, 0x3, RZ ;  /* 0x0000000308087819 */ /* 0x000fe400000012ff */
[----:B------:R-:W-:Y:S02]  /*14f80*/  SHF.R.U64 R32, R32, 0x3, RZ ;  /* 0x0000000320207819 */ /* 0x000fe400000012ff */
[----:B------:R-:W-:-:S02]  /*14f90*/  SHF.R.U64 R44, R44, 0x3, RZ ;  /* 0x000000032c2c7819 */ /* 0x000fc400000012ff */
[----:B------:R-:W-:Y:S02]  /*14fa0*/  LOP3.LUT P0, RZ, R12, 0x3, RZ, 0xc0, !PT ;  /* 0x000000030cff7812 */ /* 0x000fe4000780c0ff */
[----:B------:R-:W-:Y:S01]  /*14fb0*/  LOP3.LUT R36, R36, R37, RZ, 0x3c, !PT ;  /* 0x0000002524247212 */ /* 0x000fe200078e3cff */
[--C-:B------:R-:W-:Y:S01]  /*14fc0*/  IMAD.X R37, RZ, RZ, R11.reuse, P6 ;  /* 0x000000ffff257224 */ /* 0x100fe200030e060b */
        /* <DEDUP_REMOVED lines=10> */
[----:B------:R-:W-:-:S02]  /*15070*/  IADD3 R13, P6, R10, 0x7000, RZ ;  /* 0x000070000a0d7810 */ /* 0x000fc40007fde0ff */
[C---:B------:R-:W-:Y:S02]  /*15080*/  IADD3 R61, P5, R10.reuse, 0x8000, RZ ;  /* 0x000080000a3d7810 */ /* 0x040fe40007fbe0ff */
[C---:B------:R-:W-:Y:S02]  /*15090*/  IADD3 R53, P4, R10.reuse, 0x9000, RZ ;  /* 0x000090000a357810 */ /* 0x040fe40007f9e0ff */
[C---:B------:R-:W-:Y:S02]  /*150a0*/  IADD3 R41, P3, R10.reuse, 0xa000, RZ ;  /* 0x0000a0000a297810 */ /* 0x040fe40007f7e0ff */
[----:B------:R-:W-:Y:S02]  /*150b0*/  IADD3 R14, P2, R10, 0xb000, RZ ;  /* 0x0000b0000a0e7810 */ /* 0x000fe40007f5e0ff */
[-C--:B-----5:R-:W-:Y:S02]  /*150c0*/  ISETP.GE.OR P1, PT, R15, R20.reuse, P0 ;  /* 0x000000140f00720c */ /* 0x0a0fe40000726670 */
[----:B------:R-:W-:Y:S01]  /*150d0*/  ISETP.GE.OR P0, PT, R7, R20, P0 ;  /* 0x000000140700720c */ /* 0x000fe20000706670 */
[----:B------:R-:W-:Y:S01]  /*150e0*/  IMAD.X R29, RZ, RZ, R11, P2 ;  /* 0x000000ffff1d7224 */ /* 0x000fe200010e060b */
[----:B------:R-:W-:-:S02]  /*150f0*/  LOP3.LUT R12, R13, 0x380, RZ, 0xc0, !PT ;  /* 0x000003800d0c7812 */ /* 0x000fc400078ec0ff */
[----:B------:R-:W-:Y:S02]  /*15100*/  LOP3.LUT R60, R61, 0x380, RZ, 0xc0, !PT ;  /* 0x000003803d3c7812 */ /* 0x000fe400078ec0ff */
[----:B------:R-:W-:Y:S02]  /*15110*/  LOP3.LUT R52, R53, 0x380, RZ, 0xc0, !PT ;  /* 0x0000038035347812 */ /* 0x000fe400078ec0ff */
[----:B------:R-:W-:Y:S02]  /*15120*/  LOP3.LUT R40, R41, 0x380, RZ, 0xc0, !PT ;  /* 0x0000038029287812 */ /* 0x000fe400078ec0ff */
[----:B------:R-:W-:Y:S01]  /*15130*/  LOP3.LUT R49, R10, 0x380, RZ, 0xc0, !PT ;  /* 0x000003800a317812 */ /* 0x000fe200078ec0ff */
[----:B------:R-:W-:Y:S01]  /*15140*/  UIMAD UR5, UR5, UR6, URZ ;  /* 0x00000006050572a4 */ /* 0x000fe2000f8e023f */
[----:B------:R-:W-:Y:S01]  /*15150*/  LOP3.LUT R7, R14, 0x380, RZ, 0xc0, !PT ;  /* 0x000003800e077812 */ /* 0x000fe200078ec0ff */
[----:B------:R0:W-:Y:S01]  /*15160*/  @!P1 STG.E desc[UR50][R18.64], R5 ;  /* 0x0000000512009986 */ /* 0x0001e2000c101932 */
[----:B------:R-:W-:-:S02]  /*15170*/  SHF.R.U64 R12, R12, 0x3, RZ ;  /* 0x000000030c0c7819 */ /* 0x000fc400000012ff */
[----:B------:R-:W-:Y:S01]  /*15180*/  SHF.R.U64 R60, R60, 0x3, RZ ;  /* 0x000000033c3c7819 */ /* 0x000fe200000012ff */
[----:B------:R1:W-:Y:S01]  /*15190*/  @!P0 STG.E desc[UR50][R18.64+0x20], R6 ;  /* 0x0000200612008986 */ /* 0x0003e2000c101932 */
[----:B------:R-:W-:Y:S02]  /*151a0*/  SHF.R.U64 R52, R52, 0x3, RZ ;  /* 0x0000000334347819 */ /* 0x000fe400000012ff */
[----:B------:R-:W-:Y:S01]  /*151b0*/  SHF.R.U64 R40, R40, 0x3, RZ ;  /* 0x0000000328287819 */ /* 0x000fe200000012ff */
[----:B------:R-:W5:Y:S01]  /*151c0*/  LD.E.128 R36, desc[UR50][R36.64] ;  /* 0x0000003224247980 */ /* 0x000f62000c101d00 */
[----:B------:R-:W-:Y:S02]  /*151d0*/  SHF.R.U64 R49, R49, 0x3, RZ ;  /* 0x0000000331317819 */ /* 0x000fe400000012ff */
[----:B------:R-:W-:Y:S01]  /*151e0*/  SHF.R.U64 R7, R7, 0x3, RZ ;  /* 0x0000000307077819 */ /* 0x000fe200000012ff */
[----:B0-----:R-:W-:Y:S01]  /*151f0*/  IMAD.U32 R5, RZ, RZ, UR6 ;  /* 0x00000006ff057e24 */ /* 0x001fe2000f8e00ff */
        /* <DEDUP_REMOVED lines=9> */
[----:B------:R-:W-:Y:S01]  /*15290*/  IMAD.MOV.U32 R49, RZ, RZ, R11 ;  /* 0x000000ffff317224 */ /* 0x000fe200078e000b */
[----:B------:R-:W-:Y:S01]  /*152a0*/  LOP3.LUT R28, R7, R14, RZ, 0x3c, !PT ;  /* 0x0000000e071c7212 */ /* 0x000fe200078e3cff */
[--C-:B-1----:R-:W-:Y:S01]  /*152b0*/  IMAD.MOV.U32 R6, RZ, RZ, R0.reuse ;  /* 0x000000ffff067224 */ /* 0x102fe200078e0000 */
[----:B------:R-:W-:Y:S01]  /*152c0*/  SHF.R.S32.HI R7, RZ, 0x1f, R0 ;  /* 0x0000001fff077819 */ /* 0x000fe20000011400 */
[----:B------:R-:W5:Y:S01]  /*152d0*/  LD.E.128 R24, desc[UR50][R24.64] ;  /* 0x0000003218187980 */ /* 0x000f62000c101d00 */
[----:B------:R-:W-:-:S03]  /*152e0*/  UIMAD UR5, UR4, UR7, UR5 ;  /* 0x00000007040572a4 */ /* 0x000fc6000f8e0205 */
[----:B------:R-:W5:Y:S01]  /*152f0*/  LD.E.128 R48, desc[UR50][R48.64] ;  /* 0x0000003230307980 */ /* 0x000f62000c101d00 */
[----:B------:R-:W-:Y:S01]  /*15300*/  IMAD.WIDE.U32 R6, R5, UR4, R6 ;  /* 0x0000000405067c25 */ /* 0x000fe2000f8e0006 */
[----:B------:R-:W-:Y:S02]  /*15310*/  ULDC.64 UR6, c[0x0][0xae0] ;  /* 0x0002b80000067ab9 */ /* 0x000fe40000000a00 */
        /* <DEDUP_REMOVED lines=9> */
[----:B------:R-:W-:Y:S01]  /*153b0*/  UIMAD UR4, UR9, UR6, URZ ;  /* 0x00000006090472a4 */ /* 0x000fe2000f8e023f */
[----:B------:R-:W-:Y:S01]  /*153c0*/  @!PT LDS RZ, [RZ] ;  /* 0x00000000fffff984 */ /* 0x000fe20000000800 */
[----:B------:R-:W-:Y:S01]  /*153d0*/  @!PT LDS RZ, [RZ] ;  /* 0x00000000fffff984 */ /* 0x000fe20000000800 */
[----:B------:R-:W-:Y:S01]  /*153e0*/  @!PT LDS RZ, [RZ] ;  /* 0x00000000fffff984 */ /* 0x000fe20000000800 */
[----:B------:R-:W-:Y:S01]  /*153f0*/  @!PT LDS RZ, [RZ] ;  /* 0x00000000fffff984 */ /* 0x000fe20000000800 */
[----:B------:R0:W-:Y:S06]  /*15400*/  MEMBAR.ALL.CTA ;  /* 0x0000000000007992 */ /* 0x0001ec0000008000 */
[----:B0-----:R-:W0:Y:S01]  /*15410*/  FENCE.VIEW.ASYNC.S ;  /* 0x00000000000073c6 */ /* 0x001e220000000000 */
[----:B------:R-:W-:-:S02]  /*15420*/  VIADD R7, R7, UR5 ;  /* 0x0000000507077c36 */ /* 0x000fc40008000000 */
[----:B------:R-:W-:Y:S01]  /*15430*/  IMAD.U32 R19, RZ, RZ, UR6 ;  /* 0x00000006ff137e24 */ /* 0x000fe2000f8e00ff */
[----:B------:R-:W-:Y:S01]  /*15440*/  UIMAD UR4, UR42, UR7, UR4 ;  /* 0x000000072a0472a4 */ /* 0x000fe2000f8e0204 */
[----:B------:R-:W-:Y:S02]  /*15450*/  IMAD R20, R23, -0x80, R20 ;  /* 0xffffff8017147824 */ /* 0x000fe400078e0214 */
[C---:B------:R-:W-:Y:S01]  /*15460*/  VIADD R5, R4.reuse, 0x20 ;  /* 0x0000002004057836 */ /* 0x040fe20000000000 */
[----:B------:R-:W-:Y:S01]  /*15470*/  ULDC.64 UR6, c[0x0][0xae8] ;  /* 0x0002ba0000067ab9 */ /* 0x000fe20000000a00 */
[----:B------:R-:W-:Y:S01]  /*15480*/  IMAD.WIDE.U32 R6, R19, UR42, R6 ;  /* 0x0000002a13067c25 */ /* 0x000fe2000f8e0006 */
[CC--:B------:R-:W-:Y:S02]  /*15490*/  ISETP.GE.AND P3, PT, R4.reuse, R20.reuse, PT ;  /* 0x000000140400720c */ /* 0x0c0fe40003f66270 */
[----:B------:R-:W-:Y:S01]  /*154a0*/  ISETP.GE.AND P0, PT, R5, R20, PT ;  /* 0x000000140500720c */ /* 0x000fe20003f06270 */
[----:B------:R-:W-:-:S02]  /*154b0*/  VIADD R5, R4, 0x40 ;  /* 0x0000004004057836 */ /* 0x000fc40000000000 */
[----:B------:R-:W-:Y:S01]  /*154c0*/  VIADD R7, R7, UR4 ;  /* 0x0000000407077c36 */ /* 0x000fe20008000000 */
[----:B------:R-:W-:Y:S01]  /*154d0*/  UIMAD UR4, UR13, UR6, URZ ;  /* 0x000000060d0472a4 */ /* 0x000fe2000f8e023f */
[----:B------:R-:W-:Y:S02]  /*154e0*/  VIADD R18, R4, 0x60 ;  /* 0x0000006004127836 */ /* 0x000fe40000000000 */
[----:B------:R-:W-:Y:S01]  /*154f0*/  VIADD R3, R3, 0x33420 ;  /* 0x0003342003037836 */ /* 0x000fe20000000000 */
[-C--:B------:R-:W-:Y:S01]  /*15500*/  ISETP.GE.AND P1, PT, R5, R20.reuse, PT ;  /* 0x000000140500720c */ /* 0x080fe20003f26270 */
[----:B------:R-:W-:Y:S01]  /*15510*/  IMAD.U32 R19, RZ, RZ, UR6 ;  /* 0x00000006ff137e24 */ /* 0x000fe2000f8e00ff */
[----:B------:R-:W-:Y:S01]  /*15520*/  SHF.R.S32.HI R5, RZ, 0x1f, R4 ;  /* 0x0000001fff057819 */ /* 0x000fe20000011404 */
[----:B------:R-:W-:Y:S01]  /*15530*/  UIMAD UR4, UR12, UR7, UR4 ;  /* 0x000000070c0472a4 */ /* 0x000fe2000f8e0204 */
[----:B------:R-:W-:Y:S01]  /*15540*/  ISETP.GE.AND P2, PT, R18, R20, PT ;  /* 0x000000141200720c */ /* 0x000fe20003f46270 */
[----:B------:R-:W-:Y:S01]  /*15550*/  IMAD.WIDE.U32 R18, R19, UR12, R6 ;  /* 0x0000000c13127c25 */ /* 0x000fe2000f8e0006 */
[----:B------:R-:W-:Y:S01]  /*15560*/  PRMT R3, RZ, 0x654, R3 ;  /* 0x00000654ff037816 */ /* 0x000fe20000000003 */
[----:B------:R-:W-:Y:S02]  /*15570*/  BSSY B1, `(.L_x_1198) ;  /* 0x0000018000017945 */ /* 0x000fe40003800000 */
[----:B------:R-:W-:Y:S01]  /*15580*/  IMAD.WIDE R6, R23, 0x80, R4 ;  /* 0x0000008017067825 */ /* 0x000fe200078e0204 */
[----:B0-----:R0:W-:Y:S03]  /*15590*/  SYNCS.ARRIVE.TRANS64.RED.A1T0 RZ, [R3+URZ], RZ ;  /* 0x000000ff03ff79a7 */ /* 0x0011e6000810043f */
[----:B------:R-:W-:Y:S01]  /*155a0*/  VIADD R23, R19, UR4 ;  /* 0x0000000413177c36 */ /* 0x000fe20008000000 */
[----:B------:R-:W-:Y:S06]  /*155b0*/  @P3 BRA `(.L_x_1199) ;  /* 0x00000000004c3947 */ /* 0x000fec0003800000 */
[C---:B------:R-:W-:Y:S01]  /*155c0*/  VIADD R4, R0.reuse, 0x40 ;  /* 0x0000004000047836 */ /* 0x040fe20000000000 */
[----:B------:R-:W-:Y:S01]  /*155d0*/  ULDC UR4, c[0x0][0xa8c] ;  /* 0x0002a30000047ab9 */ /* 0x000fe20000000800 */
[----:B------:R-:W-:Y:S01]  /*155e0*/  ULDC.64 UR6, c[0x0][0xad8] ;  /* 0x0002b60000067ab9 */ /* 0x000fe20000000a00 */
[C---:B------:R-:W-:Y:S01]  /*155f0*/  VIADD R20, R0.reuse, 0x80 ;  /* 0x0000008000147836 */ /* 0x040fe20000000000 */
[----:B------:R-:W-:Y:S01]  /*15600*/  ISETP.GE.AND P3, PT, R0, UR4, PT ;  /* 0x0000000400007c0c */ /* 0x000fe2000bf66270 */
[----:B0-----:R-:W-:Y:S01]  /*15610*/  IMAD R3, R7, UR6, RZ ;  /* 0x0000000607037c24 */ /* 0x001fe2000f8e02ff */
        /* <DEDUP_REMOVED lines=13> */
.L_x_1199:
[----:B------:R-:W-:Y:S05]  /*156f0*/  BSYNC B1 ;  /* 0x0000000000017941 */ /* 0x000fea0003800000 */
.L_x_1198:
[----:B------:R-:W-:Y:S04]  /*15700*/  BSSY B1, `(.L_x_1200) ;  /* 0x0000017000017945 */ /* 0x000fe80003800000 */
[----:B------:R-:W-:Y:S05]  /*15710*/  @P0 BRA `(.L_x_1201) ;  /* 0x0000000000540947 */ /* 0x000fea0003800000 */
[----:B0-----:R-:W-:Y:S01]  /*15720*/  IADD3 R3, P0, R6, 0x20, RZ ;  /* 0x0000002006037810 */ /* 0x001fe20007f1e0ff */
[C---:B------:R-:W-:Y:S01]  /*15730*/  VIADD R5, R0.reuse, 0x40 ;  /* 0x0000004000057836 */ /* 0x040fe20000000000 */
[----:B------:R-:W-:Y:S01]  /*15740*/  ULDC UR4, c[0x0][0xa8c] ;  /* 0x0002a30000047ab9 */ /* 0x000fe20000000800 */
[----:B------:R-:W-:Y:S01]  /*15750*/  ULDC.64 UR6, c[0x0][0xad8] ;  /* 0x0002b60000067ab9 */ /* 0x000fe20000000a00 */
[C---:B-1----:R-:W-:Y:S01]  /*15760*/  VIADD R21, R0.reuse, 0x80 ;  /* 0x0000008000157836 */ /* 0x042fe20000000000 */
[----:B------:R-:W-:Y:S01]  /*15770*/  ISETP.GE.AND P3, PT, R0, UR4, PT ;  /* 0x0000000400007c0c */ /* 0x000fe2000bf66270 */
[----:B------:R-:W-:Y:S01]  /*15780*/  IMAD.X R4, RZ, RZ, R7, P0 ;  /* 0x000000ffff047224 */ /* 0x000fe200000e0607 */
[----:B------:R-:W-:Y:S01]  /*15790*/  ISETP.GE.AND P4, PT, R5, UR4, PT ;  /* 0x0000000405007c0c */ /* 0x000fe2000bf86270 */
[----:B------:R-:W-:Y:S01]  /*157a0*/  IMAD.MOV.U32 R5, RZ, RZ, R23 ;  /* 0x000000ffff057224 */ /* 0x000fe200078e0017 */
[----:B------:R-:W-:Y:S01]  /*157b0*/  ISETP.GE.AND P5, PT, R21, UR4, PT ;  /* 0x0000000415007c0c */ /* 0x000fe2000bfa6270 */
[----:B------:R-:W-:-:S02]  /*157c0*/  IMAD R20, R4, UR6, RZ ;  /* 0x0000000604147c24 */ /* 0x000fc4000f8e02ff */
[----:B------:R-:W-:-:S04]  /*157d0*/  IMAD.MOV.U32 R4, RZ, RZ, R18 ;  /* 0x000000ffff047224 */ /* 0x000fc800078e0012 */
[----:B------:R-:W-:-:S04]  /*157e0*/  IMAD.WIDE.U32 R4, R3, UR6, R4 ;  /* 0x0000000603047c25 */ /* 0x000fc8000f8e0004 */
[----:B------:R-:W-:Y:S01]  /*157f0*/  IMAD R3, R3, UR7, R20 ;  /* 0x0000000703037c24 */ /* 0x000fe2000f8e0214 */
[----:B------:R-:W-:Y:S02]  /*15800*/  ULDC.64 UR6, c[0x0][0xa80] ;  /* 0x0002a00000067ab9 */ /* 0x000fe40000000a00 */
[----:B------:R-:W-:Y:S01]  /*15810*/  LEA R20, P0, R4, UR6, 0x1 ;  /* 0x0000000604147c11 */ /* 0x000fe2000f8008ff */
[----:B------:R-:W-:-:S05]  /*15820*/  IMAD.IADD R3, R5, 0x1, R3 ;  /* 0x0000000105037824 */ /* 0x000fca00078e0203 */
[----:B------:R-:W-:-:S05]  /*15830*/  LEA.HI.X R21, R4, UR7, R3, 0x1, P0 ;  /* 0x0000000704157c11 */ /* 0x000fca00080f0c03 */
[----:B-----5:R2:W-:Y:S04]  /*15840*/  @!P3 STG.E.128 desc[UR50][R20.64], R36 ;  /* 0x000000241400b986 */ /* 0x0205e8000c101d32 */
[----:B------:R2:W-:Y:S04]  /*15850*/  @!P4 STG.E.128 desc[UR50][R20.64+0x80], R44 ;  /* 0x0000802c1400c986 */ /* 0x0005e8000c101d32 */
[----:B------:R2:W-:Y:S02]  /*15860*/  @!P5 STG.E.128 desc[UR50][R20.64+0x100], R52 ;  /* 0x000100341400d986 */ /* 0x0005e4000c101d32 */
.L_x_1201:
[----:B------:R-:W-:Y:S05]  /*15870*/  BSYNC B1 ;  /* 0x0000000000017941 */ /* 0x000fea0003800000 */
.L_x_1200:
[----:B------:R-:W-:Y:S04]  /*15880*/  BSSY B1, `(.L_x_1202) ;  /* 0x0000017000017945 */ /* 0x000fe80003800000 */
[----:B------:R-:W-:Y:S05]  /*15890*/  @P1 BRA `(.L_x_1203) ;  /* 0x0000000000541947 */ /* 0x000fea0003800000 */
[----:B0-----:R-:W-:Y:S01]  /*158a0*/  IADD3 R3, P0, R6, 0x40, RZ ;  /* 0x0000004006037810 */ /* 0x001fe20007f1e0ff */
[C---:B------:R-:W-:Y:S01]  /*158b0*/  VIADD R5, R0.reuse, 0x40 ;  /* 0x0000004000057836 */ /* 0x040fe20000000000 */
[----:B------:R-:W-:Y:S01]  /*158c0*/  ULDC UR4, c[0x0][0xa8c] ;  /* 0x0002a30000047ab9 */ /* 0x000fe20000000800 */
[----:B------:R-:W-:Y:S01]  /*158d0*/  ULDC.64 UR6, c[0x0][0xad8] ;  /* 0x0002b60000067ab9 */ /* 0x000fe20000000a00 */
[C---:B-12---:R-:W-:Y:S01]  /*158e0*/  VIADD R21, R0.reuse, 0x80 ;  /* 0x0000008000157836 */ /* 0x046fe20000000000 */
        /* <DEDUP_REMOVED lines=16> */
.L_x_1203:
[----:B------:R-:W-:Y:S05]  /*159f0*/  BSYNC B1 ;  /* 0x0000000000017941 */ /* 0x000fea0003800000 */
.L_x_1202:
[----:B------:R-:W-:Y:S05]  /*15a00*/  @P2 BRA `(.L_x_1204) ;  /* 0x0000000c00282947 */ /* 0x000fea0003800000 */
[----:B0-----:R-:W-:Y:S01]  /*15a10*/  IADD3 R3, P0, R6, 0x60, RZ ;  /* 0x0000006006037810 */ /* 0x001fe20007f1e0ff */
[----:B------:R-:W-:Y:S01]  /*15a20*/  ULDC.64 UR4, c[0x0][0xad8] ;  /* 0x0002b60000047ab9 */ /* 0x000fe20000000a00 */
[----:B------:R-:W-:Y:S01]  /*15a30*/  IMAD.MOV.U32 R4, RZ, RZ, R18 ;  /* 0x000000ffff047224 */ /* 0x000fe200078e0012 */
[----:B------:R-:W-:Y:S01]  /*15a40*/  ULDC.64 UR6, c[0x0][0xa80] ;  /* 0x0002a00000067ab9 */ /* 0x000fe20000000a00 */
[----:B------:R-:W-:Y:S02]  /*15a50*/  IMAD.MOV.U32 R5, RZ, RZ, R23 ;  /* 0x000000ffff057224 */ /* 0x000fe400078e0017 */
[----:B------:R-:W-:Y:S02]  /*15a60*/  IMAD.X R6, RZ, RZ, R7, P0 ;  /* 0x000000ffff067224 */ /* 0x000fe400000e0607 */
[----:B------:R-:W-:Y:S02]  /*15a70*/  VIADD R7, R0, 0x40 ;  /* 0x0000004000077836 */ /* 0x000fe40000000000 */
[----:B------:R-:W-:-:S02]  /*15a80*/  IMAD R6, R6, UR4, RZ ;  /* 0x0000000406067c24 */ /* 0x000fc4000f8e02ff */
[C---:B------:R-:W-:Y:S01]  /*15a90*/  IMAD.WIDE.U32 R4, R3.reuse, UR4, R4 ;  /* 0x0000000403047c25 */ /* 0x040fe2000f8e0004 */
[----:B------:R-:W-:Y:S02]  /*15aa0*/  ULDC UR4, c[0x0][0xa8c] ;  /* 0x0002a30000047ab9 */ /* 0x000fe40000000800 */
[C---:B------:R-:W-:Y:S01]  /*15ab0*/  ISETP.GE.AND P1, PT, R0.reuse, UR4, PT ;  /* 0x0000000400007c0c */ /* 0x040fe2000bf26270 */
[----:B------:R-:W-:Y:S01]  /*15ac0*/  IMAD R3, R3, UR5, R6 ;  /* 0x0000000503037c24 */ /* 0x000fe2000f8e0206 */
[----:B------:R-:W-:Y:S01]  /*15ad0*/  ISETP.GE.AND P2, PT, R7, UR4, PT ;  /* 0x0000000407007c0c */ /* 0x000fe2000bf46270 */
        /* <DEDUP_REMOVED lines=10> */
.L_x_1196:
        /* <DEDUP_REMOVED lines=20> */
[----:B------:R-:W-:Y:S01]  /*15cc0*/  USHF.R.S32.HI UR6, URZ, 0x1f, UR42 ;  /* 0x0000001f3f067899 */ /* 0x000fe2000801142a */
[----:B------:R-:W-:Y:S01]  /*15cd0*/  ISETP.GT.AND P0, PT, R7, 0x7f, PT ;  /* 0x0000007f0700780c */ /* 0x000fe20003f04270 */
[----:B------:R-:W-:-:S12]  /*15ce0*/  @P2 BRA `(.L_x_1205) ;  /* 0x0000000000102947 */ /* 0x000fd80003800000 */
[----:B------:R-:W-:Y:S05]  /*15cf0*/  @!P1 BRA `(.L_x_1205) ;  /* 0x00000000000c9947 */ /* 0x000fea0003800000 */
[----:B------:R-:W2:Y:S04]  /*15d00*/  LDG.E R7, desc[UR50][R8.64] ;  /* 0x0000003208077981 */ /* 0x000ea8000c1e1900 */
[----:B-----5:R-:W2:Y:S02]  /*15d10*/  LDG.E R12, desc[UR50][R8.64+0x4] ;  /* 0x00000432080c7981 */ /* 0x020ea4000c1e1900 */
[----:B--2---:R-:W-:-:S07]  /*15d20*/  IMAD.IADD R12, R12, 0x1, -R7 ;  /* 0x000000010c0c7824 */ /* 0x004fce00078e0a07 */
.L_x_1205:
[----:B------:R-:W-:Y:S01]  /*15d30*/  USHF.R.S32.HI UR4, URZ, 0x1f, UR36 ;  /* 0x0000001f3f047899 */ /* 0x000fe20008011424 */
[----:B------:R-:W-:Y:S01]  /*15d40*/  BSSY B1, `(.L_x_1206) ;  /* 0x000001d000017945 */ /* 0x000fe20003800000 */
[----:B------:R-:W-:Y:S01]  /*15d50*/  USEL UR8, UR36, URZ, !UP0 ;  /* 0x0000003f24087287 */ /* 0x000fe2000c000000 */
[----:B-1----:R-:W-:Y:S01]  /*15d60*/  SHF.R.S32.HI R11, RZ, 0x1f, R0 ;  /* 0x0000001fff0b7819 */ /* 0x002fe20000011400 */
[----:B------:R-:W-:Y:S01]  /*15d70*/  USEL UR7, UR4, URZ, !UP0 ;  /* 0x0000003f04077287 */ /* 0x000fe2000c000000 */
[----:B-----5:R-:W-:Y:S01]  /*15d80*/  SHF.R.S32.HI R10, RZ, 0x1f, R3 ;  /* 0x0000001fff0a7819 */ /* 0x020fe20000011403 */
[----:B------:R-:W-:Y:S10]  /*15d90*/  @P0 BRA `(.L_x_1207) ;  /* 0x00000000005c0947 */ /* 0x000ff40003800000 */
[----:B------:R-:W-:-:S04]  /*15da0*/  IMAD R6, R23, 0x80, R104 ;  /* 0x0000008017067824 */ /* 0x000fc800078e0268 */
        /* <DEDUP_REMOVED lines=22> */
.L_x_1207:
[----:B------:R-:W-:Y:S05]  /*15f10*/  BSYNC B1 ;  /* 0x0000000000017941 */ /* 0x000fea0003800000 */
.L_x_1206:
[----:B------:R-:W-:Y:S01]  /*15f20*/  ULDC.64 UR4, c[0x0][0xaa0] ;  /* 0x0002a80000047ab9 */ /* 0x000fe20000000a00 */
[----:B------:R-:W-:Y:S01]  /*15f30*/  IMAD.MOV.U32 R6, RZ, RZ, R0 ;  /* 0x000000ffff067224 */ /* 0x000fe200078e0000 */
[----:B------:R-:W-:Y:S01]  /*15f40*/  ULDC.64 UR10, c[0x0][0xae0] ;  /* 0x0002b800000a7ab9 */ /* 0x000fe20000000a00 */
[----:B0-----:R-:W-:Y:S01]  /*15f50*/  IMAD.MOV.U32 R7, RZ, RZ, R11 ;  /* 0x000000ffff077224 */ /* 0x001fe200078e000b */
[----:B------:R-:W-:Y:S01]  /*15f60*/  BSSY B1, `(.L_x_1208) ;  /* 0x000002e000017945 */ /* 0x000fe20003800000 */
[----:B------:R-:W-:Y:S02]  /*15f70*/  IMAD R8, R10, UR4, RZ ;  /* 0x000000040a087c24 */ /* 0x000fe4000f8e02ff */
[----:B------:R-:W-:Y:S01]  /*15f80*/  IMAD.WIDE.U32 R6, R3, UR4, R6 ;  /* 0x0000000403067c25 */ /* 0x000fe2000f8e0006 */
[----:B------:R-:W-:-:S03]  /*15f90*/  UIMAD UR4, UR6, UR10, URZ ;  /* 0x0000000a060472a4 */ /* 0x000fc6000f8e023f */
[----:B------:R-:W-:Y:S01]  /*15fa0*/  IMAD R3, R3, UR5, R8 ;  /* 0x0000000503037c24 */ /* 0x000fe2000f8e0208 */
[----:B------:R-:W-:Y:S01]  /*15fb0*/  UIMAD UR4, UR42, UR11, UR4 ;  /* 0x0000000b2a0472a4 */ /* 0x000fe2000f8e0204 */
[----:B------:R-:W-:Y:S02]  /*15fc0*/  IMAD.U32 R5, RZ, RZ, UR10 ;  /* 0x0000000aff057e24 */ /* 0x000fe4000f8e00ff */
[----:B------:R-:W-:Y:S01]  /*15fd0*/  IMAD.IADD R7, R7, 0x1, R3 ;  /* 0x0000000107077824 */ /* 0x000fe200078e0203 */
[----:B------:R-:W-:Y:S01]  /*15fe0*/  ULDC.64 UR10, c[0x0][0xae8] ;  /* 0x0002ba00000a7ab9 */ /* 0x000fe20000000a00 */
[----:B------:R-:W-:Y:S02]  /*15ff0*/  IMAD R3, R23, -0x80, R12 ;  /* 0xffffff8017037824 */ /* 0x000fe400078e020c */
[----:B------:R-:W-:Y:S01]  /*16000*/  IMAD.WIDE.U32 R6, R5, UR42, R6 ;  /* 0x0000002a05067c25 */ /* 0x000fe2000f8e0006 */
[----:B------:R-:W-:Y:S02]  /*16010*/  SHF.R.S32.HI R5, RZ, 0x1f, R4 ;  /* 0x0000001fff057819 */ /* 0x000fe40000011404 */
[C---:B------:R-:W-:Y:S01]  /*16020*/  ISETP.GE.AND P3, PT, R4.reuse, R3, PT ;  /* 0x000000030400720c */ /* 0x040fe20003f66270 */
[----:B------:R-:W-:Y:S01]  /*16030*/  VIADD R7, R7, UR4 ;  /* 0x0000000407077c36 */ /* 0x000fe20008000000 */
[----:B------:R-:W-:Y:S01]  /*16040*/  UIMAD UR4, UR7, UR10, URZ ;  /* 0x0000000a070472a4 */ /* 0x000fe2000f8e023f */
[----:B------:R-:W-:-:S02]  /*16050*/  VIADD R8, R4, 0x20 ;  /* 0x0000002004087836 */ /* 0x000fc40000000000 */
[----:B------:R-:W-:Y:S01]  /*16060*/  IMAD.U32 R9, RZ, RZ, UR10 ;  /* 0x0000000aff097e24 */ /* 0x000fe2000f8e00ff */
[----:B------:R-:W-:Y:S01]  /*16070*/  UIMAD UR4, UR8, UR11, UR4 ;  /* 0x0000000b080472a4 */ /* 0x000fe2000f8e0204 */
[----:B------:R-:W-:Y:S01]  /*16080*/  VIADD R10, R4, 0x40 ;  /* 0x00000040040a7836 */ /* 0x000fe20000000000 */
[----:B------:R-:W-:Y:S01]  /*16090*/  ISETP.GE.AND P2, PT, R8, R3, PT ;  /* 0x000000030800720c */ /* 0x000fe20003f46270 */
[----:B------:R-:W-:-:S03]  /*160a0*/  IMAD.WIDE.U32 R6, R9, UR8, R6 ;  /* 0x0000000809067c25 */ /* 0x000fc6000f8e0006 */
[----:B------:R-:W-:Y:S01]  /*160b0*/  ISETP.GE.AND P1, PT, R10, R3, PT ;  /* 0x000000030a00720c */ /* 0x000fe20003f26270 */
[----:B------:R-:W-:Y:S02]  /*160c0*/  VIADD R8, R4, 0x60 ;  /* 0x0000006004087836 */ /* 0x000fe40000000000 */
[----:B------:R-:W-:-:S03]  /*160d0*/  VIADD R11, R7, UR4 ;  /* 0x00000004070b7c36 */ /* 0x000fc60008000000 */
[----:B------:R-:W-:Y:S01]  /*160e0*/  ISETP.GE.AND P0, PT, R8, R3, PT ;  /* 0x000000030800720c */ /* 0x000fe20003f06270 */
[----:B------:R-:W-:Y:S01]  /*160f0*/  IMAD.WIDE R8, R23, 0x80, R4 ;  /* 0x0000008017087825 */ /* 0x000fe200078e0204 */
[----:B------:R-:W-:Y:S11]  /*16100*/  @P3 BRA `(.L_x_1209) ;  /* 0x00000000004c3947 */ /* 0x000ff60003800000 */
[C---:B------:R-:W-:Y:S01]  /*16110*/  VIADD R4, R0.reuse, 0x40 ;  /* 0x0000004000047836 */ /* 0x040fe20000000000 */
[----:B------:R-:W-:Y:S01]  /*16120*/  ULDC UR4, c[0x0][0xa8c] ;  /* 0x0002a30000047ab9 */ /* 0x000fe20000000800 */
[----:B------:R-:W-:Y:S01]  /*16130*/  ULDC.64 UR6, c[0x0][0xad8] ;  /* 0x0002b60000067ab9 */ /* 0x000fe20000000a00 */
        /* <DEDUP_REMOVED lines=16> */
.L_x_1209:
[----:B------:R-:W-:Y:S05]  /*16240*/  BSYNC B1 ;  /* 0x0000000000017941 */ /* 0x000fea0003800000 */
.L_x_1208:
[----:B------:R-:W-:Y:S04]  /*16250*/  BSSY B1, `(.L_x_1210) ;  /* 0x0000017000017945 */ /* 0x000fe80003800000 */
[----:B------:R-:W-:Y:S05]  /*16260*/  @P2 BRA `(.L_x_1211) ;  /* 0x0000000000542947 */ /* 0x000fea0003800000 */
[----:B------:R-:W-:Y:S01]  /*16270*/  IADD3 R3, P2, R8, 0x20, RZ ;  /* 0x0000002008037810 */ /* 0x000fe20007f5e0ff */
[C---:B------:R-:W-:Y:S01]  /*16280*/  VIADD R5, R0.reuse, 0x40 ;  /* 0x0000004000057836 */ /* 0x040fe20000000000 */
[----:B------:R-:W-:Y:S01]  /*16290*/  ULDC UR4, c[0x0][0xa8c] ;  /* 0x0002a30000047ab9 */ /* 0x000fe20000000800 */
[----:B------:R-:W-:Y:S01]  /*162a0*/  ULDC.64 UR6, c[0x0][0xad8] ;  /* 0x0002b60000067ab9 */ /* 0x000fe20000000a00 */
[C---:B0-----:R-:W-:Y:S01]  /*162b0*/  VIADD R12, R0.reuse, 0x80 ;  /* 0x00000080000c7836 */ /* 0x041fe20000000000 */
        /* <DEDUP_REMOVED lines=16> */
.L_x_1211:
[----:B------:R-:W-:Y:S05]  /*163c0*/  BSYNC B1 ;  /* 0x0000000000017941 */ /* 0x000fea0003800000 */
.L_x_1210:
[----:B------:R-:W-:Y:S04]  /*163d0*/  BSSY B1, `(.L_x_1212) ;  /* 0x0000017000017945 */ /* 0x000fe80003800000 */
[----:B------:R-:W-:Y:S05]  /*163e0*/  @P1 BRA `(.L_x_1213) ;  /* 0x0000000000541947 */ /* 0x000fea0003800000 */
[----:B------:R-:W-:Y:S01]  /*163f0*/  IADD3 R3, P1, R8, 0x40, RZ ;  /* 0x0000004008037810 */ /* 0x000fe20007f3e0ff */
[C---:B------:R-:W-:Y:S01]  /*16400*/  VIADD R5, R0.reuse, 0x40 ;  /* 0x0000004000057836 */ /* 0x040fe20000000000 */
[----:B------:R-:W-:Y:S01]  /*16410*/  ULDC UR4, c[0x0][0xa8c] ;  /* 0x0002a30000047ab9 */ /* 0x000fe20000000800 */
[----:B------:R-:W-:Y:S01]  /*16420*/  ULDC.64 UR6, c[0x0][0xad8] ;  /* 0x0002b60000067ab9 */ /* 0x000fe20000000a00 */
[C---:B01----:R-:W-:Y:S01]  /*16430*/  VIADD R12, R0.reuse, 0x80 ;  /* 0x00000080000c7836 */ /* 0x043fe20000000000 */
        /* <DEDUP_REMOVED lines=16> */
.L_x_1213:
[----:B------:R-:W-:Y:S05]  /*16540*/  BSYNC B1 ;  /* 0x0000000000017941 */ /* 0x000fea0003800000 */
.L_x_1212:
[----:B------:R-:W-:Y:S05]  /*16550*/  @P0 BRA `(.L_x_1204) ;  /* 0x0000000000540947 */ /* 0x000fea0003800000 */
[----:B------:R-:W-:Y:S01]  /*16560*/  IADD3 R3, P0, R8, 0x60, RZ ;  /* 0x0000006008037810 */ /* 0x000fe20007f1e0ff */
[----:B------:R-:W-:Y:S01]  /*16570*/  ULDC UR4, c[0x0][0xa8c] ;  /* 0x0002a30000047ab9 */ /* 0x000fe20000000800 */
[----:B------:R-:W-:Y:S01]  /*16580*/  IMAD.MOV.U32 R4, RZ, RZ, R6 ;  /* 0x000000ffff047224 */ /* 0x000fe200078e0006 */
[----:B------:R-:W-:Y:S01]  /*16590*/  ULDC.64 UR6, c[0x0][0xad8] ;  /* 0x0002b60000067ab9 */ /* 0x000fe20000000a00 */
[----:B------:R-:W-:Y:S01]  /*165a0*/  IMAD.MOV.U32 R5, RZ, RZ, R11 ;  /* 0x000000ffff057224 */ /* 0x000fe200078e000b */
[C---:B------:R-:W-:Y:S01]  /*165b0*/  ISETP.GE.AND P1, PT, R0.reuse, UR4, PT ;  /* 0x0000000400007c0c */ /* 0x040fe2000bf26270 */
[----:B------:R-:W-:Y:S02]  /*165c0*/  IMAD.X R8, RZ, RZ, R9, P0 ;  /* 0x000000ffff087224 */ /* 0x000fe400000e0609 */
        /* <DEDUP_REMOVED lines=14> */
.L_x_1204:
[----:B------:R-:W-:Y:S05]  /*166b0*/  BSYNC B0 ;  /* 0x0000000000007941 */ /* 0x000fea0003800000 */
.L_x_1195:
[----:B------:R-:W-:Y:S02]  /*166c0*/  ULDC UR4, c[0x0][0xc14] ;  /* 0x0003050000047ab9 */ /* 0x000fe40000000800 */
[----:B------:R-:W-:-:S06]  /*166d0*/  UISETP.GE.AND UP0, UPT, UR48, UR4, UPT ;  /* 0x000000043000728c */ /* 0x000fcc000bf06270 */
[----:B------:R-:W-:-:S13]  /*166e0*/  PLOP3.LUT P0, PT, PT, PT, UP0, 0x80, 0x0 ;  /* 0x000000000000781c */ /* 0x000fda0003f0f008 */
[----:B------:R-:W-:Y:S05]  /*166f0*/  @!P0 BRA `(.L_x_1214) ;  /* 0xfffffea400908947 */ /* 0x000fea000383ffff */
[----:B------:R-:W-:Y:S05]  /*16700*/  EXIT ;  /* 0x000000000000794d */ /* 0x000fea0003800000 */
.L_x_1109:
[----:B------:R-:W-:-:S08]  /*16710*/  NOP ;  /* 0x0000000000007918 */ /* 0x000fd00000000000 */
[----:B------:R-:W0:-:S00]  /*16720*/  USETMAXREG.DEALLOC.CTAPOOL 0x18 ;  /* 0x00000018000079c8 */ /* 0x000e0000080e0500 */
[----:B0-----:R-:W-:Y:S01]  /*16730*/  LOP3.LUT R0, R0, 0x3, RZ, 0xc0, !PT ;  /* 0x0000000300007812 */ /* 0x001fe200078ec0ff */
[----:B------:R-:W-:Y:S01]  /*16740*/  IMAD.MOV.U32 R6, RZ, RZ, RZ ;  /* 0x000000ffff067224 */ /* 0x000fe200078e00ff */
[----:B------:R-:W-:-:S04]  /*16750*/  LOP3.LUT R16, R16, 0xfffffffd, RZ, 0xc0, !PT ;  /* 0xfffffffd10107812 */ /* 0x000fc800078ec0ff */
[----:B------:R-:W0:Y:S02]  /*16760*/  SHFL.IDX PT, R0, R0, RZ, 0x1f ;  /* 0x00001fff00007589 */ /* 0x000e2400000e0000 */
[----:B0-----:R-:W-:-:S13]  /*16770*/  ISETP.NE.AND P0, PT, R0, RZ, PT ;  /* 0x000000ff0000720c */ /* 0x001fda0003f05270 */
[----:B------:R-:W-:Y:S01]  /*16780*/  @P0 LOP3.LUT R16, R16, 0x2, RZ, 0xfc, !PT ;  /* 0x0000000210100812 */ /* 0x000fe200078efcff */
[----:B------:R-:W-:Y:S06]  /*16790*/  @!P0 BRA `(.L_x_1215) ;  /* 0x00000000002c8947 */ /* 0x000fec0003800000 */
[----:B------:R-:W0:Y:S08]  /*167a0*/  S2UR UR5, SR_CgaCtaId ;  /* 0x00000000000579c3 */ /* 0x000e300000008800 */
[----:B------:R-:W-:Y:S06]  /*167b0*/  BAR.SYNC.DEFER_BLOCKING 0x5, 0x180 ;  /* 0x0146000000007b1d */ /* 0x000fec0000010000 */
[----:B------:R-:W-:-:S02]  /*167c0*/  UMOV UR4, 0x400 ;  /* 0x0000040000047882 */ /* 0x000fc40000000000 */
[----:B0-----:R-:W-:-:S09]  /*167d0*/  ULEA UR4, UR5, UR4, 0x18 ;  /* 0x0000000405047291 */ /* 0x001fd2000f8ec03f */
[----:B------:R-:W0:Y:S04]  /*167e0*/  LDS.128 R4, [UR4+0x334d0] ;  /* 0x0334d004ff047984 */ /* 0x000e280008000c00 */
[----:B0-----:R0:W-:Y:S01]  /*167f0*/  STL [R1+0x4], R5 ;  /* 0x0000040501007387 */ /* 0x0011e20000100800 */
[----:B------:R-:W-:Y:S02]  /*16800*/  R2UR UR45, R7 ;  /* 0x00000000072d72ca */ /* 0x000fe400000e0000 */
[----:B------:R-:W-:Y:S01]  /*16810*/  R2UR UR38, R6 ;  /* 0x00000000062672ca */ /* 0x000fe200000e0000 */
[----:B------:R0:W-:Y:S01]  /*16820*/  STL [R1], R4 ;  /* 0x0000000401007387 */ /* 0x0001e20000100800 */
[----:B------:R-:W-:Y:S06]  /*16830*/  BAR.ARV 0x4, 0x180 ;  /* 0x0106000000007b1d */ /* 0x000fec0000002000 */
[----:B------:R-:W-:Y:S07]  /*16840*/  BRA `(.L_x_1216) ;  /* 0x0000000800bc7947 */ /* 0x000fee0003800000 */
.L_x_1215:
[----:B------:R-:W0:Y:S01]  /*16850*/  S2R R0, SR_TID.X ;  /* 0x0000000000007919 */ /* 0x000e220000002100 */
        /* <DEDUP_REMOVED lines=23> */
[----:B------:R-:W1:Y:S02]  /*169d0*/  SHFL.UP PT, R2, R3, 0x8, RZ ;  /* 0x0500000003027989 */ /* 0x000e6400000e00ff */
[----:B-1----:R-:W-:-:S05]  /*169e0*/  SEL R2, R2, RZ, P4 ;  /* 0x000000ff02027207 */ /* 0x002fca0002000000 */
[----:B------:R-:W-:-:S05]  /*169f0*/  IMAD.IADD R2, R3, 0x1, R2 ;  /* 0x0000000103027824 */ /* 0x000fca00078e0202 */
[----:B------:R-:W1:Y:S02]  /*16a00*/  SHFL.UP PT, R4, R2, 0x10, RZ ;  /* 0x0600000002047989 */ /* 0x000e6400000e00ff */
[----:B-1----:R-:W-:-:S05]  /*16a10*/  SEL R7, R4, RZ, P5 ;  /* 0x000000ff04077207 */ /* 0x002fca0002800000 */
[----:B------:R-:W-:Y:S02]  /*16a20*/  IMAD.IADD R10, R2, 0x1, R7 ;  /* 0x00000001020a7824 */ /* 0x000fe400078e0207 */
[----:B------:R-:W1:Y:S03]  /*16a30*/  LDC R7, c[0x0][0xc10] ;  /* 0x00030400ff077b82 */ /* 0x000e660000000800 */
        /* <DEDUP_REMOVED lines=10> */
.L_x_1221:
        /* <DEDUP_REMOVED lines=14> */
.L_x_1220:
[----:B------:R-:W-:Y:S05]  /*16bc0*/  BSYNC B0 ;  /* 0x0000000000007941 */ /* 0x000fea0003800000 */
.L_x_1219:
        /* <DEDUP_REMOVED lines=22> */
.L_x_1217:
[----:B------:R-:W-:Y:S01]  /*16d30*/  IMAD.IADD R11, R9, 0x1, -R8 ;  /* 0x00000001090b7824 */ /* 0x000fe200078e0a08 */
[----:B------:R-:W-:-:S03]  /*16d40*/  ULDC.64 UR4, c[0x0][0xc68] ;  /* 0x00031a0000047ab9 */ /* 0x000fc60000000a00 */
[----:B------:R-:W-:-:S05]  /*16d50*/  IMAD R3, R10, R7, R11 ;  /* 0x000000070a037224 */ /* 0x000fca00078e020b */
[----:B------:R-:W-:-:S13]  /*16d60*/  ISETP.GT.AND P0, PT, R3, R0, PT ;  /* 0x000000000300720c */ /* 0x000fda0003f04270 */
[----:B------:R-:W-:Y:S02]  /*16d70*/  VOTEU.ANY UR7, UPT, !P0 ;  /* 0x0000000000077886 */ /* 0x000fe400040e0100 */
[----:B------:R-:W-:-:S04]  /*16d80*/  UPOPC UR6, UR7 ;  /* 0x00000007000672bf */ /* 0x000fc80008000000 */
[----:B------:R-:W-:-:S04]  /*16d90*/  UIADD3 UR45, UR6, UR45, URZ ;  /* 0x0000002d062d7290 */ /* 0x000fc8000fffe03f */
[----:B------:R-:W-:-:S06]  /*16da0*/  UIMAD.WIDE UR4, UR45, 0x4, UR4 ;  /* 0x000000042d0478a5 */ /* 0x000fcc000f8e0204 */
[----:B------:R-:W-:Y:S02]  /*16db0*/  IMAD.U32 R2, RZ, RZ, UR4 ;  /* 0x00000004ff027e24 */ /* 0x000fe4000f8e00ff */
[----:B------:R-:W-:-:S05]  /*16dc0*/  IMAD.U32 R3, RZ, RZ, UR5 ;  /* 0x00000005ff037e24 */ /* 0x000fca000f8e00ff */
[----:B------:R-:W2:Y:S01]  /*16dd0*/  LDG.E R9, desc[UR50][R2.64] ;  /* 0x0000003202097981 */ /* 0x000ea2000c1e1900 */
[----:B------:R-:W-:Y:S01]  /*16de0*/  IMAD.U32 R15, RZ, RZ, UR6 ;  /* 0x00000006ff0f7e24 */ /* 0x000fe2000f8e00ff */
[----:B------:R-:W-:-:S04]  /*16df0*/  ISETP.NE.AND P0, PT, RZ, UR7, PT ;  /* 0x00000007ff007c0c */ /* 0x000fc8000bf05270 */
[----:B------:R-:W2:Y:S02]  /*16e00*/  SHFL.IDX PT, R6, R6, R15, 0x1f ;  /* 0x00001f0f06067589 */ /* 0x000ea400000e0000 */
[----:B--2---:R-:W-:-:S05]  /*16e10*/  IMAD R8, R6, R9, RZ ;  /* 0x0000000906087224 */ /* 0x004fca00078e02ff */
[----:B------:R-:W-:-:S04]  /*16e20*/  IABS R12, R8 ;  /* 0x00000008000c7213 */ /* 0x000fc80000000000 */
[----:B------:R-:W0:Y:S08]  /*16e30*/  I2F.RP R13, R12 ;  /* 0x0000000c000d7306 */ /* 0x000e300000209400 */
[----:B0-----:R-:W0:Y:S02]  /*16e40*/  MUFU.RCP R13, R13 ;  /* 0x0000000d000d7308 */ /* 0x001e240000001000 */
[----:B0-----:R-:W-:-:S06]  /*16e50*/  VIADD R14, R13, 0xffffffe ;  /* 0x0ffffffe0d0e7836 */ /* 0x001fcc0000000000 */
[----:B------:R-:W0:Y:S02]  /*16e60*/  F2I.FTZ.U32.TRUNC.NTZ R3, R14 ;  /* 0x0000000e00037305 */ /* 0x000e24000021f000 */
[----:B0-----:R-:W-:Y:S01]  /*16e70*/  IMAD.MOV R17, RZ, RZ, -R3 ;  /* 0x000000ffff117224 */ /* 0x001fe200078e0a03 */
[----:B------:R-:W-:Y:S06]  /*16e80*/  @!P0 BRA `(.L_x_1222) ;  /* 0x00000000000c8947 */ /* 0x000fec0003800000 */
[----:B------:R-:W-:-:S06]  /*16e90*/  UIADD3 UR4, UR6, -0x1, URZ ;  /* 0xffffffff06047890 */ /* 0x000fcc000fffe03f */
[----:B------:R-:W-:-:S05]  /*16ea0*/  IMAD.U32 R13, RZ, RZ, UR4 ;  /* 0x00000004ff0d7e24 */ /* 0x000fca000f8e00ff */
[----:B------:R0:W1:Y:S02]  /*16eb0*/  SHFL.IDX PT, R4, R10, R13, 0x1f ;  /* 0x00001f0d0a047589 */ /* 0x00006400000e0000 */
.L_x_1222:
[----:B-1----:R-:W-:Y:S02]  /*16ec0*/  IMAD R4, R4, R7, R11 ;  /* 0x0000000704047224 */ /* 0x002fe400078e020b */
        /* <DEDUP_REMOVED lines=19> */
[----:B------:R-:W-:-:S05]  /*17000*/  @!P1 LOP3.LUT R2, RZ, R8, RZ, 0x33, !PT ;  /* 0x00000008ff029212 */ /* 0x000fca00078e33ff */
[----:B------:R-:W-:Y:S02]  /*17010*/  IMAD R0, R9, R2, RZ ;  /* 0x0000000209007224 */ /* 0x000fe400078e02ff */
[----:B------:R-:W-:Y:S02]  /*17020*/  IMAD.MOV R2, RZ, RZ, -R2 ;  /* 0x000000ffff027224 */ /* 0x000fe400078e0a02 */
[----:B-1----:R-:W-:Y:S02]  /*17030*/  IMAD.MOV R4, RZ, RZ, -R0 ;  /* 0x000000ffff047224 */ /* 0x002fe400078e0a00 */
[----:B------:R-:W-:Y:S02]  /*17040*/  IMAD R8, R8, R2, R11 ;  /* 0x0000000208087224 */ /* 0x000fe400078e020b */
[----:B------:R-:W-:Y:S01]  /*17050*/  IMAD.MOV.U32 R2, RZ, RZ, RZ ;  /* 0x000000ffff027224 */ /* 0x000fe200078e00ff */
[----:B------:R-:W-:-:S04]  /*17060*/  VIADDMNMX R7, R4, R7, R9, PT ;  /* 0x0000000704077246 */ /* 0x000fc80003800109 */
[-C--:B------:R-:W-:Y:S02]  /*17070*/  IABS R4, R7.reuse ;  /* 0x0000000700047213 */ /* 0x080fe40000000000 */
[----:B0-----:R-:W-:Y:S02]  /*17080*/  IABS R10, R7 ;  /* 0x00000007000a7213 */ /* 0x001fe40000000000 */
[----:B------:R-:W0:Y:S08]  /*17090*/  I2F.RP R9, R4 ;  /* 0x0000000400097306 */ /* 0x000e300000209400 */
[----:B0-----:R-:W0:Y:S02]  /*170a0*/  MUFU.RCP R9, R9 ;  /* 0x0000000900097308 */ /* 0x001e240000001000 */
[----:B0-----:R-:W-:Y:S01]  /*170b0*/  VIADD R3, R9, 0xffffffe ;  /* 0x0ffffffe09037836 */ /* 0x001fe20000000000 */
[----:B------:R-:W-:-:S05]  /*170c0*/  IABS R9, R8 ;  /* 0x0000000800097213 */ /* 0x000fca0000000000 */
[----:B------:R-:W0:Y:S02]  /*170d0*/  F2I.FTZ.U32.TRUNC.NTZ R3, R3 ;  /* 0x0000000300037305 */ /* 0x000e24000021f000 */
[----:B0-----:R-:W-:-:S04]  /*170e0*/  IMAD.MOV R11, RZ, RZ, -R3 ;  /* 0x000000ffff0b7224 */ /* 0x001fc800078e0a03 */
[----:B------:R-:W-:-:S04]  /*170f0*/  IMAD R11, R11, R4, RZ ;  /* 0x000000040b0b7224 */ /* 0x000fc800078e02ff */
[----:B------:R-:W-:-:S04]  /*17100*/  IMAD.HI.U32 R2, R3, R11, R2 ;  /* 0x0000000b03027227 */ /* 0x000fc800078e0002 */
[----:B------:R-:W-:Y:S02]  /*17110*/  IMAD.MOV R3, RZ, RZ, -R10 ;  /* 0x000000ffff037224 */ /* 0x000fe400078e0a0a */
        /* <DEDUP_REMOVED lines=8> */
[----:B------:R-:W-:Y:S01]  /*171a0*/  ISETP.GE.AND P2, PT, R3, RZ, PT ;  /* 0x000000ff0300720c */ /* 0x000fe20003f46270 */
[----:B------:R-:W-:-:S06]  /*171b0*/  IMAD.IADD R3, R8, 0x1, R0 ;  /* 0x0000000108037824 */ /* 0x000fcc00078e0200 */
[----:B------:R-:W-:-:S06]  /*171c0*/  @P0 VIADD R2, R2, 0x1 ;  /* 0x0000000102020836 */ /* 0x000fcc0000000000 */
[----:B------:R-:W-:Y:S01]  /*171d0*/  @!P2 IMAD.MOV R2, RZ, RZ, -R2 ;  /* 0x000000ffff02a224 */ /* 0x000fe200078e0a02 */
[----:B------:R-:W-:Y:S01]  /*171e0*/  @!P1 LOP3.LUT R2, RZ, R7, RZ, 0x33, !PT ;  /* 0x00000007ff029212 */ /* 0x000fe200078e33ff */
[----:B------:R-:W-:-:S04]  /*171f0*/  IMAD.MOV R7, RZ, RZ, -R7 ;  /* 0x000000ffff077224 */ /* 0x000fc800078e0a07 */
[----:B------:R-:W-:-:S05]  /*17200*/  IMAD R3, R2, R7, R3 ;  /* 0x0000000702037224 */ /* 0x000fca00078e0203 */
[----:B------:R-:W-:Y:S02]  /*17210*/  R2UR UR38, R3 ;  /* 0x00000000032672ca */ /* 0x000fe400000e0000 */
[----:B------:R-:W-:-:S05]  /*17220*/  LOP3.LUT R3, RZ, R2, RZ, 0x33, !PT ;  /* 0x00000002ff037212 */ /* 0x000fca00078e33ff */
[----:B------:R-:W-:-:S05]  /*17230*/  IMAD.IADD R0, R6, 0x1, R3 ;  /* 0x0000000106007824 */ /* 0x000fca00078e0203 */
[----:B------:R1:W-:Y:S01]  /*17240*/  STL [R1+0x4], R0 ;  /* 0x0000040001007387 */ /* 0x0003e20000100800 */
[----:B------:R-:W-:Y:S05]  /*17250*/  BRA `(.L_x_1223) ;  /* 0x00000000000c7947 */ /* 0x000fea0003800000 */
.L_x_1218:
[----:B------:R0:W-:Y:S01]  /*17260*/  STL [R1], R0 ;  /* 0x0000000001007387 */ /* 0x0001e20000100800 */
[----:B------:R-:W-:-:S03]  /*17270*/  UMOV UR38, URZ ;  /* 0x0000003f00267c82 */ /* 0x000fc60008000000 */
[----:B------:R0:W-:Y:S02]  /*17280*/  STL [R1+0x4], RZ ;  /* 0x000004ff01007387 */ /* 0x0001e40000100800 */
.L_x_1223:
[----:B------:R-:W2:Y:S04]  /*17290*/  LDL R2, [R1+0x4] ;  /* 0x0000040001027983 */ /* 0x000ea80000100800 */
[----:B------:R-:W3:Y:S01]  /*172a0*/  LDL R4, [R1] ;  /* 0x0000000001047983 */ /* 0x000ee20000100800 */
[----:B------:R-:W-:-:S13]  /*172b0*/  ISETP.NE.AND P0, PT, R5, RZ, PT ;  /* 0x000000ff0500720c */ /* 0x000fda0003f05270 */
[----:B------:R-:W4:Y:S01]  /*172c0*/  @!P0 S2R R3, SR_CgaCtaId ;  /* 0x0000000000038919 */ /* 0x000f220000008800 */
[----:B01----:R-:W-:Y:S01]  /*172d0*/  @!P0 MOV R0, 0x400 ;  /* 0x0000040000008802 */ /* 0x003fe20000000f00 */
[----:B------:R-:W-:Y:S02]  /*172e0*/  IMAD.U32 R6, RZ, RZ, UR38 ;  /* 0x00000026ff067e24 */ /* 0x000fe4000f8e00ff */
[----:B------:R-:W-:Y:S01]  /*172f0*/  IMAD.U32 R7, RZ, RZ, UR45 ;  /* 0x0000002dff077e24 */ /* 0x000fe2000f8e00ff */
[----:B----4-:R-:W-:Y:S01]  /*17300*/  @!P0 LEA R0, R3, R0, 0x18 ;  /* 0x0000000003008211 */ /* 0x010fe200078ec0ff */
[----:B--2---:R-:W-:-:S05]  /*17310*/  IMAD.MOV.U32 R5, RZ, RZ, R2 ;  /* 0x000000ffff057224 */ /* 0x004fca00078e0002 */
[----:B---3--:R1:W-:Y:S01]  /*17320*/  @!P0 STS.128 [R0+0x334d0], R4 ;  /* 0x0334d00400008388 */ /* 0x0083e20000000c00 */
[----:B------:R-:W-:Y:S06]  /*17330*/  BAR.ARV 0x5, 0x180 ;  /* 0x0146000000007b1d */ /* 0x000fec0000002000 */
.L_x_1216:
[----:B------:R-:W-:Y:S01]  /*17340*/  ULDC UR4, c[0x0][0xc14] ;  /* 0x0003050000047ab9 */ /* 0x000fe20000000800 */
[----:B------:R2:W-:Y:S01]  /*17350*/  STL [R1+0x20], RZ ;  /* 0x000020ff01007387 */ /* 0x0005e20000100800 */
[----:B------:R-:W-:Y:S01]  /*17360*/  UISETP.GE.AND UP0, UPT, UR45, UR4, UPT ;  /* 0x000000042d00728c */ /* 0x000fe2000bf06270 */
[----:B------:R-:W-:Y:S02]  /*17370*/  IMAD.MOV.U32 R19, RZ, RZ, 0x1 ;  /* 0x00000001ff137424 */ /* 0x000fe400078e00ff */
[----:B------:R-:W-:-:S03]  /*17380*/  IMAD.MOV.U32 R18, RZ, RZ, RZ ;  /* 0x000000ffff127224 */ /* 0x000fc600078e00ff */
[----:B------:R-:W-:-:S13]  /*17390*/  PLOP3.LUT P0, PT, PT, PT, UP0, 0x80, 0x0 ;  /* 0x000000000000781c */ /* 0x000fda0003f0f008 */
[----:B--2---:R-:W-:Y:S05]  /*173a0*/  @P0 BRA `(.L_x_1224) ;  /* 0x00000044008c0947 */ /* 0x004fea0003800000 */
[----:B-1----:R-:W1:Y:S01]  /*173b0*/  S2R R0, SR_TID.X ;  /* 0x0000000000007919 */ /* 0x002e620000002100 */
[----:B------:R-:W-:Y:S01]  /*173c0*/  IMAD.MOV.U32 R19, RZ, RZ, 0x1 ;  /* 0x00000001ff137424 */ /* 0x000fe200078e00ff */
[----:B------:R-:W-:Y:S01]  /*173d0*/  ULOP3.LUT UR42, UR40, 0x1, URZ, 0xfc, !UPT ;  /* 0x00000001282a7892 */ /* 0x000fe2000f8efc3f */
[----:B------:R-:W-:Y:S01]  /*173e0*/  IMAD.MOV.U32 R18, RZ, RZ, RZ ;  /* 0x000000ffff127224 */ /* 0x000fe200078e00ff */
[----:B------:R-:W0:Y:S01]  /*173f0*/  S2R R6, SR_TID.X ;  /* 0x0000000000067919 */ /* 0x000e220000002100 */
[----:B------:R-:W-:Y:S01]  /*17400*/  ULOP3.LUT UR44, UR40, 0x2, URZ, 0xfc, !UPT ;  /* 0x00000002282c7892 */ /* 0x000fe2000f8efc3f */
[----:B------:R-:W-:Y:S01]  /*17410*/  ULDC UR43, c[0x0][0xc] ;  /* 0x00000300002b7ab9 */ /* 0x000fe20000000800 */
[----:B------:R-:W-:Y:S01]  /*17420*/  ULDC.64 UR46, c[0x0][0x198] ;  /* 0x00006600002e7ab9 */ /* 0x000fe20000000a00 */
[----:B-1----:R-:W-:Y:S01]  /*17430*/  LOP3.LUT R0, R0, 0x7f, RZ, 0xc0, !PT ;  /* 0x0000007f00007812 */ /* 0x002fe200078ec0ff */
[----:B0-----:R-:W-:-:S04]  /*17440*/  IMAD.SHL.U32 R4, R6, 0x20, RZ ;  /* 0x0000002006047824 */ /* 0x001fc800078e00ff */
[----:B------:R-:W-:Y:S02]  /*17450*/  IMAD.SHL.U32 R0, R0, 0x10, RZ ;  /* 0x0000001000007824 */ /* 0x000fe400078e00ff */
[----:B------:R-:W-:-:S03]  /*17460*/  IMAD.SHL.U32 R7, R6, 0x4, RZ ;  /* 0x0000000406077824 */ /* 0x000fc600078e00ff */
[----:B------:R-:W-:Y:S01]  /*17470*/  LOP3.LUT R3, R0, 0x600, RZ, 0xc0, !PT ;  /* 0x0000060000037812 */ /* 0x000fe200078ec0ff */
[----:B------:R-:W-:-:S03]  /*17480*/  IMAD.SHL.U32 R0, R6, 0x40, RZ ;  /* 0x0000004006007824 */ /* 0x000fc600078e00ff */
[----:B------:R-:W-:Y:S02]  /*17490*/  LOP3.LUT R5, R3, 0x60, R4, 0xf8, !PT ;  /* 0x0000006003057812 */ /* 0x000fe400078ef804 */
[----:B------:R-:W-:Y:S02]  /*174a0*/  SHF.R.U32.HI R3, RZ, 0x1, R6 ;  /* 0x00000001ff037819 */ /* 0x000fe40000011606 */
[----:B------:R-:W-:Y:S02]  /*174b0*/  LOP3.LUT R2, R0, 0x180, RZ, 0xc0, !PT ;  /* 0x0000018000027812 */ /* 0x000fe400078ec0ff */
        /* <DEDUP_REMOVED lines=12> */
.L_x_1294:
[----:B------:R-:W-:Y:S01]  /*17580*/  ULDC.64 UR4, c[0x0][0xa00] ;  /* 0x0002800000047ab9 */ /* 0x000fe20000000a00 */
[----:B------:R-:W-:Y:S01]  /*17590*/  ULDC.64 UR6, c[0x0][0xa00] ;  /* 0x0002800000067ab9 */ /* 0x000fe20000000a00 */
[----:B------:R-:W-:Y:S01]  /*175a0*/  ISETP.NE.U32.AND P0, PT, RZ, UR4, PT ;  /* 0x00000004ff007c0c */ /* 0x000fe2000bf05070 */
[----:B------:R-:W-:Y:S01]  /*175b0*/  UIMAD.WIDE UR6, UR45, 0x4, UR6 ;  /* 0x000000042d0678a5 */ /* 0x000fe2000f8e0206 */
[----:B01----:R-:W-:Y:S01]  /*175c0*/  IMAD.MOV.U32 R0, RZ, RZ, RZ ;  /* 0x000000ffff007224 */ /* 0x003fe200078e00ff */
[----:B------:R-:W-:Y:S01]  /*175d0*/  ULDC.64 UR10, c[0x0][0xa08] ;  /* 0x00028200000a7ab9 */ /* 0x000fe20000000a00 */
[----:B------:R-:W-:Y:S01]  /*175e0*/  ISETP.NE.AND.EX P0, PT, RZ, UR5, PT, P0 ;  /* 0x00000005ff007c0c */ /* 0x000fe2000bf05300 */
[----:B------:R-:W-:Y:S01]  /*175f0*/  ULDC.64 UR4, c[0x0][0xa28] ;  /* 0x00028a0000047ab9 */ /* 0x000fe20000000a00 */
[----:B------:R-:W-:Y:S01]  /*17600*/  ULDC.64 UR8, c[0x0][0xa08] ;  /* 0x0002820000087ab9 */ /* 0x000fe20000000a00 */
[----:B------:R-:W-:Y:S01]  /*17610*/  IMAD.U32 R2, RZ, RZ, UR6 ;  /* 0x00000006ff027e24 */ /* 0x000fe2000f8e00ff */
[----:B------:R-:W-:Y:S01]  /*17620*/  CS2R R4, SRZ ;  /* 0x0000000000047805 */ /* 0x000fe2000001ff00 */
[----:B------:R-:W-:Y:S01]  /*17630*/  IMAD.U32 R3, RZ, RZ, UR7 ;  /* 0x00000007ff037e24 */ /* 0x000fe2000f8e00ff */
[----:B------:R-:W0:Y:S07]  /*17640*/  LDC R6, c[0x0][0x404] ;  /* 0x00010100ff067b82 */ /* 0x000e2e0000000800 */
[----:B------:R1:W2:Y:S01]  /*17650*/  @P0 LDG.E R0, desc[UR50][R2.64] ;  /* 0x0000003202000981 */ /* 0x0002a2000c1e1900 */
[----:B------:R-:W-:Y:S01]  /*17660*/  UISETP.NE.U32.AND UP0, UPT, UR4, URZ, UPT ;  /* 0x0000003f0400728c */ /* 0x000fe2000bf05070 */
[----:B------:R-:W-:Y:S01]  /*17670*/  ISETP.NE.U32.AND P1, PT, RZ, UR10, PT ;  /* 0x0000000aff007c0c */ /* 0x000fe2000bf25070 */
[----:B------:R-:W-:Y:S01]  /*17680*/  UIMAD.WIDE UR8, UR45, 0x4, UR8 ;  /* 0x000000042d0878a5 */ /* 0x000fe2000f8e0208 */
[----:B------:R-:W3:Y:S01]  /*17690*/  LDC R7, c[0x0][0x2e0] ;  /* 0x0000b800ff077b82 */ /* 0x000ee20000000800 */
[----:B------:R-:W-:Y:S01]  /*176a0*/  UISETP.NE.AND.EX UP0, UPT, UR5, URZ, UPT, UP0 ;  /* 0x0000003f0500728c */ /* 0x000fe2000bf05300 */
[----:B------:R-:W-:Y:S01]  /*176b0*/  ISETP.NE.AND.EX P1, PT, RZ, UR11, PT, P1 ;  /* 0x0000000bff007c0c */ /* 0x000fe2000bf25310 */
[----:B------:R-:W-:-:S02]  /*176c0*/  ULDC.64 UR10, c[0x0][0xa18] ;  /* 0x00028600000a7ab9 */ /* 0x000fc40000000a00 */
[----:B------:R-:W-:Y:S01]  /*176d0*/  UISETP.NE.U32.AND UP1, UPT, UR10, URZ, UPT ;  /* 0x0000003f0a00728c */ /* 0x000fe2000bf25070 */
[----:B-1----:R-:W-:Y:S02]  /*176e0*/  IMAD.U32 R2, RZ, RZ, UR8 ;  /* 0x00000008ff027e24 */ /* 0x002fe4000f8e00ff */
[----:B------:R-:W-:Y:S01]  /*176f0*/  IMAD.U32 R3, RZ, RZ, UR9 ;  /* 0x00000009ff037e24 */ /* 0x000fe2000f8e00ff */
[----:B------:R-:W-:-:S03]  /*17700*/  UISETP.NE.AND.EX UP1, UPT, UR11, URZ, UPT, UP1 ;  /* 0x0000003f0b00728c */ /* 0x000fc6000bf25310 */
[----:B------:R-:W-:Y:S01]  /*17710*/  @UP0 ULDC.64 UR4, c[0x0][0xa28] ;  /* 0x00028a0000040ab9 */ /* 0x000fe20000000a00 */
[----:B------:R-:W-:Y:S01]  /*17720*/  PLOP3.LUT P2, PT, PT, PT, UP0, 0x80, 0x0 ;  /* 0x000000000000781c */ /* 0x000fe20003f4f008 */
[----:B------:R-:W-:Y:S01]  /*17730*/  @UP0 UIMAD.WIDE UR4, UR45, 0x4, UR4 ;  /* 0x000000042d0408a5 */ /* 0x000fe2000f8e0204 */
[----:B------:R1:W5:Y:S01]  /*17740*/  @P1 LDG.E R5, desc[UR50][R2.64] ;  /* 0x0000003202051981 */ /* 0x000362000c1e1900 */
[----:B------:R-:W-:-:S04]  /*17750*/  PLOP3.LUT P4, PT, PT, PT, UP1, 0x80, 0x0 ;  /* 0x000000000000781c */ /* 0x000fc80003f8f018 */
[----:B-1----:R-:W-:Y:S02]  /*17760*/  IMAD.U32 R2, RZ, RZ, UR4 ;  /* 0x00000004ff027e24 */ /* 0x002fe4000f8e00ff */
[----:B------:R-:W-:Y:S01]  /*17770*/  IMAD.U32 R3, RZ, RZ, UR5 ;  /* 0x00000005ff037e24 */ /* 0x000fe2000f8e00ff */
[----:B------:R-:W-:Y:S02]  /*17780*/  @UP1 ULDC.64 UR4, c[0x0][0xa18] ;  /* 0x0002860000041ab9 */ /* 0x000fe40000000a00 */
[----:B------:R-:W-:Y:S02]  /*17790*/  @UP1 UIMAD.WIDE UR4, UR45, 0x4, UR4 ;  /* 0x000000042d0418a5 */ /* 0x000fe4000f8e0204 */
[----:B------:R1:W5:Y:S04]  /*177a0*/  @P2 LDG.E R4, desc[UR50][R2.64] ;  /* 0x0000003202042981 */ /* 0x000368000c1e1900 */
[----:B-1----:R-:W-:-:S02]  /*177b0*/  IMAD.U32 R2, RZ, RZ, UR4 ;  /* 0x00000004ff027e24 */ /* 0x002fc4000f8e00ff */
[----:B------:R-:W-:Y:S01]  /*177c0*/  IMAD.U32 R3, RZ, RZ, UR5 ;  /* 0x00000005ff037e24 */ /* 0x000fe2000f8e00ff */
[----:B------:R-:W-:Y:S02]  /*177d0*/  ULDC.64 UR4, c[0x0][0xa20] ;  /* 0x0002880000047ab9 */ /* 0x000fe40000000a00 */
[----:B------:R-:W-:-:S04]  /*177e0*/  ISETP.NE.U32.AND P3, PT, RZ, UR4, PT ;  /* 0x00000004ff007c0c */ /* 0x000fc8000bf65070 */
[----:B------:R-:W-:Y:S01]  /*177f0*/  ISETP.NE.AND.EX P3, PT, RZ, UR5, PT, P3 ;  /* 0x00000005ff007c0c */ /* 0x000fe2000bf65330 */
[----:B--2---:R1:W-:Y:S02]  /*17800*/  STL [R1+0x1c], R0 ;  /* 0x00001c0001007387 */ /* 0x0043e40000100800 */
[----:B-1----:R-:W1:Y:S02]  /*17810*/  LDC R0, c[0x0][0x288] ;  /* 0x0000a200ff007b82 */ /* 0x002e640000000800 */
[----:B-1----:R1:W5:Y:S06]  /*17820*/  @P4 LDG.E R0, desc[UR50][R2.64] ;  /* 0x0000003202004981 */ /* 0x00236c000c1e1900 */
[----:B-1----:R-:W1:Y:S02]  /*17830*/  LDC.64 R2, c[0x0][0x3f8] ;  /* 0x0000fe00ff027b82 */ /* 0x002e640000000a00 */
[----:B-1----:R-:W-:-:S04]  /*17840*/  ISETP.NE.U32.AND P2, PT, R2, RZ, PT ;  /* 0x000000ff0200720c */ /* 0x002fc80003f45070 */
[----:B------:R-:W-:-:S04]  /*17850*/  ISETP.NE.AND.EX P2, PT, R3, RZ, PT, P2 ;  /* 0x000000ff0300720c */ /* 0x000fc80003f45320 */
[----:B0-----:R-:W-:-:S05]  /*17860*/  SEL R6, R6, 0x1, P2 ;  /* 0x0000000106067807 */ /* 0x001fca0001000000 */
[----:B---3--:R-:W-:Y:S01]  /*17870*/  IMAD R6, R6, R7, RZ ;  /* 0x0000000706067224 */ /* 0x008fe200078e02ff */
[----:B------:R-:W-:Y:S06]  /*17880*/  @P4 BRA `(.L_x_1225) ;  /* 0x0000000000184947 */ /* 0x000fec0003800000 */
[----:B------:R-:W-:Y:S05]  /*17890*/  @!P0 BRA `(.L_x_1225) ;  /* 0x0000000000148947 */ /* 0x000fea0003800000 */
[----:B------:R-:W-:Y:S02]  /*178a0*/  IMAD.U32 R2, RZ, RZ, UR6 ;  /* 0x00000006ff027e24 */ /* 0x000fe4000f8e00ff */
[----:B------:R-:W-:-:S05]  /*178b0*/  IMAD.U32 R3, RZ, RZ, UR7 ;  /* 0x00000007ff037e24 */ /* 0x000fca000f8e00ff */
[----:B------:R-:W2:Y:S04]  /*178c0*/  LDG.E R7, desc[UR50][R2.64] ;  /* 0x0000003202077981 */ /* 0x000ea8000c1e1900 */
[----:B-----5:R-:W2:Y:S02]  /*178d0*/  LDG.E R0, desc[UR50][R2.64+0x4] ;  /* 0x0000043202007981 */ /* 0x020ea4000c1e1900 */
[----:B--2---:R-:W-:-:S07]  /*178e0*/  IMAD.IADD R0, R0, 0x1, -R7 ;  /* 0x0000000100007824 */ /* 0x004fce00078e0a07 */
.L_x_1225:
[----:B-----5:R-:W-:-:S05]  /*178f0*/  IMAD.IADD R2, R5, 0x1, R4 ;  /* 0x0000000105027824 */ /* 0x020fca00078e0204 */
[----:B------:R0:W-:Y:S01]  /*17900*/  STL [R1+0xc], R2 ;  /* 0x00000c0201007387 */ /* 0x0001e20000100800 */
[----:B------:R-:W-:Y:S05]  /*17910*/  @!P3 BRA `(.L_x_1226) ;  /* 0x000000000018b947 */ /* 0x000fea0003800000 */
[----:B------:R-:W-:Y:S02]  /*17920*/  ULDC.64 UR4, c[0x0][0xa20] ;  /* 0x0002880000047ab9 */ /* 0x000fe40000000a00 */
[----:B------:R-:W-:-:S06]  /*17930*/  UIMAD.WIDE UR4, UR45, 0x4, UR4 ;  /* 0x000000042d0478a5 */ /* 0x000fcc000f8e0204 */
[----:B0-----:R-:W-:Y:S02]  /*17940*/  IMAD.U32 R2, RZ, RZ, UR4 ;  /* 0x00000004ff027e24 */ /* 0x001fe4000f8e00ff */
[----:B------:R-:W-:-:S05]  /*17950*/  IMAD.U32 R3, RZ, RZ, UR5 ;  /* 0x00000005ff037e24 */ /* 0x000fca000f8e00ff */
[----:B------:R0:W5:Y:S01]  /*17960*/  LDG.E R6, desc[UR50][R2.64] ;  /* 0x0000003202067981 */ /* 0x000162000c1e1900 */
[----:B------:R-:W-:Y:S05]  /*17970*/  BRA `(.L_x_1227) ;  /* 0x0000000000187947 */ /* 0x000fea0003800000 */
.L_x_1226:
[----:B------:R-:W-:Y:S05]  /*17980*/  @!P1 BRA `(.L_x_1227) ;  /* 0x0000000000149947 */ /* 0x000fea0003800000 */
[----:B0-----:R-:W-:Y:S02]  /*17990*/  IMAD.U32 R2, RZ, RZ, UR8 ;  /* 0x00000008ff027e24 */ /* 0x001fe4000f8e00ff */
[----:B------:R-:W-:-:S05]  /*179a0*/  IMAD.U32 R3, RZ, RZ, UR9 ;  /* 0x00000009ff037e24 */ /* 0x000fca000f8e00ff */
[----:B------:R-:W2:Y:S04]  /*179b0*/  LDG.E R5, desc[UR50][R2.64] ;  /* 0x0000003202057981 */ /* 0x000ea8000c1e1900 */
[----:B------:R-:W2:Y:S02]  /*179c0*/  LDG.E R6, desc[UR50][R2.64+0x4] ;  /* 0x0000043202067981 */ /* 0x000ea4000c1e1900 */
[----:B--2---:R-:W-:-:S07]  /*179d0*/  IMAD.IADD R6, R6, 0x1, -R5 ;  /* 0x0000000106067824 */ /* 0x004fce00078e0a05 */
.L_x_1227:
[----:B------:R-:W2:Y:S01]  /*179e0*/  LDL R8, [R1+0x4] ;  /* 0x0000040001087983 */ /* 0x000ea20000100800 */
[----:B0-----:R-:W0:Y:S01]  /*179f0*/  LDC.64 R2, c[0x0][0x9e0] ;  /* 0x00027800ff027b82 */ /* 0x001e220000000a00 */
[----:B-----5:R-:W-:Y:S01]  /*17a00*/  IMAD.IADD R7, R6, 0x1, -R4 ;  /* 0x0000000106077824 */ /* 0x020fe200078e0a04 */
[----:B0-----:R-:W-:Y:S02]  /*17a10*/  ISETP.GE.AND P1, PT, R3, 0x1, PT ;  /* 0x000000010300780c */ /* 0x001fe40003f26270 */
[----:B--2---:R-:W-:-:S04]  /*17a20*/  LEA R9, R8, 0x80, 0x7 ;  /* 0x0000008008097811 */ /* 0x004fc800078e38ff */
[----:B------:R-:W-:-:S05]  /*17a30*/  IADD3 R9, R7, R9, -R0 ;  /* 0x0000000907097210 */ /* 0x000fca0007ffe800 */
[----:B------:R-:W-:Y:S02]  /*17a40*/  IMAD.IADD R2, R9, 0x1, R2 ;  /* 0x0000000109027824 */ /* 0x000fe400078e0202 */
[----:B------:R-:W-:Y:S05]  /*17a50*/  @!P1 BRA `(.L_x_1228) ;  /* 0x0000000000409947 */ /* 0x000fea0003800000 */
        /* <DEDUP_REMOVED lines=10> */
.L_x_1229:
[----:B------:R-:W-:-:S13]  /*17b00*/  ISETP.NE.AND P0, PT, R3, 0x1, PT ;  /* 0x000000010300780c */ /* 0x000fda0003f05270 */
[----:B------:R-:W0:Y:S02]  /*17b10*/  @P0 LDC.64 R4, c[0x0][0x9e8] ;  /* 0x00027a00ff040b82 */ /* 0x000e240000000a00 */
[----:B0-----:R-:W-:-:S05]  /*17b20*/  @P0 IMAD.HI.U32 R4, R6, R4, RZ ;  /* 0x0000000406040227 */ /* 0x001fca00078e00ff */
[----:B------:R-:W-:-:S07]  /*17b30*/  @P0 SHF.R.U32.HI R6, RZ, R5, R4 ;  /* 0x00000005ff060219 */ /* 0x000fce0000011604 */
.L_x_1230:
[----:B------:R-:W-:-:S05]  /*17b40*/  IMAD R5, R6, R3, R3 ;  /* 0x0000000306057224 */ /* 0x000fca00078e0203 */
[----:B------:R-:W-:-:S07]  /*17b50*/  VIMNMX R2, R2, R5, PT ;  /* 0x0000000502027248 */ /* 0x000fce0003fe0100 */
.L_x_1228:
[----:B------:R-:W-:Y:S01]  /*17b60*/  VIADD R2, R2, 0x9f ;  /* 0x0000009f02027836 */ /* 0x000fe20000000000 */
[----:B------:R-:W-:Y:S01]  /*17b70*/  ULDC UR4, c[0x0][0x9dc] ;  /* 0x0002770000047ab9 */ /* 0x000fe20000000800 */
[----:B------:R-:W-:Y:S02]  /*17b80*/  IMAD R0, R8, 0x80, -R0 ;  /* 0x0000008008007824 */ /* 0x000fe400078e0a00 */
[----:B------:R-:W-:-:S04]  /*17b90*/  IMAD.HI R5, R2, 0x66666667, RZ ;  /* 0x6666666702057827 */ /* 0x000fc800078e02ff */
[C---:B------:R-:W-:Y:S02]  /*17ba0*/  VIADD R2, R7.reuse, 0x9f ;  /* 0x0000009f07027836 */ /* 0x040fe40000000000 */
[----:B------:R-:W-:Y:S02]  /*17bb0*/  IMAD.IADD R7, R7, 0x1, R0 ;  /* 0x0000000107077824 */ /* 0x000fe400078e0200 */
[----:B------:R-:W-:Y:S01]  /*17bc0*/  IMAD.HI R4, R2, 0x66666667, RZ ;  /* 0x6666666702047827 */ /* 0x000fe200078e02ff */
[----:B------:R-:W-:-:S03]  /*17bd0*/  SHF.R.U32.HI R2, RZ, 0x1f, R5 ;  /* 0x0000001fff027819 */ /* 0x000fc60000011605 */
[----:B------:R-:W-:Y:S01]  /*17be0*/  VIADD R0, R7, -UR4 ;  /* 0x8000000407007c36 */ /* 0x000fe20008000000 */
[----:B------:R-:W-:Y:S02]  /*17bf0*/  LEA.HI.SX32 R2, R5, R2, 0x1a ;  /* 0x0000000205027211 */ /* 0x000fe400078fd2ff */
[----:B------:R-:W-:-:S04]  /*17c00*/  SHF.R.U32.HI R5, RZ, 0x1f, R4 ;  /* 0x0000001fff057819 */ /* 0x000fc80000011604 */
[----:B------:R-:W-:-:S04]  /*17c10*/  LEA.HI.SX32 R5, R4, R5, 0x1a ;  /* 0x0000000504057211 */ /* 0x000fc800078fd2ff */
[----:B------:R-:W-:-:S05]  /*17c20*/  VIMNMX R6, R5, R2, PT ;  /* 0x0000000205067248 */ /* 0x000fca0003fe0100 */
[----:B------:R0:W-:Y:S01]  /*17c30*/  STL [R1+0x18], R6 ;  /* 0x0000180601007387 */ /* 0x0001e20000100800 */
[----:B------:R-:W-:Y:S05]  /*17c40*/  @!P1 BRA `(.L_x_1231) ;  /* 0x0000000000409947 */ /* 0x000fea0003800000 */
[----:B------:R-:W-:-:S05]  /*17c50*/  IMAD.MOV.U32 R2, RZ, RZ, R7 ;  /* 0x000000ffff027224 */ /* 0x000fca00078e0007 */
        /* <DEDUP_REMOVED lines=9> */
.L_x_1232:
[----:B------:R-:W-:-:S13]  /*17cf0*/  ISETP.NE.AND P0, PT, R3, 0x1, PT ;  /* 0x000000010300780c */ /* 0x000fda0003f05270 */
[----:B------:R-:W1:Y:S02]  /*17d00*/  @P0 LDC.64 R4, c[0x0][0x9e8] ;  /* 0x00027a00ff040b82 */ /* 0x000e640000000a00 */
[----:B-1----:R-:W-:-:S05]  /*17d10*/  @P0 IMAD.HI.U32 R4, R2, R4, RZ ;  /* 0x0000000402040227 */ /* 0x002fca00078e00ff */
[----:B------:R-:W-:-:S07]  /*17d20*/  @P0 SHF.R.U32.HI R2, RZ, R5, R4 ;  /* 0x00000005ff020219 */ /* 0x000fce0000011604 */
.L_x_1233:
[----:B------:R-:W-:-:S05]  /*17d30*/  IMAD R3, R2, R3, RZ ;  /* 0x0000000302037224 */ /* 0x000fca00078e02ff */
[----:B------:R-:W-:-:S07]  /*17d40*/  VIMNMX R0, R0, R3, !PT ;  /* 0x0000000300007248 */ /* 0x000fce0007fe0100 */
.L_x_1231:
[----:B------:R-:W-:Y:S01]  /*17d50*/  IMAD.HI R0, R0, 0x66666667, RZ ;  /* 0x6666666700007827 */ /* 0x000fe200078e02ff */
[----:B------:R-:W-:Y:S04]  /*17d60*/  BSSY B6, `(.L_x_1234) ;  /* 0x0000300000067945 */ /* 0x000fe80003800000 */
[----:B------:R-:W-:-:S04]  /*17d70*/  SHF.R.U32.HI R3, RZ, 0x1f, R0 ;  /* 0x0000001fff037819 */ /* 0x000fc80000011600 */
[----:B------:R-:W-:-:S04]  /*17d80*/  LEA.HI.SX32 R3, R0, R3, 0x1a ;  /* 0x0000000300037211 */ /* 0x000fc800078fd2ff */
[----:B------:R-:W-:-:S04]  /*17d90*/  VIMNMX R2, RZ, R3, !PT ;  /* 0x00000003ff027248 */ /* 0x000fc80007fe0100 */
[----:B------:R-:W-:Y:S01]  /*17da0*/  ISETP.GT.AND P0, PT, R6, R2, PT ;  /* 0x000000020600720c */ /* 0x000fe20003f04270 */
[----:B------:R1:W-:-:S12]  /*17db0*/  STL [R1+0x8], R2 ;  /* 0x0000080201007387 */ /* 0x0003d80000100800 */
[----:B-1----:R-:W-:Y:S05]  /*17dc0*/  @P0 BRA `(.L_x_1235) ;  /* 0x0000000000480947 */ /* 0x002fea0003800000 */
[----:B------:R-:W1:Y:S02]  /*17dd0*/  S2R R2, SR_TID.X ;  /* 0x0000000000027919 */ /* 0x000e640000002100 */
[----:B-1----:R-:W-:-:S04]  /*17de0*/  LOP3.LUT R2, R2, 0x7f, RZ, 0xc0, !PT ;  /* 0x0000007f02027812 */ /* 0x002fc800078ec0ff */
[----:B------:R-:W-:-:S13]  /*17df0*/  ISETP.NE.AND P0, PT, R2, RZ, PT ;  /* 0x000000ff0200720c */ /* 0x000fda0003f05270 */
[----:B------:R-:W-:Y:S05]  /*17e00*/  @P0 BRA `(.L_x_1236) ;  /* 0x0000002c00d40947 */ /* 0x000fea0003800000 */
[----:B------:R-:W1:Y:S01]  /*17e10*/  S2R R5, SR_LANEID ;  /* 0x0000000000057919 */ /* 0x000e620000000000 */
        /* <DEDUP_REMOVED lines=11> */
[----:B------:R1:W-:Y:S01]  /*17ed0*/  STL [R1], R0 ;  /* 0x0000000001007387 */ /* 0x0003e20000100800 */
[----:B------:R-:W-:Y:S05]  /*17ee0*/  BRA `(.L_x_1236) ;  /* 0x0000002c009c7947 */ /* 0x000fea0003800000 */
.L_x_1235:
[----:B------:R-:W1:Y:S01]  /*17ef0*/  S2UR UR4, SR_CgaCtaId ;  /* 0x00000000000479c3 */ /* 0x000e620000008800 */
[----:B------:R-:W-:Y:S02]  /*17f00*/  UMOV UR41, 0x400 ;  /* 0x0000040000297882 */ /* 0x000fe40000000000 */
[----:B-1----:R-:W-:-:S04]  /*17f10*/  ULEA UR41, UR4, UR41, 0x18 ;  /* 0x0000002904297291 */ /* 0x002fc8000f8ec03f */
        /* <DEDUP_REMOVED lines=9> */
[----:B------:R-:W1:Y:S01]  /*17fb0*/  LDC.64 R2, c[0x4][R2] ;  /* 0x0100000002027b82 */ /* 0x000e620000000a00 */
[----:B------:R-:W-:Y:S02]  /*17fc0*/  IMAD.U32 R5, RZ, RZ, UR7 ;  /* 0x00000007ff057e24 */ /* 0x000fe4000f8e00ff */
[----:B0-----:R-:W-:Y:S02]  /*17fd0*/  IMAD.U32 R6, RZ, RZ, UR8 ;  /* 0x00000008ff067e24 */ /* 0x001fe4000f8e00ff */
        /* <DEDUP_REMOVED lines=8> */
.L_x_1237:
[----:B------:R-:W-:Y:S01]  /*18060*/  UIADD3 UR4, UR41, 0xf200, URZ ;  /* 0x0000f20029047890 */ /* 0x000fe2000fffe03f */
[----:B------:R-:W-:-:S05]  /*18070*/  LOP3.LUT R16, R16, 0xfffffffe, RZ, 0xc0, !PT ;  /* 0xfffffffe10107812 */ /* 0x000fca00078ec0ff */
[----:B------:R-:W-:-:S05]  /*18080*/  IMAD.U32 R17, RZ, RZ, UR4 ;  /* 0x00000004ff117e24 */ /* 0x000fca000f8e00ff */
[----:B------:R-:W-:-:S13]  /*18090*/  LOP3.LUT P0, RZ, R17, 0x1bf, RZ, 0xc0, !PT ;  /* 0x000001bf11ff7812 */ /* 0x000fda000780c0ff */
[----:B------:R-:W-:Y:S01]  /*180a0*/  @P0 LOP3.LUT R16, R16, 0x1, RZ, 0xfc, !PT ;  /* 0x0000000110100812 */ /* 0x000fe200078efcff */
[----:B------:R-:W-:Y:S06]  /*180b0*/  @!P0 BRA `(.L_x_1238) ;  /* 0x0000000000408947 */ /* 0x000fec0003800000 */
        /* <DEDUP_REMOVED lines=16> */
.L_x_1238:
        /* <DEDUP_REMOVED lines=20> */
.L_x_1239:
[----:B------:R-:W-:-:S13]  /*18300*/  LOP3.LUT P6, RZ, R17, 0x1bf, RZ, 0xc0, !PT ;  /* 0x000001bf11ff7812 */ /* 0x000fda00078cc0ff */
        /* <DEDUP_REMOVED lines=17> */
.L_x_1240:
[----:B------:R-:W1:Y:S01]  /*18420*/  LDC R0, c[0x0][0x428] ;  /* 0x00010a00ff007b82 */ /* 0x000e620000000800 */
[----:B------:R-:W-:Y:S01]  /*18430*/  ULDC.64 UR4, c[0x0][0x9f8] ;  /* 0x00027e0000047ab9 */ /* 0x000fe20000000a00 */
[----:B0-----:R-:W2:Y:S01]  /*18440*/  LDL.LU R6, [R1+0x1c] ;  /* 0x00001c0001067983 */ /* 0x001ea20000300800 */
[----:B------:R-:W-:Y:S01]  /*18450*/  IMAD.U32 R17, RZ, RZ, UR38 ;  /* 0x00000026ff117e24 */ /* 0x000fe2000f8e00ff */
[----:B------:R-:W-:Y:S01]  /*18460*/  ULDC.64 UR6, c[0x0][0xa08] ;  /* 0x0002820000067ab9 */ /* 0x000fe20000000a00 */
[----:B-1----:R-:W-:Y:S01]  /*18470*/  ISETP.NE.AND P0, PT, R0, 0x1, PT ;  /* 0x000000010000780c */ /* 0x002fe20003f05270 */
[----:B------:R-:W-:Y:S01]  /*18480*/  UISETP.NE.U32.AND UP0, UPT, UR4, URZ, UPT ;  /* 0x0000003f0400728c */ /* 0x000fe2000bf05070 */
[----:B------:R-:W2:Y:S01]  /*18490*/  LDL.LU R5, [R1+0x4] ;  /* 0x0000040001057983 */ /* 0x000ea20000300800 */
[----:B------:R-:W-:Y:S02]  /*184a0*/  IMAD.U32 R20, RZ, RZ, UR45 ;  /* 0x0000002dff147e24 */ /* 0x000fe4000f8e00ff */
[----:B------:R-:W-:Y:S01]  /*184b0*/  UISETP.NE.AND.EX UP0, UPT, UR5, URZ, UPT, UP0 ;  /* 0x0000003f0500728c */ /* 0x000fe2000bf05300 */
[----:B------:R-:W0:Y:S07]  /*184c0*/  S2R R4, SR_TID.X ;  /* 0x0000000000047919 */ /* 0x000e2e0000002100 */
[----:B------:R-:W1:Y:S03]  /*184d0*/  @P0 LDC R0, c[0x0][0x42c] ;  /* 0x00010b00ff000b82 */ /* 0x000e660000000800 */
[----:B------:R-:W-:-:S02]  /*184e0*/  @UP0 ULDC.64 UR4, c[0x0][0x9f8] ;  /* 0x00027e0000040ab9 */ /* 0x000fc40000000a00 */
[----:B------:R-:W-:-:S03]  /*184f0*/  @UP0 UIMAD.WIDE UR4, UR45, 0x4, UR4 ;  /* 0x000000042d0408a5 */ /* 0x000fc6000f8e0204 */
[----:B------:R-:W3:Y:S03]  /*18500*/  @P0 LDC R3, c[0x0][0x430] ;  /* 0x00010c00ff030b82 */ /* 0x000ee60000000800 */
[----:B------:R-:W-:Y:S02]  /*18510*/  IMAD.U32 R2, RZ, RZ, UR4 ;  /* 0x00000004ff027e24 */ /* 0x000fe4000f8e00ff */
[----:B-1----:R-:W-:Y:S01]  /*18520*/  @P0 IMAD.HI.U32 R0, R0, UR38, RZ ;  /* 0x0000002600000c27 */ /* 0x002fe2000f8e00ff */
[----:B0-----:R-:W-:-:S04]  /*18530*/  LOP3.LUT R10, R4, 0x7f, RZ, 0xc0, !PT ;  /* 0x0000007f040a7812 */ /* 0x001fc800078ec0ff */
[----:B---3--:R-:W-:Y:S01]  /*18540*/  @P0 SHF.R.U32.HI R17, RZ, R3, R0 ;  /* 0x00000003ff110219 */ /* 0x008fe20000011600 */
[----:B------:R-:W-:Y:S01]  /*18550*/  IMAD.U32 R3, RZ, RZ, UR5 ;  /* 0x00000005ff037e24 */ /* 0x000fe2000f8e00ff */
[----:B------:R-:W-:Y:S01]  /*18560*/  PLOP3.LUT P0, PT, PT, PT, UP0, 0x80, 0x0 ;  /* 0x000000000000781c */ /* 0x000fe20003f0f008 */
[----:B------:R-:W-:-:S12]  /*18570*/  ULDC.64 UR4, c[0x0][0xa00] ;  /* 0x0002800000047ab9 */ /* 0x000fd80000000a00 */
[----:B------:R0:W3:Y:S01]  /*18580*/  @P0 LDG.E R20, desc[UR50][R2.64] ;  /* 0x0000003202140981 */ /* 0x0000e2000c1e1900 */
[----:B------:R-:W-:Y:S01]  /*18590*/  ISETP.NE.AND P1, PT, R10, RZ, PT ;  /* 0x000000ff0a00720c */ /* 0x000fe20003f25270 */
[----:B------:R-:W-:Y:S01]  /*185a0*/  UMOV UR36, URZ ;  /* 0x0000003f00247c82 */ /* 0x000fe20008000000 */
[----:B------:R-:W-:Y:S01]  /*185b0*/  ISETP.NE.U32.AND P0, PT, RZ, UR4, PT ;  /* 0x00000004ff007c0c */ /* 0x000fe2000bf05070 */
[----:B------:R-:W-:Y:S01]  /*185c0*/  UMOV UR8, 0x40 ;  /* 0x0000004000087882 */ /* 0x000fe20000000000 */
[----:B------:R-:W-:Y:S01]  /*185d0*/  UMOV UR10, UR38 ;  /* 0x00000026000a7c82 */ /* 0x000fe20008000000 */
[----:B------:R-:W-:Y:S01]  /*185e0*/  UMOV UR12, 0x80 ;  /* 0x00000080000c7882 */ /* 0x000fe20000000000 */
[----:B------:R-:W-:Y:S01]  /*185f0*/  ISETP.NE.AND.EX P0, PT, RZ, UR5, PT, P0 ;  /* 0x00000005ff007c0c */ /* 0x000fe2000bf05300 */
[----:B------:R-:W-:Y:S01]  /*18600*/  UMOV UR14, UR38 ;  /* 0x00000026000e7c82 */ /* 0x000fe20008000000 */
[----:B------:R-:W-:Y:S01]  /*18610*/  SHF.R.U32.HI R4, RZ, 0x5, R4 ;  /* 0x00000005ff047819 */ /* 0x000fe20000011604 */
[----:B0-----:R-:W0:Y:S01]  /*18620*/  LDC.64 R2, c[0x0][0x3f8] ;  /* 0x0000fe00ff027b82 */ /* 0x001e220000000a00 */
[----:B------:R-:W-:-:S02]  /*18630*/  SEL R7, RZ, UR45, P0 ;  /* 0x0000002dff077c07 */ /* 0x000fc40008000000 */
[----:B------:R-:W-:Y:S01]  /*18640*/  LOP3.LUT R4, R4, 0x3, RZ, 0xc0, !PT ;  /* 0x0000000304047812 */ /* 0x000fe200078ec0ff */
[----:B------:R-:W-:Y:S01]  /*18650*/  VOTEU.ALL UP1, P1 ;  /* 0x00000000003f7886 */ /* 0x000fe20000820000 */
[----:B------:R-:W-:-:S04]  /*18660*/  R2UR UR39, R7 ;  /* 0x00000000072772ca */ /* 0x000fc800000e0000 */
[----:B------:R-:W-:-:S04]  /*18670*/  @!UP1 UIADD3 UR4, UP0, UR46, 0x270, URZ ;  /* 0x000002702e049890 */ /* 0x000fc8000ff1e03f */
[----:B------:R-:W-:-:S05]  /*18680*/  @!UP1 UIADD3.X UR5, URZ, UR47, URZ, UP0, !UPT ;  /* 0x0000002f3f059290 */ /* 0x000fca00087fe43f */
[----:B------:R-:W-:Y:S01]  /*18690*/  UMOV UR11, UR39 ;  /* 0x00000027000b7c82 */ /* 0x000fe20008000000 */
[----:B------:R-:W-:Y:S01]  /*186a0*/  UMOV UR15, UR39 ;  /* 0x00000027000f7c82 */ /* 0x000fe20008000000 */
[----:B0-----:R-:W-:Y:S01]  /*186b0*/  LOP3.LUT P0, RZ, R2, UR6, RZ, 0xfc, !PT ;  /* 0x0000000602ff7c12 */ /* 0x001fe2000f80fcff */
[----:B------:R-:W-:-:S03]  /*186c0*/  UMOV UR6, 0xffffffff ;  /* 0xffffffff00067882 */ /* 0x000fc60000000000 */
[----:B------:R-:W-:Y:S01]  /*186d0*/  LOP3.LUT P0, RZ, R3, UR7, RZ, 0xfc, P0 ;  /* 0x0000000703ff7c12 */ /* 0x000fe2000800fcff */
[----:B--2---:R-:W-:-:S05]  /*186e0*/  IMAD R6, R5, 0x80, R6 ;  /* 0x0000008005067824 */ /* 0x004fca00078e0206 */
[----:B------:R-:W-:-:S13]  /*186f0*/  R2UR UR37, R6 ;  /* 0x00000000062572ca */ /* 0x000fda00000e0000 */
[----:B------:R-:W-:Y:S01]  /*18700*/  UMOV UR9, UR37 ;  /* 0x0000002500097c82 */ /* 0x000fe20008000000 */
[----:B------:R-:W-:Y:S01]  /*18710*/  UMOV UR13, UR37 ;  /* 0x00000025000d7c82 */ /* 0x000fe20008000000 */
[----:B------:R0:W-:Y:S01]  /*18720*/  @!UP1 UTMAPF.L2.4D [UR36], [UR4] ;  /* 0x00000024040095b8 */ /* 0x0001e20008018000 */
[----:B------:R0:W-:Y:S01]  /*18730*/  @!UP1 UTMAPF.L2.4D [UR8], [UR4] ;  /* 0x00000008040095b8 */ /* 0x0001e20008018000 */
[----:B------:R0:W-:Y:S01]  /*18740*/  @!UP1 UTMAPF.L2.4D [UR12], [UR4] ;  /* 0x0000000c040095b8 */ /* 0x0001e20008018000 */
[----:B---3--:R-:W-:Y:S02]  /*18750*/  SHF.R.S32.HI R21, RZ, 0x1f, R20 ;  /* 0x0000001fff157819 */ /* 0x008fe40000011414 */
[----:B------:R-:W-:Y:S01]  /*18760*/  SEL R0, R20, RZ, !P0 ;  /* 0x000000ff14007207 */ /* 0x000fe20004000000 */
[----:B0-----:R-:W-:Y:S06]  /*18770*/  BRA.DIV UR6, `(.L_x_1241) ;  /* 0x0000003a06707947 */ /* 0x001fec000b800000 */
[----:B------:R0:W1:Y:S02]  /*18780*/  SHFL.IDX PT, R14, R4, RZ, 0x1f ;  /* 0x00001fff040e7589 */ /* 0x00006400000e0000 */
.L_x_1313:
[----:B-1----:R-:W-:Y:S02]  /*18790*/  ISETP.NE.AND P0, PT, R14, RZ, PT ;  /* 0x000000ff0e00720c */ /* 0x002fe40003f05270 */
[----:B------:R-:W-:-:S11]  /*187a0*/  PLOP3.LUT P6, PT, PT, PT, PT, 0x8, 0x0 ;  /* 0x000000000000781c */ /* 0x000fd60003fce170 */
[----:B------:R-:W-:Y:S05]  /*187b0*/  @P0 BRA `(.L_x_1242) ;  /* 0x0000000800100947 */ /* 0x000fea0003800000 */
[----:B0-----:R-:W2:Y:S01]  /*187c0*/  LDL R4, [R1+0x18] ;  /* 0x0000180001047983 */ /* 0x001ea20000100800 */
[----:B------:R-:W-:Y:S01]  /*187d0*/  UMOV UR4, 0xffffffff ;  /* 0xffffffff00047882 */ /* 0x000fe20000000000 */
[----:B--2---:R-:W-:Y:S02]  /*187e0*/  VIADD R8, R4, 0xffffffff ;  /* 0xffffffff04087836 */ /* 0x004fe40000000000 */
[----:B------:R-:W-:Y:S05]  /*187f0*/  BRA.DIV UR4, `(.L_x_1243) ;  /* 0x0000003a04707947 */ /* 0x000fea000b800000 */
[----:B------:R-:W-:-:S13]  /*18800*/  ELECT P6, URZ, PT ;  /* 0x00000000003f782f */ /* 0x000fda00038c0000 */
.L_x_1316:
[----:B------:R-:W-:Y:S05]  /*18810*/  @!P6 BRA `(.L_x_1244) ;  /* 0x00000004007ce947 */ /* 0x000fea0003800000 */
[----:B------:R-:W-:-:S04]  /*18820*/  ISETP.NE.U32.AND P0, PT, R2, RZ, PT ;  /* 0x000000ff0200720c */ /* 0x000fc80003f05070 */
[----:B------:R-:W-:-:S13]  /*18830*/  ISETP.NE.AND.EX P0, PT, R3, RZ, PT, P0 ;  /* 0x000000ff0300720c */ /* 0x000fda0003f05300 */
        /* <DEDUP_REMOVED lines=19> */
.L_x_1245:
[----:B------:R-:W-:Y:S02]  /*18970*/  LEA R4, R18, UR41, 0x3 ;  /* 0x0000002912047c11 */ /* 0x000fe4000f8e18ff */
[----:B0-----:R-:W-:Y:S02]  /*18980*/  SHF.L.U32 R3, R19, 0x1f, RZ ;  /* 0x0000001f13037819 */ /* 0x001fe400000006ff */
[----:B------:R-:W-:Y:S02]  /*18990*/  ISETP.NE.AND P0, PT, R10, RZ, PT ;  /* 0x000000ff0a00720c */ /* 0x000fe40003f05270 */
[----:B------:R-:W0:Y:S02]  /*189a0*/  SYNCS.PHASECHK.TRANS64.TRYWAIT P2, [R4+URZ+0x33480], R3 ;  /* 0x03348003040075a7 */ /* 0x000e24000804017f */
[----:B0-----:R-:W-:Y:S09]  /*189b0*/  @!P2 BRA `(.L_x_1246) ;  /* 0x000000380020a947 */ /* 0x001ff20003800000 */
.L_x_1317:
        /* <DEDUP_REMOVED lines=8> */
.L_x_1247:
        /* <DEDUP_REMOVED lines=29> */
.L_x_1318:
        /* <DEDUP_REMOVED lines=8> */
.L_x_1249:
        /* <DEDUP_REMOVED lines=24> */
.L_x_1244:
        /* <DEDUP_REMOVED lines=31> */
.L_x_1242:
[----:B------:R-:W2:Y:S04]  /*19000*/  LDL.LU R5, [R1+0x20] ;  /* 0x0000200001057983 */ /* 0x000ea80000300800 */
[----:B01----:R-:W3:Y:S04]  /*19010*/  LDL.LU R3, [R1+0x18] ;  /* 0x0000180001037983 */ /* 0x003ee80000300800 */
[----:B------:R-:W4:Y:S01]  /*19020*/  LDL R4, [R1+0x8] ;  /* 0x0000080001047983 */ /* 0x000f220000100800 */
[----:B------:R-:W-:Y:S01]  /*19030*/  BSSY B0, `(.L_x_1250) ;  /* 0x000000b000007945 */ /* 0x000fe20003800000 */
[----:B--2---:R-:W-:-:S02]  /*19040*/  VIADD R5, R5, 0x1 ;  /* 0x0000000105057836 */ /* 0x004fc40000000000 */
[----:B---3--:R-:W-:-:S03]  /*19050*/  VIADD R3, R3, 0xfffffffe ;  /* 0xfffffffe03037836 */ /* 0x008fc60000000000 */
[----:B------:R-:W-:Y:S01]  /*19060*/  LEA.HI R2, R5, R5, RZ, 0x1 ;  /* 0x0000000505027211 */ /* 0x000fe200078f08ff */
[----:B------:R0:W-:Y:S03]  /*19070*/  STL [R1+0x20], R5 ;  /* 0x0000200501007387 */ /* 0x0001e60000100800 */
[----:B------:R-:W-:Y:S02]  /*19080*/  LOP3.LUT R2, R2, 0xfffffffe, RZ, 0xc0, !PT ;  /* 0xfffffffe02027812 */ /* 0x000fe400078ec0ff */
[----:B----4-:R-:W-:-:S03]  /*19090*/  ISETP.GE.AND P2, PT, R3, R4, PT ;  /* 0x000000040300720c */ /* 0x010fc60003f46270 */
[----:B------:R-:W-:-:S05]  /*190a0*/  IMAD.IADD R2, R5, 0x1, -R2 ;  /* 0x0000000105027824 */ /* 0x000fca00078e0a02 */
[----:B------:R-:W-:-:S04]  /*190b0*/  SHF.L.U32 R2, R2, 0x1f, RZ ;  /* 0x0000001f02027819 */ /* 0x000fc800000006ff */
[----:B------:R-:W1:Y:S02]  /*190c0*/  SYNCS.PHASECHK.TRANS64.TRYWAIT P0, [UR41+0x33420], R2 ;  /* 0x03342002ff0075a7 */ /* 0x000e640008000169 */
[----:B01----:R-:W-:Y:S05]  /*190d0*/  @!P0 BRA `(.L_x_1251) ;  /* 0x0000003000808947 */ /* 0x003fea0003800000 */
.L_x_1319:
[----:B------:R-:W-:Y:S05]  /*190e0*/  BSYNC B0 ;  /* 0x0000000000007941 */ /* 0x000fea0003800000 */
.L_x_1250:
[----:B------:R-:W-:Y:S05]  /*190f0*/  @!P2 BRA `(.L_x_1252) ;  /* 0x0000001000c4a947 */ /* 0x000fea0003800000 */
[----:B0-----:R-:W-:Y:S02]  /*19100*/  IMAD.MOV.U32 R2, RZ, RZ, R18 ;  /* 0x000000ffff027224 */ /* 0x001fe400078e0012 */
[----:B------:R-:W-:-:S07]  /*19110*/  IMAD.MOV.U32 R8, RZ, RZ, R19 ;  /* 0x000000ffff087224 */ /* 0x000fce00078e0013 */
.L_x_1276:
        /* <DEDUP_REMOVED lines=30> */
.L_x_1255:
        /* <DEDUP_REMOVED lines=8> */
.L_x_1320:
[----:B------:R-:W-:Y:S05]  /*19380*/  BSYNC B1 ;  /* 0x0000000000017941 */ /* 0x000fea0003800000 */
.L_x_1256:
        /* <DEDUP_REMOVED lines=9> */
.L_x_1259:
[----:B------:R-:W-:Y:S05]  /*19420*/  BSYNC B1 ;  /* 0x0000000000017941 */ /* 0x000fea0003800000 */
.L_x_1258:
        /* <DEDUP_REMOVED lines=14> */
.L_x_1260:
        /* <DEDUP_REMOVED lines=16> */
.L_x_1261:
        /* <DEDUP_REMOVED lines=16> */
.L_x_1262:
        /* <DEDUP_REMOVED lines=12> */
.L_x_1321:
[----:B------:R-:W-:Y:S05]  /*197d0*/  BSYNC B1 ;  /* 0x0000000000017941 */ /* 0x000fea0003800000 */
.L_x_1263:
        /* <DEDUP_REMOVED lines=11> */
.L_x_1266:
[----:B------:R-:W-:Y:S05]  /*19890*/  BSYNC B1 ;  /* 0x0000000000017941 */ /* 0x000fea0003800000 */
.L_x_1265:
        /* <DEDUP_REMOVED lines=9> */
.L_x_1267:
        /* <DEDUP_REMOVED lines=15> */
.L_x_1268:
        /* <DEDUP_REMOVED lines=15> */
.L_x_1269:
        /* <DEDUP_REMOVED lines=9> */
.L_x_1254:
[----:B------:R-:W-:Y:S05]  /*19ba0*/  BSYNC B0 ;  /* 0x0000000000007941 */ /* 0x000fea0003800000 */
.L_x_1253:
[----:B------:R-:W-:-:S06]  /*19bb0*/  UISETP.NE.AND UP0, UPT, UR42, 0x3, UPT ;  /* 0x000000032a00788c */ /* 0x000fcc000bf05270 */
[----:B------:R-:W-:-:S13]  /*19bc0*/  PLOP3.LUT P0, PT, PT, PT, UP0, 0x80, 0x0 ;  /* 0x000000000000781c */ /* 0x000fda0003f0f008 */
[----:B------:R-:W-:Y:S05]  /*19bd0*/  @!P0 BRA `(.L_x_1270) ;  /* 0x0000000000048947 */ /* 0x000fea0003800000 */
[----:B------:R-:W-:Y:S01]  /*19be0*/  BPT.TRAP 0x1 ;  /* 0x000000040000795c */ /* 0x000fe20000300000 */
.L_x_1270:
        /* <DEDUP_REMOVED lines=8> */
.L_x_1322:
[----:B------:R-:W-:Y:S05]  /*19c70*/  BSYNC B0 ;  /* 0x0000000000007941 */ /* 0x000fea0003800000 */
.L_x_1271:
[----:B------:R-:W-:Y:S05]  /*19c80*/  @!P0 BRA `(.L_x_1273) ;  /* 0x0000000000048947 */ /* 0x000fea0003800000 */
[----:B------:R-:W-:Y:S01]  /*19c90*/  BPT.TRAP 0x1 ;  /* 0x000000040000795c */ /* 0x000fe20000300000 */
.L_x_1273:
[----:B0-----:R-:W-:Y:S01]  /*19ca0*/  SHF.L.U32 R4, R8, 0x1f, RZ ;  /* 0x0000001f08047819 */ /* 0x001fe200000006ff */
[----:B------:R-:W-:-:S03]  /*19cb0*/  IMAD R10, R2, 0x7800, RZ ;  /* 0x00007800020a7824 */ /* 0x000fc600078e02ff */
[----:B------:R-:W0:Y:S02]  /*19cc0*/  SYNCS.PHASECHK.TRANS64.TRYWAIT P2, [R13+URZ+0x33460], R4 ;  /* 0x033460040d0075a7 */ /* 0x000e24000804017f */
[----:B0-----:R-:W-:Y:S05]  /*19cd0*/  @!P2 BRA `(.L_x_1274) ;  /* 0x0000002400d4a947 */ /* 0x001fea0003800000 */
.L_x_1323:
[----:B------:R-:W2:Y:S04]  /*19ce0*/  LDL R2, [R1+0x14] ;  /* 0x0000140001027983 */ /* 0x000ea80000100800 */
[----:B------:R-:W3:Y:S01]  /*19cf0*/  LDL R11, [R1+0x10] ;  /* 0x00001000010b7983 */ /* 0x000ee20000100800 */
[----:B------:R-:W-:Y:S05]  /*19d00*/  WARPSYNC.ALL ;  /* 0x0000000000007948 */ /* 0x000fea0003800000 */
[----:B--2---:R-:W-:-:S02]  /*19d10*/  LOP3.LUT R2, R10, R2, RZ, 0xfc, !PT ;  /* 0x000000020a027212 */ /* 0x004fc400078efcff */
[----:B---3--:R-:W-:-:S03]  /*19d20*/  LOP3.LUT R12, R10, R11, RZ, 0xfc, !PT ;  /* 0x0000000b0a0c7212 */ /* 0x008fc600078efcff */
[----:B0-----:R-:W0:Y:S02]  /*19d30*/  LDSM.16.MT88.4 R4, [R2+UR41+0xf200] ;  /* 0x00f200290204783b */ /* 0x001e240008004200 */
        /* <DEDUP_REMOVED lines=98> */
.L_x_1275:
[----:B------:R-:W2:Y:S01]  /*1a360*/  LDL R4, [R1+0x8] ;  /* 0x0000080001047983 */ /* 0x000ea20000100800 */
[----:B-1----:R-:W-:Y:S01]  /*1a370*/  SYNCS.ARRIVE.TRANS64.A1T0 RZ, [R13+URZ+0x33450], RZ ;  /* 0x033450ff0dff79a7 */ /* 0x002fe2000810003f */
[----:B------:R-:W-:Y:S02]  /*1a380*/  @!P1 VIADD R2, R13, 0x33480 ;  /* 0x000334800d029836 */ /* 0x000fe40000000000 */
[----:B0-----:R-:W-:-:S03]  /*1a390*/  IMAD.MOV.U32 R8, RZ, RZ, R19 ;  /* 0x000000ffff087224 */ /* 0x001fc600078e0013 */
[----:B------:R-:W-:Y:S01]  /*1a3a0*/  @!P1 PRMT R2, RZ, 0x654, R2 ;  /* 0x00000654ff029816 */ /* 0x000fe20000000002 */
[----:B------:R-:W-:Y:S06]  /*1a3b0*/  BAR.SYNC.DEFER_BLOCKING 0x2, 0x80 ;  /* 0x0082000000007b1d */ /* 0x000fec0000010000 */
[----:B------:R0:W-:Y:S02]  /*1a3c0*/  @!P1 SYNCS.ARRIVE.TRANS64.RED.A1T0 RZ, [R2+URZ], RZ ;  /* 0x000000ff02ff99a7 */ /* 0x0001e4000810043f */
[----:B0-----:R-:W-:Y:S01]  /*1a3d0*/  IMAD.MOV.U32 R2, RZ, RZ, R18 ;  /* 0x000000ffff027224 */ /* 0x001fe200078e0012 */
[C---:B--2---:R-:W-:Y:S01]  /*1a3e0*/  ISETP.GT.AND P0, PT, R3.reuse, R4, PT ;  /* 0x000000040300720c */ /* 0x044fe20003f04270 */
[----:B------:R-:W-:-:S12]  /*1a3f0*/  VIADD R3, R3, 0xffffffff ;  /* 0xffffffff03037836 */ /* 0x000fd80000000000 */
[----:B------:R-:W-:Y:S05]  /*1a400*/  @P0 BRA `(.L_x_1276) ;  /* 0xffffffec00440947 */ /* 0x000fea000383ffff */
.L_x_1252:
[----:B------:R-:W-:Y:S04]  /*1a410*/  BSSY B0, `(.L_x_1277) ;  /* 0x000000f000007945 */ /* 0x000fe80003800000 */
[----:B------:R-:W-:Y:S05]  /*1a420*/  @P1 BRA `(.L_x_1278) ;  /* 0x0000000000341947 */ /* 0x000fea0003800000 */
[----:B0-----:R-:W0:Y:S01]  /*1a430*/  S2R R5, SR_LANEID ;  /* 0x0000000000057919 */ /* 0x001e220000000000 */
        /* <DEDUP_REMOVED lines=11> */
[----:B------:R1:W-:Y:S02]  /*1a4f0*/  STL [R1], R0 ;  /* 0x0000000001007387 */ /* 0x0003e40000100800 */
.L_x_1278:
[----:B------:R-:W-:Y:S05]  /*1a500*/  BSYNC B0 ;  /* 0x0000000000007941 */ /* 0x000fea0003800000 */
.L_x_1277:
[----:B------:R-:W-:-:S06]  /*1a510*/  UISETP.NE.AND UP0, UPT, UR42, 0x3, UPT ;  /* 0x000000032a00788c */ /* 0x000fcc000bf05270 */
[----:B------:R-:W-:-:S13]  /*1a520*/  PLOP3.LUT P0, PT, PT, PT, UP0, 0x80, 0x0 ;  /* 0x000000000000781c */ /* 0x000fda0003f0f008 */
[----:B------:R-:W-:Y:S05]  /*1a530*/  @!P0 BRA `(.L_x_1279) ;  /* 0x0000000000048947 */ /* 0x000fea0003800000 */
[----:B------:R-:W-:Y:S01]  /*1a540*/  BPT.TRAP 0x1 ;  /* 0x000000040000795c */ /* 0x000fe20000300000 */
.L_x_1279:
        /* <DEDUP_REMOVED lines=8> */
.L_x_1324:
[----:B------:R-:W-:Y:S05]  /*1a5d0*/  BSYNC B0 ;  /* 0x0000000000007941 */ /* 0x000fea0003800000 */
.L_x_1280:
[----:B------:R-:W-:Y:S05]  /*1a5e0*/  @!P2 BRA `(.L_x_1282) ;  /* 0x000000000004a947 */ /* 0x000fea0003800000 */
[----:B------:R-:W-:Y:S01]  /*1a5f0*/  BPT.TRAP 0x1 ;  /* 0x000000040000795c */ /* 0x000fe20000300000 */
.L_x_1282:
[----:B0-----:R-:W-:-:S04]  /*1a600*/  SHF.L.U32 R0, R19, 0x1f, RZ ;  /* 0x0000001f13007819 */ /* 0x001fc800000006ff */
[----:B------:R-:W0:Y:S02]  /*1a610*/  SYNCS.PHASECHK.TRANS64.TRYWAIT P0, [R3+URZ+0x33460], R0 ;  /* 0x03346000030075a7 */ /* 0x000e24000800017f */
[----:B0-----:R-:W-:Y:S05]  /*1a620*/  @!P0 BRA `(.L_x_1283) ;  /* 0x0000001c00a88947 */ /* 0x001fea0003800000 */
.L_x_1325:
        /* <DEDUP_REMOVED lines=105> */
.L_x_1284:
[----:B-1----:R-:W-:Y:S01]  /*1acc0*/  SYNCS.ARRIVE.TRANS64.A1T0 RZ, [R3+URZ+0x33450], RZ ;  /* 0x033450ff03ff79a7 */ /* 0x002fe2000810003f */
[----:B------:R-:W-:Y:S02]  /*1acd0*/  @!P1 VIADD R0, R3, 0x33480 ;  /* 0x0003348003009836 */ /* 0x000fe40000000000 */
[----:B------:R-:W-:-:S03]  /*1ace0*/  VIADD R18, R18, 0x1 ;  /* 0x0000000112127836 */ /* 0x000fc60000000000 */
[----:B------:R-:W-:Y:S01]  /*1acf0*/  @!P1 PRMT R0, RZ, 0x654, R0 ;  /* 0x00000654ff009816 */ /* 0x000fe20000000000 */
[----:B------:R-:W-:Y:S01]  /*1ad00*/  BAR.SYNC.DEFER_BLOCKING 0x2, 0x80 ;  /* 0x0082000000007b1d */ /* 0x000fe20000010000 */
[----:B------:R-:W-:-:S04]  /*1ad10*/  ISETP.NE.AND P0, PT, R18, 0x2, PT ;  /* 0x000000021200780c */ /* 0x000fc80003f05270 */
[----:B------:R-:W-:Y:S01]  /*1ad20*/  SEL R18, R18, RZ, P0 ;  /* 0x000000ff12127207 */ /* 0x000fe20000000000 */
[----:B------:R1:W-:Y:S02]  /*1ad30*/  @!P1 SYNCS.ARRIVE.TRANS64.RED.A1T0 RZ, [R0+URZ], RZ ;  /* 0x000000ff00ff99a7 */ /* 0x0003e4000810043f */
[----:B-1----:R-:W-:-:S04]  /*1ad40*/  SEL R0, RZ, 0x1, P0 ;  /* 0x00000001ff007807 */ /* 0x002fc80000000000 */
[----:B------:R-:W-:-:S07]  /*1ad50*/  LOP3.LUT R19, R19, R0, RZ, 0x3c, !PT ;  /* 0x0000000013137212 */ /* 0x000fce00078e3cff */
.L_x_1236:
[----:B------:R-:W-:Y:S05]  /*1ad60*/  BSYNC B6 ;  /* 0x0000000000067941 */ /* 0x000fea0003800000 */
.L_x_1234:
[----:B------:R-:W-:-:S13]  /*1ad70*/  LOP3.LUT P0, RZ, R16, 0x2, RZ, 0xc0, !PT ;  /* 0x0000000210ff7812 */ /* 0x000fda000780c0ff */
[----:B------:R-:W-:Y:S05]  /*1ad80*/  @!P0 BRA `(.L_x_1285) ;  /* 0x0000000000308947 */ /* 0x000fea0003800000 */
[----:B------:R-:W2:Y:S08]  /*1ad90*/  S2UR UR5, SR_CgaCtaId ;  /* 0x00000000000579c3 */ /* 0x000eb00000008800 */
[----:B------:R-:W-:Y:S06]  /*1ada0*/  BAR.SYNC.DEFER_BLOCKING 0x5, 0x180 ;  /* 0x0146000000007b1d */ /* 0x000fec0000010000 */
[----:B------:R-:W-:-:S02]  /*1adb0*/  UMOV UR4, 0x400 ;  /* 0x0000040000047882 */ /* 0x000fc40000000000 */
[----:B--2---:R-:W-:-:S09]  /*1adc0*/  ULEA UR4, UR5, UR4, 0x18 ;  /* 0x0000000405047291 */ /* 0x004fd2000f8ec03f */
[----:B0-----:R-:W0:Y:S04]  /*1add0*/  LDS.128 R4, [UR4+0x334d0] ;  /* 0x0334d004ff047984 */ /* 0x001e280008000c00 */
[----:B0-----:R0:W-:Y:S01]  /*1ade0*/  STL.64 [R1], R4 ;  /* 0x0000000401007387 */ /* 0x0011e20000100a00 */
[----:B------:R-:W-:Y:S02]  /*1adf0*/  IMAD.MOV.U32 R2, RZ, RZ, R7 ;  /* 0x000000ffff027224 */ /* 0x000fe400078e0007 */
[----:B-1----:R-:W-:-:S03]  /*1ae00*/  IMAD.MOV.U32 R0, RZ, RZ, R6 ;  /* 0x000000ffff007224 */ /* 0x002fc600078e0006 */
[----:B------:R-:W-:Y:S02]  /*1ae10*/  R2UR UR45, R2 ;  /* 0x00000000022d72ca */ /* 0x000fe400000e0000 */
[----:B------:R-:W-:Y:S01]  /*1ae20*/  R2UR UR38, R0 ;  /* 0x00000000002672ca */ /* 0x000fe200000e0000 */
[----:B------:R-:W-:Y:S06]  /*1ae30*/  BAR.ARV 0x4, 0x180 ;  /* 0x0106000000007b1d */ /* 0x000fec0000002000 */
[----:B------:R-:W-:Y:S08]  /*1ae40*/  BRA `(.L_x_1286) ;  /* 0x0000000800d47947 */ /* 0x000ff00003800000 */
.L_x_1285:
[----:B0-----:R-:W0:Y:S01]  /*1ae50*/  S2R R2, SR_TID.X ;  /* 0x0000000000027919 */ /* 0x001e220000002100 */
[----:B------:R-:W-:Y:S01]  /*1ae60*/  ULDC UR4, c[0x0][0xc14] ;  /* 0x0003050000047ab9 */ /* 0x000fe20000000800 */
[----:B-1----:R-:W2:Y:S01]  /*1ae70*/  LDL.LU R0, [R1] ;  /* 0x0000000001007983 */ /* 0x002ea20000300800 */
        /* <DEDUP_REMOVED lines=38> */
.L_x_1291:
        /* <DEDUP_REMOVED lines=14> */
.L_x_1290:
[----:B------:R-:W-:Y:S05]  /*1b1c0*/  BSYNC B0 ;  /* 0x0000000000007941 */ /* 0x000fea0003800000 */
.L_x_1289:
        /* <DEDUP_REMOVED lines=22> */
.L_x_1287:
        /* <DEDUP_REMOVED lines=10> */
[----:B------:R0:W2:Y:S01]  /*1b3d0*/  LDG.E R7, desc[UR50][R2.64] ;  /* 0x0000003202077981 */ /* 0x0000a2000c1e1900 */
[----:B------:R-:W-:Y:S01]  /*1b3e0*/  IMAD.U32 R13, RZ, RZ, UR6 ;  /* 0x00000006ff0d7e24 */ /* 0x000fe2000f8e00ff */
[----:B------:R-:W-:-:S04]  /*1b3f0*/  ISETP.NE.AND P0, PT, RZ, UR7, PT ;  /* 0x00000007ff007c0c */ /* 0x000fc8000bf05270 */
[----:B------:R-:W2:Y:S01]  /*1b400*/  SHFL.IDX PT, R4, R4, R13, 0x1f ;  /* 0x00001f0d04047589 */ /* 0x000ea200000e0000 */
[----:B0-----:R-:W-:Y:S02]  /*1b410*/  IMAD.MOV.U32 R2, RZ, RZ, RZ ;  /* 0x000000ffff027224 */ /* 0x001fe400078e00ff */
[----:B--2---:R-:W-:-:S05]  /*1b420*/  IMAD R6, R4, R7, RZ ;  /* 0x0000000704067224 */ /* 0x004fca00078e02ff */
[----:B------:R-:W-:-:S04]  /*1b430*/  IABS R9, R6 ;  /* 0x0000000600097213 */ /* 0x000fc80000000000 */
[----:B------:R-:W0:Y:S08]  /*1b440*/  I2F.RP R11, R9 ;  /* 0x00000009000b7306 */ /* 0x000e300000209400 */
[----:B0-----:R-:W0:Y:S02]  /*1b450*/  MUFU.RCP R11, R11 ;  /* 0x0000000b000b7308 */ /* 0x001e240000001000 */
[----:B0-----:R-:W-:-:S06]  /*1b460*/  VIADD R12, R11, 0xffffffe ;  /* 0x0ffffffe0b0c7836 */ /* 0x001fcc0000000000 */
[----:B------:R0:W1:Y:S01]  /*1b470*/  F2I.FTZ.U32.TRUNC.NTZ R3, R12 ;  /* 0x0000000c00037305 */ /* 0x000062000021f000 */
[----:B------:R-:W-:Y:S05]  /*1b480*/  @!P0 BRA `(.L_x_1292) ;  /* 0x00000000000c8947 */ /* 0x000fea0003800000 */
[----:B------:R-:W-:-:S06]  /*1b490*/  UIADD3 UR4, UR6, -0x1, URZ ;  /* 0xffffffff06047890 */ /* 0x000fcc000fffe03f */
[----:B------:R-:W-:-:S05]  /*1b4a0*/  IMAD.U32 R11, RZ, RZ, UR4 ;  /* 0x00000004ff0b7e24 */ /* 0x000fca000f8e00ff */
[----:B------:R2:W3:Y:S02]  /*1b4b0*/  SHFL.IDX PT, R2, R8, R11, 0x1f ;  /* 0x00001f0b08027589 */ /* 0x0004e400000e0000 */
.L_x_1292:
[--C-:B-12---:R-:W-:Y:S02]  /*1b4c0*/  IMAD.MOV R8, RZ, RZ, -R3.reuse ;  /* 0x000000ffff087224 */ /* 0x106fe400078e0a03 */
[----:B---3--:R-:W-:Y:S02]  /*1b4d0*/  IMAD R10, R2, R5, R10 ;  /* 0x00000005020a7224 */ /* 0x008fe400078e020a */
[----:B------:R-:W-:Y:S02]  /*1b4e0*/  IMAD R8, R8, R9, RZ ;  /* 0x0000000908087224 */ /* 0x000fe400078e02ff */
[----:B------:R-:W-:Y:S01]  /*1b4f0*/  IMAD.MOV.U32 R2, RZ, RZ, RZ ;  /* 0x000000ffff027224 */ /* 0x000fe200078e00ff */
[----:B------:R1:W-:Y:S01]  /*1b500*/  STL [R1], R10 ;  /* 0x0000000a01007387 */ /* 0x0003e20000100800 */
[----:B------:R-:W-:Y:S02]  /*1b510*/  IMAD.IADD R11, R0, 0x1, -R10 ;  /* 0x00000001000b7824 */ /* 0x000fe400078e0a0a */
[----:B------:R-:W-:Y:S01]  /*1b520*/  IMAD.HI.U32 R3, R3, R8, R2 ;  /* 0x0000000803037227 */ /* 0x000fe200078e0002 */
[----:B------:R-:W-:-:S02]  /*1b530*/  IABS R2, R6 ;  /* 0x0000000600027213 */ /* 0x000fc40000000000 */
[----:B------:R-:W-:-:S03]  /*1b540*/  IABS R0, R11 ;  /* 0x0000000b00007213 */ /* 0x000fc60000000000 */
        /* <DEDUP_REMOVED lines=12> */
[----:B------:R-:W-:-:S05]  /*1b610*/  @!P1 LOP3.LUT R2, RZ, R6, RZ, 0x33, !PT ;  /* 0x00000006ff029212 */ /* 0x000fca00078e33ff */
[----:B------:R-:W-:Y:S02]  /*1b620*/  IMAD R0, R7, R2, RZ ;  /* 0x0000000207007224 */ /* 0x000fe400078e02ff */
[----:B------:R-:W-:Y:S02]  /*1b630*/  IMAD.MOV R2, RZ, RZ, -R2 ;  /* 0x000000ffff027224 */ /* 0x000fe400078e0a02 */
[----:B------:R-:W-:Y:S02]  /*1b640*/  IMAD.MOV R8, RZ, RZ, -R0 ;  /* 0x000000ffff087224 */ /* 0x000fe400078e0a00 */
[----:B------:R-:W-:-:S03]  /*1b650*/  IMAD R6, R6, R2, R11 ;  /* 0x0000000206067224 */ /* 0x000fc600078e020b */
[----:B------:R-:W-:-:S04]  /*1b660*/  VIADDMNMX R5, R8, R5, R7, PT ;  /* 0x0000000508057246 */ /* 0x000fc80003800107 */
[----:B------:R-:W-:-:S04]  /*1b670*/  IABS R7, R5 ;  /* 0x0000000500077213 */ /* 0x000fc80000000000 */
[----:B------:R-:W2:Y:S08]  /*1b680*/  I2F.RP R8, R7 ;  /* 0x0000000700087306 */ /* 0x000eb00000209400 */
[----:B--2---:R-:W2:Y:S02]  /*1b690*/  MUFU.RCP R8, R8 ;  /* 0x0000000800087308 */ /* 0x004ea40000001000 */
[----:B--2---:R-:W-:Y:S01]  /*1b6a0*/  VIADD R3, R8, 0xffffffe ;  /* 0x0ffffffe08037836 */ /* 0x004fe20000000000 */
[----:B------:R-:W-:-:S05]  /*1b6b0*/  IABS R8, R5 ;  /* 0x0000000500087213 */ /* 0x000fca0000000000 */
[----:B------:R-:W2:Y:S01]  /*1b6c0*/  F2I.FTZ.U32.TRUNC.NTZ R3, R3 ;  /* 0x0000000300037305 */ /* 0x000ea2000021f000 */
[----:B------:R-:W-:Y:S02]  /*1b6d0*/  IMAD.MOV R8, RZ, RZ, -R8 ;  /* 0x000000ffff087224 */ /* 0x000fe400078e0a08 */
[----:B--2---:R-:W-:-:S04]  /*1b6e0*/  IMAD.MOV R2, RZ, RZ, -R3 ;  /* 0x000000ffff027224 */ /* 0x004fc800078e0a03 */
[----:B------:R-:W-:Y:S02]  /*1b6f0*/  IMAD R9, R2, R7, RZ ;  /* 0x0000000702097224 */ /* 0x000fe400078e02ff */
[----:B------:R-:W-:-:S04]  /*1b700*/  IMAD.MOV.U32 R2, RZ, RZ, RZ ;  /* 0x000000ffff027224 */ /* 0x000fc800078e00ff */
[----:B------:R-:W-:Y:S01]  /*1b710*/  IMAD.HI.U32 R2, R3, R9, R2 ;  /* 0x0000000903027227 */ /* 0x000fe200078e0002 */
[----:B------:R-:W-:Y:S02]  /*1b720*/  IABS R9, R6 ;  /* 0x0000000600097213 */ /* 0x000fe40000000000 */
[----:B------:R-:W-:-:S03]  /*1b730*/  LOP3.LUT R3, R6, R5, RZ, 0x3c, !PT ;  /* 0x0000000506037212 */ /* 0x000fc600078e3cff */
[----:B------:R-:W-:Y:S01]  /*1b740*/  IMAD.HI.U32 R2, R2, R9, RZ ;  /* 0x0000000902027227 */ /* 0x000fe200078e00ff */
[----:B------:R-:W-:-:S03]  /*1b750*/  ISETP.GE.AND P2, PT, R3, RZ, PT ;  /* 0x000000ff0300720c */ /* 0x000fc60003f46270 */
[----:B------:R-:W-:Y:S02]  /*1b760*/  IMAD R8, R2, R8, R9 ;  /* 0x0000000802087224 */ /* 0x000fe400078e0209 */
[----:B------:R-:W-:-:S03]  /*1b770*/  IMAD.IADD R3, R6, 0x1, R0 ;  /* 0x0000000106037824 */ /* 0x000fc600078e0200 */
[----:B------:R-:W-:-:S13]  /*1b780*/  ISETP.GT.U32.AND P1, PT, R7, R8, PT ;  /* 0x000000080700720c */ /* 0x000fda0003f24070 */
[----:B------:R-:W-:Y:S02]  /*1b790*/  @!P1 IMAD.IADD R8, R8, 0x1, -R7 ;  /* 0x0000000108089824 */ /* 0x000fe400078e0a07 */
[----:B------:R-:W-:Y:S01]  /*1b7a0*/  @!P1 VIADD R2, R2, 0x1 ;  /* 0x0000000102029836 */ /* 0x000fe20000000000 */
[----:B------:R-:W-:Y:S02]  /*1b7b0*/  ISETP.NE.AND P1, PT, R5, RZ, PT ;  /* 0x000000ff0500720c */ /* 0x000fe40003f25270 */
[----:B------:R-:W-:-:S13]  /*1b7c0*/  ISETP.GE.U32.AND P0, PT, R8, R7, PT ;  /* 0x000000070800720c */ /* 0x000fda0003f06070 */
[----:B------:R-:W-:-:S04]  /*1b7d0*/  @P0 VIADD R2, R2, 0x1 ;  /* 0x0000000102020836 */ /* 0x000fc80000000000 */
        /* <DEDUP_REMOVED lines=9> */
.L_x_1288:
[----:B------:R0:W-:Y:S01]  /*1b870*/  STL [R1], R0 ;  /* 0x0000000001007387 */ /* 0x0001e20000100800 */
[----:B------:R-:W-:Y:S01]  /*1b880*/  ULDC UR45, c[0x0][0xc14] ;  /* 0x00030500002d7ab9 */ /* 0x000fe20000000800 */
[----:B------:R-:W-:Y:S02]  /*1b890*/  UMOV UR38, URZ ;  /* 0x0000003f00267c82 */ /* 0x000fe40008000000 */
[----:B------:R0:W-:Y:S03]  /*1b8a0*/  STL [R1+0x4], RZ ;  /* 0x000004ff01007387 */ /* 0x0001e60000100800 */
.L_x_1293:
[----:B------:R-:W2:Y:S04]  /*1b8b0*/  LDL R3, [R1] ;  /* 0x0000000001037983 */ /* 0x000ea80000100800 */
[----:B------:R-:W3:Y:S01]  /*1b8c0*/  LDL R2, [R1+0x4] ;  /* 0x0000040001027983 */ /* 0x000ee20000100800 */
[----:B------:R-:W-:Y:S02]  /*1b8d0*/  IMAD.U32 R6, RZ, RZ, UR38 ;  /* 0x00000026ff067e24 */ /* 0x000fe4000f8e00ff */
[----:B------:R-:W-:Y:S01]  /*1b8e0*/  IMAD.U32 R7, RZ, RZ, UR45 ;  /* 0x0000002dff077e24 */ /* 0x000fe2000f8e00ff */
[----:B01----:R-:W0:Y:S02]  /*1b8f0*/  S2R R0, SR_TID.X ;  /* 0x0000000000007919 */ /* 0x003e240000002100 */
        /* <DEDUP_REMOVED lines=10> */
.L_x_1286:
[----:B------:R-:W-:Y:S02]  /*1b9a0*/  ULDC UR4, c[0x0][0xc14] ;  /* 0x0003050000047ab9 */ /* 0x000fe40000000800 */
[----:B------:R-:W-:-:S06]  /*1b9b0*/  UISETP.GE.AND UP0, UPT, UR45, UR4, UPT ;  /* 0x000000042d00728c */ /* 0x000fcc000bf06270 */
[----:B------:R-:W-:-:S13]  /*1b9c0*/  PLOP3.LUT P0, PT, PT, PT, UP0, 0x80, 0x0 ;  /* 0x000000000000781c */ /* 0x000fda0003f0f008 */
[----:B------:R-:W-:Y:S05]  /*1b9d0*/  @!P0 BRA `(.L_x_1294) ;  /* 0xffffffb800e88947 */ /* 0x000fea000383ffff */
.L_x_1224:
[----:B-1----:R-:W2:Y:S01]  /*1b9e0*/  LDL.LU R0, [R1+0x20] ;  /* 0x0000200001007983 */ /* 0x002ea20000300800 */
[----:B------:R-:W-:Y:S01]  /*1b9f0*/  BSSY B0, `(.L_x_1295) ;  /* 0x000000b000007945 */ /* 0x000fe20003800000 */
[----:B0-----:R-:W0:Y:S01]  /*1ba00*/  S2R R4, SR_CgaCtaId ;  /* 0x0000000000047919 */ /* 0x001e220000008800 */
        /* <DEDUP_REMOVED lines=9> */
.L_x_1326:
[----:B------:R-:W-:Y:S05]  /*1baa0*/  BSYNC B0 ;  /* 0x0000000000007941 */ /* 0x000fea0003800000 */
.L_x_1295:
[----:B------:R-:W-:-:S03]  /*1bab0*/  UMOV UR4, 0xffffffff ;  /* 0xffffffff00047882 */ /* 0x000fc60000000000 */
[----:B------:R-:W-:Y:S05]  /*1bac0*/  BRA.DIV UR4, `(.L_x_1297) ;  /* 0x0000000a04a87947 */ /* 0x000fea000b800000 */
[----:B0-----:R-:W0:Y:S02]  /*1bad0*/  S2R R0, SR_TID.X ;  /* 0x0000000000007919 */ /* 0x001e240000002100 */
[----:B0-----:R-:W-:-:S04]  /*1bae0*/  SHF.R.U32.HI R0, RZ, 0x5, R0 ;  /* 0x00000005ff007819 */ /* 0x001fc80000011600 */
[----:B------:R-:W-:-:S05]  /*1baf0*/  LOP3.LUT R0, R0, 0x3, RZ, 0xc0, !PT ;  /* 0x0000000300007812 */ /* 0x000fca00078ec0ff */
[----:B------:R0:W1:Y:S02]  /*1bb00*/  SHFL.IDX PT, R14, R0, RZ, 0x1f ;  /* 0x00001fff000e7589 */ /* 0x00006400000e0000 */
.L_x_1329:
[----:B-1----:R-:W-:Y:S01]  /*1bb10*/  ISETP.NE.AND P0, PT, R14, RZ, PT ;  /* 0x000000ff0e00720c */ /* 0x002fe20003f05270 */
[----:B------:R-:W-:-:S12]  /*1bb20*/  BSSY B0, `(.L_x_1298) ;  /* 0x000002b000007945 */ /* 0x000fd80003800000 */
[----:B------:R-:W-:Y:S05]  /*1bb30*/  @P0 BRA `(.L_x_1299) ;  /* 0x0000000000a40947 */ /* 0x000fea0003800000 */
[----:B------:R-:W-:-:S03]  /*1bb40*/  UMOV UR4, 0xffffffff ;  /* 0xffffffff00047882 */ /* 0x000fc60000000000 */
[----:B------:R-:W-:Y:S05]  /*1bb50*/  BRA.DIV UR4, `(.L_x_1300) ;  /* 0x0000000a04b87947 */ /* 0x000fea000b800000 */
[----:B------:R-:W-:-:S13]  /*1bb60*/  ELECT P6, URZ, PT ;  /* 0x00000000003f782f */ /* 0x000fda00038c0000 */
.L_x_1332:
[----:B------:R-:W-:Y:S05]  /*1bb70*/  @!P6 BRA `(.L_x_1299) ;  /* 0x000000000094e947 */ /* 0x000fea0003800000 */
[----:B------:R-:W-:-:S06]  /*1bb80*/  ULOP3.LUT UR4, UR40, 0x2, URZ, 0xfc, !UPT ;  /* 0x0000000228047892 */ /* 0x000fcc000f8efc3f */
[----:B0-----:R-:W-:-:S05]  /*1bb90*/  IMAD.U32 R0, RZ, RZ, UR4 ;  /* 0x00000004ff007e24 */ /* 0x001fca000f8e00ff */
[----:B------:R-:W-:-:S13]  /*1bba0*/  ISETP.NE.AND P0, PT, R0, 0x3, PT ;  /* 0x000000030000780c */ /* 0x000fda0003f05270 */
[----:B------:R-:W-:Y:S05]  /*1bbb0*/  @!P0 BRA `(.L_x_1301) ;  /* 0x0000000000048947 */ /* 0x000fea0003800000 */
[----:B------:R-:W-:Y:S01]  /*1bbc0*/  BPT.TRAP 0x1 ;  /* 0x000000040000795c */ /* 0x000fe20000300000 */
.L_x_1301:
[----:B------:R-:W-:Y:S01]  /*1bbd0*/  VIADD R5, R3, 0x33440 ;  /* 0x0003344003057836 */ /* 0x000fe20000000000 */
[----:B------:R-:W-:Y:S01]  /*1bbe0*/  SHF.L.U32 R4, R19, 0x1f, RZ ;  /* 0x0000001f13047819 */ /* 0x000fe200000006ff */
[C---:B------:R-:W-:Y:S02]  /*1bbf0*/  VIADD R0, R18.reuse, 0x1 ;  /* 0x0000000112007836 */ /* 0x040fe40000000000 */
[----:B------:R-:W-:-:S03]  /*1bc00*/  IMAD R7, R18, 0x8, R5 ;  /* 0x0000000812077824 */ /* 0x000fc600078e0205 */
[----:B------:R-:W-:Y:S01]  /*1bc10*/  ISETP.NE.AND P2, PT, R0, 0x2, PT ;  /* 0x000000020000780c */ /* 0x000fe20003f45270 */
[----:B------:R-:W0:Y:S03]  /*1bc20*/  SYNCS.PHASECHK.TRANS64.TRYWAIT P1, [R7+URZ], R4 ;  /* 0x00000004070075a7 */ /* 0x000e26000802017f */
[----:B------:R-:W-:-:S04]  /*1bc30*/  SEL R2, RZ, 0x1, P2 ;  /* 0x00000001ff027807 */ /* 0x000fc80001000000 */
[----:B------:R-:W-:Y:S02]  /*1bc40*/  LOP3.LUT R19, R19, R2, RZ, 0x3c, !PT ;  /* 0x0000000213137212 */ /* 0x000fe400078e3cff */
[----:B------:R-:W-:Y:S02]  /*1bc50*/  SEL R2, R0, RZ, P2 ;  /* 0x000000ff00027207 */ /* 0x000fe40001000000 */
[----:B------:R-:W-:-:S03]  /*1bc60*/  SHF.L.U32 R0, R19, 0x1f, RZ ;  /* 0x0000001f13007819 */ /* 0x000fc600000006ff */
[----:B------:R-:W-:Y:S01]  /*1bc70*/  IMAD R5, R2, 0x8, R5 ;  /* 0x0000000802057824 */ /* 0x000fe200078e0205 */
[----:B0-----:R-:W-:Y:S06]  /*1bc80*/  @!P1 BRA `(.L_x_1302) ;  /* 0x00000008008c9947 */ /* 0x001fec0003800000 */
.L_x_1333:
[----:B------:R-:W1:Y:S02]  /*1bc90*/  SYNCS.PHASECHK.TRANS64.TRYWAIT P1, [R5+URZ], R0 ;  /* 0x00000000050075a7 */ /* 0x000e64000802017f */
[----:B-1----:R-:W-:Y:S05]  /*1bca0*/  @!P1 BRA `(.L_x_1303) ;  /* 0x0000000800989947 */ /* 0x002fea0003800000 */
.L_x_1334:
[----:B------:R-:W-:Y:S05]  /*1bcb0*/  @!P0 BRA `(.L_x_1304) ;  /* 0x0000000000048947 */ /* 0x000fea0003800000 */
[----:B------:R-:W-:Y:S01]  /*1bcc0*/  BPT.TRAP 0x1 ;  /* 0x000000040000795c */ /* 0x000fe20000300000 */
.L_x_1304:
[----:B-1----:R-:W-:-:S04]  /*1bcd0*/  IMAD R5, R18, 0x8, R3 ;  /* 0x0000000812057824 */ /* 0x002fc800078e0203 */
[----:B------:R-:W1:Y:S02]  /*1bce0*/  SYNCS.PHASECHK.TRANS64.TRYWAIT P1, [R5+URZ+0x33460], R4 ;  /* 0x03346004050075a7 */ /* 0x000e64000802017f */
[----:B-1----:R-:W-:Y:S05]  /*1bcf0*/  @!P1 BRA `(.L_x_1305) ;  /* 0x0000000800989947 */ /* 0x002fea0003800000 */
.L_x_1335:
[----:B------:R-:W-:Y:S05]  /*1bd00*/  @!P0 BRA `(.L_x_1306) ;  /* 0x0000000000048947 */ /* 0x000fea0003800000 */
[----:B------:R-:W-:Y:S01]  /*1bd10*/  BPT.TRAP 0x1 ;  /* 0x000000040000795c */ /* 0x000fe20000300000 */
.L_x_1306:
[----:B------:R-:W-:-:S04]  /*1bd20*/  IMAD R3, R2, 0x8, R3 ;  /* 0x0000000802037824 */ /* 0x000fc800078e0203 */
[----:B------:R-:W2:Y:S02]  /*1bd30*/  SYNCS.PHASECHK.TRANS64.TRYWAIT P1, [R3+URZ+0x33460], R0 ;  /* 0x03346000030075a7 */ /* 0x000ea4000802017f */
[----:B--2---:R-:W-:Y:S05]  /*1bd40*/  @!P1 BRA `(.L_x_1307) ;  /* 0x0000000800989947 */ /* 0x004fea0003800000 */
.L_x_1336:
[----:B------:R-:W-:Y:S05]  /*1bd50*/  @!P0 BRA `(.L_x_1308) ;  /* 0x0000000000048947 */ /* 0x000fea0003800000 */
[----:B------:R-:W-:Y:S01]  /*1bd60*/  BPT.TRAP 0x1 ;  /* 0x000000040000795c */ /* 0x000fe20000300000 */
.L_x_1308:
[----:B------:R-:W3:Y:S02]  /*1bd70*/  SYNCS.PHASECHK.TRANS64.TRYWAIT P0, [R5+URZ+0x33480], R4 ;  /* 0x03348004050075a7 */ /* 0x000ee4000800017f */
[----:B---3--:R-:W-:Y:S05]  /*1bd80*/  @!P0 BRA `(.L_x_1309) ;  /* 0x00000008009c8947 */ /* 0x008fea0003800000 */
.L_x_1310:
[----:B----4-:R4:W0:Y:S02]  /*1bd90*/  SYNCS.PHASECHK.TRANS64.TRYWAIT P0, [R3+URZ+0x33480], R0 ;  /* 0x03348000030075a7 */ /* 0x010824000800017f */
[----:B0-----:R-:W-:Y:S05]  /*1bda0*/  @!P0 NANOSLEEP.SYNCS 0x989680 ;  /* 0x009896800000895d */ /* 0x001fea0003900000 */
[----:B------:R-:W0:Y:S02]  /*1bdb0*/  @!P0 SYNCS.PHASECHK.TRANS64 P0, [R3+URZ+0x33480], R0 ;  /* 0x03348000030085a7 */ /* 0x000e24000800007f */
[----:B0-----:R-:W-:Y:S05]  /*1bdc0*/  @!P0 BRA `(.L_x_1310) ;  /* 0xfffffffc00f08947 */ /* 0x001fea000383ffff */
.L_x_1299:
[----:B------:R-:W-:Y:S05]  /*1bdd0*/  BSYNC B0 ;  /* 0x0000000000007941 */ /* 0x000fea0003800000 */
.L_x_1298:
[----:B------:R-:W-:Y:S05]  /*1bde0*/  EXIT ;  /* 0x000000000000794d */ /* 0x000fea0003800000 */
.L_x_1122:
[----:B0-----:R-:W-:-:S04]  /*1bdf0*/  IMAD.U32 R3, RZ, RZ, UR41 ;  /* 0x00000029ff037e24 */ /* 0x001fc8000f8e00ff */
[----:B------:R0:W1:Y:S03]  /*1be00*/  SYNCS.PHASECHK.TRANS64.TRYWAIT P1, [R3+URZ+0x33400], R0 ;  /* 0x03340000030075a7 */ /* 0x000066000802017f */
[----:B-1----:R-:W-:Y:S05]  /*1be10*/  @!P1 NANOSLEEP.SYNCS 0x989680 ;  /* 0x009896800000995d */ /* 0x002fea0003900000 */
[----:B------:R-:W1:Y:S02]  /*1be20*/  @!P1 SYNCS.PHASECHK.TRANS64 P1, [R3+URZ+0x33400], R0 ;  /* 0x03340000030095a7 */ /* 0x000e64000802007f */
[----:B-1----:R-:W-:Y:S05]  /*1be30*/  @!P1 BRA `(.L_x_1122) ;  /* 0xfffffffc00ec9947 */ /* 0x002fea000383ffff */
[----:B------:R-:W-:Y:S05]  /*1be40*/  BRA `(.L_x_1311) ;  /* 0xfffffe6000247947 */ /* 0x000fea000383ffff */
.L_x_1126:
[----:B-1----:R1:W2:Y:S02]  /*1be50*/  SYNCS.PHASECHK.TRANS64.TRYWAIT P1, [R3+URZ+0x33430], R0 ;  /* 0x03343000030075a7 */ /* 0x0022a4000802017f */
[----:B--2---:R-:W-:Y:S05]  /*1be60*/  @!P1 NANOSLEEP.SYNCS 0x989680 ;  /* 0x009896800000995d */ /* 0x004fea0003900000 */
[----:B------:R-:W2:Y:S02]  /*1be70*/  @!P1 SYNCS.PHASECHK.TRANS64 P1, [R3+URZ+0x33430], R0 ;  /* 0x03343000030095a7 */ /* 0x000ea4000802007f */
[----:B--2---:R-:W-:Y:S05]  /*1be80*/  @!P1 BRA `(.L_x_1126) ;  /* 0xfffffffc00f09947 */ /* 0x004fea000383ffff */
[----:B------:R-:W-:Y:S05]  /*1be90*/  BRA `(.L_x_1125) ;  /* 0xfffffe6000507947 */ /* 0x000fea000383ffff */
.L_x_1142:
[----:B-1----:R-:W-:-:S04]  /*1bea0*/  IMAD.U32 R15, RZ, RZ, UR6 ;  /* 0x00000006ff0f7e24 */ /* 0x002fc8000f8e00ff */
[----:B------:R1:W2:Y:S03]  /*1beb0*/  SYNCS.PHASECHK.TRANS64.TRYWAIT P1, [R15+URZ+0x33430], R10 ;  /* 0x0334300a0f0075a7 */ /* 0x0002a6000802017f */
[----:B--2---:R-:W-:Y:S05]  /*1bec0*/  @!P1 NANOSLEEP.SYNCS 0x989680 ;  /* 0x009896800000995d */ /* 0x004fea0003900000 */
[----:B------:R-:W2:Y:S02]  /*1bed0*/  @!P1 SYNCS.PHASECHK.TRANS64 P1, [R15+URZ+0x33430], R10 ;  /* 0x0334300a0f0095a7 */ /* 0x000ea4000802007f */
[----:B--2---:R-:W-:Y:S05]  /*1bee0*/  @!P1 BRA `(.L_x_1142) ;  /* 0xfffffffc00ec9947 */ /* 0x004fea000383ffff */
[----:B------:R-:W-:Y:S05]  /*1bef0*/  BRA `(.L_x_1139) ;  /* 0xfffffea4006c7947 */ /* 0x000fea000383ffff */
.L_x_1146:
[----:B-1----:R-:W-:-:S04]  /*1bf00*/  IMAD.U32 R15, RZ, RZ, UR6 ;  /* 0x00000006ff0f7e24 */ /* 0x002fc8000f8e00ff */
[----:B------:R1:W2:Y:S03]  /*1bf10*/  SYNCS.PHASECHK.TRANS64.TRYWAIT P1, [R15+URZ+0x33450], R10 ;  /* 0x0334500a0f0075a7 */ /* 0x0002a6000802017f */
[----:B--2---:R-:W-:Y:S05]  /*1bf20*/  @!P1 NANOSLEEP.SYNCS 0x989680 ;  /* 0x009896800000995d */ /* 0x004fea0003900000 */
[----:B------:R-:W2:Y:S02]  /*1bf30*/  @!P1 SYNCS.PHASECHK.TRANS64 P1, [R15+URZ+0x33450], R10 ;  /* 0x0334500a0f0095a7 */ /* 0x000ea4000802007f */
[----:B--2---:R-:W-:Y:S05]  /*1bf40*/  @!P1 BRA `(.L_x_1146) ;  /* 0xfffffffc00ec9947 */ /* 0x004fea000383ffff */
[----:B------:R-:W-:Y:S05]  /*1bf50*/  BRA `(.L_x_1143) ;  /* 0xfffffeb000687947 */ /* 0x000fea000383ffff */
.L_x_1164:
[----:B-1----:R-:W-:-:S04]  /*1bf60*/  IMAD.U32 R3, RZ, RZ, UR6 ;  /* 0x00000006ff037e24 */ /* 0x002fc8000f8e00ff */
[----:B------:R1:W2:Y:S03]  /*1bf70*/  SYNCS.PHASECHK.TRANS64.TRYWAIT P1, [R3+URZ+0x33430], R0 ;  /* 0x03343000030075a7 */ /* 0x0002a6000802017f */
[----:B--2---:R-:W-:Y:S05]  /*1bf80*/  @!P1 NANOSLEEP.SYNCS 0x989680 ;  /* 0x009896800000995d */ /* 0x004fea0003900000 */
[----:B------:R-:W2:Y:S02]  /*1bf90*/  @!P1 SYNCS.PHASECHK.TRANS64 P1, [R3+URZ+0x33430], R0 ;  /* 0x03343000030095a7 */ /* 0x000ea4000802007f */
[----:B--2---:R-:W-:Y:S05]  /*1bfa0*/  @!P1 BRA `(.L_x_1164) ;  /* 0xfffffffc00ec9947 */ /* 0x004fea000383ffff */
[----:B------:R-:W-:Y:S05]  /*1bfb0*/  BRA `(.L_x_1161) ;  /* 0xfffffef000807947 */ /* 0x000fea000383ffff */
.L_x_1168:
[----:B-1----:R-:W-:-:S04]  /*1bfc0*/  IMAD.U32 R3, RZ, RZ, UR6 ;  /* 0x00000006ff037e24 */ /* 0x002fc8000f8e00ff */
[----:B------:R1:W2:Y:S03]  /*1bfd0*/  SYNCS.PHASECHK.TRANS64.TRYWAIT P1, [R3+URZ+0x33450], R0 ;  /* 0x03345000030075a7 */ /* 0x0002a6000802017f */
[----:B--2---:R-:W-:Y:S05]  /*1bfe0*/  @!P1 NANOSLEEP.SYNCS 0x989680 ;  /* 0x009896800000995d */ /* 0x004fea0003900000 */
[----:B------:R-:W2:Y:S02]  /*1bff0*/  @!P1 SYNCS.PHASECHK.TRANS64 P1, [R3+URZ+0x33450], R0 ;  /* 0x03345000030095a7 */ /* 0x000ea4000802007f */
[----:B--2---:R-:W-:Y:S05]  /*1c000*/  @!P1 BRA `(.L_x_1168) ;  /* 0xfffffffc00ec9947 */ /* 0x004fea000383ffff */
[----:B------:R-:W-:Y:S05]  /*1c010*/  BRA `(.L_x_1165) ;  /* 0xfffffefc00887947 */ /* 0x000fea000383ffff */
.L_x_1175:
[----:B-1----:R-:W-:-:S04]  /*1c020*/  IMAD.U32 R3, RZ, RZ, UR6 ;  /* 0x00000006ff037e24 */ /* 0x002fc8000f8e00ff */
[----:B------:R1:W2:Y:S03]  /*1c030*/  SYNCS.PHASECHK.TRANS64.TRYWAIT P1, [R3+URZ+0x33430], R0 ;  /* 0x03343000030075a7 */ /* 0x0002a6000802017f */
[----:B--2---:R-:W-:Y:S05]  /*1c040*/  @!P1 NANOSLEEP.SYNCS 0x989680 ;  /* 0x009896800000995d */ /* 0x004fea0003900000 */
[----:B------:R-:W2:Y:S02]  /*1c050*/  @!P1 SYNCS.PHASECHK.TRANS64 P1, [R3+URZ+0x33430], R0 ;  /* 0x03343000030095a7 */ /* 0x000ea4000802007f */
[----:B--2---:R-:W-:Y:S05]  /*1c060*/  @!P1 BRA `(.L_x_1175) ;  /* 0xfffffffc00ec9947 */ /* 0x004fea000383ffff */
[----:B------:R-:W-:Y:S05]  /*1c070*/  BRA `(.L_x_1172) ;  /* 0xffffff2000307947 */ /* 0x000fea000383ffff */
.L_x_1179:
[----:B-1----:R-:W-:-:S04]  /*1c080*/  IMAD.U32 R3, RZ, RZ, UR6 ;  /* 0x00000006ff037e24 */ /* 0x002fc8000f8e00ff */
[----:B------:R1:W2:Y:S03]  /*1c090*/  SYNCS.PHASECHK.TRANS64.TRYWAIT P1, [R3+URZ+0x33450], R0 ;  /* 0x03345000030075a7 */ /* 0x0002a6000802017f */
[----:B--2---:R-:W-:Y:S05]  /*1c0a0*/  @!P1 NANOSLEEP.SYNCS 0x989680 ;  /* 0x009896800000995d */ /* 0x004fea0003900000 */
[----:B------:R-:W2:Y:S02]  /*1c0b0*/  @!P1 SYNCS.PHASECHK.TRANS64 P1, [R3+URZ+0x33450], R0 ;  /* 0x03345000030095a7 */ /* 0x000ea4000802007f */
[----:B--2---:R-:W-:Y:S05]  /*1c0c0*/  @!P1 BRA `(.L_x_1179) ;  /* 0xfffffffc00ec9947 */ /* 0x004fea000383ffff */
[----:B------:R-:W-:Y:S05]  /*1c0d0*/  BRA `(.L_x_1176) ;  /* 0xffffff2c00387947 */ /* 0x000fea000383ffff */
.L_x_1193:
[----:B-1----:R-:W-:-:S04]  /*1c0e0*/  IMAD.U32 R5, RZ, RZ, UR9 ;  /* 0x00000009ff057e24 */ /* 0x002fc8000f8e00ff */
[----:B------:R1:W2:Y:S03]  /*1c0f0*/  SYNCS.PHASECHK.TRANS64.TRYWAIT P1, [R5+URZ+0x33450], R4 ;  /* 0x03345004050075a7 */ /* 0x0002a6000802017f */
[----:B--2---:R-:W-:Y:S05]  /*1c100*/  @!P1 NANOSLEEP.SYNCS 0x989680 ;  /* 0x009896800000995d */ /* 0x004fea0003900000 */
[----:B------:R-:W2:Y:S02]  /*1c110*/  @!P1 SYNCS.PHASECHK.TRANS64 P1, [R5+URZ+0x33450], R4 ;  /* 0x03345004050095a7 */ /* 0x000ea4000802007f */
[----:B--2---:R-:W-:Y:S05]  /*1c120*/  @!P1 BRA `(.L_x_1193) ;  /* 0xfffffffc00ec9947 */ /* 0x004fea000383ffff */
[----:B------:R-:W-:Y:S05]  /*1c130*/  BRA `(.L_x_1192) ;  /* 0xffffff6800987947 */ /* 0x000fea000383ffff */
.L_x_1241:
[----:B------:R-:W-:Y:S02]  /*1c140*/  IMAD.MOV.U32 R13, RZ, RZ, R4 ;  /* 0x000000ffff0d7224 */ /* 0x000fe400078e0004 */
[----:B------:R-:W-:Y:S02]  /*1c150*/  IMAD.MOV.U32 R12, RZ, RZ, RZ ;  /* 0x000000ffff0c7224 */ /* 0x000fe400078e00ff */
[----:B------:R-:W-:Y:S02]  /*1c160*/  IMAD.MOV.U32 R11, RZ, RZ, 0x1f ;  /* 0x0000001fff0b7424 */ /* 0x000fe400078e00ff */
[----:B------:R-:W-:-:S07]  /*1c170*/  IMAD.MOV.U32 R15, RZ, RZ, -0x1 ;  /* 0xffffffffff0f7424 */ /* 0x000fce00078e00ff */
[----:B------:R-:W-:Y:S05]  /*1c180*/  WARPSYNC.COLLECTIVE R15, `(.L_x_1312) ;  /* 0x000000000f087348 */ /* 0x000fea0003c00000 */
[----:B------:R0:W1:Y:S02]  /*1c190*/  SHFL.IDX P6, R14, R13, R12, R11 ;  /* 0x0000000c0d0e7389 */ /* 0x00006400000c000b */
[----:B01----:R-:W-:Y:S01]  /*1c1a0*/  ENDCOLLECTIVE ;  /* 0x000000000000791b */ /* 0x003fe20003800000 */
.L_x_1312:
[----:B------:R-:W-:Y:S05]  /*1c1b0*/  BRA `(.L_x_1313) ;  /* 0xffffffc400747947 */ /* 0x000fea000383ffff */
.L_x_1243:
[----:B------:R-:W-:Y:S01]  /*1c1c0*/  BSSY B0, `(.L_x_1314) ;  /* 0x0000006000007945 */ /* 0x000fe20003800000 */
[----:B------:R-:W-:-:S07]  /*1c1d0*/  IMAD.MOV.U32 R15, RZ, RZ, -0x1 ;  /* 0xffffffffff0f7424 */ /* 0x000fce00078e00ff */
[----:B------:R-:W-:Y:S05]  /*1c1e0*/  WARPSYNC.COLLECTIVE R15, `(.L_x_1315) ;  /* 0x000000000f0c7348 */ /* 0x000fea0003c00000 */
[----:B------:R-:W-:Y:S02]  /*1c1f0*/  ELECT P6, UR62, PT ;  /* 0x00000000003e782f */ /* 0x000fe400038c0000 */
[----:B------:R-:W-:Y:S01]  /*1c200*/  MOV R14, UR62 ;  /* 0x0000003e000e7c02 */ /* 0x000fe20008000f00 */
[----:B------:R-:W-:Y:S10]  /*1c210*/  ENDCOLLECTIVE ;  /* 0x000000000000791b */ /* 0x000ff40003800000 */
.L_x_1315:
[----:B------:R-:W-:Y:S05]  /*1c220*/  BSYNC B0 ;  /* 0x0000000000007941 */ /* 0x000fea0003800000 */
.L_x_1314:
[----:B------:R-:W-:Y:S05]  /*1c230*/  BRA `(.L_x_1316) ;  /* 0xffffffc400747947 */ /* 0x000fea000383ffff */
.L_x_1246:
[----:B0-----:R0:W1:Y:S02]  /*1c240*/  SYNCS.PHASECHK.TRANS64.TRYWAIT P2, [R4+URZ+0x33480], R3 ;  /* 0x03348003040075a7 */ /* 0x001064000804017f */
[----:B-1----:R-:W-:Y:S05]  /*1c250*/  @!P2 NANOSLEEP.SYNCS 0x989680 ;  /* 0x009896800000a95d */ /* 0x002fea0003900000 */
[----:B------:R-:W1:Y:S02]  /*1c260*/  @!P2 SYNCS.PHASECHK.TRANS64 P2, [R4+URZ+0x33480], R3 ;  /* 0x033480030400a5a7 */ /* 0x000e64000804007f */
[----:B-1----:R-:W-:Y:S05]  /*1c270*/  @!P2 BRA `(.L_x_1246) ;  /* 0xfffffffc00f0a947 */ /* 0x002fea000383ffff */
[----:B------:R-:W-:Y:S05]  /*1c280*/  BRA `(.L_x_1317) ;  /* 0xffffffc400cc7947 */ /* 0x000fea000383ffff */
.L_x_1248:
[----:B-1----:R1:W2:Y:S02]  /*1c290*/  SYNCS.PHASECHK.TRANS64.TRYWAIT P2, [R4+URZ+0x33440], R3 ;  /* 0x03344003040075a7 */ /* 0x0022a4000804017f */
[----:B--2---:R-:W-:Y:S05]  /*1c2a0*/  @!P2 NANOSLEEP.SYNCS 0x989680 ;  /* 0x009896800000a95d */ /* 0x004fea0003900000 */
[----:B------:R-:W2:Y:S02]  /*1c2b0*/  @!P2 SYNCS.PHASECHK.TRANS64 P2, [R4+URZ+0x33440], R3 ;  /* 0x033440030400a5a7 */ /* 0x000ea4000804007f */
[----:B--2---:R-:W-:Y:S05]  /*1c2c0*/  @!P2 BRA `(.L_x_1248) ;  /* 0xfffffffc00f0a947 */ /* 0x004fea000383ffff */
[----:B------:R-:W-:Y:S05]  /*1c2d0*/  BRA `(.L_x_1318) ;  /* 0xffffffc8004c7947 */ /* 0x000fea000383ffff */
.L_x_1251:
[----:B0-----:R-:W-:-:S04]  /*1c2e0*/  IMAD.U32 R5, RZ, RZ, UR41 ;  /* 0x00000029ff057e24 */ /* 0x001fc8000f8e00ff */
[----:B------:R0:W1:Y:S03]  /*1c2f0*/  SYNCS.PHASECHK.TRANS64.TRYWAIT P0, [R5+URZ+0x33420], R2 ;  /* 0x03342002050075a7 */ /* 0x000066000800017f */
[----:B-1----:R-:W-:Y:S05]  /*1c300*/  @!P0 NANOSLEEP.SYNCS 0x989680 ;  /* 0x009896800000895d */ /* 0x002fea0003900000 */
[----:B------:R-:W1:Y:S02]  /*1c310*/  @!P0 SYNCS.PHASECHK.TRANS64 P0, [R5+URZ+0x33420], R2 ;  /* 0x03342002050085a7 */ /* 0x000e64000800007f */
[----:B-1----:R-:W-:Y:S05]  /*1c320*/  @!P0 BRA `(.L_x_1251) ;  /* 0xfffffffc00ec8947 */ /* 0x002fea000383ffff */
[----:B------:R-:W-:Y:S05]  /*1c330*/  BRA `(.L_x_1319) ;  /* 0xffffffcc00687947 */ /* 0x000fea000383ffff */
.L_x_1257:
[----:B0-----:R0:W1:Y:S02]  /*1c340*/  SYNCS.PHASECHK.TRANS64.TRYWAIT P0, [R6+URZ+0x33480], R5 ;  /* 0x03348005060075a7 */ /* 0x001064000800017f */
[----:B-1----:R-:W-:Y:S05]  /*1c350*/  @!P0 NANOSLEEP.SYNCS 0x989680 ;  /* 0x009896800000895d */ /* 0x002fea0003900000 */
[----:B------:R-:W1:Y:S02]  /*1c360*/  @!P0 SYNCS.PHASECHK.TRANS64 P0, [R6+URZ+0x33480], R5 ;  /* 0x03348005060085a7 */ /* 0x000e64000800007f */
[----:B-1----:R-:W-:Y:S05]  /*1c370*/  @!P0 BRA `(.L_x_1257) ;  /* 0xfffffffc00f08947 */ /* 0x002fea000383ffff */
[----:B------:R-:W-:Y:S05]  /*1c380*/  BRA `(.L_x_1320) ;  /* 0xffffffcc00fc7947 */ /* 0x000fea000383ffff */
.L_x_1264:
[----:B-1----:R1:W2:Y:S02]  /*1c390*/  SYNCS.PHASECHK.TRANS64.TRYWAIT P0, [R6+URZ+0x33440], R5 ;  /* 0x03344005060075a7 */ /* 0x0022a4000800017f */
[----:B--2---:R-:W-:Y:S05]  /*1c3a0*/  @!P0 NANOSLEEP.SYNCS 0x989680 ;  /* 0x009896800000895d */ /* 0x004fea0003900000 */
[----:B------:R-:W2:Y:S02]  /*1c3b0*/  @!P0 SYNCS.PHASECHK.TRANS64 P0, [R6+URZ+0x33440], R5 ;  /* 0x03344005060085a7 */ /* 0x000ea4000800007f */
[----:B--2---:R-:W-:Y:S05]  /*1c3c0*/  @!P0 BRA `(.L_x_1264) ;  /* 0xfffffffc00f08947 */ /* 0x004fea000383ffff */
[----:B------:R-:W-:Y:S05]  /*1c3d0*/  BRA `(.L_x_1321) ;  /* 0xffffffd000fc7947 */ /* 0x000fea000383ffff */
.L_x_1272:
[----:B0-----:R0:W1:Y:S02]  /*1c3e0*/  SYNCS.PHASECHK.TRANS64.TRYWAIT P2, [R13+URZ+0x33470], R4 ;  /* 0x033470040d0075a7 */ /* 0x001064000804017f */
[----:B-1----:R-:W-:Y:S05]  /*1c3f0*/  @!P2 NANOSLEEP.SYNCS 0x989680 ;  /* 0x009896800000a95d */ /* 0x002fea0003900000 */
[----:B------:R-:W1:Y:S02]  /*1c400*/  @!P2 SYNCS.PHASECHK.TRANS64 P2, [R13+URZ+0x33470], R4 ;  /* 0x033470040d00a5a7 */ /* 0x000e64000804007f */
[----:B-1----:R-:W-:Y:S05]  /*1c410*/  @!P2 BRA `(.L_x_1272) ;  /* 0xfffffffc00f0a947 */ /* 0x002fea000383ffff */
[----:B------:R-:W-:Y:S05]  /*1c420*/  BRA `(.L_x_1322) ;  /* 0xffffffd800107947 */ /* 0x000fea000383ffff */
.L_x_1274:
[----:B0-----:R0:W1:Y:S02]  /*1c430*/  SYNCS.PHASECHK.TRANS64.TRYWAIT P2, [R13+URZ+0x33460], R4 ;  /* 0x033460040d0075a7 */ /* 0x001064000804017f */
[----:B-1----:R-:W-:Y:S05]  /*1c440*/  @!P2 NANOSLEEP.SYNCS 0x989680 ;  /* 0x009896800000a95d */ /* 0x002fea0003900000 */
[----:B------:R-:W1:Y:S02]  /*1c450*/  @!P2 SYNCS.PHASECHK.TRANS64 P2, [R13+URZ+0x33460], R4 ;  /* 0x033460040d00a5a7 */ /* 0x000e64000804007f */
[----:B-1----:R-:W-:Y:S05]  /*1c460*/  @!P2 BRA `(.L_x_1274) ;  /* 0xfffffffc00f0a947 */ /* 0x002fea000383ffff */
[----:B------:R-:W-:Y:S05]  /*1c470*/  BRA `(.L_x_1323) ;  /* 0xffffffd800187947 */ /* 0x000fea000383ffff */
.L_x_1281:
[----:B0-----:R0:W1:Y:S02]  /*1c480*/  SYNCS.PHASECHK.TRANS64.TRYWAIT P0, [R3+URZ+0x33470], R0 ;  /* 0x03347000030075a7 */ /* 0x001064000800017f */
[----:B-1----:R-:W-:Y:S05]  /*1c490*/  @!P0 NANOSLEEP.SYNCS 0x989680 ;  /* 0x009896800000895d */ /* 0x002fea0003900000 */
[----:B------:R-:W1:Y:S02]  /*1c4a0*/  @!P0 SYNCS.PHASECHK.TRANS64 P0, [R3+URZ+0x33470], R0 ;  /* 0x03347000030085a7 */ /* 0x000e64000800007f */
[----:B-1----:R-:W-:Y:S05]  /*1c4b0*/  @!P0 BRA `(.L_x_1281) ;  /* 0xfffffffc00f08947 */ /* 0x002fea000383ffff */
[----:B------:R-:W-:Y:S05]  /*1c4c0*/  BRA `(.L_x_1324) ;  /* 0xffffffe000407947 */ /* 0x000fea000383ffff */
.L_x_1283:
[----:B0-----:R0:W1:Y:S02]  /*1c4d0*/  SYNCS.PHASECHK.TRANS64.TRYWAIT P0, [R3+URZ+0x33460], R0 ;  /* 0x03346000030075a7 */ /* 0x001064000800017f */
[----:B-1----:R-:W-:Y:S05]  /*1c4e0*/  @!P0 NANOSLEEP.SYNCS 0x989680 ;  /* 0x009896800000895d */ /* 0x002fea0003900000 */
[----:B------:R-:W1:Y:S02]  /*1c4f0*/  @!P0 SYNCS.PHASECHK.TRANS64 P0, [R3+URZ+0x33460], R0 ;  /* 0x03346000030085a7 */ /* 0x000e64000800007f */
[----:B-1----:R-:W-:Y:S05]  /*1c500*/  @!P0 BRA `(.L_x_1283) ;  /* 0xfffffffc00f08947 */ /* 0x002fea000383ffff */
[----:B------:R-:W-:Y:S05]  /*1c510*/  BRA `(.L_x_1325) ;  /* 0xffffffe000447947 */ /* 0x000fea000383ffff */
.L_x_1296:
[----:B0-----:R0:W1:Y:S02]  /*1c520*/  SYNCS.PHASECHK.TRANS64.TRYWAIT P0, [R3+URZ+0x33420], R0 ;  /* 0x03342000030075a7 */ /* 0x001064000800017f */
[----:B-1----:R-:W-:Y:S05]  /*1c530*/  @!P0 NANOSLEEP.SYNCS 0x989680 ;  /* 0x009896800000895d */ /* 0x002fea0003900000 */
[----:B------:R-:W1:Y:S02]  /*1c540*/  @!P0 SYNCS.PHASECHK.TRANS64 P0, [R3+URZ+0x33420], R0 ;  /* 0x03342000030085a7 */ /* 0x000e64000800007f */
[----:B-1----:R-:W-:Y:S05]  /*1c550*/  @!P0 BRA `(.L_x_1296) ;  /* 0xfffffffc00f08947 */ /* 0x002fea000383ffff */
[----:B------:R-:W-:Y:S05]  /*1c560*/  BRA `(.L_x_1326) ;  /* 0xfffffff4004c7947 */ /* 0x000fea000383ffff */
.L_x_1297:
        /* <DEDUP_REMOVED lines=11> */
.L_x_1328:
[----:B------:R-:W-:Y:S05]  /*1c620*/  BSYNC B0 ;  /* 0x0000000000007941 */ /* 0x000fea0003800000 */
.L_x_1327:
[----:B------:R-:W-:Y:S05]  /*1c630*/  BRA `(.L_x_1329) ;  /* 0xfffffff400347947 */ /* 0x000fea000383ffff */
.L_x_1300:
[----:B------:R-:W-:Y:S01]  /*1c640*/  BSSY B1, `(.L_x_1330) ;  /* 0x0000006000017945 */ /* 0x000fe20003800000 */
[----:B------:R-:W-:-:S07]  /*1c650*/  IMAD.MOV.U32 R15, RZ, RZ, -0x1 ;  /* 0xffffffffff0f7424 */ /* 0x000fce00078e00ff */
[----:B0-----:R-:W-:Y:S05]  /*1c660*/  WARPSYNC.COLLECTIVE R15, `(.L_x_1331) ;  /* 0x000000000f0c7348 */ /* 0x001fea0003c00000 */
[----:B------:R-:W-:Y:S02]  /*1c670*/  ELECT P6, UR62, PT ;  /* 0x00000000003e782f */ /* 0x000fe400038c0000 */
[----:B------:R-:W-:Y:S01]  /*1c680*/  MOV R14, UR62 ;  /* 0x0000003e000e7c02 */ /* 0x000fe20008000f00 */
[----:B0-----:R-:W-:Y:S10]  /*1c690*/  ENDCOLLECTIVE ;  /* 0x000000000000791b */ /* 0x001ff40003800000 */
.L_x_1331:
[----:B------:R-:W-:Y:S05]  /*1c6a0*/  BSYNC B1 ;  /* 0x0000000000017941 */ /* 0x000fea0003800000 */
.L_x_1330:
[----:B------:R-:W-:Y:S05]  /*1c6b0*/  BRA `(.L_x_1332) ;  /* 0xfffffff4002c7947 */ /* 0x000fea000383ffff */
.L_x_1302:
[----:B0-----:R0:W1:Y:S02]  /*1c6c0*/  SYNCS.PHASECHK.TRANS64.TRYWAIT P1, [R7+URZ], R4 ;  /* 0x00000004070075a7 */ /* 0x001064000802017f */
[----:B-1----:R-:W-:Y:S05]  /*1c6d0*/  @!P1 NANOSLEEP.SYNCS 0x989680 ;  /* 0x009896800000995d */ /* 0x002fea0003900000 */
[----:B------:R-:W1:Y:S02]  /*1c6e0*/  @!P1 SYNCS.PHASECHK.TRANS64 P1, [R7+URZ], R4 ;  /* 0x00000004070095a7 */ /* 0x000e64000802007f */
[----:B-1----:R-:W-:Y:S05]  /*1c6f0*/  @!P1 BRA `(.L_x_1302) ;  /* 0xfffffffc00f09947 */ /* 0x002fea000383ffff */
[----:B------:R-:W-:Y:S05]  /*1c700*/  BRA `(.L_x_1333) ;  /* 0xfffffff400607947 */ /* 0x000fea000383ffff */
.L_x_1303:
[----:B-1----:R1:W2:Y:S02]  /*1c710*/  SYNCS.PHASECHK.TRANS64.TRYWAIT P1, [R5+URZ], R0 ;  /* 0x00000000050075a7 */ /* 0x0022a4000802017f */
[----:B--2---:R-:W-:Y:S05]  /*1c720*/  @!P1 NANOSLEEP.SYNCS 0x989680 ;  /* 0x009896800000995d */ /* 0x004fea0003900000 */
[----:B------:R-:W2:Y:S02]  /*1c730*/  @!P1 SYNCS.PHASECHK.TRANS64 P1, [R5+URZ], R0 ;  /* 0x00000000050095a7 */ /* 0x000ea4000802007f */
[----:B--2---:R-:W-:Y:S05]  /*1c740*/  @!P1 BRA `(.L_x_1303) ;  /* 0xfffffffc00f09947 */ /* 0x004fea000383ffff */
[----:B------:R-:W-:Y:S05]  /*1c750*/  BRA `(.L_x_1334) ;  /* 0xfffffff400547947 */ /* 0x000fea000383ffff */
.L_x_1305:
[----:B-1----:R1:W2:Y:S02]  /*1c760*/  SYNCS.PHASECHK.TRANS64.TRYWAIT P1, [R5+URZ+0x33460], R4 ;  /* 0x03346004050075a7 */ /* 0x0022a4000802017f */
[----:B--2---:R-:W-:Y:S05]  /*1c770*/  @!P1 NANOSLEEP.SYNCS 0x989680 ;  /* 0x009896800000995d */ /* 0x004fea0003900000 */
[----:B------:R-:W2:Y:S02]  /*1c780*/  @!P1 SYNCS.PHASECHK.TRANS64 P1, [R5+URZ+0x33460], R4 ;  /* 0x03346004050095a7 */ /* 0x000ea4000802007f */
[----:B--2---:R-:W-:Y:S05]  /*1c790*/  @!P1 BRA `(.L_x_1305) ;  /* 0xfffffffc00f09947 */ /* 0x004fea000383ffff */
[----:B------:R-:W-:Y:S05]  /*1c7a0*/  BRA `(.L_x_1335) ;  /* 0xfffffff400547947 */ /* 0x000fea000383ffff */
.L_x_1307:
[----:B--2---:R2:W3:Y:S02]  /*1c7b0*/  SYNCS.PHASECHK.TRANS64.TRYWAIT P1, [R3+URZ+0x33460], R0 ;  /* 0x03346000030075a7 */ /* 0x0044e4000802017f */
[----:B---3--:R-:W-:Y:S05]  /*1c7c0*/  @!P1 NANOSLEEP.SYNCS 0x989680 ;  /* 0x009896800000995d */ /* 0x008fea0003900000 */
[----:B------:R-:W3:Y:S02]  /*1c7d0*/  @!P1 SYNCS.PHASECHK.TRANS64 P1, [R3+URZ+0x33460], R0 ;  /* 0x03346000030095a7 */ /* 0x000ee4000802007f */
[----:B---3--:R-:W-:Y:S05]  /*1c7e0*/  @!P1 BRA `(.L_x_1307) ;  /* 0xfffffffc00f09947 */ /* 0x008fea000383ffff */
[----:B------:R-:W-:Y:S05]  /*1c7f0*/  BRA `(.L_x_1336) ;  /* 0xfffffff400547947 */ /* 0x000fea000383ffff */
.L_x_1309:
[----:B---3--:R3:W4:Y:S02]  /*1c800*/  SYNCS.PHASECHK.TRANS64.TRYWAIT P0, [R5+URZ+0x33480], R4 ;  /* 0x03348004050075a7 */ /* 0x008724000800017f */
[----:B----4-:R-:W-:Y:S05]  /*1c810*/  @!P0 NANOSLEEP.SYNCS 0x989680 ;  /* 0x009896800000895d */ /* 0x010fea0003900000 */
[----:B------:R-:W4:Y:S02]  /*1c820*/  @!P0 SYNCS.PHASECHK.TRANS64 P0, [R5+URZ+0x33480], R4 ;  /* 0x03348004050085a7 */ /* 0x000f24000800007f */
[----:B----4-:R-:W-:Y:S05]  /*1c830*/  @!P0 BRA `(.L_x_1309) ;  /* 0xfffffffc00f08947 */ /* 0x010fea000383ffff */
[----:B------:R-:W-:Y:S05]  /*1c840*/  BRA `(.L_x_1310) ;  /* 0xfffffff400507947 */ /* 0x000fea000383ffff */
.L_x_1337:
        /* <DEDUP_REMOVED lines=11> */
.L_x_2702:


//--------------------- .text._ZN7cutlass13device_kernelIN5flash11enable_sm90INS1_16FlashAttnFwdSm90INS1_25CollectiveMainloopFwdSm90ILi2EN4cute5tupleIJNS5_1CILi1EEES8_S8_EEENS6_IJNS7_ILi128EEENS7_ILi160EEENS7_ILi192EEEEEELi192ENS_12float_e4m3_tEfNS_4arch4Sm90ELb0ELb1ELb0ELb1ELb0ELb1ELb0ELb1ELb1ELb0ELb0ELb0EEENS1_21CollectiveEpilogueFwdINS6_IJSA_SC_SB_EEES9_NS_10bfloat16_tESG_Li256ELb1ELb0ELb0ELb1EEENS1_36VarlenDynamicPersistentTileSchedulerILi128ELi160ELi256ELi128ELb0ELb0ELb1ELb1ELb0ELb1EEEEEEEEEvNT_6ParamsE --------------------------
	.section	.text._ZN7cutlass13device_kernelIN5flash11enable_sm90INS1_16FlashAttnFwdSm90INS1_25CollectiveMainloopFwdSm90ILi2EN4cute5tupleIJNS5_1CILi1EEES8_S8_EEENS6_IJNS7_ILi128EEENS7_ILi160EEENS7_ILi192EEEEEELi192ENS_12float_e4m3_tEfNS_4arch4Sm90ELb0ELb1ELb0ELb1ELb0ELb1ELb0ELb1ELb1ELb0ELb0ELb0EEENS1_21CollectiveEpilogueFwdINS6_IJSA_SC_SB_EEES9_NS_10bfloat16_tESG_Li256ELb1ELb0ELb0ELb1EEENS1_36VarlenDynamicPersistentTileSchedulerILi128ELi160ELi256ELi128ELb0ELb0ELb1ELb1ELb0ELb1EEEEEEEEEvNT_6ParamsE,"ax",@progbits
	.align	128
.text._ZN7cutlass13device_kernelIN5flash11enable_sm90INS1_16FlashAttnFwdSm90INS1_25CollectiveMainloopFwdSm90ILi2EN4cute5tupleIJNS5_1CILi1EEES8_S8_EEENS6_IJNS7_ILi128EEENS7_ILi160EEENS7_ILi192EEEEEELi192ENS_12float_e4m3_tEfNS_4arch4Sm90ELb0ELb1ELb0ELb1ELb0ELb1ELb0ELb1ELb1ELb0ELb0ELb0EEENS1_21CollectiveEpilogueFwdINS6_IJSA_SC_SB_EEES9_NS_10bfloat16_tESG_Li256ELb1ELb0ELb0ELb1EEENS1_36VarlenDynamicPersistentTileSchedulerILi128ELi160ELi256ELi128ELb0ELb0ELb1ELb1ELb0ELb1EEEEEEEEEvNT_6ParamsE:
        .type           _ZN7cutlass13device_kernelIN5flash11enable_sm90INS1_16FlashAttnFwdSm90INS1_25CollectiveMainloopFwdSm90ILi2EN4cute5tupleIJNS5_1CILi1EEES8_S8_EEENS6_IJNS7_ILi128EEENS7_ILi160EEENS7_ILi192EEEEEELi192ENS_12float_e4m3_tEfNS_4arch4Sm90ELb0ELb1ELb0ELb1ELb0ELb1ELb0ELb1ELb1ELb0ELb0ELb0EEENS1_21CollectiveEpilogueFwdINS6_IJSA_SC_SB_EEES9_NS_10bfloat16_tESG_Li256ELb1ELb0ELb0ELb1EEENS1_36VarlenDynamicPersistentTileSchedulerILi128ELi160ELi256ELi128ELb0ELb0ELb1ELb1ELb0ELb1EEEEEEEEEvNT_6ParamsE,@function
        .size           _ZN7cutlass13device_kernelIN5flash11enable_sm90INS1_16FlashAttnFwdSm90INS1_25CollectiveMainloopFwdSm90ILi2EN4cute5tupleIJNS5_1CILi1EEES8_S8_EEENS6_IJNS7_ILi128EEENS7_ILi160EEENS7_ILi192EEEEEELi192ENS_12float_e4m3_tEfNS_4arch4Sm90ELb0ELb1ELb0ELb1ELb0ELb1ELb0ELb1ELb1ELb0ELb0ELb0EEENS1_21CollectiveEpilogueFwdINS6_IJSA_SC_SB_EEES9_NS_10bfloat16_tESG_Li256ELb1ELb0ELb0ELb1EEENS1_36VarlenDynamicPersistentTileSchedulerILi128ELi160ELi256ELi128ELb0ELb0ELb1ELb1ELb0ELb1EEEEEEEEEvNT_6ParamsE,(.L_x_2703 - _ZN7cutlass13device_kernelIN5flash11enable_sm90INS1_16FlashAttnFwdSm90INS1_25CollectiveMainloopFwdSm90ILi2EN4cute5tupleIJNS5_1CILi1EEES8_S8_EEENS6_IJNS7_ILi128EEENS7_ILi160EEENS7_ILi192EEEEEELi192ENS_12float_e4m3_tEfNS_4arch4Sm90ELb0ELb1ELb0ELb1ELb0ELb1ELb0ELb1ELb1ELb0ELb0ELb0EEENS1_21CollectiveEpilogueFwdINS6_IJSA_SC_SB_EEES9_NS_10bfloat16_tESG_Li256ELb1ELb0ELb0ELb1EEENS1_36VarlenDynamicPersistentTileSchedulerILi128ELi160ELi256ELi128ELb0ELb0ELb1ELb1ELb0ELb1EEEEEEEEEvNT_6ParamsE)
        .other          _ZN7cutlass13device_kernelIN5flash11enable_sm90INS1_16FlashAttnFwdSm90INS1_25CollectiveMainloopFwdSm90ILi2EN4cute5tupleIJNS5_1CILi1EEES8_S8_EEENS6_IJNS7_ILi128EEENS7_ILi160EEENS7_ILi192EEEEEELi192ENS_12float_e4m3_tEfNS_4arch4Sm90ELb0ELb1ELb0ELb1ELb0ELb1ELb0ELb1ELb1ELb0ELb0ELb0EEENS1_21CollectiveEpilogueFwdINS6_IJSA_SC_SB_EEES9_NS_10bfloat16_tESG_Li256ELb1ELb0ELb0ELb1EEENS1_36VarlenDynamicPersistentTileSchedulerILi128ELi160ELi256ELi128ELb0ELb0ELb1ELb1ELb0ELb1EEEEEEEEEvNT_6ParamsE,@"STO_CUDA_ENTRY STV_DEFAULT"
_ZN7cutlass13device_kernelIN5flash11enable_sm90INS1_16FlashAttnFwdSm90INS1_25CollectiveMainloopFwdSm90ILi2EN4cute5tupleIJNS5_1CILi1EEES8_S8_EEENS6_IJNS7_ILi128EEENS7_ILi160EEENS7_ILi192EEEEEELi192ENS_12float_e4m3_tEfNS_4arch4Sm90ELb0ELb1ELb0ELb1ELb0ELb1ELb0ELb1ELb1ELb0ELb0ELb0EEENS1_21CollectiveEpilogueFwdINS6_IJSA_SC_SB_EEES9_NS_10bfloat16_tESG_Li256ELb1ELb0ELb0ELb1EEENS1_36VarlenDynamicPersistentTileSchedulerILi128ELi160ELi256ELi128ELb0ELb0ELb1ELb1ELb0ELb1EEEEEEEEEvNT_6ParamsE:
[----:B------:R-:W0:Y:S02]  /*0000*/  LDC R1, c[0x0][0x28] ;  /* 0x00000a00ff017b82 */ /* 0x000e240000000800 */
[----:B0-----:R-:W-:-:S05]  /*0010*/  VIADD R1, R1, 0xfffffcf0 ;  /* 0xfffffcf001017836 */ /* 0x001fca0000000000 */
[----:B------:R-:W-:Y:S01]  /*0020*/  R2UR UR4, R1 ;  /* 0x00000000010472ca */ /* 0x000fe200000e0000 */
[----:B------:R-:W0:Y:S01]  /*0030*/  S2R R3, SR_TID.X ;  /* 0x0000000000037919 */ /* 0x000e220000002100 */
[----:B------:R-:W-:Y:S01]  /*0040*/  ELECT P0, URZ, PT ;  /* 0x00000000003f782f */ /* 0x000fe20003800000 */
[----:B------:R-:W-:Y:S01]  /*0050*/  BSSY B0, `(.L_x_1338) ;  /* 0x000001b000007945 */ /* 0x000fe20003800000 */
[----:B------:R-:W-:Y:S01]  /*0060*/  ULDC UR44, c[0x0][0x20] ;  /* 0x00000800002c7ab9 */ /* 0x000fe20000000800 */
[----:B------:R-:W-:-:S08]  /*0070*/  ULDC UR43, c[0x0][0x24] ;  /* 0x00000900002b7ab9 */ /* 0x000fd00000000800 */
[----:B------:R-:W-:-:S04]  /*0080*/  UIADD3 UR44, UP0, UR4, UR44, URZ ;  /* 0x0000002c042c7290 */ /* 0x000fc8000ff1e03f */
[----:B------:R-:W-:Y:S01]  /*0090*/  UIADD3.X UR43, URZ, UR43, URZ, UP0, !UPT ;  /* 0x0000002b3f2b7290 */ /* 0x000fe200087fe43f */
        /* <DEDUP_REMOVED lines=22> */
.L_x_1339:
[----:B------:R-:W-:Y:S05]  /*0200*/  BSYNC B0 ;  /* 0x0000000000007941 */ /* 0x000fea0003800000 */
.L_x_1338:
        /* <DEDUP_REMOVED lines=41> */
.L_x_1340:
        /* <DEDUP_REMOVED lines=22> */
.L_x_1341:
        /* <DEDUP_REMOVED lines=18> */
.L_x_1342:
        /* <DEDUP_REMOVED lines=22> */
.L_x_1343:
        /* <DEDUP_REMOVED lines=22> */
.L_x_1344:
[----:B------:R-:W-:Y:S01]  /*09e0*/  PLOP3.LUT P0, PT, PT, PT, UP0, 0x80, 0x0 ;  /* 0x000000000000781c */ /* 0x000fe20003f0f008 */
[----:B------:R-:W-:Y:S01]  /*09f0*/  UMOV UR36, 0x1 ;  /* 0x0000000100247882 */ /* 0x000fe20000000000 */
[----:B------:R-:W-:Y:S01]  /*0a00*/  NOP ;  /* 0x0000000000007918 */ /* 0x000fe20000000000 */
[----:B------:R-:W-:Y:S01]  /*0a10*/  USEL UR36, UR36, 0x2, !UP0 ;  /* 0x0000000224247887 */ /* 0x000fe2000c000000 */
[----:B------:R-:W-:Y:S01]  /*0a20*/  ULDC.64 UR52, c[0x0][0x208] ;  /* 0x0000820000347ab9 */ /* 0x000fe20000000a00 */
[----:B012-4-:R-:W-:Y:S08]  /*0a30*/  BAR.SYNC.DEFER_BLOCKING 0x0 ;  /* 0x0000000000007b1d */ /* 0x017ff00000010000 */
[----:B------:R-:W-:Y:S05]  /*0a40*/  @!P0 BRA `(.L_x_1345) ;  /* 0x000001fc00488947 */ /* 0x000fea0003800000 */
.L_x_1346:
[----:B------:R-:W-:-:S08]  /*0a50*/  NOP ;  /* 0x0000000000007918 */ /* 0x000fd00000000000 */
[----:B------:R-:W0:Y:S02]  /*0a60*/  USETMAXREG.TRY_ALLOC.CTAPOOL UP0, 0xf0 ;  /* 0x000000f0000079c8 */ /* 0x000e240008000600 */
[----:B0-----:R-:W-:-:S13]  /*0a70*/  PLOP3.LUT P0, PT, PT, PT, UP0, 0x80, 0x0 ;  /* 0x000000000000781c */ /* 0x001fda0003f0f008 */
[----:B------:R-:W-:Y:S05]  /*0a80*/  @!P0 BRA `(.L_x_1346) ;  /* 0xfffffffc00f08947 */ /* 0x000fea000383ffff */
[----:B------:R-:W0:Y:S01]  /*0a90*/  S2R R0, SR_TID.X ;  /* 0x0000000000007919 */ /* 0x000e220000002100 */
[----:B------:R-:W1:Y:S01]  /*0aa0*/  S2UR UR37, SR_CgaCtaId ;  /* 0x00000000002579c3 */ /* 0x000e620000008800 */
[----:B------:R-:W-:Y:S01]  /*0ab0*/  UMOV UR38, 0x400 ;  /* 0x0000040000267882 */ /* 0x000fe20000000000 */
[----:B------:R-:W-:-:S06]  /*0ac0*/  LOP3.LUT R2, R2, 0xffffffdf, RZ, 0xc0, !PT ;  /* 0xffffffdf02027812 */ /* 0x000fcc00078ec0ff */
[----:B------:R-:W-:Y:S06]  /*0ad0*/  BAR.ARV 0x8, 0x120 ;  /* 0x0204800000007b1d */ /* 0x000fec0000002000 */
[----:B------:R-:W-:Y:S01]  /*0ae0*/  ULDC UR4, c[0x0][0xc14] ;  /* 0x0003050000047ab9 */ /* 0x000fe20000000800 */
[----:B------:R-:W-:Y:S04]  /*0af0*/  STL.64 [R1+0x2b8], RZ ;  /* 0x0002b8ff01007387 */ /* 0x000fe80000100a00 */
[----:B------:R-:W-:Y:S01]  /*0b00*/  STL [R1+0x2c0], RZ ;  /* 0x0002c0ff01007387 */ /* 0x000fe20000100800 */
[----:B-1----:R-:W-:Y:S01]  /*0b10*/  ULEA UR38, UR37, UR38, 0x18 ;  /* 0x0000002625267291 */ /* 0x002fe2000f8ec03f */
[----:B0-----:R-:W-:-:S04]  /*0b20*/  SHF.R.U32.HI R0, RZ, 0x7, R0 ;  /* 0x00000007ff007819 */ /* 0x001fc80000011600 */
[----:B------:R-:W-:-:S13]  /*0b30*/  ISETP.NE.AND P0, PT, R0, 0x1, PT ;  /* 0x000000010000780c */ /* 0x000fda0003f05270 */
[----:B------:R-:W-:Y:S01]  /*0b40*/  @P0 LOP3.LUT R2, R2, 0x20, RZ, 0xfc, !PT ;  /* 0x0000002002020812 */ /* 0x000fe200078efcff */
[----:B------:R-:W-:Y:S08]  /*0b50*/  @!P0 BAR.ARV 0x9, 0x100 ;  /* 0x0244000000008b1d */ /* 0x000ff00000002000 */
[----:B------:R-:W-:Y:S06]  /*0b60*/  BAR.SYNC.DEFER_BLOCKING 0x5, 0x180 ;  /* 0x0146000000007b1d */ /* 0x000fec0000010000 */
[----:B------:R-:W0:Y:S02]  /*0b70*/  LDS.128 R224, [UR38+0x334d0] ;  /* 0x0334d026ffe07984 */ /* 0x000e240008000c00 */
[----:B------:R-:W-:Y:S06]  /*0b80*/  BAR.ARV 0x4, 0x180 ;  /* 0x0106000000007b1d */ /* 0x000fec0000002000 */
[----:B0-----:R-:W-:-:S13]  /*0b90*/  ISETP.GE.AND P0, PT, R227, UR4, PT ;  /* 0x00000004e3007c0c */ /* 0x001fda000bf06270 */
[----:B------:R-:W-:Y:S05]  /*0ba0*/  @P0 EXIT ;  /* 0x000000000000094d */ /* 0x000fea0003800000 */
[----:B------:R-:W0:Y:S01]  /*0bb0*/  S2R R0, SR_TID.X ;  /* 0x0000000000007919 */ /* 0x000e220000002100 */
[----:B------:R-:W-:Y:S01]  /*0bc0*/  R2UR UR46, R226 ;  /* 0x00000000e22e72ca */ /* 0x000fe200000e0000 */
[----:B------:R-:W-:Y:S01]  /*0bd0*/  IMAD.MOV.U32 R223, RZ, RZ, RZ ;  /* 0x000000ffffdf7224 */ /* 0x000fe200078e00ff */
[----:B------:R-:W-:Y:S01]  /*0be0*/  R2UR UR49, R227 ;  /* 0x00000000e33172ca */ /* 0x000fe200000e0000 */
[----:B------:R-:W-:Y:S01]  /*0bf0*/  IMAD.MOV.U32 R221, RZ, RZ, RZ ;  /* 0x000000ffffdd7224 */ /* 0x000fe200078e00ff */
[----:B------:R-:W-:Y:S01]  /*0c00*/  UIADD3 UR48, UR38, 0x1e200, URZ ;  /* 0x0001e20026307890 */ /* 0x000fe2000fffe03f */
[----:B------:R-:W-:Y:S01]  /*0c10*/  UMOV UR47, URZ ;  /* 0x0000003f002f7c82 */ /* 0x000fe20008000000 */
[----:B------:R-:W-:Y:S01]  /*0c20*/  UMOV UR50, URZ ;  /* 0x0000003f00327c82 */ /* 0x000fe20008000000 */
[----:B------:R-:W-:Y:S01]  /*0c30*/  UMOV UR54, URZ ;  /* 0x0000003f00367c82 */ /* 0x000fe20008000000 */
[----:B0-----:R-:W-:-:S05]  /*0c40*/  VIADD R232, R0, 0xffffff80 ;  /* 0xffffff8000e87836 */ /* 0x001fca0000000000 */
[----:B------:R-:W-:-:S04]  /*0c50*/  SHF.R.S32.HI R3, RZ, 0x1f, R232 ;  /* 0x0000001fff037819 */ /* 0x000fc800000114e8 */
[CC--:B------:R-:W-:Y:S02]  /*0c60*/  LEA.HI R0, R3.reuse, R232.reuse, RZ, 0x5 ;  /* 0x000000e803007211 */ /* 0x0c0fe400078f28ff */
[CC--:B------:R-:W-:Y:S02]  /*0c70*/  LEA.HI R8, R3.reuse, R232.reuse, RZ, 0x4 ;  /* 0x000000e803087211 */ /* 0x0c0fe400078f20ff */
[-C--:B------:R-:W-:Y:S01]  /*0c80*/  LEA.HI R4, R3, R232.reuse, RZ, 0x2 ;  /* 0x000000e803047211 */ /* 0x080fe200078f10ff */
[----:B------:R-:W-:Y:S01]  /*0c90*/  IMAD.SHL.U32 R0, R0, 0x20, RZ ;  /* 0x0000002000007824 */ /* 0x000fe200078e00ff */
[----:B------:R-:W-:Y:S02]  /*0ca0*/  LOP3.LUT R5, R8, 0x3fffff0, RZ, 0xc0, !PT ;  /* 0x03fffff008057812 */ /* 0x000fe400078ec0ff */
[----:B------:R-:W-:Y:S02]  /*0cb0*/  SHF.R.S32.HI R9, RZ, 0x4, R8 ;  /* 0x00000004ff097819 */ /* 0x000fe40000011408 */
[----:B------:R-:W-:Y:S01]  /*0cc0*/  LOP3.LUT R7, R0, 0xfffffc00, RZ, 0xc0, !PT ;  /* 0xfffffc0000077812 */ /* 0x000fe200078ec0ff */
[C---:B------:R-:W-:Y:S01]  /*0cd0*/  IMAD.IADD R0, R232.reuse, 0x1, -R5 ;  /* 0x00000001e8007824 */ /* 0x040fe200078e0a05 */
[----:B------:R-:W-:-:S02]  /*0ce0*/  LEA.HI R5, R232, R232, RZ, 0x1 ;  /* 0x000000e8e8057211 */ /* 0x000fc400078f08ff */
[----:B------:R-:W-:Y:S01]  /*0cf0*/  LEA.HI R8, R8, R9, RZ, 0x1 ;  /* 0x0000000908087211 */ /* 0x000fe200078f08ff */
[----:B------:R-:W-:Y:S01]  /*0d00*/  IMAD R11, R0, 0x40, R7 ;  /* 0x00000040000b7824 */ /* 0x000fe200078e0207 */
[----:B------:R-:W-:Y:S02]  /*0d10*/  SHF.R.S32.HI R18, RZ, 0x1, R5 ;  /* 0x00000001ff127819 */ /* 0x000fe40000011405 */
[C---:B------:R-:W-:Y:S02]  /*0d20*/  LOP3.LUT R7, R5.reuse, 0xfffffffe, RZ, 0xc0, !PT ;  /* 0xfffffffe05077812 */ /* 0x040fe400078ec0ff */
[----:B------:R-:W-:Y:S02]  /*0d30*/  LEA.HI R6, R5, R18, RZ, 0x1 ;  /* 0x0000001205067211 */ /* 0x000fe400078f08ff */
[----:B------:R-:W-:Y:S01]  /*0d40*/  SHF.R.S32.HI R5, RZ, 0x2, R4 ;  /* 0x00000002ff057819 */ /* 0x000fe20000011404 */
[----:B------:R-:W-:Y:S01]  /*0d50*/  IMAD.IADD R10, R232, 0x1, -R7 ;  /* 0x00000001e80a7824 */ /* 0x000fe200078e0a07 */
[----:B------:R-:W-:-:S02]  /*0d60*/  LOP3.LUT R7, R6, 0x3fffffe, RZ, 0xc0, !PT ;  /* 0x03fffffe06077812 */ /* 0x000fc400078ec0ff */
[----:B------:R-:W-:Y:S01]  /*0d70*/  SHF.R.S32.HI R4, RZ, 0x1f, R4 ;  /* 0x0000001fff047819 */ /* 0x000fe20000011404 */
[----:B------:R-:W-:Y:S01]  /*0d80*/  IMAD.SHL.U32 R6, R10, 0x10, RZ ;  /* 0x000000100a067824 */ /* 0x000fe200078e00ff */
[----:B------:R-:W-:Y:S01]  /*0d90*/  LOP3.LUT R8, R8, 0x1ffffffe, RZ, 0xc0, !PT ;  /* 0x1ffffffe08087812 */ /* 0x000fe200078ec0ff */
[----:B------:R-:W-:Y:S01]  /*0da0*/  IMAD.IADD R7, R18, 0x1, -R7 ;  /* 0x0000000112077824 */ /* 0x000fe200078e0a07 */
[----:B------:R-:W-:Y:S01]  /*0db0*/  LEA.HI R0, R3, R232, RZ, 0x7 ;  /* 0x000000e803007211 */ /* 0x000fe200078f38ff */
[----:B------:R-:W-:Y:S01]  /*0dc0*/  VIADD R12, R6, 0x40 ;  /* 0x00000040060c7836 */ /* 0x000fe20000000000 */
[----:B------:R-:W-:Y:S01]  /*0dd0*/  LEA.HI R4, R4, R5, RZ, 0x2 ;  /* 0x0000000504047211 */ /* 0x000fe200078f10ff */
[C---:B------:R-:W-:Y:S01]  /*0de0*/  IMAD R237, R9.reuse, 0x8, R7 ;  /* 0x0000000809ed7824 */ /* 0x040fe200078e0207 */
[----:B------:R-:W-:Y:S01]  /*0df0*/  LOP3.LUT R13, R0, 0xffffff80, RZ, 0xc0, !PT ;  /* 0xffffff80000d7812 */ /* 0x000fe200078ec0ff */
[----:B------:R-:W-:Y:S01]  /*0e00*/  IMAD.IADD R8, R9, 0x1, -R8 ;  /* 0x0000000109087824 */ /* 0x000fe200078e0a08 */
[----:B------:R-:W-:Y:S01]  /*0e10*/  LOP3.LUT R4, R4, 0xfffffffc, RZ, 0xc0, !PT ;  /* 0xfffffffc04047812 */ /* 0x000fe200078ec0ff */
[----:B------:R-:W-:Y:S01]  /*0e20*/  VIADD R9, R6, 0x20 ;  /* 0x0000002006097836 */ /* 0x000fe20000000000 */
[----:B------:R0:W-:Y:S01]  /*0e30*/  STL [R1+0x2d4], R10 ;  /* 0x0002d40a01007387 */ /* 0x0001e20000100800 */
[----:B------:R-:W-:Y:S01]  /*0e40*/  IMAD.IADD R19, R232, 0x1, -R13 ;  /* 0x00000001e8137824 */ /* 0x000fe200078e0a0d */
[----:B------:R-:W-:Y:S01]  /*0e50*/  SHF.R.S32.HI R17, RZ, 0x7, R0 ;  /* 0x00000007ff117819 */ /* 0x000fe20000011400 */
[----:B------:R-:W-:Y:S01]  /*0e60*/  IMAD.IADD R5, R5, 0x1, -R4 ;  /* 0x0000000105057824 */ /* 0x000fe200078e0a04 */
[----:B------:R-:W-:Y:S01]  /*0e70*/  SHF.R.S32.HI R4, RZ, 0x1f, R9 ;  /* 0x0000001fff047819 */ /* 0x000fe20000011409 */
[----:B------:R-:W-:Y:S01]  /*0e80*/  IMAD.SHL.U32 R237, R237, 0x40, RZ ;  /* 0x00000040eded7824 */ /* 0x000fe200078e00ff */
[----:B------:R-:W-:Y:S01]  /*0e90*/  SHF.R.S32.HI R7, RZ, 0x1f, R19 ;  /* 0x0000001fff077819 */ /* 0x000fe20000011413 */
[----:B------:R-:W-:Y:S01]  /*0ea0*/  STL [R1+0x2e8], R19 ;  /* 0x0002e81301007387 */ /* 0x000fe20000100800 */
[-C--:B------:R-:W-:Y:S01]  /*0eb0*/  LEA.HI R14, R4, R9.reuse, RZ, 0x4 ;  /* 0x00000009040e7211 */ /* 0x080fe200078f20ff */
[----:B0-----:R-:W-:Y:S01]  /*0ec0*/  IMAD R10, R8, 0x8, R11 ;  /* 0x00000008080a7824 */ /* 0x001fe200078e020b */
[----:B------:R-:W-:Y:S01]  /*0ed0*/  SHF.R.S32.HI R11, RZ, 0x1f, R12 ;  /* 0x0000001fff0b7819 */ /* 0x000fe2000001140c */
[----:B------:R0:W-:Y:S01]  /*0ee0*/  STL [R1+0x2d8], R5 ;  /* 0x0002d80501007387 */ /* 0x0001e20000100800 */
[----:B------:R-:W-:Y:S01]  /*0ef0*/  LEA.HI R15, R4, R9, RZ, 0x6 ;  /* 0x00000009040f7211 */ /* 0x000fe200078f30ff */
[----:B------:R-:W-:Y:S01]  /*0f00*/  IMAD.SHL.U32 R4, R5, 0x80, RZ ;  /* 0x0000008005047824 */ /* 0x000fe200078e00ff */
[----:B------:R-:W-:Y:S01]  /*0f10*/  LEA.HI R8, R7, R19, RZ, 0x2 ;  /* 0x0000001307087211 */ /* 0x000fe200078f10ff */
[----:B------:R1:W-:Y:S01]  /*0f20*/  STL [R1+0x2f0], R10 ;  /* 0x0002f00a01007387 */ /* 0x0003e20000100800 */
[-C--:B------:R-:W-:Y:S01]  /*0f30*/  LEA.HI R16, R11, R12.reuse, RZ, 0x4 ;  /* 0x0000000c0b107211 */ /* 0x080fe200078f20ff */
[----:B------:R-:W-:Y:S01]  /*0f40*/  IMAD.SHL.U32 R15, R15, 0x80, RZ ;  /* 0x000000800f0f7824 */ /* 0x000fe200078e00ff */
[----:B------:R-:W-:Y:S01]  /*0f50*/  LEA.HI R12, R11, R12, RZ, 0x6 ;  /* 0x0000000c0b0c7211 */ /* 0x000fe200078f30ff */
[----:B------:R2:W-:Y:S01]  /*0f60*/  STL [R1+0x2ec], R17 ;  /* 0x0002ec1101007387 */ /* 0x0005e20000100800 */
[----:B------:R-:W-:-:S02]  /*0f70*/  SHF.R.S32.HI R9, RZ, 0x2, R8 ;  /* 0x00000002ff097819 */ /* 0x000fc40000011408 */
[----:B0-----:R-:W-:Y:S01]  /*0f80*/  LOP3.LUT R5, R4, 0x180, RZ, 0xc0, !PT ;  /* 0x0000018004057812 */ /* 0x001fe200078ec0ff */
[----:B------:R-:W-:Y:S01]  /*0f90*/  IMAD.SHL.U32 R12, R12, 0x80, RZ ;  /* 0x000000800c0c7824 */ /* 0x000fe200078e00ff */
[----:B------:R-:W-:Y:S02]  /*0fa0*/  LEA.HI R0, R0, R17, RZ, 0x1 ;  /* 0x0000001100007211 */ /* 0x000fe400078f08ff */
[----:B-1----:R-:W-:Y:S02]  /*0fb0*/  SHF.R.S32.HI R10, RZ, 0x1f, R8 ;  /* 0x0000001fff0a7819 */ /* 0x002fe40000011408 */
[C---:B------:R-:W-:Y:S02]  /*0fc0*/  LOP3.LUT R13, R5.reuse, 0x30, R14, 0xf8, !PT ;  /* 0x00000030050d7812 */ /* 0x040fe400078ef80e */
[----:B------:R-:W-:Y:S02]  /*0fd0*/  LOP3.LUT R11, R5, 0x30, R6, 0xf8, !PT ;  /* 0x00000030050b7812 */ /* 0x000fe400078ef806 */
[----:B------:R-:W-:-:S02]  /*0fe0*/  SHF.R.U32.HI R4, RZ, 0x3, R5 ;  /* 0x00000003ff047819 */ /* 0x000fc40000011605 */
[----:B------:R-:W-:Y:S02]  /*0ff0*/  LOP3.LUT R5, R5, 0x30, R16, 0xf8, !PT ;  /* 0x0000003005057812 */ /* 0x000fe400078ef810 */
[----:B------:R-:W-:Y:S02]  /*1000*/  LEA.HI R10, R10, R9, RZ, 0x3 ;  /* 0x000000090a0a7211 */ /* 0x000fe400078f18ff */
[----:B------:R-:W-:Y:S02]  /*1010*/  LOP3.LUT R5, R5, R4, RZ, 0x3c, !PT ;  /* 0x0000000405057212 */ /* 0x000fe400078e3cff */
[----:B------:R-:W-:Y:S02]  /*1020*/  LOP3.LUT R12, R12, 0xffffe000, RZ, 0xc0, !PT ;  /* 0xffffe0000c0c7812 */ /* 0x000fe400078ec0ff */
[----:B------:R-:W-:Y:S02]  /*1030*/  LOP3.LUT R10, R10, 0xfffffff8, RZ, 0xc0, !PT ;  /* 0xfffffff80a0a7812 */ /* 0x000fe400078ec0ff */
[----:B------:R-:W-:-:S02]  /*1040*/  LEA.HI R7, R7, R19, RZ, 0x5 ;  /* 0x0000001307077211 */ /* 0x000fc400078f28ff */
[----:B------:R-:W-:Y:S01]  /*1050*/  LEA.HI R3, R3, R232, RZ, 0x3 ;  /* 0x000000e803037211 */ /* 0x000fe200078f18ff */
[----:B------:R-:W-:Y:S01]  /*1060*/  IMAD.IADD R10, R9, 0x1, -R10 ;  /* 0x00000001090a7824 */ /* 0x000fe200078e0a0a */
[----:B------:R-:W-:Y:S02]  /*1070*/  IADD3 R12, R5, R237, R12 ;  /* 0x000000ed050c7210 */ /* 0x000fe40007ffe00c */
[-C--:B------:R-:W-:Y:S02]  /*1080*/  LOP3.LUT R13, R13, R4.reuse, RZ, 0x3c, !PT ;  /* 0x000000040d0d7212 */ /* 0x080fe400078e3cff */
[----:B------:R-:W-:Y:S02]  /*1090*/  LOP3.LUT R6, R11, R4, RZ, 0x3c, !PT ;  /* 0x000000040b067212 */ /* 0x000fe400078e3cff */
[----:B------:R-:W-:Y:S02]  /*10a0*/  LOP3.LUT R0, R0, 0x3fffffe, RZ, 0xc0, !PT ;  /* 0x03fffffe00007812 */ /* 0x000fe400078ec0ff */
[----:B------:R-:W-:-:S02]  /*10b0*/  SHF.R.S32.HI R7, RZ, 0x5, R7 ;  /* 0x00000005ff077819 */ /* 0x000fc40000011407 */
[----:B------:R-:W-:Y:S01]  /*10c0*/  LOP3.LUT R5, R3, 0x1ffffff8, RZ, 0xc0, !PT ;  /* 0x1ffffff803057812 */ /* 0x000fe200078ec0ff */
[----:B------:R-:W-:Y:S01]  /*10d0*/  IMAD.IADD R0, R17, 0x1, -R0 ;  /* 0x0000000111007824 */ /* 0x000fe200078e0a00 */
[----:B------:R-:W-:Y:S01]  /*10e0*/  LOP3.LUT R4, R15, 0xffffe000, RZ, 0xc0, !PT ;  /* 0xffffe0000f047812 */ /* 0x000fe200078ec0ff */
[----:B------:R-:W-:Y:S01]  /*10f0*/  IMAD R7, R7, 0x10, R10 ;  /* 0x0000001007077824 */ /* 0x000fe200078e020a */
[----:B------:R-:W-:Y:S01]  /*1100*/  SHF.R.S32.HI R230, RZ, 0x3, R3 ;  /* 0x00000003ffe67819 */ /* 0x000fe20000011403 */
[----:B------:R-:W-:Y:S01]  /*1110*/  IMAD.IADD R5, R232, 0x1, -R5 ;  /* 0x00000001e8057824 */ /* 0x000fe200078e0a05 */
[----:B------:R-:W-:Y:S01]  /*1120*/  IADD3 R4, R13, R237, R4 ;  /* 0x000000ed0d047210 */ /* 0x000fe20007ffe004 */
[----:B------:R-:W-:Y:S01]  /*1130*/  IMAD R229, R0, 0x40, R7 ;  /* 0x0000004000e57824 */ /* 0x000fe200078e0207 */
[----:B------:R-:W-:Y:S01]  /*1140*/  LOP3.LUT R222, R8, 0x7ffffffc, RZ, 0xc0, !PT ;  /* 0x7ffffffc08de7812 */ /* 0x000fe200078ec0ff */
[----:B------:R-:W-:Y:S01]  /*1150*/  IMAD.SHL.U32 R228, R5, 0x8, RZ ;  /* 0x0000000805e47824 */ /* 0x000fe200078e00ff */
[----:B------:R-:W-:Y:S01]  /*1160*/  IADD3 R5, R237, UR38, R6 ;  /* 0x00000026ed057c10 */ /* 0x000fe2000fffe006 */
[----:B------:R-:W-:-:S02]  /*1170*/  VIADD R3, R4, UR38 ;  /* 0x0000002604037c36 */ /* 0x000fc40008000000 */
[----:B------:R-:W-:Y:S02]  /*1180*/  VIADD R0, R12, UR38 ;  /* 0x000000260c007c36 */ /* 0x000fe40008000000 */
[----:B------:R0:W-:Y:S01]  /*1190*/  STL [R1+0x2e4], R5 ;  /* 0x0002e40501007387 */ /* 0x0001e20000100800 */
[----:B--2---:R-:W-:Y:S02]  /*11a0*/  IMAD.MOV.U32 R17, RZ, RZ, RZ ;  /* 0x000000ffff117224 */ /* 0x004fe400078e00ff */
[----:B------:R-:W-:Y:S01]  /*11b0*/  IMAD.IADD R222, R19, 0x1, -R222 ;  /* 0x0000000113de7824 */ /* 0x000fe200078e0ade */
[----:B------:R0:W-:Y:S04]  /*11c0*/  STL [R1+0x2e0], R3 ;  /* 0x0002e00301007387 */ /* 0x0001e80000100800 */
[----:B------:R0:W-:Y:S02]  /*11d0*/  STL [R1+0x2dc], R0 ;  /* 0x0002dc0001007387 */ /* 0x0001e40000100800 */
.L_x_1503:
[----:B------:R-:W-:Y:S01]  /*11e0*/  ULDC.64 UR4, c[0x0][0xa28] ;  /* 0x00028a0000047ab9 */ /* 0x000fe20000000a00 */
[----:B------:R-:W-:Y:S01]  /*11f0*/  ULDC.64 UR6, c[0x0][0xa18] ;  /* 0x0002860000067ab9 */ /* 0x000fe20000000a00 */
[----:B------:R-:W-:Y:S01]  /*1200*/  UISETP.NE.U32.AND UP0, UPT, UR4, URZ, UPT ;  /* 0x0000003f0400728c */ /* 0x000fe2000bf05070 */
[----:B-12--5:R-:W1:Y:S01]  /*1210*/  LDC R23, c[0x0][0x288] ;  /* 0x0000a200ff177b82 */ /* 0x026e620000000800 */
[----:B------:R-:W-:Y:S01]  /*1220*/  UISETP.NE.U32.AND UP1, UPT, UR6, URZ, UPT ;  /* 0x0000003f0600728c */ /* 0x000fe2000bf25070 */
[----:B0-----:R-:W-:Y:S01]  /*1230*/  IMAD.MOV.U32 R28, RZ, RZ, RZ ;  /* 0x000000ffff1c7224 */ /* 0x001fe200078e00ff */
[----:B------:R-:W-:Y:S01]  /*1240*/  UISETP.NE.AND.EX UP0, UPT, UR5, URZ, UPT, UP0 ;  /* 0x0000003f0500728c */ /* 0x000fe2000bf05300 */
[----:B------:R-:W-:Y:S01]  /*1250*/  IMAD.MOV.U32 R20, RZ, RZ, RZ ;  /* 0x000000ffff147224 */ /* 0x000fe200078e00ff */
[----:B------:R-:W-:Y:S01]  /*1260*/  UISETP.NE.AND.EX UP1, UPT, UR7, URZ, UPT, UP1 ;  /* 0x0000003f0700728c */ /* 0x000fe2000bf25310 */
[----:B------:R-:W-:Y:S01]  /*1270*/  ULDC.64 UR4, c[0x0][0xa08] ;  /* 0x0002820000047ab9 */ /* 0x000fe20000000a00 */
[----:B------:R-:W-:Y:S01]  /*1280*/  ULDC.64 UR8, c[0x0][0xa08] ;  /* 0x0002820000087ab9 */ /* 0x000fe20000000a00 */
[----:B------:R-:W-:Y:S01]  /*1290*/  UIMAD.WIDE UR6, UR49, 0x4, UR4 ;  /* 0x00000004310678a5 */ /* 0x000fe2000f8e0204 */
[----:B------:R-:W-:Y:S01]  /*12a0*/  ISETP.NE.U32.AND P0, PT, RZ, UR8, PT ;  /* 0x00000008ff007c0c */ /* 0x000fe2000bf05070 */
[----:B----4-:R-:W2:Y:S01]  /*12b0*/  LDC.64 R10, c[0x0][0x3f8] ;  /* 0x0000fe00ff0a7b82 */ /* 0x010ea20000000a00 */
[----:B------:R-:W-:-:S03]  /*12c0*/  PLOP3.LUT P3, PT, PT, PT, UP1, 0x80, 0x0 ;  /* 0x000000000000781c */ /* 0x000fc60003f6f018 */
[----:B------:R-:W-:Y:S01]  /*12d0*/  @UP0 ULDC.64 UR4, c[0x0][0xa28] ;  /* 0x00028a0000040ab9 */ /* 0x000fe20000000a00 */
[----:B------:R-:W-:Y:S01]  /*12e0*/  ISETP.NE.AND.EX P0, PT, RZ, UR9, PT, P0 ;  /* 0x00000009ff007c0c */ /* 0x000fe2000bf05300 */
[----:B------:R-:W-:Y:S01]  /*12f0*/  @UP0 UIMAD.WIDE UR4, UR49, 0x4, UR4 ;  /* 0x00000004310408a5 */ /* 0x000fe2000f8e0204 */
[----:B---3--:R-:W-:Y:S01]  /*1300*/  IMAD.U32 R6, RZ, RZ, UR6 ;  /* 0x00000006ff067e24 */ /* 0x008fe2000f8e00ff */
[----:B------:R-:W-:Y:S01]  /*1310*/  PLOP3.LUT P1, PT, PT, PT, UP0, 0x80, 0x0 ;  /* 0x000000000000781c */ /* 0x000fe20003f2f008 */
[----:B------:R-:W-:Y:S01]  /*1320*/  IMAD.U32 R7, RZ, RZ, UR7 ;  /* 0x00000007ff077e24 */ /* 0x000fe2000f8e00ff */
[----:B0-----:R-:W0:Y:S02]  /*1330*/  LDC R0, c[0x0][0x404] ;  /* 0x00010100ff007b82 */ /* 0x001e240000000800 */
[----:B------:R-:W-:Y:S02]  /*1340*/  IMAD.U32 R4, RZ, RZ, UR4 ;  /* 0x00000004ff047e24 */ /* 0x000fe4000f8e00ff */
[----:B------:R-:W-:Y:S01]  /*1350*/  IMAD.U32 R5, RZ, RZ, UR5 ;  /* 0x00000005ff057e24 */ /* 0x000fe2000f8e00ff */
[----:B------:R-:W-:-:S02]  /*1360*/  @UP1 ULDC.64 UR4, c[0x0][0xa18] ;  /* 0x0002860000041ab9 */ /* 0x000fc40000000a00 */
[----:B------:R-:W-:Y:S01]  /*1370*/  @UP1 UIMAD.WIDE UR4, UR49, 0x4, UR4 ;  /* 0x00000004310418a5 */ /* 0x000fe2000f8e0204 */
[----:B------:R3:W5:Y:S01]  /*1380*/  @P0 LDG.E R28, desc[UR52][R6.64] ;  /* 0x00000034061c0981 */ /* 0x000762000c1e1900 */
[----:B------:R-:W4:Y:S03]  /*1390*/  LDC R25, c[0x0][0x2e0] ;  /* 0x0000b800ff197b82 */ /* 0x000f260000000800 */
[----:B------:R3:W5:Y:S01]  /*13a0*/  @P1 LDG.E R20, desc[UR52][R4.64] ;  /* 0x0000003404141981 */ /* 0x000762000c1e1900 */
[----:B------:R-:W-:Y:S02]  /*13b0*/  IMAD.U32 R8, RZ, RZ, UR4 ;  /* 0x00000004ff087e24 */ /* 0x000fe4000f8e00ff */
[----:B------:R-:W-:Y:S01]  /*13c0*/  IMAD.U32 R9, RZ, RZ, UR5 ;  /* 0x00000005ff097e24 */ /* 0x000fe2000f8e00ff */
[----:B--2---:R-:W-:Y:S01]  /*13d0*/  ISETP.NE.U32.AND P1, PT, R10, RZ, PT ;  /* 0x000000ff0a00720c */ /* 0x004fe20003f25070 */
[----:B------:R-:W-:-:S03]  /*13e0*/  ULDC.64 UR4, c[0x0][0xa20] ;  /* 0x0002880000047ab9 */ /* 0x000fc60000000a00 */
[----:B-1----:R3:W5:Y:S01]  /*13f0*/  @P3 LDG.E R23, desc[UR52][R8.64] ;  /* 0x0000003408173981 */ /* 0x002762000c1e1900 */
[----:B------:R-:W-:Y:S02]  /*1400*/  ISETP.NE.AND.EX P1, PT, R11, RZ, PT, P1 ;  /* 0x000000ff0b00720c */ /* 0x000fe40003f25310 */
[----:B------:R-:W-:Y:S02]  /*1410*/  ISETP.NE.U32.AND P2, PT, RZ, UR4, PT ;  /* 0x00000004ff007c0c */ /* 0x000fe4000bf45070 */
[----:B0-----:R-:W-:Y:S02]  /*1420*/  SEL R0, R0, 0x1, P1 ;  /* 0x0000000100007807 */ /* 0x001fe40000800000 */
[----:B------:R-:W-:-:S03]  /*1430*/  ISETP.NE.AND.EX P2, PT, RZ, UR5, PT, P2 ;  /* 0x00000005ff007c0c */ /* 0x000fc6000bf45320 */
[----:B----4-:R-:W-:Y:S01]  /*1440*/  IMAD R25, R0, R25, RZ ;  /* 0x0000001900197224 */ /* 0x010fe200078e02ff */
[----:B---3--:R-:W-:Y:S09]  /*1450*/  @P3 BRA `(.L_x_1347) ;  /* 0x00000000002c3947 */ /* 0x008ff20003800000 */
        /* <DEDUP_REMOVED lines=11> */
.L_x_1347:
[----:B------:R-:W-:Y:S01]  /*1510*/  UMOV UR42, UR46 ;  /* 0x0000002e002a7c82 */ /* 0x000fe20008000000 */
[----:B------:R-:W-:Y:S01]  /*1520*/  UMOV UR39, UR49 ;  /* 0x0000003100277c82 */ /* 0x000fe20008000000 */
[----:B------:R-:W-:Y:S01]  /*1530*/  ULDC UR45, c[0x0][0x338] ;  /* 0x0000ce00002d7ab9 */ /* 0x000fe20000000800 */
        /* <DEDUP_REMOVED lines=8> */
.L_x_1348:
[----:B------:R-:W-:Y:S05]  /*15c0*/  @!P0 BRA `(.L_x_1349) ;  /* 0x00000000000c8947 */ /* 0x000fea0003800000 */
[----:B------:R-:W2:Y:S04]  /*15d0*/  LDG.E R0, desc[UR52][R6.64] ;  /* 0x0000003406007981 */ /* 0x000ea8000c1e1900 */
[----:B------:R-:W2:Y:S02]  /*15e0*/  LDG.E R25, desc[UR52][R6.64+0x4] ;  /* 0x0000043406197981 */ /* 0x000ea4000c1e1900 */
[----:B--2---:R-:W-:-:S07]  /*15f0*/  IMAD.IADD R25, R25, 0x1, -R0 ;  /* 0x0000000119197824 */ /* 0x004fce00078e0a00 */
.L_x_1349:
[----:B------:R-:W-:Y:S01]  /*1600*/  ULDC.64 UR4, c[0x0][0xa10] ;  /* 0x0002840000047ab9 */ /* 0x000fe20000000a00 */
[----:B------:R-:W1:Y:S01]  /*1610*/  S2R R7, SR_TID.X ;  /* 0x0000000000077919 */ /* 0x000e620000002100 */
[----:B------:R-:W-:Y:S01]  /*1620*/  UISETP.NE.U32.AND UP0, UPT, UR4, URZ, UPT ;  /* 0x0000003f0400728c */ /* 0x000fe2000bf05070 */
[----:B------:R-:W2:Y:S03]  /*1630*/  S2UR UR6, SR_SWINHI ;  /* 0x00000000000679c3 */ /* 0x000ea60000002f00 */
[----:B------:R-:W-:-:S05]  /*1640*/  UISETP.NE.AND.EX UP0, UPT, UR5, URZ, UPT, UP0 ;  /* 0x0000003f0500728c */ /* 0x000fca000bf05300 */
[----:B------:R-:W3:Y:S01]  /*1650*/  LDC.64 R14, c[0x0][0x9e0] ;  /* 0x00027800ff0e7b82 */ /* 0x000ee20000000a00 */
[----:B------:R-:W-:-:S05]  /*1660*/  PLOP3.LUT P0, PT, PT, PT, UP0, 0x80, 0x0 ;  /* 0x000000000000781c */ /* 0x000fca0003f0f008 */
[----:B------:R-:W-:Y:S02]  /*1670*/  @UP0 ULDC.64 UR4, c[0x0][0xa10] ;  /* 0x0002840000040ab9 */ /* 0x000fe40000000a00 */
[----:B------:R-:W-:-:S06]  /*1680*/  @UP0 UIMAD.WIDE UR4, UR49, 0x4, UR4 ;  /* 0x00000004310408a5 */ /* 0x000fcc000f8e0204 */
[----:B0-----:R-:W-:Y:S02]  /*1690*/  IMAD.U32 R4, RZ, RZ, UR4 ;  /* 0x00000004ff047e24 */ /* 0x001fe4000f8e00ff */
[----:B------:R-:W-:Y:S01]  /*16a0*/  IMAD.U32 R5, RZ, RZ, UR5 ;  /* 0x00000005ff057e24 */ /* 0x000fe2000f8e00ff */
[----:B------:R-:W-:Y:S02]  /*16b0*/  ULDC.64 UR4, c[0x0][0xa30] ;  /* 0x00028c0000047ab9 */ /* 0x000fe40000000a00 */
[----:B------:R-:W-:Y:S02]  /*16c0*/  UISETP.NE.U32.AND UP1, UPT, UR4, URZ, UPT ;  /* 0x0000003f0400728c */ /* 0x000fe4000bf25070 */
[----:B------:R-:W4:Y:S02]  /*16d0*/  @P0 LDG.E R6, desc[UR52][R4.64] ;  /* 0x0000003404060981 */ /* 0x000f24000c1e1900 */
[----:B------:R-:W-:Y:S02]  /*16e0*/  UISETP.NE.AND.EX UP1, UPT, UR5, URZ, UPT, UP1 ;  /* 0x0000003f0500728c */ /* 0x000fe4000bf25310 */
[----:B------:R-:W3:Y:S04]  /*16f0*/  @P0 LDG.E R0, desc[UR52][R4.64+0x4] ;  /* 0x0000043404000981 */ /* 0x000ee8000c1e1900 */
[----:B------:R-:W-:-:S05]  /*1700*/  PLOP3.LUT P1, PT, PT, PT, UP1, 0x80, 0x0 ;  /* 0x000000000000781c */ /* 0x000fca0003f2f018 */
[----:B------:R-:W-:Y:S02]  /*1710*/  @UP1 ULDC.64 UR4, c[0x0][0xa30] ;  /* 0x00028c0000041ab9 */ /* 0x000fe40000000a00 */
[----:B------:R-:W-:-:S06]  /*1720*/  @UP1 UIMAD.WIDE UR4, UR49, 0x4, UR4 ;  /* 0x00000004310418a5 */ /* 0x000fcc000f8e0204 */
[----:B------:R-:W-:Y:S02]  /*1730*/  IMAD.U32 R12, RZ, RZ, UR4 ;  /* 0x00000004ff0c7e24 */ /* 0x000fe4000f8e00ff */
[----:B------:R-:W-:-:S05]  /*1740*/  IMAD.U32 R13, RZ, RZ, UR5 ;  /* 0x00000005ff0d7e24 */ /* 0x000fca000f8e00ff */
[----:B------:R0:W3:Y:S01]  /*1750*/  @P1 LDG.E R3, desc[UR52][R12.64] ;  /* 0x000000340c031981 */ /* 0x0000e2000c1e1900 */
[----:B------:R-:W-:Y:S01]  /*1760*/  UMOV UR4, UR38 ;  /* 0x0000002600047c82 */ /* 0x000fe20008000000 */
[----:B--2---:R-:W-:Y:S01]  /*1770*/  UMOV UR5, UR6 ;  /* 0x0000000600057c82 */ /* 0x004fe20008000000 */
[----:B-1----:R-:W-:Y:S01]  /*1780*/  LOP3.LUT R7, R7, 0x7f, RZ, 0xc0, !PT ;  /* 0x0000007f07077812 */ /* 0x002fe200078ec0ff */
[----:B------:R-:W-:Y:S01]  /*1790*/  UIADD3 UR6, UP1, UR4, 0x33490, URZ ;  /* 0x0003349004067890 */ /* 0x000fe2000ff3e03f */
[----:B------:R-:W-:Y:S01]  /*17a0*/  IMAD.MOV.U32 R9, RZ, RZ, 0x100 ;  /* 0x00000100ff097424 */ /* 0x000fe200078e00ff */
[----:B------:R-:W-:Y:S01]  /*17b0*/  UIADD3 UR10, UP2, UR4, 0x334a0, URZ ;  /* 0x000334a0040a7890 */ /* 0x000fe2000ff5e03f */
[----:B------:R-:W-:Y:S01]  /*17c0*/  IMAD.MOV.U32 R10, RZ, RZ, 0x1 ;  /* 0x00000001ff0a7424 */ /* 0x000fe200078e00ff */
[----:B------:R-:W-:Y:S01]  /*17d0*/  UIADD3.X UR9, URZ, UR5, URZ, UP1, !UPT ;  /* 0x000000053f097290 */ /* 0x000fe20008ffe43f */
[----:B------:R-:W-:Y:S01]  /*17e0*/  IMAD.MOV.U32 R11, RZ, RZ, RZ ;  /* 0x000000ffff0b7224 */ /* 0x000fe200078e00ff */
[----:B------:R-:W-:Y:S01]  /*17f0*/  UIADD3.X UR4, URZ, UR5, URZ, UP2, !UPT ;  /* 0x000000053f047290 */ /* 0x000fe200097fe43f */
[----:B0-----:R-:W-:Y:S01]  /*1800*/  IMAD.U32 R12, RZ, RZ, UR6 ;  /* 0x00000006ff0c7e24 */ /* 0x001fe2000f8e00ff */
[----:B------:R-:W-:Y:S01]  /*1810*/  STL.64 [R1], RZ ;  /* 0x000000ff01007387 */ /* 0x000fe20000100a00 */
[----:B------:R-:W-:Y:S01]  /*1820*/  IMAD.U32 R4, RZ, RZ, UR10 ;  /* 0x0000000aff047e24 */ /* 0x000fe2000f8e00ff */
[----:B-----5:R-:W-:Y:S01]  /*1830*/  R2UR UR51, R25 ;  /* 0x00000000193372ca */ /* 0x020fe200000e0000 */
[----:B------:R-:W-:-:S02]  /*1840*/  IMAD.U32 R13, RZ, RZ, UR9 ;  /* 0x00000009ff0d7e24 */ /* 0x000fc4000f8e00ff */
[----:B------:R-:W-:Y:S02]  /*1850*/  IMAD.U32 R5, RZ, RZ, UR4 ;  /* 0x00000004ff057e24 */ /* 0x000fe4000f8e00ff */
[----:B------:R-:W-:Y:S01]  /*1860*/  IMAD.IADD R19, R25, 0x1, -R20 ;  /* 0x0000000119137824 */ /* 0x000fe200078e0a14 */
[----:B------:R-:W-:Y:S04]  /*1870*/  STL.64 [R1+0x8], R12 ;  /* 0x0000080c01007387 */ /* 0x000fe80000100a00 */
[----:B------:R-:W-:Y:S04]  /*1880*/  STL.64 [R1+0x10], R4 ;  /* 0x0000100401007387 */ /* 0x000fe80000100a00 */
[----:B------:R-:W-:Y:S01]  /*1890*/  STL.64 [R1+0x30], R4 ;  /* 0x0000300401007387 */ /* 0x000fe20000100a00 */
[----:B----4-:R-:W-:Y:S01]  /*18a0*/  @P0 R2UR UR7, R6 ;  /* 0x00000000060702ca */ /* 0x010fe200000e0000 */
[----:B------:R-:W-:Y:S01]  /*18b0*/  IMAD.MOV.U32 R6, RZ, RZ, 0x7800 ;  /* 0x00007800ff067424 */ /* 0x000fe200078e00ff */
[----:B---3--:R-:W-:-:S02]  /*18c0*/  @P0 R2UR UR8, R0 ;  /* 0x00000000000802ca */ /* 0x008fc400000e0000 */
[----:B------:R-:W-:Y:S01]  /*18d0*/  ISETP.NE.AND P0, PT, R7, RZ, PT ;  /* 0x000000ff0700720c */ /* 0x000fe20003f05270 */
[----:B------:R-:W-:-:S03]  /*18e0*/  IMAD.U32 R7, RZ, RZ, UR36 ;  /* 0x00000024ff077e24 */ /* 0x000fc6000f8e00ff */
[----:B------:R-:W-:Y:S02]  /*18f0*/  SEL R8, RZ, 0x1, P0 ;  /* 0x00000001ff087807 */ /* 0x000fe40000000000 */
[----:B------:R0:W-:Y:S04]  /*1900*/  STL.64 [R1+0x18], R6 ;  /* 0x0000180601007387 */ /* 0x0001e80000100a00 */
[----:B------:R1:W-:Y:S01]  /*1910*/  STL.128 [R1+0x20], R8 ;  /* 0x0000200801007387 */ /* 0x0003e20000100c00 */
[----:B------:R-:W-:-:S06]  /*1920*/  @UP0 UIADD3 UR45, -UR7, UR8, URZ ;  /* 0x00000008072d0290 */ /* 0x000fcc000fffe13f */
[----:B------:R-:W-:Y:S01]  /*1930*/  VIADD R22, R19, UR45 ;  /* 0x0000002d13167c36 */ /* 0x000fe20008000000 */
[----:B0-----:R-:W-:-:S03]  /*1940*/  LEA R6, R225, 0x80, 0x7 ;  /* 0x00000080e1067811 */ /* 0x001fc600078e38ff */
[----:B------:R-:W-:Y:S01]  /*1950*/  VIADD R0, R22, 0x9f ;  /* 0x0000009f16007836 */ /* 0x000fe20000000000 */
[----:B------:R-:W-:Y:S02]  /*1960*/  @P1 R2UR UR51, R3 ;  /* 0x00000000033312ca */ /* 0x000fe400000e0000 */
[----:B------:R-:W-:Y:S01]  /*1970*/  ISETP.GE.AND P1, PT, R15, 0x1, PT ;  /* 0x000000010f00780c */ /* 0x000fe20003f26270 */
[----:B------:R-:W-:Y:S01]  /*1980*/  IMAD.HI R0, R0, 0x66666667, RZ ;  /* 0x6666666700007827 */ /* 0x000fe200078e02ff */
[----:B------:R-:W-:-:S04]  /*1990*/  IADD3 R7, R22, R6, -R23 ;  /* 0x0000000616077210 */ /* 0x000fc80007ffe817 */
[----:B------:R-:W-:-:S04]  /*19a0*/  SHF.R.U32.HI R3, RZ, 0x1f, R0 ;  /* 0x0000001fff037819 */ /* 0x000fc80000011600 */
[----:B------:R-:W-:Y:S01]  /*19b0*/  LEA.HI.SX32 R24, R0, R3, 0x1a ;  /* 0x0000000300187211 */ /* 0x000fe200078fd2ff */
[----:B------:R-:W-:Y:S02]  /*19c0*/  IMAD.IADD R0, R7, 0x1, R14 ;  /* 0x0000000107007824 */ /* 0x000fe400078e020e */
[----:B-1----:R-:W-:Y:S05]  /*19d0*/  @!P1 BRA `(.L_x_1350) ;  /* 0x0000000000409947 */ /* 0x002fea0003800000 */
        /* <DEDUP_REMOVED lines=10> */
.L_x_1351:
[----:B------:R-:W-:-:S13]  /*1a80*/  ISETP.NE.AND P0, PT, R15, 0x1, PT ;  /* 0x000000010f00780c */ /* 0x000fda0003f05270 */
[----:B------:R-:W0:Y:S02]  /*1a90*/  @P0 LDC.64 R4, c[0x0][0x9e8] ;  /* 0x00027a00ff040b82 */ /* 0x000e240000000a00 */
[----:B0-----:R-:W-:-:S05]  /*1aa0*/  @P0 IMAD.HI.U32 R4, R3, R4, RZ ;  /* 0x0000000403040227 */ /* 0x001fca00078e00ff */
[----:B------:R-:W-:-:S07]  /*1ab0*/  @P0 SHF.R.U32.HI R3, RZ, R5, R4 ;  /* 0x00000005ff030219 */ /* 0x000fce0000011604 */
.L_x_1352:
[----:B------:R-:W-:-:S05]  /*1ac0*/  IMAD R3, R3, R15, R15 ;  /* 0x0000000f03037224 */ /* 0x000fca00078e020f */
[----:B------:R-:W-:-:S07]  /*1ad0*/  VIMNMX R0, R0, R3, PT ;  /* 0x0000000300007248 */ /* 0x000fce0003fe0100 */
.L_x_1350:
[----:B------:R-:W0:Y:S01]  /*1ae0*/  LDC R4, c[0x0][0x9dc] ;  /* 0x00027700ff047b82 */ /* 0x000e220000000800 */
[----:B------:R-:W-:-:S04]  /*1af0*/  IMAD R3, R225, 0x80, -R23 ;  /* 0x00000080e1037824 */ /* 0x000fc800078e0a17 */
[----:B------:R-:W-:-:S04]  /*1b00*/  IMAD.IADD R3, R22, 0x1, R3 ;  /* 0x0000000116037824 */ /* 0x000fc800078e0203 */
[----:B0-----:R-:W-:Y:S01]  /*1b10*/  IMAD.IADD R4, R3, 0x1, -R4 ;  /* 0x0000000103047824 */ /* 0x001fe200078e0a04 */
        /* <DEDUP_REMOVED lines=10> */
.L_x_1354:
[----:B------:R-:W-:-:S13]  /*1bc0*/  ISETP.NE.AND P0, PT, R15, 0x1, PT ;  /* 0x000000010f00780c */ /* 0x000fda0003f05270 */
[----:B------:R-:W0:Y:S02]  /*1bd0*/  @P0 LDC.64 R6, c[0x0][0x9e8] ;  /* 0x00027a00ff060b82 */ /* 0x000e240000000a00 */
[----:B0-----:R-:W-:-:S05]  /*1be0*/  @P0 IMAD.HI.U32 R6, R3, R6, RZ ;  /* 0x0000000603060227 */ /* 0x001fca00078e00ff */
[----:B------:R-:W-:-:S07]  /*1bf0*/  @P0 SHF.R.U32.HI R3, RZ, R7, R6 ;  /* 0x00000007ff030219 */ /* 0x000fce0000011606 */
.L_x_1355:
[----:B------:R-:W-:-:S05]  /*1c00*/  IMAD R3, R3, R15, RZ ;  /* 0x0000000f03037224 */ /* 0x000fca00078e02ff */
[----:B------:R-:W-:-:S07]  /*1c10*/  VIMNMX R4, R4, R3, !PT ;  /* 0x0000000304047248 */ /* 0x000fce0007fe0100 */
.L_x_1353:
[----:B------:R-:W2:Y:S04]  /*1c20*/  LDL R71, [R1+0x2d8] ;  /* 0x0002d80001477983 */ /* 0x000ea80000100800 */
[----:B------:R-:W3:Y:S01]  /*1c30*/  LDL R6, [R1+0x2d4] ;  /* 0x0002d40001067983 */ /* 0x000ee20000100800 */
[----:B------:R-:W-:Y:S02]  /*1c40*/  VIADD R0, R0, 0x9f ;  /* 0x0000009f00007836 */ /* 0x000fe40000000000 */
[----:B------:R-:W-:-:S04]  /*1c50*/  IMAD.HI R4, R4, 0x66666667, RZ ;  /* 0x6666666704047827 */ /* 0x000fc800078e02ff */
[----:B------:R-:W-:Y:S01]  /*1c60*/  IMAD.HI R0, R0, 0x66666667, RZ ;  /* 0x6666666700007827 */ /* 0x000fe200078e02ff */
[----:B------:R-:W-:-:S04]  /*1c70*/  SHF.R.U32.HI R5, RZ, 0x1f, R4 ;  /* 0x0000001fff057819 */ /* 0x000fc80000011604 */
[----:B------:R-:W-:Y:S02]  /*1c80*/  SHF.R.U32.HI R3, RZ, 0x1f, R0 ;  /* 0x0000001fff037819 */ /* 0x000fe40000011600 */
[----:B------:R-:W-:Y:S02]  /*1c90*/  LEA.HI.SX32 R5, R4, R5, 0x1a ;  /* 0x0000000504057211 */ /* 0x000fe400078fd2ff */
[----:B------:R-:W-:Y:S02]  /*1ca0*/  LEA.HI.SX32 R3, R0, R3, 0x1a ;  /* 0x0000000300037211 */ /* 0x000fe400078fd2ff */
[----:B------:R-:W-:Y:S02]  /*1cb0*/  VIMNMX R0, RZ, R5, !PT ;  /* 0x00000005ff007248 */ /* 0x000fe40007fe0100 */
[----:B------:R-:W-:-:S03]  /*1cc0*/  VIMNMX R4, R24, R3, PT ;  /* 0x0000000318047248 */ /* 0x000fc60003fe0100 */
[--C-:B------:R-:W-:Y:S02]  /*1cd0*/  IMAD R0, R0, 0xa0, -R19.reuse ;  /* 0x000000a000007824 */ /* 0x100fe400078e0a13 */
[----:B------:R-:W-:-:S03]  /*1ce0*/  IMAD R4, R4, 0xa0, -R19 ;  /* 0x000000a004047824 */ /* 0x000fc600078e0a13 */
[----:B------:R-:W-:Y:S02]  /*1cf0*/  VIMNMX R0, RZ, R0, !PT ;  /* 0x00000000ff007248 */ /* 0x000fe40007fe0100 */
[----:B------:R-:W-:-:S04]  /*1d00*/  VIMNMX R3, R4, UR45, PT ;  /* 0x0000002d04037c48 */ /* 0x000fc8000bfe0100 */
[----:B------:R-:W-:Y:S01]  /*1d10*/  ISETP.GT.AND P0, PT, R3, R0, PT ;  /* 0x000000000300720c */ /* 0x000fe20003f04270 */
[----:B------:R-:W-:-:S05]  /*1d20*/  IMAD.WIDE.U32 R4, R0, -0x33333333, RZ ;  /* 0xcccccccd00047825 */ /* 0x000fca00078e00ff */
[----:B------:R-:W-:-:S07]  /*1d30*/  SHF.R.U32.HI R51, RZ, 0x7, R5 ;  /* 0x00000007ff337819 */ /* 0x000fce0000011605 */
[----:B------:R-:W-:-:S04]  /*1d40*/  @P0 VIADD R0, R3, 0x9f ;  /* 0x0000009f03000836 */ /* 0x000fc80000000000 */
[----:B------:R-:W-:-:S05]  /*1d50*/  @P0 IMAD.HI R0, R0, 0x66666667, RZ ;  /* 0x6666666700000827 */ /* 0x000fca00078e02ff */
[----:B------:R-:W-:Y:S01]  /*1d60*/  @P0 SHF.R.U32.HI R3, RZ, 0x1f, R0 ;  /* 0x0000001fff030819 */ /* 0x000fe20000011600 */
[----:B------:R-:W-:-:S03]  /*1d70*/  IMAD.MOV.U32 R53, RZ, RZ, R51 ;  /* 0x000000ffff357224 */ /* 0x000fc600078e0033 */
[----:B------:R-:W-:-:S04]  /*1d80*/  @P0 LEA.HI.SX32 R53, R0, R3, 0x1a ;  /* 0x0000000300350211 */ /* 0x000fc800078fd2ff */
[----:B------:R-:W-:Y:S01]  /*1d90*/  ISETP.GT.AND P1, PT, R53, R51, PT ;  /* 0x000000333500720c */ /* 0x000fe20003f24270 */
[----:B------:R-:W-:Y:S01]  /*1da0*/  ULOP3.LUT UR55, UR36, 0x1, URZ, 0xfc, !UPT ;  /* 0x0000000124377892 */ /* 0x000fe2000f8efc3f */
[----:B------:R-:W-:Y:S01]  /*1db0*/  PLOP3.LUT P0, PT, PT, PT, PT, 0x80, 0x0 ;  /* 0x000000000000781c */ /* 0x000fe20003f0f070 */
[----:B--2---:R-:W-:Y:S02]  /*1dc0*/  IMAD.SHL.U32 R46, R71, 0x80, RZ ;  /* 0x00000080472e7824 */ /* 0x004fe400078e00ff */
[----:B---3--:R-:W-:-:S03]  /*1dd0*/  IMAD.SHL.U32 R19, R6, 0x10, RZ ;  /* 0x0000001006137824 */ /* 0x008fc600078e00ff */
[----:B------:R-:W-:-:S04]  /*1de0*/  LOP3.LUT R46, R46, 0x180, RZ, 0xc0, !PT ;  /* 0x000001802e2e7812 */ /* 0x000fc800078ec0ff */
[----:B------:R-:W-:Y:S02]  /*1df0*/  SHF.R.U32.HI R47, RZ, 0x3, R46 ;  /* 0x00000003ff2f7819 */ /* 0x000fe4000001162e */
[----:B------:R-:W-:-:S04]  /*1e00*/  LOP3.LUT R0, R46, 0x10, R19, 0xf8, !PT ;  /* 0x000000102e007812 */ /* 0x000fc800078ef813 */
[----:B------:R-:W-:Y:S01]  /*1e10*/  LOP3.LUT R0, R0, R47, RZ, 0x3c, !PT ;  /* 0x0000002f00007212 */ /* 0x000fe200078e3cff */
[----:B------:R-:W-:Y:S02]  /*1e20*/  IMAD.SHL.U32 R48, R6, 0x8, RZ ;  /* 0x0000000806307824 */ /* 0x000fe400078e00ff */
[C---:B------:R-:W-:Y:S02]  /*1e30*/  VIADD R50, R19.reuse, 0x20 ;  /* 0x0000002013327836 */ /* 0x040fe40000000000 */
[----:B------:R-:W-:Y:S02]  /*1e40*/  VIADD R52, R19, 0x40 ;  /* 0x0000004013347836 */ /* 0x000fe40000000000 */
[----:B------:R-:W-:Y:S01]  /*1e50*/  IMAD.IADD R49, R237, 0x1, R0 ;  /* 0x00000001ed317824 */ /* 0x000fe200078e0200 */
[----:B------:R-:W-:Y:S06]  /*1e60*/  @!P1 BRA `(.L_x_1356) ;  /* 0x0000002000c89947 */ /* 0x000fec0003800000 */
[----:B------:R-:W-:Y:S01]  /*1e70*/  UIADD3 UR4, UR38, 0x24200, URZ ;  /* 0x0002420026047890 */ /* 0x000fe2000fffe03f */
[----:B------:R-:W-:Y:S01]  /*1e80*/  ULDC UR56, c[0x0][0x2e4] ;  /* 0x0000b90000387ab9 */ /* 0x000fe20000000800 */
[----:B------:R-:W-:Y:S02]  /*1e90*/  ULDC.64 UR40, c[0x0][0x318] ;  /* 0x0000c60000287ab9 */ /* 0x000fe40000000a00 */
[----:B------:R-:W-:-:S06]  /*1ea0*/  ULOP3.LUT UP0, URZ, UR4, 0x1bf, URZ, 0xc0, !UPT ;  /* 0x000001bf043f7892 */ /* 0x000fcc000f80c03f */
[----:B------:R-:W-:-:S13]  /*1eb0*/  PLOP3.LUT P0, PT, PT, PT, UP0, 0x80, 0x0 ;  /* 0x000000000000781c */ /* 0x000fda0003f0f008 */
        /* <DEDUP_REMOVED lines=17> */
.L_x_1357:
[----:B------:R-:W0:Y:S01]  /*1fd0*/  S2UR UR6, SR_SWINHI ;  /* 0x00000000000679c3 */ /* 0x000e220000002f00 */
[----:B------:R-:W-:-:S05]  /*1fe0*/  IMAD.U32 R26, RZ, RZ, UR44 ;  /* 0x0000002cff1a7e24 */ /* 0x000fca000f8e00ff */
[----:B------:R-:W-:-:S05]  /*1ff0*/  IADD3 R26, P0, R26, 0x38, RZ ;  /* 0x000000381a1a7810 */ /* 0x000fca0007f1e0ff */
[----:B------:R-:W-:Y:S01]  /*2000*/  IMAD.X R27, RZ, RZ, UR43, P0 ;  /* 0x0000002bff1b7e24 */ /* 0x000fe200080e06ff */
[----:B------:R-:W-:Y:S01]  /*2010*/  UMOV UR4, UR38 ;  /* 0x0000002600047c82 */ /* 0x000fe20008000000 */
[----:B0-----:R-:W-:Y:S01]  /*2020*/  UMOV UR5, UR6 ;  /* 0x0000000600057c82 */ /* 0x001fe20008000000 */
[----:B------:R-:W-:-:S04]  /*2030*/  UIADD3 UR6, UP0, UR4, 0x24200, URZ ;  /* 0x0002420004067890 */ /* 0x000fc8000ff1e03f */
[----:B------:R-:W-:Y:S02]  /*2040*/  UIADD3.X UR4, URZ, UR5, URZ, UP0, !UPT ;  /* 0x000000053f047290 */ /* 0x000fe400087fe43f */
[----:B------:R-:W-:-:S04]  /*2050*/  IMAD.U32 R4, RZ, RZ, UR6 ;  /* 0x00000006ff047e24 */ /* 0x000fc8000f8e00ff */
[----:B------:R-:W-:Y:S01]  /*2060*/  IMAD.U32 R5, RZ, RZ, UR4 ;  /* 0x00000004ff057e24 */ /* 0x000fe2000f8e00ff */
[----:B------:R-:W-:-:S04]  /*2070*/  UIADD3 UR4, UR38, 0xf200, URZ ;  /* 0x0000f20026047890 */ /* 0x000fc8000fffe03f */
[----:B------:R-:W-:Y:S01]  /*2080*/  ULOP3.LUT UP0, URZ, UR4, 0x1bf, URZ, 0xc0, !UPT ;  /* 0x000001bf043f7892 */ /* 0x000fe2000f80c03f */
[----:B------:R0:W-:Y:S05]  /*2090*/  STL.64 [R1+0x38], R4 ;  /* 0x0000380401007387 */ /* 0x0001ea0000100a00 */
[----:B------:R-:W-:-:S13]  /*20a0*/  PLOP3.LUT P1, PT, PT, PT, UP0, 0x80, 0x0 ;  /* 0x000000000000781c */ /* 0x000fda0003f2f008 */
[----:B0-----:R-:W-:Y:S05]  /*20b0*/  @!P1 BRA `(.L_x_1358) ;  /* 0x0000000000409947 */ /* 0x001fea0003800000 */
        /* <DEDUP_REMOVED lines=16> */
.L_x_1358:
[----:B------:R-:W-:Y:S01]  /*21c0*/  ULDC.64 UR4, c[0x0][0x9f8] ;  /* 0x00027e0000047ab9 */ /* 0x000fe20000000a00 */
[----:B------:R-:W0:Y:S01]  /*21d0*/  LDC R0, c[0x0][0x428] ;  /* 0x00010a00ff007b82 */ /* 0x000e220000000800 */
[----:B------:R-:W-:Y:S01]  /*21e0*/  UISETP.NE.U32.AND UP0, UPT, UR4, URZ, UPT ;  /* 0x0000003f0400728c */ /* 0x000fe2000bf05070 */
[----:B------:R-:W1:Y:S06]  /*21f0*/  S2R R21, SR_TID.X ;  /* 0x0000000000157919 */ /* 0x000e6c0000002100 */
[----:B------:R-:W2:Y:S01]  /*2200*/  LDC.64 R60, c[0x0][0xa08] ;  /* 0x00028200ff3c7b82 */ /* 0x000ea20000000a00 */
[----:B------:R-:W-:Y:S01]  /*2210*/  UISETP.NE.AND.EX UP0, UPT, UR5, URZ, UPT, UP0 ;  /* 0x0000003f0500728c */ /* 0x000fe2000bf05300 */
[----:B------:R-:W-:Y:S01]  /*2220*/  IMAD.U32 R65, RZ, RZ, UR46 ;  /* 0x0000002eff417e24 */ /* 0x000fe2000f8e00ff */
[----:B------:R-:W-:Y:S01]  /*2230*/  ULDC.64 UR6, c[0x0][0x2f0] ;  /* 0x0000bc0000067ab9 */ /* 0x000fe20000000a00 */
[----:B------:R-:W-:Y:S01]  /*2240*/  IMAD.U32 R66, RZ, RZ, UR49 ;  /* 0x00000031ff427e24 */ /* 0x000fe2000f8e00ff */
[----:B------:R-:W-:Y:S01]  /*2250*/  ULDC.64 UR8, c[0x0][0x300] ;  /* 0x0000c00000087ab9 */ /* 0x000fe20000000a00 */
[----:B------:R-:W-:Y:S01]  /*2260*/  ULDC.64 UR14, c[0x0][0x2d8] ;  /* 0x0000b600000e7ab9 */ /* 0x000fe20000000a00 */
[----:B------:R-:W-:Y:S01]  /*2270*/  PLOP3.LUT P0, PT, PT, PT, UP0, 0x80, 0x0 ;  /* 0x000000000000781c */ /* 0x000fe20003f0f008 */
[----:B------:R-:W3:Y:S01]  /*2280*/  LDC.64 R14, c[0x0][0x2f0] ;  /* 0x0000bc00ff0e7b82 */ /* 0x000ee20000000a00 */
[----:B------:R-:W4:Y:S07]  /*2290*/  LDL.64 R8, [R1+0x38] ;  /* 0x0000380001087983 */ /* 0x000f2e0000100a00 */
[----:B------:R-:W5:Y:S01]  /*22a0*/  LDC.64 R10, c[0x0][0x2e0] ;  /* 0x0000b800ff0a7b82 */ /* 0x000f620000000a00 */
[----:B------:R-:W-:Y:S01]  /*22b0*/  @UP0 ULDC.64 UR4, c[0x0][0x9f8] ;  /* 0x00027e0000040ab9 */ /* 0x000fe20000000a00 */
[----:B------:R5:W-:Y:S01]  /*22c0*/  STL.64 [R1+0x2b0], R26 ;  /* 0x0002b01a01007387 */ /* 0x000be20000100a00 */
[----:B------:R-:W-:-:S02]  /*22d0*/  @UP0 UIMAD.WIDE UR4, UR49, 0x4, UR4 ;  /* 0x00000004310408a5 */ /* 0x000fc4000f8e0204 */
[----:B------:R-:W-:Y:S01]  /*22e0*/  USHF.R.S32.HI UR12, URZ, 0x1f, UR51 ;  /* 0x0000001f3f0c7899 */ /* 0x000fe20008011433 */
[----:B------:R-:W-:Y:S01]  /*22f0*/  IMAD.U32 R30, RZ, RZ, UR44 ;  /* 0x0000002cff1e7e24 */ /* 0x000fe2000f8e00ff */
[----:B------:R-:W-:Y:S02]  /*2300*/  ULDC.64 UR10, c[0x0][0x3e0] ;  /* 0x0000f800000a7ab9 */ /* 0x000fe40000000a00 */
[----:B------:R-:W-:Y:S02]  /*2310*/  IMAD.U32 R4, RZ, RZ, UR4 ;  /* 0x00000004ff047e24 */ /* 0x000fe4000f8e00ff */
[----:B------:R-:W-:Y:S01]  /*2320*/  IMAD.U32 R5, RZ, RZ, UR5 ;  /* 0x00000005ff057e24 */ /* 0x000fe2000f8e00ff */
[----:B------:R-:W-:-:S04]  /*2330*/  ULDC.64 UR4, c[0x0][0x2f8] ;  /* 0x0000be0000047ab9 */ /* 0x000fc80000000a00 */
[----:B------:R2:W5:Y:S01]  /*2340*/  @P0 LDG.E R4, desc[UR52][R4.64] ;  /* 0x0000003404040981 */ /* 0x000562000c1e1900 */
[----:B0-----:R-:W-:Y:S02]  /*2350*/  ISETP.NE.AND P0, PT, R0, 0x1, PT ;  /* 0x000000010000780c */ /* 0x001fe40003f05270 */
[----:B-1----:R-:W-:Y:S01]  /*2360*/  SHF.R.U32.HI R70, RZ, 0x7, R21 ;  /* 0x00000007ff467819 */ /* 0x002fe20000011615 */
[----:B---3--:R-:W-:Y:S03]  /*2370*/  STL.64 [R1+0x48], R14 ;  /* 0x0000480e01007387 */ /* 0x008fe60000100a00 */
[----:B------:R-:W-:-:S07]  /*2380*/  ISETP.NE.AND P6, PT, R70, 0x1, PT ;  /* 0x000000014600780c */ /* 0x000fce0003fc5270 */
[----:B------:R-:W0:Y:S08]  /*2390*/  @P0 LDC R0, c[0x0][0x42c] ;  /* 0x00010b00ff000b82 */ /* 0x000e300000000800 */
[----:B------:R-:W1:Y:S01]  /*23a0*/  @P0 LDC R3, c[0x0][0x430] ;  /* 0x00010c00ff030b82 */ /* 0x000e620000000800 */
[----:B0-----:R-:W-:-:S05]  /*23b0*/  @P0 IMAD.HI.U32 R0, R0, UR46, RZ ;  /* 0x0000002e00000c27 */ /* 0x001fca000f8e00ff */
[----:B-1----:R-:W-:Y:S01]  /*23c0*/  @P0 SHF.R.U32.HI R65, RZ, R3, R0 ;  /* 0x00000003ff410219 */ /* 0x002fe20000011600 */
[----:B------:R-:W-:Y:S01]  /*23d0*/  IMAD.IADD R0, R28, 0x1, R25 ;  /* 0x000000011c007824 */ /* 0x000fe200078e0219 */
[----:B------:R-:W-:Y:S02]  /*23e0*/  PLOP3.LUT P0, PT, PT, PT, UP0, 0x80, 0x0 ;  /* 0x000000000000781c */ /* 0x000fe40003f0f008 */
[----:B------:R-:W-:Y:S01]  /*23f0*/  SHF.R.S32.HI R67, RZ, 0x1f, R65 ;  /* 0x0000001fff437819 */ /* 0x000fe20000011441 */
[----:B------:R-:W-:Y:S01]  /*2400*/  IMAD.WIDE.U32 R58, R65, UR4, RZ ;  /* 0x00000004413a7c25 */ /* 0x000fe2000f8e00ff */
[----:B------:R-:W-:-:S03]  /*2410*/  SHF.R.S32.HI R62, RZ, 0x1f, R0 ;  /* 0x0000001fff3e7819 */ /* 0x000fc60000011400 */
[----:B------:R-:W-:Y:S02]  /*2420*/  IMAD R6, R67, UR4, RZ ;  /* 0x0000000443067c24 */ /* 0x000fe4000f8e02ff */
[----:B--2---:R-:W-:Y:S02]  /*2430*/  IMAD R5, R62, UR6, RZ ;  /* 0x000000063e057c24 */ /* 0x004fe4000f8e02ff */
[----:B------:R-:W-:Y:S01]  /*2440*/  IMAD R3, R65, UR5, R6 ;  /* 0x0000000541037c24 */ /* 0x000fe2000f8e0206 */
[----:B------:R-:W-:-:S03]  /*2450*/  UIMAD.WIDE.U32 UR4, UR6, 0xa0, URZ ;  /* 0x000000a0060478a5 */ /* 0x000fc6000f8e003f */
[----:B------:R-:W-:Y:S02]  /*2460*/  IMAD.IADD R59, R59, 0x1, R3 ;  /* 0x000000013b3b7824 */ /* 0x000fe400078e0203 */
[----:B------:R-:W-:Y:S01]  /*2470*/  IMAD R3, R0, UR7, R5 ;  /* 0x0000000700037c24 */ /* 0x000fe2000f8e0205 */
[----:B------:R-:W0:Y:S01]  /*2480*/  LDC.64 R28, c[0x0][0x198] ;  /* 0x00006600ff1c7b82 */ /* 0x000e220000000a00 */
[----:B------:R-:W-:Y:S02]  /*2490*/  VIADD R232, R21, 0xffffff80 ;  /* 0xffffff8015e87836 */ /* 0x000fe40000000000 */
[----:B------:R-:W-:Y:S02]  /*24a0*/  IMAD.MOV.U32 R21, RZ, RZ, 0x1 ;  /* 0x00000001ff157424 */ /* 0x000fe400078e00ff */
[----:B-----5:R-:W-:Y:S01]  /*24b0*/  @P0 IMAD.MOV.U32 R66, RZ, RZ, R4 ;  /* 0x000000ffff420224 */ /* 0x020fe200078e0004 */
[----:B------:R-:W-:Y:S01]  /*24c0*/  ISETP.NE.U32.AND P0, PT, R60, RZ, PT ;  /* 0x000000ff3c00720c */ /* 0x000fe20003f05070 */
[----:B------:R-:W-:Y:S01]  /*24d0*/  IMAD.WIDE.U32 R4, R0, UR6, R58 ;  /* 0x0000000600047c25 */ /* 0x000fe2000f8e003a */
[----:B------:R-:W-:-:S02]  /*24e0*/  UIMAD UR6, UR7, 0xa0, URZ ;  /* 0x000000a0070678a4 */ /* 0x000fc4000f8e023f */
[----:B------:R-:W-:Y:S01]  /*24f0*/  ISETP.NE.AND.EX P0, PT, R61, RZ, PT, P0 ;  /* 0x000000ff3d00720c */ /* 0x000fe20003f05300 */
[----:B------:R-:W-:Y:S01]  /*2500*/  IMAD.IADD R5, R5, 0x1, R3 ;  /* 0x0000000105057824 */ /* 0x000fe200078e0203 */
[----:B------:R-:W-:Y:S01]  /*2510*/  SHF.R.S32.HI R69, RZ, 0x1f, R66 ;  /* 0x0000001fff457819 */ /* 0x000fe20000011442 */
[----:B------:R-:W-:Y:S01]  /*2520*/  UIADD3 UR6, UR5, UR6, URZ ;  /* 0x0000000605067290 */ /* 0x000fe2000fffe03f */
[----:B------:R-:W-:Y:S02]  /*2530*/  SEL R63, R66, RZ, !P0 ;  /* 0x000000ff423f7207 */ /* 0x000fe40004000000 */
[----:B------:R-:W-:-:S03]  /*2540*/  SEL R64, R69, RZ, !P0 ;  /* 0x000000ff45407207 */ /* 0x000fc60004000000 */
[----:B------:R-:W-:-:S04]  /*2550*/  IMAD.WIDE.U32 R4, R63, UR8, R4 ;  /* 0x000000083f047c25 */ /* 0x000fc8000f8e0004 */
[----:B------:R-:W-:-:S04]  /*2560*/  IMAD R6, R64, UR8, RZ ;  /* 0x0000000840067c24 */ /* 0x000fc8000f8e02ff */
[----:B------:R-:W-:Y:S01]  /*2570*/  IMAD R7, R63, UR9, R6 ;  /* 0x000000093f077c24 */ /* 0x000fe2000f8e0206 */
[----:B------:R-:W-:Y:S01]  /*2580*/  ULDC.64 UR8, c[0x0][0x2f0] ;  /* 0x0000bc0000087ab9 */ /* 0x000fe20000000a00 */
[----:B------:R-:W-:Y:S01]  /*2590*/  IADD3 R6, P0, R4, UR14, RZ ;  /* 0x0000000e04067c10 */ /* 0x000fe2000ff1e0ff */
[----:B------:R-:W-:Y:S02]  /*25a0*/  IMAD.U32 R12, RZ, RZ, UR8 ;  /* 0x00000008ff0c7e24 */ /* 0x000fe4000f8e00ff */
[----:B------:R-:W-:Y:S01]  /*25b0*/  IMAD.U32 R13, RZ, RZ, UR9 ;  /* 0x00000009ff0d7e24 */ /* 0x000fe2000f8e00ff */
[----:B------:R-:W-:Y:S01]  /*25c0*/  IADD3.X R7, R5, UR15, R7, P0, !PT ;  /* 0x0000000f05077c10 */ /* 0x000fe200087fe407 */
[----:B------:R-:W-:Y:S01]  /*25d0*/  IMAD.U32 R5, RZ, RZ, UR5 ;  /* 0x00000005ff057e24 */ /* 0x000fe2000f8e00ff */
[----:B0-----:R-:W-:Y:S01]  /*25e0*/  IADD3 R44, P1, R28, 0x20c, RZ ;  /* 0x0000020c1c2c7810 */ /* 0x001fe20007f3e0ff */
[----:B------:R-:W-:Y:S01]  /*25f0*/  IMAD.U32 R4, RZ, RZ, UR4 ;  /* 0x00000004ff047e24 */ /* 0x000fe2000f8e00ff */
[----:B------:R0:W-:Y:S01]  /*2600*/  STL.U8 [R1+0x140], R21 ;  /* 0x0001401501007387 */ /* 0x0001e20000100000 */
[----:B------:R-:W-:-:S02]  /*2610*/  IMAD.U32 R5, RZ, RZ, UR6 ;  /* 0x00000006ff057e24 */ /* 0x000fc4000f8e00ff */
[----:B------:R-:W-:Y:S01]  /*2620*/  IMAD.U32 R31, RZ, RZ, UR43 ;  /* 0x0000002bff1f7e24 */ /* 0x000fe2000f8e00ff */
[----:B------:R-:W2:Y:S01]  /*2630*/  @!P6 LDL.64 R12, [R1+0x48] ;  /* 0x00004800010ce983 */ /* 0x000ea20000100a00 */
[----:B------:R-:W-:Y:S01]  /*2640*/  VIADD R3, R10, 0x9f ;  /* 0x0000009f0a037836 */ /* 0x000fe20000000000 */
[----:B------:R-:W-:Y:S01]  /*2650*/  IADD3 R34, P0, R28, 0x200, RZ ;  /* 0x000002001c227810 */ /* 0x000fe20007f1e0ff */
[----:B------:R-:W-:Y:S01]  /*2660*/  IMAD.X R45, RZ, RZ, R29, P1 ;  /* 0x000000ffff2d7224 */ /* 0x000fe200008e061d */
[----:B------:R1:W-:Y:S01]  /*2670*/  STL.128 [R1+0x50], R4 ;  /* 0x0000500401007387 */ /* 0x0003e20000100c00 */
[----:B------:R-:W-:Y:S01]  /*2680*/  ULDC.64 UR4, c[0x0][0x3d8] ;  /* 0x0000f60000047ab9 */ /* 0x000fe20000000a00 */
[----:B------:R-:W-:Y:S01]  /*2690*/  IMAD.U32 R25, RZ, RZ, UR44 ;  /* 0x0000002cff197e24 */ /* 0x000fe2000f8e00ff */
[----:B------:R-:W-:Y:S01]  /*26a0*/  SHF.R.S32.HI R27, RZ, 0x1f, R48 ;  /* 0x0000001fff1b7819 */ /* 0x000fe20000011430 */
[----:B0-----:R-:W-:Y:S01]  /*26b0*/  IMAD.U32 R21, RZ, RZ, UR44 ;  /* 0x0000002cff157e24 */ /* 0x001fe2000f8e00ff */
[----:B------:R-:W-:Y:S01]  /*26c0*/  ULDC.64 UR8, c[0x0][0x3c8] ;  /* 0x0000f20000087ab9 */ /* 0x000fe20000000a00 */
[--C-:B------:R-:W-:Y:S01]  /*26d0*/  SHF.R.S32.HI R57, RZ, 0x1f, R19.reuse ;  /* 0x0000001fff397819 */ /* 0x100fe20000011413 */
[----:B------:R-:W-:Y:S01]  /*26e0*/  IMAD.MOV.U32 R56, RZ, RZ, R19 ;  /* 0x000000ffff387224 */ /* 0x000fe200078e0013 */
[----:B------:R-:W-:Y:S01]  /*26f0*/  ULDC.64 UR6, c[0x0][0x3e8] ;  /* 0x0000fa0000067ab9 */ /* 0x000fe20000000a00 */
[----:B-1----:R-:W3:Y:S01]  /*2700*/  @!P6 LDL.128 R4, [R1+0x50] ;  /* 0x000050000104e983 */ /* 0x002ee20000100c00 */
[----:B------:R-:W-:-:S05]  /*2710*/  IMAD.HI R3, R3, 0x66666667, RZ ;  /* 0x6666666703037827 */ /* 0x000fca00078e02ff */
[----:B------:R-:W-:-:S04]  /*2720*/  SHF.R.U32.HI R20, RZ, 0x1f, R3 ;  /* 0x0000001fff147819 */ /* 0x000fc80000011603 */
[----:B------:R-:W-:-:S05]  /*2730*/  LEA.HI.SX32 R20, R3, R20, 0x1a ;  /* 0x0000001403147211 */ /* 0x000fca00078fd2ff */
[----:B------:R0:W-:Y:S04]  /*2740*/  STL [R1+0x40], R20 ;  /* 0x0000401401007387 */ /* 0x0001e80000100800 */
[----:B0-----:R-:W5:Y:S01]  /*2750*/  @!P6 LDL R20, [R1+0x40] ;  /* 0x000040000114e983 */ /* 0x001f620000100800 */
[----:B------:R-:W-:Y:S01]  /*2760*/  IADD3 R3, P2, R28, 0x70, RZ ;  /* 0x000000701c037810 */ /* 0x000fe20007f5e0ff */
[----:B------:R-:W-:-:S04]  /*2770*/  IMAD.X R35, RZ, RZ, R29, P0 ;  /* 0x000000ffff237224 */ /* 0x000fc800000e061d */
[----:B------:R-:W-:Y:S02]  /*2780*/  IMAD.X R26, RZ, RZ, R29, P2 ;  /* 0x000000ffff1a7224 */ /* 0x000fe400010e061d */
[----:B------:R-:W-:Y:S02]  /*2790*/  IMAD.MOV.U32 R28, RZ, RZ, R3 ;  /* 0x000000ffff1c7224 */ /* 0x000fe400078e0003 */
[----:B------:R-:W-:Y:S01]  /*27a0*/  IMAD.MOV.U32 R29, RZ, RZ, R26 ;  /* 0x000000ffff1d7224 */ /* 0x000fe200078e001a */
[----:B------:R-:W-:Y:S01]  /*27b0*/  SHF.R.S32.HI R3, RZ, 0x1f, R18 ;  /* 0x0000001fff037819 */ /* 0x000fe20000011412 */
[----:B------:R-:W-:Y:S01]  /*27c0*/  UIMAD UR13, UR12, UR4, URZ ;  /* 0x000000040c0d72a4 */ /* 0x000fe2000f8e023f */
[----:B------:R-:W-:Y:S01]  /*27d0*/  IMAD.MOV.U32 R26, RZ, RZ, R48 ;  /* 0x000000ffff1a7224 */ /* 0x000fe200078e0030 */
[----:B------:R-:W-:Y:S01]  /*27e0*/  UIMAD.WIDE.U32 UR8, UR51, UR4, UR8 ;  /* 0x00000004330872a5 */ /* 0x000fe2000f8e0008 */
[----:B------:R0:W-:Y:S01]  /*27f0*/  STL.128 [R1+0x260], R28 ;  /* 0x0002601c01007387 */ /* 0x0001e20000100c00 */
[----:B------:R-:W-:Y:S01]  /*2800*/  UIMAD UR13, UR51, UR5, UR13 ;  /* 0x00000005330d72a4 */ /* 0x000fe2000f8e020d */
[----:B------:R-:W-:-:S03]  /*2810*/  IMAD.WIDE.U32 R32, R18, UR4, R26 ;  /* 0x0000000412207c25 */ /* 0x000fc6000f8e001a */
[----:B------:R-:W-:Y:S01]  /*2820*/  UIADD3 UR13, UR9, UR13, URZ ;  /* 0x0000000d090d7290 */ /* 0x000fe2000fffe03f */
[----:B------:R-:W-:Y:S01]  /*2830*/  IMAD.WIDE.U32 R38, R18, UR4, R56 ;  /* 0x0000000412267c25 */ /* 0x000fe2000f8e0038 */
[----:B------:R-:W-:Y:S01]  /*2840*/  UIMAD UR12, UR12, UR6, URZ ;  /* 0x000000060c0c72a4 */ /* 0x000fe2000f8e023f */
[----:B0-----:R-:W-:Y:S02]  /*2850*/  IADD3 R28, P0, R25, 0x140, RZ ;  /* 0x00000140191c7810 */ /* 0x001fe40007f1e0ff */
[----:B------:R-:W-:Y:S01]  /*2860*/  IADD3 R30, P1, R21, 0x68, RZ ;  /* 0x00000068151e7810 */ /* 0x000fe20007f3e0ff */
[----:B------:R-:W-:Y:S02]  /*2870*/  IMAD R21, R3, UR4, RZ ;  /* 0x0000000403157c24 */ /* 0x000fe4000f8e02ff */
[----:B------:R-:W-:Y:S01]  /*2880*/  IMAD.X R29, RZ, RZ, UR43, P0 ;  /* 0x0000002bff1d7e24 */ /* 0x000fe200080e06ff */
[----:B------:R-:W-:Y:S01]  /*2890*/  IADD3 R36, P0, R32, UR8, RZ ;  /* 0x0000000820247c10 */ /* 0x000fe2000ff1e0ff */
[----:B------:R-:W-:Y:S01]  /*28a0*/  IMAD R25, R18, UR5, R21 ;  /* 0x0000000512197c24 */ /* 0x000fe2000f8e0215 */
[----:B------:R-:W-:-:S02]  /*28b0*/  UIMAD.WIDE.U32 UR10, UR51, UR6, UR10 ;  /* 0x00000006330a72a5 */ /* 0x000fc4000f8e000a */
[----:B------:R-:W-:Y:S01]  /*28c0*/  IMAD.WIDE.U32 R26, R18, UR6, R26 ;  /* 0x00000006121a7c25 */ /* 0x000fe2000f8e001a */
[----:B------:R-:W-:Y:S01]  /*28d0*/  UIMAD UR12, UR51, UR7, UR12 ;  /* 0x00000007330c72a4 */ /* 0x000fe2000f8e020c */
[----:B------:R-:W-:Y:S02]  /*28e0*/  IADD3.X R37, R33, UR13, R25, P0, !PT ;  /* 0x0000000d21257c10 */ /* 0x000fe400087fe419 */
[----:B------:R-:W-:Y:S01]  /*28f0*/  IMAD R21, R3, UR6, RZ ;  /* 0x0000000603157c24 */ /* 0x000fe2000f8e02ff */
[----:B------:R-:W-:Y:S01]  /*2900*/  IADD3 R40, P0, R38, UR8, RZ ;  /* 0x0000000826287c10 */ /* 0x000fe2000ff1e0ff */
[----:B------:R-:W-:Y:S01]  /*2910*/  UIADD3 UR12, UR11, UR12, URZ ;  /* 0x0000000c0b0c7290 */ /* 0x000fe2000fffe03f */
[C---:B------:R-:W-:Y:S02]  /*2920*/  IMAD.WIDE.U32 R32, R18.reuse, UR6, R56 ;  /* 0x0000000612207c25 */ /* 0x040fe4000f8e0038 */
[----:B------:R-:W-:Y:S01]  /*2930*/  IADD3.X R41, R25, UR13, R39, P0, !PT ;  /* 0x0000000d19297c10 */ /* 0x000fe200087fe427 */
[----:B------:R-:W-:Y:S01]  /*2940*/  UIMAD.WIDE.U32 UR18, UR4, 0xa0, URZ ;  /* 0x000000a0041278a5 */ /* 0x000fe2000f8e003f */
[----:B------:R-:W-:Y:S01]  /*2950*/  IMAD R21, R18, UR7, R21 ;  /* 0x0000000712157c24 */ /* 0x000fe2000f8e0215 */
[----:B------:R-:W-:Y:S01]  /*2960*/  IADD3 R38, P0, R26, UR10, RZ ;  /* 0x0000000a1a267c10 */ /* 0x000fe2000ff1e0ff */
[----:B------:R-:W-:Y:S01]  /*2970*/  UIMAD UR16, UR5, 0xa0, URZ ;  /* 0x000000a0051078a4 */ /* 0x000fe2000f8e023f */
[----:B------:R-:W-:Y:S01]  /*2980*/  IMAD.U32 R26, RZ, RZ, UR44 ;  /* 0x0000002cff1a7e24 */ /* 0x000fe2000f8e00ff */
[----:B------:R0:W-:Y:S01]  /*2990*/  STL.64 [R1+0x150], R44 ;  /* 0x0001502c01007387 */ /* 0x0001e20000100a00 */
[----:B------:R-:W-:Y:S01]  /*29a0*/  IMAD.X R31, RZ, RZ, UR43, P1 ;  /* 0x0000002bff1f7e24 */ /* 0x000fe200088e06ff */
[----:B------:R-:W-:Y:S01]  /*29b0*/  IADD3.X R39, R27, UR12, R21, P0, !PT ;  /* 0x0000000c1b277c10 */ /* 0x000fe200087fe415 */
[----:B------:R-:W-:Y:S01]  /*29c0*/  UIADD3 UR16, UR19, UR16, URZ ;  /* 0x0000001013107290 */ /* 0x000fe2000fffe03f */
[----:B------:R-:W-:-:S02]  /*29d0*/  IADD3 R42, P1, R32, UR10, RZ ;  /* 0x0000000a202a7c10 */ /* 0x000fc4000ff3e0ff */
[----:B------:R-:W-:Y:S01]  /*29e0*/  IADD3 R26, P0, R26, 0x60, RZ ;  /* 0x000000601a1a7810 */ /* 0x000fe20007f1e0ff */
[----:B0-----:R-:W0:Y:S01]  /*29f0*/  LDC.64 R44, c[0x0][0x3d0] ;  /* 0x0000f400ff2c7b82 */ /* 0x001e220000000a00 */
[----:B------:R-:W-:Y:S01]  /*2a00*/  USHF.L.U64.HI UR20, UR4, 0x7, UR5 ;  /* 0x0000000704147899 */ /* 0x000fe20008010205 */
[----:B------:R1:W-:Y:S01]  /*2a10*/  STL.128 [R1+0x2a0], R28 ;  /* 0x0002a01c01007387 */ /* 0x0003e20000100c00 */
[----:B------:R-:W-:Y:S01]  /*2a20*/  USHF.L.U32 UR21, UR4, 0x7, URZ ;  /* 0x0000000704157899 */ /* 0x000fe2000800063f */
[----:B------:R-:W-:Y:S01]  /*2a30*/  IADD3.X R43, R21, UR12, R33, P1, !PT ;  /* 0x0000000c152b7c10 */ /* 0x000fe20008ffe421 */
[----:B------:R-:W-:Y:S01]  /*2a40*/  UIMAD.WIDE.U32 UR4, UR6, 0xa0, URZ ;  /* 0x000000a0060478a5 */ /* 0x000fe2000f8e003f */
[----:B------:R-:W-:Y:S01]  /*2a50*/  IMAD.X R27, RZ, RZ, UR43, P0 ;  /* 0x0000002bff1b7e24 */ /* 0x000fe200080e06ff */
[----:B------:R-:W-:Y:S01]  /*2a60*/  UIMAD UR17, UR7, 0xa0, URZ ;  /* 0x000000a0071178a4 */ /* 0x000fe2000f8e023f */
[----:B------:R-:W-:Y:S01]  /*2a70*/  IMAD.U32 R21, RZ, RZ, UR16 ;  /* 0x00000010ff157e24 */ /* 0x000fe2000f8e00ff */
[----:B------:R-:W-:Y:S01]  /*2a80*/  USHF.L.U64.HI UR7, UR6, 0x7, UR7 ;  /* 0x0000000706077899 */ /* 0x000fe20008010207 */
[----:B------:R4:W-:Y:S01]  /*2a90*/  STL.64 [R1+0x148], R34 ;  /* 0x0001482201007387 */ /* 0x0009e20000100a00 */
[----:B------:R-:W-:-:S02]  /*2aa0*/  IMAD.U32 R32, RZ, RZ, UR21 ;  /* 0x00000015ff207e24 */ /* 0x000fc4000f8e00ff */
[----:B------:R-:W-:Y:S02]  /*2ab0*/  IMAD.U32 R33, RZ, RZ, UR20 ;  /* 0x00000014ff217e24 */ /* 0x000fe4000f8e00ff */
[----:B-1----:R-:W-:Y:S01]  /*2ac0*/  IMAD.U32 R28, RZ, RZ, UR18 ;  /* 0x00000012ff1c7e24 */ /* 0x002fe2000f8e00ff */
[----:B------:R1:W-:Y:S01]  /*2ad0*/  STL.64 [R1+0x258], R26 ;  /* 0x0002581a01007387 */ /* 0x0003e20000100a00 */
[----:B------:R-:W-:Y:S02]  /*2ae0*/  IMAD.U32 R29, RZ, RZ, UR19 ;  /* 0x00000013ff1d7e24 */ /* 0x000fe4000f8e00ff */
[----:B----4-:R-:W-:Y:S02]  /*2af0*/  IMAD.MOV.U32 R34, RZ, RZ, R28 ;  /* 0x000000ffff227224 */ /* 0x010fe400078e001c */
[----:B------:R-:W-:Y:S02]  /*2b00*/  IMAD.MOV.U32 R35, RZ, RZ, R21 ;  /* 0x000000ffff237224 */ /* 0x000fe400078e0015 */
[----:B------:R-:W-:-:S02]  /*2b10*/  IMAD.U32 R28, RZ, RZ, UR4 ;  /* 0x00000004ff1c7e24 */ /* 0x000fc4000f8e00ff */
[----:B------:R-:W-:Y:S01]  /*2b20*/  IMAD.U32 R29, RZ, RZ, UR5 ;  /* 0x00000005ff1d7e24 */ /* 0x000fe2000f8e00ff */
[----:B------:R-:W-:Y:S01]  /*2b30*/  STL.128 [R1+0x100], RZ ;  /* 0x000100ff01007387 */ /* 0x000fe20000100c00 */
[----:B-1----:R-:W-:-:S03]  /*2b40*/  IMAD.U32 R26, RZ, RZ, UR7 ;  /* 0x00000007ff1a7e24 */ /* 0x002fc6000f8e00ff */
[----:B------:R-:W-:Y:S01]  /*2b50*/  STL.128 [R1+0xc0], RZ ;  /* 0x0000c0ff01007387 */ /* 0x000fe20000100c00 */
[----:B------:R-:W-:-:S03]  /*2b60*/  UIADD3 UR17, UR5, UR17, URZ ;  /* 0x0000001105117290 */ /* 0x000fc6000fffe03f */
[----:B------:R-:W-:Y:S01]  /*2b70*/  STL.128 [R1+0xc0], R32 ;  /* 0x0000c02001007387 */ /* 0x000fe20000100c00 */
[----:B------:R-:W-:-:S03]  /*2b80*/  USHF.L.U32 UR6, UR6, 0x7, URZ ;  /* 0x0000000706067899 */ /* 0x000fc6000800063f */
[----:B------:R1:W-:Y:S01]  /*2b90*/  STL.128 [R1+0x100], R32 ;  /* 0x0001002001007387 */ /* 0x0003e20000100c00 */
[----:B------:R-:W-:Y:S02]  /*2ba0*/  IMAD.U32 R21, RZ, RZ, UR17 ;  /* 0x00000011ff157e24 */ /* 0x000fe4000f8e00ff */
[----:B------:R-:W-:Y:S01]  /*2bb0*/  IMAD.U32 R31, RZ, RZ, UR11 ;  /* 0x0000000bff1f7e24 */ /* 0x000fe2000f8e00ff */
[----:B------:R4:W-:Y:S01]  /*2bc0*/  STL.64 [R1+0x130], R42 ;  /* 0x0001302a01007387 */ /* 0x0009e20000100a00 */
[----:B------:R-:W-:Y:S02]  /*2bd0*/  IMAD.U32 R30, RZ, RZ, UR10 ;  /* 0x0000000aff1e7e24 */ /* 0x000fe4000f8e00ff */
[----:B------:R-:W-:Y:S01]  /*2be0*/  IMAD.U32 R54, RZ, RZ, UR8 ;  /* 0x00000008ff367e24 */ /* 0x000fe2000f8e00ff */
[CC--:B0-----:R-:W-:Y:S01]  /*2bf0*/  ISETP.GE.AND P0, PT, R48.reuse, R45.reuse, PT ;  /* 0x0000002d3000720c */ /* 0x0c1fe20003f06270 */
[----:B------:R-:W-:Y:S04]  /*2c00*/  STL.128 [R1+0x120], RZ ;  /* 0x000120ff01007387 */ /* 0x000fe80000100c00 */
[----:B------:R-:W-:Y:S04]  /*2c10*/  STL.128 [R1+0xe0], RZ ;  /* 0x0000e0ff01007387 */ /* 0x000fe80000100c00 */
[----:B------:R0:W-:Y:S01]  /*2c20*/  STL.64 [R1+0xf0], R38 ;  /* 0x0000f02601007387 */ /* 0x0001e20000100a00 */
[----:B-1----:R-:W-:Y:S01]  /*2c30*/  IMAD.MOV.U32 R34, RZ, RZ, R28 ;  /* 0x000000ffff227224 */ /* 0x002fe200078e001c */
[----:B----4-:R-:W1:Y:S01]  /*2c40*/  LDC.64 R42, c[0x0][0x3f8] ;  /* 0x0000fe00ff2a7b82 */ /* 0x010e620000000a00 */
[----:B------:R-:W-:Y:S01]  /*2c50*/  IMAD.MOV.U32 R33, RZ, RZ, R26 ;  /* 0x000000ffff217224 */ /* 0x000fe200078e001a */
[----:B------:R-:W-:Y:S01]  /*2c60*/  ISETP.GE.AND P4, PT, R19, R45, PT ;  /* 0x0000002d1300720c */ /* 0x000fe20003f86270 */
[----:B------:R-:W-:Y:S01]  /*2c70*/  VIADD R26, R48, 0x10 ;  /* 0x00000010301a7836 */ /* 0x000fe20000000000 */
[----:B------:R-:W-:-:S04]  /*2c80*/  ULDC.64 UR4, c[0x0][0x408] ;  /* 0x0001020000047ab9 */ /* 0x000fc80000000a00 */
[----:B------:R-:W4:Y:S01]  /*2c90*/  LDC.64 R28, c[0x0][0x3d8] ;  /* 0x0000f600ff1c7b82 */ /* 0x000f220000000a00 */
[-C--:B------:R-:W-:Y:S01]  /*2ca0*/  ISETP.GE.AND P1, PT, R26, R45.reuse, PT ;  /* 0x0000002d1a00720c */ /* 0x080fe20003f26270 */
[----:B------:R-:W-:Y:S02]  /*2cb0*/  VIADD R26, R48, 0x30 ;  /* 0x00000030301a7836 */ /* 0x000fe40000000000 */
[----:B------:R-:W-:Y:S02]  /*2cc0*/  IMAD.MOV.U32 R35, RZ, RZ, R21 ;  /* 0x000000ffff237224 */ /* 0x000fe400078e0015 */
[----:B------:R-:W-:Y:S01]  /*2cd0*/  IMAD.U32 R21, RZ, RZ, UR6 ;  /* 0x00000006ff157e24 */ /* 0x000fe2000f8e00ff */
[----:B------:R-:W-:Y:S01]  /*2ce0*/  ISETP.GE.AND P3, PT, R26, R45, PT ;  /* 0x0000002d1a00720c */ /* 0x000fe20003f66270 */
[----:B------:R-:W-:Y:S02]  /*2cf0*/  VIADD R26, R48, 0x20 ;  /* 0x00000020301a7836 */ /* 0x000fe40000000000 */
[----:B------:R-:W-:Y:S01]  /*2d00*/  IMAD.U32 R31, RZ, RZ, UR12 ;  /* 0x0000000cff1f7e24 */ /* 0x000fe2000f8e00ff */
[----:B------:R-:W-:Y:S01]  /*2d10*/  SEL R25, RZ, 0xffffffff, P1 ;  /* 0xffffffffff197807 */ /* 0x000fe20000800000 */
[----:B------:R-:W-:-:S02]  /*2d20*/  IMAD.MOV.U32 R32, RZ, RZ, R21 ;  /* 0x000000ffff207224 */ /* 0x000fc400078e0015 */
[----:B------:R-:W-:Y:S02]  /*2d30*/  IMAD.U32 R21, RZ, RZ, UR13 ;  /* 0x0000000dff157e24 */ /* 0x000fe4000f8e00ff */
[C---:B------:R-:W-:Y:S01]  /*2d40*/  IMAD.IADD R68, R48.reuse, 0x1, R26 ;  /* 0x0000000130447824 */ /* 0x040fe200078e021a */
[----:B------:R0:W-:Y:S02]  /*2d50*/  STL.64 [R1+0xb0], R30 ;  /* 0x0000b01e01007387 */ /* 0x0001e40000100a00 */
[----:B0-----:R-:W-:Y:S02]  /*2d60*/  VIADD R38, R48, 0x40 ;  /* 0x0000004030267836 */ /* 0x001fe40000000000 */
[----:B------:R-:W-:Y:S01]  /*2d70*/  STL.128 [R1+0xe0], R32 ;  /* 0x0000e02001007387 */ /* 0x000fe20000100c00 */
[----:B------:R-:W-:-:S03]  /*2d80*/  ISETP.GE.AND P5, PT, R68, R45, PT ;  /* 0x0000002d4400720c */ /* 0x000fc60003fa6270 */
[----:B------:R0:W-:Y:S01]  /*2d90*/  STL.128 [R1+0x120], R32 ;  /* 0x0001202001007387 */ /* 0x0001e20000100c00 */
[----:B------:R-:W-:Y:S02]  /*2da0*/  IMAD.MOV.U32 R30, RZ, RZ, R54 ;  /* 0x000000ffff1e7224 */ /* 0x000fe400078e0036 */
[----:B------:R-:W-:Y:S01]  /*2db0*/  IMAD.MOV.U32 R31, RZ, RZ, R21 ;  /* 0x000000ffff1f7224 */ /* 0x000fe200078e0015 */
[----:B------:R-:W-:Y:S02]  /*2dc0*/  SEL R21, RZ, 0x1, P0 ;  /* 0x00000001ff157807 */ /* 0x000fe40000000000 */
[-C--:B------:R-:W-:Y:S02]  /*2dd0*/  ISETP.GE.AND P2, PT, R26, R45.reuse, PT ;  /* 0x0000002d1a00720c */ /* 0x080fe40003f46270 */
[----:B----4-:R4:W-:Y:S01]  /*2de0*/  STL.128 [R1+0x90], R28 ;  /* 0x0000901c01007387 */ /* 0x0109e20000100c00 */
[----:B0-----:R-:W-:Y:S01]  /*2df0*/  IMAD.SHL.U32 R34, R25, 0x2, RZ ;  /* 0x0000000219227824 */ /* 0x001fe200078e00ff */
[----:B------:R-:W-:Y:S01]  /*2e00*/  ISETP.GE.AND P0, PT, R38, R45, PT ;  /* 0x0000002d2600720c */ /* 0x000fe20003f06270 */
[----:B------:R-:W-:-:S03]  /*2e10*/  IMAD.IADD R38, R48, 0x1, R38 ;  /* 0x0000000130267824 */ /* 0x000fc600078e0226 */
[----:B------:R-:W-:Y:S01]  /*2e20*/  LOP3.LUT R25, R34, 0x2, R21, 0xe2, !PT ;  /* 0x0000000222197812 */ /* 0x000fe200078ee215 */
[----:B------:R-:W-:Y:S01]  /*2e30*/  VIADD R21, R44, 0x9f ;  /* 0x0000009f2c157836 */ /* 0x000fe20000000000 */
[----:B----4-:R-:W-:Y:S01]  /*2e40*/  SEL R29, RZ, 0xffffffff, P5 ;  /* 0xffffffffff1d7807 */ /* 0x010fe20002800000 */
[----:B------:R-:W-:Y:S01]  /*2e50*/  VIADD R32, R48, 0x50 ;  /* 0x0000005030207836 */ /* 0x000fe20000000000 */
[----:B------:R-:W-:Y:S01]  /*2e60*/  SEL R27, RZ, 0x8, P3 ;  /* 0x00000008ff1b7807 */ /* 0x000fe20001800000 */
[----:B------:R-:W-:Y:S01]  /*2e70*/  IMAD.HI R21, R21, 0x66666667, RZ ;  /* 0x6666666715157827 */ /* 0x000fe200078e02ff */
[----:B------:R-:W-:Y:S02]  /*2e80*/  SEL R28, RZ, 0x4, P2 ;  /* 0x00000004ff1c7807 */ /* 0x000fe40001000000 */
[----:B------:R-:W-:Y:S01]  /*2e90*/  SEL R30, RZ, 0x1, P4 ;  /* 0x00000001ff1e7807 */ /* 0x000fe20002000000 */
[----:B------:R-:W-:Y:S01]  /*2ea0*/  IMAD.SHL.U32 R29, R29, 0x2, RZ ;  /* 0x000000021d1d7824 */ /* 0x000fe200078e00ff */
[----:B------:R-:W-:Y:S01]  /*2eb0*/  ISETP.GE.AND P2, PT, R38, R45, PT ;  /* 0x0000002d2600720c */ /* 0x000fe20003f46270 */
[----:B------:R-:W-:Y:S01]  /*2ec0*/  IMAD.SHL.U32 R26, R45, 0x2, RZ ;  /* 0x000000022d1a7824 */ /* 0x000fe200078e00ff */
[----:B------:R-:W-:-:S02]  /*2ed0*/  LOP3.LUT R25, R27, R25, R28, 0xfe, !PT ;  /* 0x000000191b197212 */ /* 0x000fc400078efe1c */
[----:B------:R-:W-:Y:S02]  /*2ee0*/  ISETP.GE.AND P1, PT, R32, R45, PT ;  /* 0x0000002d2000720c */ /* 0x000fe40003f26270 */
[----:B------:R-:W-:Y:S02]  /*2ef0*/  LOP3.LUT R29, R29, 0x2, R30, 0xe2, !PT ;  /* 0x000000021d1d7812 */ /* 0x000fe400078ee21e */
[----:B------:R-:W-:Y:S02]  /*2f00*/  SHF.R.U32.HI R28, RZ, 0x1f, R21 ;  /* 0x0000001fff1c7819 */ /* 0x000fe40000011615 */
[----:B------:R-:W-:Y:S02]  /*2f10*/  SEL R32, RZ, 0x10, P0 ;  /* 0x00000010ff207807 */ /* 0x000fe40000000000 */
[----:B------:R-:W-:Y:S02]  /*2f20*/  SEL R34, RZ, 0x4, P2 ;  /* 0x00000004ff227807 */ /* 0x000fe40001000000 */
[----:B-1----:R-:W-:Y:S01]  /*2f30*/  LOP3.LUT P0, RZ, R42, R60, RZ, 0xfc, !PT ;  /* 0x0000003c2aff7212 */ /* 0x002fe2000780fcff */
[----:B------:R0:W-:Y:S01]  /*2f40*/  STL [R1+0x6c], R26 ;  /* 0x00006c1a01007387 */ /* 0x0001e20000100800 */
[----:B------:R-:W-:Y:S01]  /*2f50*/  IMAD R69, R69, UR4, RZ ;  /* 0x0000000445457c24 */ /* 0x000fe2000f8e02ff */
[----:B------:R-:W-:Y:S01]  /*2f60*/  LEA.HI.SX32 R30, R21, R28, 0x1a ;  /* 0x0000001c151e7211 */ /* 0x000fe200078fd2ff */
[----:B------:R-:W-:Y:S01]  /*2f70*/  IMAD.U32 R55, RZ, RZ, UR9 ;  /* 0x00000009ff377e24 */ /* 0x000fe2000f8e00ff */
[----:B------:R-:W-:Y:S01]  /*2f80*/  LOP3.LUT P0, RZ, R43, R61, RZ, 0xfc, P0 ;  /* 0x0000003d2bff7212 */ /* 0x000fe2000000fcff */
[----:B------:R-:W-:Y:S01]  /*2f90*/  IMAD.WIDE.U32 R54, R66, UR4, RZ ;  /* 0x0000000442367c25 */ /* 0x000fe2000f8e00ff */
[----:B------:R1:W-:Y:S01]  /*2fa0*/  STL.64 [R1+0x110], R40 ;  /* 0x0001102801007387 */ /* 0x0003e20000100a00 */
[----:B0-----:R-:W-:-:S02]  /*2fb0*/  LOP3.LUT R26, R29, R34, RZ, 0xfc, !PT ;  /* 0x000000221d1a7212 */ /* 0x001fc400078efcff */
[----:B------:R-:W0:Y:S01]  /*2fc0*/  LDC.64 R28, c[0x0][0x300] ;  /* 0x0000c000ff1c7b82 */ /* 0x000e220000000a00 */
[C---:B------:R-:W-:Y:S01]  /*2fd0*/  IMAD R69, R66.reuse, UR5, R69 ;  /* 0x0000000542457c24 */ /* 0x040fe2000f8e0245 */
[----:B------:R-:W-:Y:S01]  /*2fe0*/  STL.64 [R1+0x88], R44 ;  /* 0x0000882c01007387 */ /* 0x000fe20000100a00 */
[----:B------:R-:W-:Y:S01]  /*2ff0*/  SEL R27, RZ, 0x20, P1 ;  /* 0x00000020ff1b7807 */ /* 0x000fe20000800000 */
[----:B------:R-:W-:Y:S02]  /*3000*/  ULDC.64 UR4, c[0x0][0x308] ;  /* 0x0000c20000047ab9 */ /* 0x000fe40000000a00 */
[----:B------:R4:W-:Y:S01]  /*3010*/  STL.64 [R1+0xa0], R44 ;  /* 0x0000a02c01007387 */ /* 0x0009e20000100a00 */
[----:B-1----:R-:W-:Y:S01]  /*3020*/  SEL R40, R66, RZ, !P0 ;  /* 0x000000ff42287207 */ /* 0x002fe20004000000 */
[----:B------:R-:W1:Y:S02]  /*3030*/  LDC.64 R34, c[0x0][0x328] ;  /* 0x0000ca00ff227b82 */ /* 0x000e640000000a00 */
[----:B------:R2:W-:Y:S01]  /*3040*/  STL.64 [R1+0xd0], R36 ;  /* 0x0000d02401007387 */ /* 0x0005e20000100a00 */
[----:B----4-:R-:W-:Y:S01]  /*3050*/  LEA R44, P0, R54, R42, 0x2 ;  /* 0x0000002a362c7211 */ /* 0x010fe200078010ff */
[----:B------:R-:W-:Y:S01]  /*3060*/  IMAD.IADD R42, R55, 0x1, R69 ;  /* 0x00000001372a7824 */ /* 0x000fe200078e0245 */
[----:B--2---:R-:W-:-:S04]  /*3070*/  LOP3.LUT R36, R27, R25, R32, 0xfe, !PT ;  /* 0x000000191b247212 */ /* 0x004fc800078efe20 */
[----:B------:R-:W-:Y:S01]  /*3080*/  LEA.HI.X R45, R54, R43, R42, 0x2, P0 ;  /* 0x0000002b362d7211 */ /* 0x000fe200000f142a */
[----:B------:R-:W1:Y:S01]  /*3090*/  LDC.64 R32, c[0x0][0x318] ;  /* 0x0000c600ff207b82 */ /* 0x000e620000000a00 */
[----:B------:R-:W-:Y:S01]  /*30a0*/  IADD3 R21, P0, R58, UR14, RZ ;  /* 0x0000000e3a157c10 */ /* 0x000fe2000ff1e0ff */
[----:B------:R3:W-:Y:S01]  /*30b0*/  STL.U8 [R1+0x80], R36 ;  /* 0x0000802401007387 */ /* 0x0007e20000100000 */
[----:B------:R-:W-:Y:S02]  /*30c0*/  IMAD R25, R13, R18, RZ ;  /* 0x000000120d197224 */ /* 0x000fe400078e02ff */
[-C--:B------:R-:W-:Y:S01]  /*30d0*/  IMAD.WIDE.U32 R42, R18, R12.reuse, R56 ;  /* 0x0000000c122a7225 */ /* 0x080fe200078e0038 */
[----:B------:R-:W-:Y:S01]  /*30e0*/  IADD3.X R31, R59, UR15, RZ, P0, !PT ;  /* 0x0000000f3b1f7c10 */ /* 0x000fe200087fe4ff */
[----:B------:R-:W-:Y:S02]  /*30f0*/  STL [R1+0xf8], RZ ;  /* 0x0000f8ff01007387 */ /* 0x000fe40000100800 */
[----:B------:R-:W-:Y:S01]  /*3100*/  IMAD R25, R3, R12, R25 ;  /* 0x0000000c03197224 */ /* 0x000fe200078e0219 */
[-C--:B------:R-:W-:Y:S01]  /*3110*/  ISETP.GE.AND P3, PT, R50, R11.reuse, PT ;  /* 0x0000000b3200720c */ /* 0x080fe20003f66270 */
[----:B------:R-:W-:Y:S01]  /*3120*/  STL [R1+0x118], RZ ;  /* 0x000118ff01007387 */ /* 0x000fe20000100800 */
[----:B------:R-:W-:-:S03]  /*3130*/  ISETP.GE.AND P2, PT, R68, R11, PT ;  /* 0x0000000b4400720c */ /* 0x000fc60003f46270 */
[----:B------:R-:W-:Y:S04]  /*3140*/  STL [R1+0xb8], RZ ;  /* 0x0000b8ff01007387 */ /* 0x000fe80000100800 */
[----:B------:R-:W-:Y:S01]  /*3150*/  STL [R1+0xd8], RZ ;  /* 0x0000d8ff01007387 */ /* 0x000fe20000100800 */
[----:B---3--:R-:W-:-:S03]  /*3160*/  IADD3 R36, P0, R6, R42, RZ ;  /* 0x0000002a06247210 */ /* 0x008fc60007f1e0ff */
[----:B------:R-:W-:Y:S01]  /*3170*/  STL [R1+0xb8], R30 ;  /* 0x0000b81e01007387 */ /* 0x000fe20000100800 */
[----:B------:R-:W-:-:S03]  /*3180*/  SHF.L.U64.HI R13, R12, 0x7, R13 ;  /* 0x000000070c0d7819 */ /* 0x000fc6000001020d */
[----:B------:R-:W-:Y:S01]  /*3190*/  STL [R1+0xd8], R30 ;  /* 0x0000d81e01007387 */ /* 0x000fe20000100800 */
[----:B------:R-:W-:-:S03]  /*31a0*/  IADD3.X R37, R7, R43, R25, P0, !PT ;  /* 0x0000002b07257210 */ /* 0x000fc600007fe419 */
[----:B------:R-:W-:Y:S04]  /*31b0*/  STL [R1+0xf8], R30 ;  /* 0x0000f81e01007387 */ /* 0x000fe80000100800 */
[----:B------:R2:W-:Y:S01]  /*31c0*/  STL [R1+0x118], R30 ;  /* 0x0001181e01007387 */ /* 0x0005e20000100800 */
[----:B------:R-:W-:Y:S01]  /*31d0*/  SEL R7, RZ, 0xffffffff, P2 ;  /* 0xffffffffff077807 */ /* 0x000fe20001000000 */
[C---:B------:R-:W-:Y:S01]  /*31e0*/  VIADD R6, R19.reuse, 0x60 ;  /* 0x0000006013067836 */ /* 0x040fe20000000000 */
[----:B------:R-:W-:Y:S01]  /*31f0*/  ISETP.GE.AND P1, PT, R19, R11, PT ;  /* 0x0000000b1300720c */ /* 0x000fe20003f26270 */
[----:B------:R-:W-:Y:S01]  /*3200*/  STL.64 [R1+0x1a0], RZ ;  /* 0x0001a0ff01007387 */ /* 0x000fe20000100a00 */
[----:B--2---:R-:W-:Y:S02]  /*3210*/  IMAD.MOV.U32 R30, RZ, RZ, R21 ;  /* 0x000000ffff1e7224 */ /* 0x004fe400078e0015 */
[----:B------:R-:W-:Y:S01]  /*3220*/  IMAD.SHL.U32 R21, R12, 0x80, RZ ;  /* 0x000000800c157824 */ /* 0x000fe200078e00ff */
[----:B------:R-:W-:Y:S01]  /*3230*/  SEL R12, RZ, 0xffffffff, P3 ;  /* 0xffffffffff0c7807 */ /* 0x000fe20001800000 */
[----:B------:R-:W-:Y:S01]  /*3240*/  STL.64 [R1+0x198], RZ ;  /* 0x000198ff01007387 */ /* 0x000fe20000100a00 */
[----:B------:R-:W-:-:S03]  /*3250*/  IMAD.SHL.U32 R7, R7, 0x2, RZ ;  /* 0x0000000207077824 */ /* 0x000fc600078e00ff */
[----:B0-----:R0:W-:Y:S01]  /*3260*/  STL.128 [R1+0x1a0], R28 ;  /* 0x0001a01c01007387 */ /* 0x0011e20000100c00 */
[----:B------:R-:W-:-:S03]  /*3270*/  ISETP.GE.AND P2, PT, R52, R11, PT ;  /* 0x0000000b3400720c */ /* 0x000fc60003f46270 */
[----:B------:R2:W-:Y:S01]  /*3280*/  STL.64 [R1+0x198], R14 ;  /* 0x0001980e01007387 */ /* 0x0005e20000100a00 */
[-C--:B------:R-:W-:Y:S01]  /*3290*/  ISETP.GE.AND P0, PT, R38, R11.reuse, PT ;  /* 0x0000000b2600720c */ /* 0x080fe20003f06270 */
[----:B0-----:R-:W0:Y:S01]  /*32a0*/  LDC.64 R30, c[0x0][0x320] ;  /* 0x0000c800ff1e7b82 */ /* 0x001e220000000a00 */
[----:B--2---:R-:W-:Y:S01]  /*32b0*/  IMAD.SHL.U32 R15, R12, 0x2, RZ ;  /* 0x000000020c0f7824 */ /* 0x004fe200078e00ff */
[----:B------:R-:W-:Y:S02]  /*32c0*/  SEL R14, RZ, 0x1, P1 ;  /* 0x00000001ff0e7807 */ /* 0x000fe40000800000 */
[----:B------:R-:W-:Y:S02]  /*32d0*/  ISETP.GE.AND P1, PT, R6, R11, PT ;  /* 0x0000000b0600720c */ /* 0x000fe40003f26270 */
[--C-:B------:R-:W-:Y:S02]  /*32e0*/  LOP3.LUT R12, R15, 0x2, R14.reuse, 0xe2, !PT ;  /* 0x000000020f0c7812 */ /* 0x100fe400078ee20e */
[----:B------:R-:W-:-:S02]  /*32f0*/  LOP3.LUT R7, R7, 0x2, R14, 0xe2, !PT ;  /* 0x0000000207077812 */ /* 0x000fc400078ee20e */
[----:B------:R-:W-:Y:S02]  /*3300*/  SEL R25, RZ, 0x8, P1 ;  /* 0x00000008ff197807 */ /* 0x000fe40000800000 */
[----:B------:R-:W-:Y:S01]  /*3310*/  SEL R14, RZ, 0x4, P2 ;  /* 0x00000004ff0e7807 */ /* 0x000fe20001000000 */
[----:B------:R2:W-:Y:S01]  /*3320*/  STL.U8 [R1+0x81], R26 ;  /* 0x0000811a01007387 */ /* 0x0005e20000100000 */
[----:B------:R-:W-:-:S03]  /*3330*/  VIADD R54, R19, 0x80 ;  /* 0x0000008013367836 */ /* 0x000fc60000000000 */
[----:B------:R3:W-:Y:S01]  /*3340*/  STL.64 [R1+0x180], R44 ;  /* 0x0001802c01007387 */ /* 0x0007e20000100a00 */
[----:B--2---:R-:W-:Y:S02]  /*3350*/  LOP3.LUT R26, R25, R12, R14, 0xfe, !PT ;  /* 0x0000000c191a7212 */ /* 0x004fe400078efe0e */
[----:B------:R-:W-:Y:S01]  /*3360*/  SEL R12, RZ, 0x4, P0 ;  /* 0x00000004ff0c7807 */ /* 0x000fe20000000000 */
[----:B------:R-:W-:Y:S01]  /*3370*/  STL.128 [R1+0x1c0], RZ ;  /* 0x0001c0ff01007387 */ /* 0x000fe20000100c00 */
[----:B------:R-:W-:Y:S02]  /*3380*/  IMAD.MOV.U32 R14, RZ, RZ, R4 ;  /* 0x000000ffff0e7224 */ /* 0x000fe400078e0004 */
[----:B---3--:R-:W-:Y:S01]  /*3390*/  VIADD R44, R19, 0xa0 ;  /* 0x000000a0132c7836 */ /* 0x008fe20000000000 */
[----:B-1----:R1:W-:Y:S01]  /*33a0*/  STL.128 [R1+0x1c0], R32 ;  /* 0x0001c02001007387 */ /* 0x0023e20000100c00 */
[----:B------:R-:W-:Y:S01]  /*33b0*/  LOP3.LUT R4, R25, R7, R12, 0xfe, !PT ;  /* 0x0000000719047212 */ /* 0x000fe200078efe0c */
[----:B------:R-:W-:-:S02]  /*33c0*/  IMAD.MOV.U32 R15, RZ, RZ, R5 ;  /* 0x000000ffff0f7224 */ /* 0x000fc400078e0005 */
[----:B------:R-:W-:Y:S01]  /*33d0*/  IMAD.MOV.U32 R12, RZ, RZ, R21 ;  /* 0x000000ffff0c7224 */ /* 0x000fe200078e0015 */
[-C--:B------:R-:W-:Y:S02]  /*33e0*/  ISETP.GE.AND P1, PT, R54, R11.reuse, PT ;  /* 0x0000000b3600720c */ /* 0x080fe40003f26270 */
[----:B------:R-:W-:Y:S02]  /*33f0*/  ISETP.GE.AND P2, PT, R44, R11, PT ;  /* 0x0000000b2c00720c */ /* 0x000fe40003f46270 */
[----:B------:R0:W-:Y:S01]  /*3400*/  STL.128 [R1+0x230], R12 ;  /* 0x0002300c01007387 */ /* 0x0001e20000100c00 */
[----:B-1----:R-:W1:Y:S01]  /*3410*/  LDC R33, c[0x0][0x310] ;  /* 0x0000c400ff217b82 */ /* 0x002e620000000800 */
[----:B------:R-:W-:Y:S02]  /*3420*/  SEL R5, RZ, 0x10, P1 ;  /* 0x00000010ff057807 */ /* 0x000fe40000800000 */
[----:B------:R-:W-:Y:S01]  /*3430*/  SEL R28, RZ, 0x20, P2 ;  /* 0x00000020ff1c7807 */ /* 0x000fe20001000000 */
[----:B0-----:R-:W-:Y:S01]  /*3440*/  IMAD.WIDE.U32 R12, R65, R30, UR4 ;  /* 0x00000004410c7e25 */ /* 0x001fe2000f8e001e */
[----:B------:R-:W-:Y:S05]  /*3450*/  @!P6 WARPSYNC.ALL ;  /* 0x000000000000e948 */ /* 0x000fea0003800000 */
[----:B------:R-:W-:-:S02]  /*3460*/  UIADD3 UR4, UP1, UR44, 0x218, URZ ;  /* 0x000002182c047890 */ /* 0x000fc4000ff3e03f */
[----:B------:R-:W-:Y:S01]  /*3470*/  UIADD3 UR6, UP0, UR44, 0x228, URZ ;  /* 0x000002282c067890 */ /* 0x000fe2000ff1e03f */
[----:B------:R-:W-:Y:S01]  /*3480*/  IMAD R14, R67, R30, RZ ;  /* 0x0000001e430e7224 */ /* 0x000fe200078e02ff */
[C-C-:B------:R-:W-:Y:S01]  /*3490*/  LOP3.LUT R26, R28.reuse, R26, R5.reuse, 0xfe, !PT ;  /* 0x0000001a1c1a7212 */ /* 0x140fe200078efe05 */
[----:B------:R-:W-:Y:S01]  /*34a0*/  UIADD3.X UR5, URZ, UR43, URZ, UP1, !UPT ;  /* 0x0000002b3f057290 */ /* 0x000fe20008ffe43f */
[----:B------:R-:W-:Y:S01]  /*34b0*/  LOP3.LUT R4, R28, R4, R5, 0xfe, !PT ;  /* 0x000000041c047212 */ /* 0x000fe200078efe05 */
[----:B------:R-:W-:Y:S01]  /*34c0*/  UIADD3.X UR7, URZ, UR43, URZ, UP0, !UPT ;  /* 0x0000002b3f077290 */ /* 0x000fe200087fe43f */
[----:B------:R-:W-:Y:S01]  /*34d0*/  IMAD R5, R65, R31, R14 ;  /* 0x0000001f41057224 */ /* 0x000fe200078e020e */
[----:B------:R0:W-:Y:S01]  /*34e0*/  STL.U8 [R1+0x250], R26 ;  /* 0x0002501a01007387 */ /* 0x0001e20000100000 */
[----:B------:R-:W-:Y:S02]  /*34f0*/  IMAD.MOV.U32 R32, RZ, RZ, R10 ;  /* 0x000000ffff207224 */ /* 0x000fe400078e000a */
[----:B------:R-:W-:-:S02]  /*3500*/  IMAD.IADD R13, R13, 0x1, R5 ;  /* 0x000000010d0d7824 */ /* 0x000fc400078e0205 */
[----:B------:R-:W-:Y:S02]  /*3510*/  IMAD.U32 R28, RZ, RZ, UR4 ;  /* 0x00000004ff1c7e24 */ /* 0x000fe4000f8e00ff */
[----:B------:R-:W-:Y:S02]  /*3520*/  IMAD.U32 R29, RZ, RZ, UR5 ;  /* 0x00000005ff1d7e24 */ /* 0x000fe4000f8e00ff */
[----:B------:R-:W-:Y:S02]  /*3530*/  IMAD.U32 R31, RZ, RZ, UR7 ;  /* 0x00000007ff1f7e24 */ /* 0x000fe4000f8e00ff */
[----:B0-----:R-:W-:Y:S01]  /*3540*/  IMAD.WIDE.U32 R26, R65, R30, R56 ;  /* 0x0000001e411a7225 */ /* 0x001fe200078e0038 */
[----:B------:R-:W-:-:S03]  /*3550*/  UIADD3 UR4, UP2, UR44, 0x210, URZ ;  /* 0x000002102c047890 */ /* 0x000fc6000ff5e03f */
[----:B------:R-:W-:Y:S01]  /*3560*/  IMAD.U32 R30, RZ, RZ, UR6 ;  /* 0x00000006ff1e7e24 */ /* 0x000fe2000f8e00ff */
[----:B------:R-:W-:Y:S01]  /*3570*/  UIADD3 UR6, UP1, UR44, 0x248, URZ ;  /* 0x000002482c067890 */ /* 0x000fe2000ff3e03f */
[----:B------:R-:W-:Y:S01]  /*3580*/  STL.64 [R1+0x1b0], RZ ;  /* 0x0001b0ff01007387 */ /* 0x000fe20000100a00 */
[----:B------:R-:W-:Y:S01]  /*3590*/  IADD3 R14, P0, R49, R8, RZ ;  /* 0x00000008310e7210 */ /* 0x000fe20007f1e0ff */
[----:B------:R-:W-:Y:S01]  /*35a0*/  IMAD.U32 R7, RZ, RZ, UR44 ;  /* 0x0000002cff077e24 */ /* 0x000fe2000f8e00ff */
[----:B------:R-:W-:Y:S01]  /*35b0*/  UIADD3 UR8, UP0, UR44, 0x250, URZ ;  /* 0x000002502c087890 */ /* 0x000fe2000ff1e03f */
[----:B-1----:R0:W-:Y:S01]  /*35c0*/  STL.64 [R1+0x1b0], R32 ;  /* 0x0001b02001007387 */ /* 0x0021e20000100a00 */
[----:B------:R-:W-:-:S03]  /*35d0*/  UIADD3.X UR5, URZ, UR43, URZ, UP2, !UPT ;  /* 0x0000002b3f057290 */ /* 0x000fc600097fe43f */
[----:B-----5:R1:W-:Y:S01]  /*35e0*/  STL [R1+0x228], R20 ;  /* 0x0002281401007387 */ /* 0x0203e20000100800 */
[----:B------:R-:W-:-:S03]  /*35f0*/  UIADD3.X UR7, URZ, UR43, URZ, UP1, !UPT ;  /* 0x0000002b3f077290 */ /* 0x000fc60008ffe43f */
[----:B------:R2:W-:Y:S04]  /*3600*/  STL.64 [R1+0x1d0], R12 ;  /* 0x0001d00c01007387 */ /* 0x0005e80000100a00 */
[----:B------:R3:W-:Y:S01]  /*3610*/  STL.128 [R1+0x270], R28 ;  /* 0x0002701c01007387 */ /* 0x0007e20000100c00 */
[----:B0-----:R-:W0:Y:S01]  /*3620*/  LDC R32, c[0x0][0x404] ;  /* 0x00010100ff207b82 */ /* 0x001e220000000800 */
[----:B------:R-:W-:Y:S01]  /*3630*/  IMAD.X R15, RZ, RZ, R9, P0 ;  /* 0x000000ffff0f7224 */ /* 0x000fe200000e0609 */
[----:B------:R-:W-:Y:S01]  /*3640*/  UIADD3.X UR9, URZ, UR43, URZ, UP0, !UPT ;  /* 0x0000002b3f097290 */ /* 0x000fe200087fe43f */
[----:B------:R-:W-:-:S05]  /*3650*/  IADD3 R7, P0, R7, 0x40, RZ ;  /* 0x0000004007077810 */ /* 0x000fca0007f1e0ff */
[----:B-1----:R-:W1:Y:S01]  /*3660*/  LDC.64 R20, c[0x0][0x3e8] ;  /* 0x0000fa00ff147b82 */ /* 0x002e620000000a00 */
[----:B------:R-:W-:Y:S07]  /*3670*/  STL.64 [R1+0x188], RZ ;  /* 0x000188ff01007387 */ /* 0x000fee0000100a00 */
[----:B--2---:R-:W2:Y:S01]  /*3680*/  LDC.64 R12, c[0x0][0x3f8] ;  /* 0x0000fe00ff0c7b82 */ /* 0x004ea20000000a00 */
[----:B------:R4:W-:Y:S07]  /*3690*/  STL.64 [R1+0x188], R10 ;  /* 0x0001880a01007387 */ /* 0x0009ee0000100a00 */
[----:B---3--:R-:W3:Y:S01]  /*36a0*/  LDC R28, c[0x0][0x2ec] ;  /* 0x0000bb00ff1c7b82 */ /* 0x008ee20000000800 */
[----:B------:R-:W-:-:S02]  /*36b0*/  IMAD.U32 R8, RZ, RZ, UR4 ;  /* 0x00000004ff087e24 */ /* 0x000fc4000f8e00ff */
[----:B------:R-:W-:Y:S02]  /*36c0*/  IMAD.U32 R9, RZ, RZ, UR5 ;  /* 0x00000005ff097e24 */ /* 0x000fe4000f8e00ff */
[----:B------:R-:W-:Y:S01]  /*36d0*/  IMAD.U32 R25, RZ, RZ, UR8 ;  /* 0x00000008ff197e24 */ /* 0x000fe2000f8e00ff */
[----:B------:R-:W-:Y:S01]  /*36e0*/  STL.U8 [R1+0x1d8], R4 ;  /* 0x0001d80401007387 */ /* 0x000fe20000100000 */
[----:B----4-:R-:W-:Y:S01]  /*36f0*/  IMAD.U32 R10, RZ, RZ, UR6 ;  /* 0x00000006ff0a7e24 */ /* 0x010fe2000f8e00ff */
[----:B------:R-:W-:Y:S01]  /*3700*/  ULDC.64 UR4, c[0x0][0x328] ;  /* 0x0000ca0000047ab9 */ /* 0x000fe20000000a00 */
[----:B------:R-:W-:Y:S02]  /*3710*/  IMAD.U32 R11, RZ, RZ, UR7 ;  /* 0x00000007ff0b7e24 */ /* 0x000fe4000f8e00ff */
[----:B------:R-:W-:Y:S02]  /*3720*/  IMAD.X R30, RZ, RZ, UR43, P0 ;  /* 0x0000002bff1e7e24 */ /* 0x000fe400080e06ff */
[----:B------:R-:W-:Y:S01]  /*3730*/  IMAD.U32 R34, RZ, RZ, UR9 ;  /* 0x00000009ff227e24 */ /* 0x000fe2000f8e00ff */
[----:B------:R-:W-:Y:S01]  /*3740*/  STL.128 [R1+0x280], R8 ;  /* 0x0002800801007387 */ /* 0x000fe20000100c00 */
[----:B------:R-:W-:-:S03]  /*3750*/  LOP3.LUT P0, RZ, R71, 0x2, RZ, 0xc0, !PT ;  /* 0x0000000247ff7812 */ /* 0x000fc6000780c0ff */
[----:B------:R4:W-:Y:S01]  /*3760*/  STL.U8 [R1+0x1d9], R4 ;  /* 0x0001d90401007387 */ /* 0x0009e20000100000 */
[----:B------:R-:W-:Y:S02]  /*3770*/  IMAD.U32 R233, RZ, RZ, UR45 ;  /* 0x0000002dffe97e24 */ /* 0x000fe4000f8e00ff */
[--C-:B------:R-:W-:Y:S02]  /*3780*/  IMAD.MOV.U32 R234, RZ, RZ, R232.reuse ;  /* 0x000000ffffea7224 */ /* 0x100fe400078e00e8 */
[----:B------:R-:W-:Y:S01]  /*3790*/  IMAD.MOV.U32 R235, RZ, RZ, R232 ;  /* 0x000000ffffeb7224 */ /* 0x000fe200078e00e8 */
[----:B----4-:R-:W4:Y:S01]  /*37a0*/  LDC.U8 R4, c[0x0][0x3f0] ;  /* 0x0000fc00ff047b82 */ /* 0x010f220000000000 */
[----:B------:R-:W-:Y:S02]  /*37b0*/  IMAD.MOV.U32 R10, RZ, RZ, R7 ;  /* 0x000000ffff0a7224 */ /* 0x000fe400078e0007 */
[----:B------:R-:W-:Y:S02]  /*37c0*/  IMAD.MOV.U32 R11, RZ, RZ, R30 ;  /* 0x000000ffff0b7224 */ /* 0x000fe400078e001e */
[----:B------:R-:W-:-:S02]  /*37d0*/  IMAD.MOV.U32 R8, RZ, RZ, R25 ;  /* 0x000000ffff087224 */ /* 0x000fc400078e0019 */
[----:B------:R-:W-:Y:S02]  /*37e0*/  IMAD.MOV.U32 R9, RZ, RZ, R34 ;  /* 0x000000ffff097224 */ /* 0x000fe400078e0022 */
[----:B------:R-:W-:Y:S02]  /*37f0*/  IMAD.MOV.U32 R7, RZ, RZ, 0x20 ;  /* 0x00000020ff077424 */ /* 0x000fe400078e00ff */
[----:B------:R-:W-:Y:S01]  /*3800*/  IMAD.MOV.U32 R41, RZ, RZ, R40 ;  /* 0x000000ffff297224 */ /* 0x000fe200078e0028 */
[----:B------:R5:W-:Y:S04]  /*3810*/  STL.128 [R1+0x290], R8 ;  /* 0x0002900801007387 */ /* 0x000be80000100c00 */
[----:B------:R-:W-:Y:S04]  /*3820*/  STL [R1+0x190], RZ ;  /* 0x000190ff01007387 */ /* 0x000fe80000100800 */
[----:B------:R-:W-:Y:S01]  /*3830*/  STL [R1+0x1b8], RZ ;  /* 0x0001b8ff01007387 */ /* 0x000fe20000100800 */
[----:B-----5:R-:W-:-:S03]  /*3840*/  SEL R10, R7, 0xffffffe0, !P0 ;  /* 0xffffffe0070a7807 */ /* 0x020fc60004000000 */
[----:B------:R-:W-:Y:S04]  /*3850*/  STL [R1+0x60], R233 ;  /* 0x000060e901007387 */ /* 0x000fe80000100800 */
[----:B------:R-:W-:Y:S04]  /*3860*/  STL.64 [R1+0x158], R232 ;  /* 0x000158e801007387 */ /* 0x000fe80000100a00 */
[----:B------:R-:W-:Y:S04]  /*3870*/  STL.128 [R1+0x70], R232 ;  /* 0x000070e801007387 */ /* 0x000fe80000100c00 */
[----:B------:R-:W-:Y:S04]  /*3880*/  STL.64 [R1+0x200], R40 ;  /* 0x0002002801007387 */ /* 0x000fe80000100a00 */
[----:B------:R-:W-:Y:S04]  /*3890*/  STL.64 [R1+0x240], R36 ;  /* 0x0002402401007387 */ /* 0x000fe80000100a00 */
[----:B------:R-:W-:Y:S04]  /*38a0*/  STL.64 [R1+0x220], R14 ;  /* 0x0002200e01007387 */ /* 0x000fe80000100a00 */
[----:B-1----:R-:W-:Y:S04]  /*38b0*/  STL.64 [R1+0xa8], R20 ;  /* 0x0000a81401007387 */ /* 0x002fe80000100a00 */
[----:B--2---:R-:W-:Y:S04]  /*38c0*/  STL.64 [R1+0x168], R12 ;  /* 0x0001680c01007387 */ /* 0x004fe80000100a00 */
[----:B0-----:R-:W-:Y:S04]  /*38d0*/  STL [R1+0x178], R32 ;  /* 0x0001782001007387 */ /* 0x001fe80000100800 */
[----:B---3--:R-:W-:Y:S04]  /*38e0*/  STL [R1+0x190], R28 ;  /* 0x0001901c01007387 */ /* 0x008fe80000100800 */
[----:B------:R-:W-:Y:S04]  /*38f0*/  STL [R1+0x1b8], R28 ;  /* 0x0001b81c01007387 */ /* 0x000fe80000100800 */
[----:B------:R-:W-:Y:S04]  /*3900*/  STL.128 [R1+0x1e0], RZ ;  /* 0x0001e0ff01007387 */ /* 0x000fe80000100c00 */
[----:B------:R-:W-:Y:S04]  /*3910*/  STL.64 [R1+0x1f0], RZ ;  /* 0x0001f0ff01007387 */ /* 0x000fe80000100a00 */
[----:B------:R-:W-:Y:S04]  /*3920*/  STL.64 [R1+0x1f8], RZ ;  /* 0x0001f8ff01007387 */ /* 0x000fe80000100a00 */
[----:B------:R-:W-:Y:S04]  /*3930*/  STL.64 [R1+0x248], R18 ;  /* 0x0002481201007387 */ /* 0x000fe80000100a00 */
[----:B------:R-:W-:Y:S04]  /*3940*/  STL [R1+0x170], R232 ;  /* 0x000170e801007387 */ /* 0x000fe80000100800 */
[----:B------:R-:W-:Y:S01]  /*3950*/  STL [R1+0x218], R10 ;  /* 0x0002180a01007387 */ /* 0x000fe20000100800 */
[----:B------:R-:W-:-:S02]  /*3960*/  IMAD.IADD R27, R5, 0x1, R27 ;  /* 0x00000001051b7824 */ /* 0x000fc400078e021b */
[----:B------:R-:W-:Y:S01]  /*3970*/  IMAD R5, R64, UR4, RZ ;  /* 0x0000000440057c24 */ /* 0x000fe2000f8e02ff */
[----:B----4-:R0:W-:Y:S01]  /*3980*/  STL.U8 [R1+0x6a], R4 ;  /* 0x00006a0401007387 */ /* 0x0101e20000100000 */
[----:B------:R-:W-:-:S03]  /*3990*/  IMAD.WIDE.U32 R8, R63, UR4, R26 ;  /* 0x000000043f087c25 */ /* 0x000fc6000f8e001a */
[----:B------:R1:W-:Y:S01]  /*39a0*/  STL [R1+0x160], R0 ;  /* 0x0001600001007387 */ /* 0x0003e20000100800 */
[----:B------:R-:W-:Y:S01]  /*39b0*/  IMAD R7, R63, UR5, R5 ;  /* 0x000000053f077c24 */ /* 0x000fe2000f8e0205 */
[----:B------:R-:W-:Y:S01]  /*39c0*/  @!P6 BAR.SYNC.DEFER_BLOCKING 0x9, 0x100 ;  /* 0x024400000000eb1d */ /* 0x000fe20000010000 */
[----:B0-----:R-:W-:Y:S01]  /*39d0*/  IADD3 R4, P0, R18, R0, RZ ;  /* 0x0000000012047210 */ /* 0x001fe20007f1e0ff */
[----:B-1----:R-:W-:-:S04]  /*39e0*/  IMAD.U32 R0, RZ, RZ, UR44 ;  /* 0x0000002cff007e24 */ /* 0x002fc8000f8e00ff */
[----:B------:R-:W-:Y:S02]  /*39f0*/  IMAD.X R5, R62, 0x1, R3, P0 ;  /* 0x000000013e057824 */ /* 0x000fe400000e0603 */
[----:B------:R-:W-:Y:S02]  /*3a00*/  VIADD R92, R18, 0x80 ;  /* 0x00000080125c7836 */ /* 0x000fe40000000000 */
[----:B------:R-:W-:Y:S02]  /*3a10*/  VIADD R25, R70, 0x8 ;  /* 0x0000000846197836 */ /* 0x000fe40000000000 */
[----:B------:R-:W-:Y:S02]  /*3a20*/  VIADD R11, R0, 0x258 ;  /* 0x00000258000b7836 */ /* 0x000fe40000000000 */
[----:B------:R-:W-:-:S07]  /*3a30*/  IMAD.IADD R45, R9, 0x1, R7 ;  /* 0x00000001092d7824 */ /* 0x000fce00078e0207 */
.L_x_1367:
[----:B------:R-:W-:Y:S01]  /*3a40*/  VIADD R53, R53, 0xffffffff ;  /* 0xffffffff35357836 */ /* 0x000fe20000000000 */
[----:B------:R-:W-:Y:S05]  /*3a50*/  YIELD ;  /* 0x0000000000007946 */ /* 0x000fea0003800000 */
[----:B------:R-:W-:Y:S01]  /*3a60*/  IMAD.U32 R7, RZ, RZ, UR44 ;  /* 0x0000002cff077e24 */ /* 0x000fe2000f8e00ff */
[----:B------:R-:W-:Y:S01]  /*3a70*/  BSSY B1, `(.L_x_1359) ;  /* 0x0000005000017945 */ /* 0x000fe20003800000 */
[----:B------:R-:W-:Y:S02]  /*3a80*/  ISETP.GT.AND P0, PT, R53, R51, PT ;  /* 0x000000333500720c */ /* 0x000fe40003f04270 */
[----:B------:R-:W-:Y:S01]  /*3a90*/  VIADD R7, R7, 0x2b8 ;  /* 0x000002b807077836 */ /* 0x000fe20000000000 */
[----:B-123--:R-:W-:-:S10]  /*3aa0*/  MOV R96, 0x3ac0 ;  /* 0x00003ac000607802 */ /* 0x00efd40000000f00 */
[----:B------:R-:W-:Y:S05]  /*3ab0*/  CALL.REL.NOINC `($_ZN7cutlass13device_kernelIN5flash11enable_sm90INS1_16FlashAttnFwdSm90INS1_25CollectiveMainloopFwdSm90ILi2EN4cute5tupleIJNS5_1CILi1EEES8_S8_EEENS6_IJNS7_ILi128EEENS7_ILi160EEENS7_ILi192EEEEEELi192ENS_12float_e4m3_tEfNS_4arch4Sm90ELb0ELb1ELb0ELb1ELb0ELb1ELb0ELb1ELb1ELb0ELb0ELb0EEENS1_21CollectiveEpilogueFwdINS6_IJSA_SC_SB_EEES9_NS_10bfloat16_tESG_Li256ELb1ELb0ELb0ELb1EEENS1_36VarlenDynamicPersistentTileSchedulerILi128ELi160ELi256ELi128ELb0ELb0ELb1ELb1ELb0ELb1EEEEEEEEEvNT_6ParamsE$_ZZN5flash25CollectiveMainloopFwdSm90ILi2EN4cute5tupleIJNS1_1CILi1EEES4_S4_EEENS2_IJNS3_ILi128EEENS3_ILi160EEENS3_ILi192EEEEEELi192EN7cutlass12float_e4m3_tEfNSA_4arch4Sm90ELb0ELb1ELb0ELb1ELb0ELb1ELb0ELb1ELb1ELb0ELb0ELb0EE12store_kv_newINS_16FlashAttnFwdSm90ISE_NS_21CollectiveEpilogueFwdINS2_IJS6_S8_S7_EEES5_NSA_10bfloat16_tESD_Li256ELb1ELb0ELb0ELb1EEENS_36VarlenDynamicPersistentTileSchedulerILi128ELi160ELi256ELi128ELb0ELb0ELb1ELb1ELb0ELb1EEEE13SharedStorageEEEbRKNSE_6ParamsENSA_25PipelineTmaAsyncNoClusterILi2ENSA_16PipelineTmaAsyncILi2EEEEESV_RNSA_13PipelineStateILj2EEEiRT_RKNS_16SeqlenInfoQKNewKILb1ELb1EEENS2_IJiiiiEEEENKUliRKT_E_clISX_EEDaiS18_) ;  /* 0x0000025c00b87944 */ /* 0x000fea0003c00000 */
[----:B------:R-:W-:Y:S05]  /*3ac0*/  BSYNC B1 ;  /* 0x0000000000017941 */ /* 0x000fea0003800000 */
.L_x_1359:
[----:B------:R-:W-:-:S06]  /*3ad0*/  UISETP.NE.AND UP0, UPT, UR55, 0x3, UPT ;  /* 0x000000033700788c */ /* 0x000fcc000bf05270 */
[----:B------:R-:W-:-:S13]  /*3ae0*/  PLOP3.LUT P1, PT, PT, PT, UP0, 0x80, 0x0 ;  /* 0x000000000000781c */ /* 0x000fda0003f2f008 */
[----:B------:R-:W-:Y:S05]  /*3af0*/  @!P1 BRA `(.L_x_1360) ;  /* 0x0000000000049947 */ /* 0x000fea0003800000 */
[----:B------:R-:W-:Y:S01]  /*3b00*/  BPT.TRAP 0x1 ;  /* 0x000000040000795c */ /* 0x000fe20000300000 */
.L_x_1360:
[----:B------:R-:W-:Y:S01]  /*3b10*/  LEA R27, R17, UR38, 0x3 ;  /* 0x00000026111b7c11 */ /* 0x000fe2000f8e18ff */
[----:B------:R-:W-:Y:S01]  /*3b20*/  BSSY B0, `(.L_x_1361) ;  /* 0x0000004000007945 */ /* 0x000fe20003800000 */
[----:B------:R-:W-:-:S04]  /*3b30*/  SHF.L.U32 R0, R221, 0x1f, RZ ;  /* 0x0000001fdd007819 */ /* 0x000fc800000006ff */
[----:B------:R-:W0:Y:S02]  /*3b40*/  SYNCS.PHASECHK.TRANS64.TRYWAIT P1, [R27+URZ+0x334b0], R0 ;  /* 0x0334b0001b0075a7 */ /* 0x000e24000802017f */
[----:B0-----:R-:W-:Y:S05]  /*3b50*/  @!P1 BRA `(.L_x_1362) ;  /* 0x0000024000789947 */ /* 0x001fea0003800000 */
.L_x_1657:
[----:B------:R-:W-:Y:S05]  /*3b60*/  BSYNC B0 ;  /* 0x0000000000007941 */ /* 0x000fea0003800000 */
.L_x_1361:
[----:B0-----:R-:W2:Y:S01]  /*3b70*/  LDL R0, [R1+0x60] ;  /* 0x0000600001007983 */ /* 0x001ea20000100800 */
[----:B------:R-:W-:Y:S01]  /*3b80*/  IMAD R3, R17, 0x7800, R49 ;  /* 0x0000780011037824 */ /* 0x000fe200078e0231 */
[----:B------:R-:W-:Y:S01]  /*3b90*/  BSSY B0, `(.L_x_1363) ;  /* 0x0000022000007945 */ /* 0x000fe20003800000 */
[----:B------:R-:W-:-:S04]  /*3ba0*/  IMAD.WIDE R12, R53, 0xa0, R4 ;  /* 0x000000a0350c7825 */ /* 0x000fc800078e0204 */
[----:B--2---:R-:W-:-:S05]  /*3bb0*/  IMAD R0, R53, -0xa0, R0 ;  /* 0xffffff6035007824 */ /* 0x004fca00078e0200 */
[----:B------:R-:W-:Y:S01]  /*3bc0*/  VIMNMX R7, R0, 0xa0, PT ;  /* 0x000000a000077848 */ /* 0x000fe20003fe0100 */
[C---:B------:R-:W-:Y:S01]  /*3bd0*/  VIADD R0, R3.reuse, UR38 ;  /* 0x0000002603007c36 */ /* 0x040fe20008000000 */
[----:B------:R-:W-:Y:S02]  /*3be0*/  IADD3 R3, R3, UR38, R10 ;  /* 0x0000002603037c10 */ /* 0x000fe4000fffe00a */
[----:B------:R-:W-:-:S13]  /*3bf0*/  ISETP.GE.AND P1, PT, R18, R7, PT ;  /* 0x000000071200720c */ /* 0x000fda0003f26270 */
[----:B------:R-:W-:Y:S05]  /*3c00*/  @P1 BRA `(.L_x_1364) ;  /* 0x0000000000681947 */ /* 0x000fea0003800000 */
[----:B------:R-:W-:Y:S01]  /*3c10*/  ISETP.GE.AND P3, PT, R19, UR56, PT ;  /* 0x0000003813007c0c */ /* 0x000fe2000bf66270 */
[----:B------:R-:W-:Y:S01]  /*3c20*/  IMAD.MOV.U32 R14, RZ, RZ, R8 ;  /* 0x000000ffff0e7224 */ /* 0x000fe200078e0008 */
[----:B------:R-:W-:Y:S01]  /*3c30*/  ULDC.64 UR4, c[0x0][0x308] ;  /* 0x0000c20000047ab9 */ /* 0x000fe20000000a00 */
[----:B------:R-:W-:Y:S01]  /*3c40*/  IMAD.MOV.U32 R15, RZ, RZ, R45 ;  /* 0x000000ffff0f7224 */ /* 0x000fe200078e002d */
[----:B------:R-:W-:Y:S01]  /*3c50*/  ISETP.GE.AND P2, PT, R50, UR56, PT ;  /* 0x0000003832007c0c */ /* 0x000fe2000bf46270 */
[----:B------:R-:W-:Y:S01]  /*3c60*/  IMAD R21, R13, UR40, RZ ;  /* 0x000000280d157c24 */ /* 0x000fe2000f8e02ff */
[----:B------:R-:W-:Y:S01]  /*3c70*/  ISETP.GE.AND P4, PT, R54, UR56, PT ;  /* 0x0000003836007c0c */ /* 0x000fe2000bf86270 */
[----:B------:R-:W-:Y:S01]  /*3c80*/  IMAD.WIDE.U32 R14, R12, UR40, R14 ;  /* 0x000000280c0e7c25 */ /* 0x000fe2000f8e000e */
[----:B------:R-:W-:-:S03]  /*3c90*/  ISETP.GE.AND P5, PT, R44, UR56, PT ;  /* 0x000000382c007c0c */ /* 0x000fc6000bfa6270 */
[----:B------:R-:W-:Y:S01]  /*3ca0*/  IMAD R21, R12, UR41, R21 ;  /* 0x000000290c157c24 */ /* 0x000fe2000f8e0215 */
[----:B------:R-:W-:Y:S01]  /*3cb0*/  IADD3 R14, P1, R14, UR4, RZ ;  /* 0x000000040e0e7c10 */ /* 0x000fe2000ff3e0ff */
[----:B------:R-:W0:Y:S03]  /*3cc0*/  @!P3 LDS.128 R28, [R0+0xf200] ;  /* 0x00f20000001cb984 */ /* 0x000e260000000c00 */
[----:B------:R-:W-:Y:S01]  /*3cd0*/  IADD3.X R15, R15, UR5, R21, P1, !PT ;  /* 0x000000050f0f7c10 */ /* 0x000fe20008ffe415 */
[----:B------:R-:W1:Y:S01]  /*3ce0*/  @!P2 LDS.128 R32, [R3+0xf200] ;  /* 0x00f200000320a984 */ /* 0x000e620000000c00 */
[----:B------:R-:W-:-:S03]  /*3cf0*/  ISETP.GE.AND P1, PT, R52, UR56, PT ;  /* 0x0000003834007c0c */ /* 0x000fc6000bf26270 */
[----:B------:R-:W2:Y:S04]  /*3d00*/  @!P4 LDS.128 R56, [R0+0x14200] ;  /* 0x014200000038c984 */ /* 0x000ea80000000c00 */
[----:B------:R-:W3:Y:S06]  /*3d10*/  @!P5 LDS.128 R60, [R3+0x14200] ;  /* 0x01420000033cd984 */ /* 0x000eec0000000c00 */
[----:B------:R-:W4:Y:S04]  /*3d20*/  @!P1 LDS.128 R36, [R0+0x11a00] ;  /* 0x011a000000249984 */ /* 0x000f280000000c00 */
[----:B0-----:R-:W-:Y:S01]  /*3d30*/  @!P3 STG.E.128 desc[UR52][R14.64], R28 ;  /* 0x0000001c0e00b986 */ /* 0x001fe2000c101d34 */
[----:B------:R-:W-:-:S03]  /*3d40*/  ISETP.GE.AND P3, PT, R6, UR56, PT ;  /* 0x0000003806007c0c */ /* 0x000fc6000bf66270 */
[----:B-1----:R-:W-:Y:S04]  /*3d50*/  @!P2 STG.E.128 desc[UR52][R14.64+0x20], R32 ;  /* 0x000020200e00a986 */ /* 0x002fe8000c101d34 */
[----:B--2---:R-:W-:Y:S04]  /*3d60*/  @!P4 STG.E.128 desc[UR52][R14.64+0x80], R56 ;  /* 0x000080380e00c986 */ /* 0x004fe8000c101d34 */
[----:B---3--:R-:W-:Y:S04]  /*3d70*/  @!P5 STG.E.128 desc[UR52][R14.64+0xa0], R60 ;  /* 0x0000a03c0e00d986 */ /* 0x008fe8000c101d34 */
[----:B------:R-:W0:Y:S04]  /*3d80*/  @!P3 LDS.128 R40, [R3+0x11a00] ;  /* 0x011a00000328b984 */ /* 0x000e280000000c00 */
[----:B----4-:R1:W-:Y:S04]  /*3d90*/  @!P1 STG.E.128 desc[UR52][R14.64+0x40], R36 ;  /* 0x000040240e009986 */ /* 0x0103e8000c101d34 */
[----:B0-----:R1:W-:Y:S02]  /*3da0*/  @!P3 STG.E.128 desc[UR52][R14.64+0x60], R40 ;  /* 0x000060280e00b986 */ /* 0x0013e4000c101d34 */
.L_x_1364:
[----:B------:R-:W-:Y:S05]  /*3db0*/  BSYNC B0 ;  /* 0x0000000000007941 */ /* 0x000fea0003800000 */
.L_x_1363:
[----:B------:R-:W-:Y:S01]  /*3dc0*/  ISETP.GE.AND P1, PT, R92, R7, PT ;  /* 0x000000075c00720c */ /* 0x000fe20003f26270 */
[----:B------:R-:W-:-:S12]  /*3dd0*/  BSSY B0, `(.L_x_1365) ;  /* 0x000001e000007945 */ /* 0x000fd80003800000 */
[----:B------:R-:W-:Y:S05]  /*3de0*/  @P1 BRA `(.L_x_1366) ;  /* 0x0000000000701947 */ /* 0x000fea0003800000 */
[----:B------:R-:W-:Y:S01]  /*3df0*/  ISETP.GE.AND P3, PT, R19, UR56, PT ;  /* 0x0000003813007c0c */ /* 0x000fe2000bf66270 */
[----:B------:R-:W-:Y:S01]  /*3e00*/  ULDC.64 UR4, c[0x0][0x308] ;  /* 0x0000c20000047ab9 */ /* 0x000fe20000000a00 */
[----:B------:R-:W-:Y:S01]  /*3e10*/  IADD3 R7, P1, R12, 0x80, RZ ;  /* 0x000000800c077810 */ /* 0x000fe20007f3e0ff */
[----:B------:R-:W-:Y:S01]  /*3e20*/  IMAD.MOV.U32 R12, RZ, RZ, R8 ;  /* 0x000000ffff0c7224 */ /* 0x000fe200078e0008 */
[----:B------:R-:W-:Y:S02]  /*3e30*/  ISETP.GE.AND P2, PT, R52, UR56, PT ;  /* 0x0000003834007c0c */ /* 0x000fe4000bf46270 */
[----:B------:R-:W-:Y:S01]  /*3e40*/  ISETP.GE.AND P4, PT, R6, UR56, PT ;  /* 0x0000003806007c0c */ /* 0x000fe2000bf86270 */
[----:B-1----:R-:W-:Y:S01]  /*3e50*/  IMAD.X R14, RZ, RZ, R13, P1 ;  /* 0x000000ffff0e7224 */ /* 0x002fe200008e060d */
[----:B------:R-:W-:Y:S01]  /*3e60*/  ISETP.GE.AND P5, PT, R44, UR56, PT ;  /* 0x000000382c007c0c */ /* 0x000fe2000bfa6270 */
[----:B------:R-:W-:Y:S02]  /*3e70*/  IMAD.MOV.U32 R13, RZ, RZ, R45 ;  /* 0x000000ffff0d7224 */ /* 0x000fe400078e002d */
[----:B------:R-:W-:-:S02]  /*3e80*/  IMAD R14, R14, UR40, RZ ;  /* 0x000000280e0e7c24 */ /* 0x000fc4000f8e02ff */
[----:B------:R-:W0:Y:S01]  /*3e90*/  @!P3 LDS.128 R28, [R0+0x11200] ;  /* 0x01120000001cb984 */ /* 0x000e220000000c00 */
[----:B------:R-:W-:-:S03]  /*3ea0*/  IMAD.WIDE.U32 R12, R7, UR40, R12 ;  /* 0x00000028070c7c25 */ /* 0x000fc6000f8e000c */
[----:B------:R-:W1:Y:S01]  /*3eb0*/  @!P2 LDS.128 R32, [R0+0x13a00] ;  /* 0x013a00000020a984 */ /* 0x000e620000000c00 */
[----:B------:R-:W-:Y:S01]  /*3ec0*/  IMAD R7, R7, UR41, R14 ;  /* 0x0000002907077c24 */ /* 0x000fe2000f8e020e */
[----:B------:R-:W-:Y:S02]  /*3ed0*/  IADD3 R20, P1, R12, UR4, RZ ;  /* 0x000000040c147c10 */ /* 0x000fe4000ff3e0ff */
[----:B------:R-:W2:Y:S02]  /*3ee0*/  @!P4 LDS.128 R36, [R3+0x13a00] ;  /* 0x013a00000324c984 */ /* 0x000ea40000000c00 */
[----:B------:R-:W-:Y:S02]  /*3ef0*/  IADD3.X R21, R13, UR5, R7, P1, !PT ;  /* 0x000000050d157c10 */ /* 0x000fe40008ffe407 */
[----:B------:R-:W-:Y:S01]  /*3f00*/  ISETP.GE.AND P1, PT, R54, UR56, PT ;  /* 0x0000003836007c0c */ /* 0x000fe2000bf26270 */
[----:B------:R-:W3:-:S12]  /*3f10*/  @!P5 LDS.128 R56, [R3+0x16200] ;  /* 0x016200000338d984 */ /* 0x000ed80000000c00 */
        /* <DEDUP_REMOVED lines=9> */
.L_x_1366:
[----:B------:R-:W-:Y:S05]  /*3fb0*/  BSYNC B0 ;  /* 0x0000000000007941 */ /* 0x000fea0003800000 */
.L_x_1365:
[----:B------:R-:W0:Y:S01]  /*3fc0*/  S2R R0, SR_TID.X ;  /* 0x0000000000007919 */ /* 0x000e220000002100 */
[----:B------:R-:W-:Y:S02]  /*3fd0*/  VIADD R17, R17, 0x1 ;  /* 0x0000000111117836 */ /* 0x000fe40000000000 */
[----:B------:R-:W-:Y:S01]  /*3fe0*/  VIADD R223, R223, 0x1 ;  /* 0x00000001dfdf7836 */ /* 0x000fe20000000000 */
[----:B------:R-:W-:Y:S01]  /*3ff0*/  @!PT LDS RZ, [RZ] ;  /* 0x00000000fffff984 */ /* 0x000fe20000000800 */
[----:B------:R-:W-:Y:S01]  /*4000*/  @!PT LDS RZ, [RZ] ;  /* 0x00000000fffff984 */ /* 0x000fe20000000800 */
[----:B------:R-:W-:Y:S01]  /*4010*/  @!PT LDS RZ, [RZ] ;  /* 0x00000000fffff984 */ /* 0x000fe20000000800 */
[----:B------:R-:W-:Y:S01]  /*4020*/  @!PT LDS RZ, [RZ] ;  /* 0x00000000fffff984 */ /* 0x000fe20000000800 */
[----:B------:R3:W-:Y:S06]  /*4030*/  MEMBAR.ALL.CTA ;  /* 0x0000000000007992 */ /* 0x0007ec0000008000 */
[----:B---3--:R-:W3:Y:S01]  /*4040*/  FENCE.VIEW.ASYNC.S ;  /* 0x00000000000073c6 */ /* 0x008ee20000000000 */
[----:B------:R-:W-:Y:S05]  /*4050*/  WARPSYNC.ALL ;  /* 0x0000000000007948 */ /* 0x000fea0003800000 */
[----:B---3--:R3:W-:Y:S01]  /*4060*/  BAR.SYNC.DEFER_BLOCKING R25, 0x80 ;  /* 0x000200190000751d */ /* 0x0087e20000010000 */
[----:B------:R-:W-:Y:S01]  /*4070*/  ISETP.NE.AND P2, PT, R17, 0x2, PT ;  /* 0x000000021100780c */ /* 0x000fe20003f45270 */
[----:B------:R-:W-:Y:S01]  /*4080*/  IMAD.MOV.U32 R220, RZ, RZ, RZ ;  /* 0x000000ffffdc7224 */ /* 0x000fe200078e00ff */
[----:B0-----:R-:W-:-:S04]  /*4090*/  LOP3.LUT R0, R0, 0x7f, RZ, 0xc0, !PT ;  /* 0x0000007f00007812 */ /* 0x001fc800078ec0ff */
[----:B------:R-:W-:-:S07]  /*40a0*/  ISETP.NE.AND P1, PT, R0, RZ, PT ;  /* 0x000000ff0000720c */ /* 0x000fce0003f25270 */
[----:B------:R-:W-:-:S06]  /*40b0*/  @!P2 LOP3.LUT R221, R221, 0x1, RZ, 0x3c, !PT ;  /* 0x00000001dddda812 */ /* 0x000fcc00078e3cff */
[----:B------:R-:W-:-:S05]  /*40c0*/  @!P1 VIADD R0, R27, 0x334c0 ;  /* 0x000334c01b009836 */ /* 0x000fca0000000000 */
[----:B------:R-:W-:-:S04]  /*40d0*/  @!P1 PRMT R0, RZ, 0x654, R0 ;  /* 0x00000654ff009816 */ /* 0x000fc80000000000 */
[----:B------:R3:W-:Y:S01]  /*40e0*/  @!P1 SYNCS.ARRIVE.TRANS64.RED.A1T0 RZ, [R0+URZ], RZ ;  /* 0x000000ff00ff99a7 */ /* 0x0007e2000810043f */
[----:B------:R0:W-:Y:S04]  /*40f0*/  STL [R1+0x2b8], R17 ;  /* 0x0002b81101007387 */ /* 0x0001e80000100800 */
[----:B------:R3:W-:Y:S04]  /*4100*/  STL [R1+0x2c0], R223 ;  /* 0x0002c0df01007387 */ /* 0x0007e80000100800 */
[----:B------:R3:W-:Y:S01]  /*4110*/  @!P2 STL.64 [R1+0x2b8], R220 ;  /* 0x0002b8dc0100a387 */ /* 0x0007e20000100a00 */
[----:B0-----:R-:W-:Y:S01]  /*4120*/  @!P2 IMAD.MOV.U32 R17, RZ, RZ, RZ ;  /* 0x000000ffff11a224 */ /* 0x001fe200078e00ff */
[----:B------:R-:W-:Y:S06]  /*4130*/  @P0 BRA `(.L_x_1367) ;  /* 0xfffffff800400947 */ /* 0x000fec000383ffff */
[----:B------:R-:W0:Y:S01]  /*4140*/  S2R R3, SR_TID.X ;  /* 0x0000000000037919 */ /* 0x000e220000002100 */
[----:B------:R-:W-:Y:S02]  /*4150*/  PLOP3.LUT P0, PT, PT, PT, PT, 0x8, 0x0 ;  /* 0x000000000000781c */ /* 0x000fe40003f0e170 */
[----:B0-----:R-:W-:-:S04]  /*4160*/  SHF.R.U32.HI R3, RZ, 0x7, R3 ;  /* 0x00000007ff037819 */ /* 0x001fc80000011603 */
[----:B------:R-:W-:-:S13]  /*4170*/  ISETP.NE.AND P3, PT, R3, 0x1, PT ;  /* 0x000000010300780c */ /* 0x000fda0003f65270 */
[----:B------:R-:W-:Y:S06]  /*4180*/  @!P3 BAR.ARV 0x9, 0x100 ;  /* 0x024400000000bb1d */ /* 0x000fec0000002000 */
.L_x_1356:
[----:B------:R-:W-:Y:S01]  /*4190*/  ULDC.64 UR6, c[0x0][0x990] ;  /* 0x0002640000067ab9 */ /* 0x000fe20000000a00 */
[----:B------:R-:W-:Y:S01]  /*41a0*/  ULDC.64 UR4, c[0x0][0x998] ;  /* 0x0002660000047ab9 */ /* 0x000fe20000000a00 */
[----:B------:R-:W-:Y:S01]  /*41b0*/  UISETP.NE.U32.AND UP0, UPT, UR6, URZ, UPT ;  /* 0x0000003f0600728c */ /* 0x000fe2000bf05070 */
[----:B------:R-:W-:Y:S01]  /*41c0*/  IMAD.MOV.U32 R3, RZ, RZ, 0x3f800000 ;  /* 0x3f800000ff037424 */ /* 0x000fe200078e00ff */
[----:B------:R-:W-:Y:S01]  /*41d0*/  UISETP.NE.U32.AND UP1, UPT, UR4, URZ, UPT ;  /* 0x0000003f0400728c */ /* 0x000fe2000bf25070 */
[----:B---3--:R-:W-:Y:S01]  /*41e0*/  IMAD.MOV.U32 R0, RZ, RZ, 0x3f800000 ;  /* 0x3f800000ff007424 */ /* 0x008fe200078e00ff */
[----:B------:R-:W-:Y:S02]  /*41f0*/  UISETP.NE.AND.EX UP0, UPT, UR7, URZ, UPT, UP0 ;  /* 0x0000003f0700728c */ /* 0x000fe4000bf05300 */
[----:B------:R-:W-:Y:S01]  /*4200*/  UISETP.NE.AND.EX UP1, UPT, UR5, URZ, UPT, UP1 ;  /* 0x0000003f0500728c */ /* 0x000fe2000bf25310 */
[----:B------:R-:W-:Y:S02]  /*4210*/  ULDC UR8, c[0x0][0x428] ;  /* 0x00010a0000087ab9 */ /* 0x000fe40000000800 */
[----:B------:R-:W-:Y:S01]  /*4220*/  UISETP.NE.AND UP2, UPT, UR8, 0x1, UPT ;  /* 0x000000010800788c */ /* 0x000fe2000bf45270 */
[----:B------:R-:W-:-:S02]  /*4230*/  PLOP3.LUT P1, PT, PT, PT, UP0, 0x80, 0x0 ;  /* 0x000000000000781c */ /* 0x000fc40003f2f008 */
[----:B------:R-:W-:-:S03]  /*4240*/  PLOP3.LUT P2, PT, PT, PT, UP1, 0x80, 0x0 ;  /* 0x000000000000781c */ /* 0x000fc60003f4f018 */
[----:B------:R-:W-:Y:S01]  /*4250*/  @UP0 USHF.R.S32.HI UR8, URZ, 0x1f, UR49 ;  /* 0x0000001f3f080899 */ /* 0x000fe20008011431 */
[----:B------:R-:W-:Y:S01]  /*4260*/  @UP0 ULDC.64 UR16, c[0x0][0x9a8] ;  /* 0x00026a0000100ab9 */ /* 0x000fe20000000a00 */
[----:B------:R-:W-:Y:S02]  /*4270*/  @UP1 USHF.R.S32.HI UR14, URZ, 0x1f, UR49 ;  /* 0x0000001f3f0e1899 */ /* 0x000fe40008011431 */
[----:B------:R-:W-:Y:S01]  /*4280*/  @UP0 UIMAD UR8, UR8, UR16, URZ ;  /* 0x00000010080802a4 */ /* 0x000fe2000f8e023f */
[----:B------:R-:W-:Y:S01]  /*4290*/  @UP1 ULDC.64 UR18, c[0x0][0x9b8] ;  /* 0x00026e0000121ab9 */ /* 0x000fe20000000a00 */
[----:B------:R-:W-:Y:S02]  /*42a0*/  @UP0 UIMAD.WIDE.U32 UR10, UR49, UR16, URZ ;  /* 0x00000010310a02a5 */ /* 0x000fe4000f8e003f */
[----:B------:R-:W-:Y:S02]  /*42b0*/  @UP1 UIMAD UR14, UR14, UR18, URZ ;  /* 0x000000120e0e12a4 */ /* 0x000fe4000f8e023f */
[----:B------:R-:W-:-:S02]  /*42c0*/  @UP0 UIMAD UR17, UR49, UR17, UR8 ;  /* 0x00000011311102a4 */ /* 0x000fc4000f8e0208 */
[----:B------:R-:W-:Y:S01]  /*42d0*/  @UP1 UIMAD.WIDE.U32 UR12, UR49, UR18, URZ ;  /* 0x00000012310c12a5 */ /* 0x000fe2000f8e003f */
[----:B------:R-:W-:Y:S01]  /*42e0*/  @UP2 ULDC UR8, c[0x0][0x42c] ;  /* 0x00010b0000082ab9 */ /* 0x000fe20000000800 */
[----:B------:R-:W-:Y:S02]  /*42f0*/  @UP1 UIMAD UR18, UR49, UR19, UR14 ;  /* 0x00000013311212a4 */ /* 0x000fe4000f8e020e */
[----:B------:R-:W-:Y:S01]  /*4300*/  UIMAD.WIDE.U32 UR8, UR46, UR8, URZ ;  /* 0x000000082e0872a5 */ /* 0x000fe2000f8e003f */
[----:B------:R-:W-:Y:S01]  /*4310*/  @UP2 ULDC UR14, c[0x0][0x430] ;  /* 0x00010c00000e2ab9 */ /* 0x000fe20000000800 */
[----:B------:R-:W-:Y:S02]  /*4320*/  UMOV UR16, UR46 ;  /* 0x0000002e00107c82 */ /* 0x000fe40008000000 */
[----:B------:R-:W-:Y:S02]  /*4330*/  @UP2 USHF.R.U32.HI UR16, URZ, UR14, UR9 ;  /* 0x0000000e3f102299 */ /* 0x000fe40008011609 */
[----:B------:R-:W-:-:S02]  /*4340*/  @UP0 UIADD3 UR11, UR11, UR17, URZ ;  /* 0x000000110b0b0290 */ /* 0x000fc4000fffe03f */
[----:B------:R-:W-:Y:S02]  /*4350*/  @UP0 USHF.R.S32.HI UR17, URZ, 0x1f, UR16 ;  /* 0x0000001f3f110899 */ /* 0x000fe40008011410 */
[----:B------:R-:W-:Y:S01]  /*4360*/  @UP1 USHF.R.S32.HI UR19, URZ, 0x1f, UR16 ;  /* 0x0000001f3f131899 */ /* 0x000fe20008011410 */
[----:B------:R-:W-:Y:S01]  /*4370*/  @UP0 ULDC.64 UR14, c[0x0][0x9b0] ;  /* 0x00026c00000e0ab9 */ /* 0x000fe20000000a00 */
[----:B------:R-:W-:Y:S01]  /*4380*/  @UP1 ULDC.64 UR8, c[0x0][0x9c0] ;  /* 0x0002700000081ab9 */ /* 0x000fe20000000a00 */
[----:B------:R-:W-:Y:S02]  /*4390*/  @UP1 UIADD3 UR13, UR13, UR18, URZ ;  /* 0x000000120d0d1290 */ /* 0x000fe4000fffe03f */
[----:B------:R-:W-:Y:S02]  /*43a0*/  @UP0 UIMAD UR17, UR17, UR14, URZ ;  /* 0x0000000e111102a4 */ /* 0x000fe4000f8e023f */
[----:B------:R-:W-:Y:S02]  /*43b0*/  @UP1 UIMAD UR18, UR19, UR8, URZ ;  /* 0x00000008131212a4 */ /* 0x000fe4000f8e023f */
[----:B------:R-:W-:-:S02]  /*43c0*/  @UP1 UIMAD.WIDE.U32 UR12, UR16, UR8, UR12 ;  /* 0x00000008100c12a5 */ /* 0x000fc4000f8e000c */
[----:B------:R-:W-:Y:S02]  /*43d0*/  @UP0 UIMAD.WIDE.U32 UR10, UR16, UR14, UR10 ;  /* 0x0000000e100a02a5 */ /* 0x000fe4000f8e000a */
[----:B------:R-:W-:Y:S02]  /*43e0*/  @UP0 UIMAD UR15, UR16, UR15, UR17 ;  /* 0x0000000f100f02a4 */ /* 0x000fe4000f8e0211 */
[----:B------:R-:W-:Y:S02]  /*43f0*/  @UP1 UIMAD UR8, UR16, UR9, UR18 ;  /* 0x00000009100812a4 */ /* 0x000fe4000f8e0212 */
[----:B------:R-:W-:Y:S02]  /*4400*/  @UP0 UIADD3 UR9, UR11, UR15, URZ ;  /* 0x0000000f0b090290 */ /* 0x000fe4000fffe03f */
[----:B------:R-:W-:Y:S02]  /*4410*/  @UP0 ULEA UR6, UP3, UR10, UR6, 0x2 ;  /* 0x000000060a060291 */ /* 0x000fe4000f86103f */
[----:B------:R-:W-:-:S02]  /*4420*/  @UP1 UIADD3 UR8, UR13, UR8, URZ ;  /* 0x000000080d081290 */ /* 0x000fc4000fffe03f */
[----:B------:R-:W-:Y:S02]  /*4430*/  @UP1 ULEA UR4, UP4, UR12, UR4, 0x2 ;  /* 0x000000040c041291 */ /* 0x000fe4000f88103f */
[----:B------:R-:W-:Y:S01]  /*4440*/  @UP0 ULEA.HI.X UR7, UR10, UR7, UR9, 0x2, UP3 ;  /* 0x000000070a070291 */ /* 0x000fe200098f1409 */
[----:B------:R-:W-:Y:S01]  /*4450*/  IMAD.U32 R4, RZ, RZ, UR6 ;  /* 0x00000006ff047e24 */ /* 0x000fe2000f8e00ff */
[----:B------:R-:W-:Y:S02]  /*4460*/  @UP1 ULEA.HI.X UR5, UR12, UR5, UR8, 0x2, UP4 ;  /* 0x000000050c051291 */ /* 0x000fe4000a0f1408 */
[----:B------:R-:W-:Y:S02]  /*4470*/  IMAD.U32 R6, RZ, RZ, UR4 ;  /* 0x00000004ff067e24 */ /* 0x000fe4000f8e00ff */
[----:B------:R-:W-:Y:S02]  /*4480*/  IMAD.U32 R5, RZ, RZ, UR7 ;  /* 0x00000007ff057e24 */ /* 0x000fe4000f8e00ff */
[----:B------:R-:W-:Y:S01]  /*4490*/  IMAD.U32 R7, RZ, RZ, UR5 ;  /* 0x00000005ff077e24 */ /* 0x000fe2000f8e00ff */
[----:B------:R-:W-:Y:S06]  /*44a0*/  @P0 BRA `(.L_x_1368) ;  /* 0x0000000000080947 */ /* 0x000fec0003800000 */
[----:B------:R-:W0:Y:S02]  /*44b0*/  FENCE.VIEW.ASYNC.G ;  /* 0x00000000000073c6 */ /* 0x000e240000000100 */
[----:B0-----:R-:W-:Y:S06]  /*44c0*/  BAR.ARV 0xc, 0x180 ;  /* 0x0306000000007b1d */ /* 0x001fec0000002000 */
.L_x_1368:
[----:B------:R-:W3:Y:S01]  /*44d0*/  @P1 LDG.E R3, desc[UR52][R4.64] ;  /* 0x0000003404031981 */ /* 0x000ee2000c1e1900 */
[----:B------:R-:W0:Y:S01]  /*44e0*/  LDC.64 R8, c[0x0][0x9e0] ;  /* 0x00027800ff087b82 */ /* 0x000e220000000a00 */
[----:B------:R-:W-:Y:S02]  /*44f0*/  ULDC UR4, c[0x0][0x988] ;  /* 0x0002620000047ab9 */ /* 0x000fe40000000800 */
[----:B------:R-:W3:Y:S01]  /*4500*/  @P2 LDG.E R0, desc[UR52][R6.64] ;  /* 0x0000003406002981 */ /* 0x000ee2000c1e1900 */
[----:B------:R-:W-:Y:S01]  /*4510*/  IADD3 R220, R22, 0x80, -R23 ;  /* 0x0000008016dc7810 */ /* 0x000fe20007ffe817 */
[----:B------:R-:W-:-:S04]  /*4520*/  @UP2 ULDC UR6, c[0x0][0x430] ;  /* 0x00010c0000062ab9 */ /* 0x000fc80000000800 */
[----:B------:R-:W-:Y:S01]  /*4530*/  IMAD R220, R225, 0x80, R220 ;  /* 0x00000080e1dc7824 */ /* 0x000fe200078e02dc */
[----:B0-----:R-:W-:Y:S01]  /*4540*/  ISETP.GE.AND P1, PT, R9, 0x1, PT ;  /* 0x000000010900780c */ /* 0x001fe20003f26270 */
[----:B---3--:R-:W-:-:S04]  /*4550*/  FMUL.FTZ R0, R3, R0 ;  /* 0x0000000003007220 */ /* 0x008fc80000410000 */
        /* <DEDUP_REMOVED lines=17> */
.L_x_1370:
[----:B------:R-:W-:-:S13]  /*4670*/  ISETP.NE.AND P0, PT, R9, 0x1, PT ;  /* 0x000000010900780c */ /* 0x000fda0003f05270 */
[----:B------:R-:W0:Y:S02]  /*4680*/  @P0 LDC.64 R4, c[0x0][0x9e8] ;  /* 0x00027a00ff040b82 */ /* 0x000e240000000a00 */
[----:B0-----:R-:W-:-:S05]  /*4690*/  @P0 IMAD.HI.U32 R4, R3, R4, RZ ;  /* 0x0000000403040227 */ /* 0x001fca00078e00ff */
[----:B------:R-:W-:-:S07]  /*46a0*/  @P0 SHF.R.U32.HI R3, RZ, R5, R4 ;  /* 0x00000005ff030219 */ /* 0x000fce0000011604 */
.L_x_1371:
[----:B------:R-:W-:-:S05]  /*46b0*/  IMAD R3, R3, R9, R9 ;  /* 0x0000000903037224 */ /* 0x000fca00078e0209 */
[----:B------:R-:W-:-:S07]  /*46c0*/  VIMNMX R0, R0, R3, PT ;  /* 0x0000000300007248 */ /* 0x000fce0003fe0100 */
.L_x_1369:
[----:B------:R-:W-:Y:S01]  /*46d0*/  VIADD R0, R0, 0x9f ;  /* 0x0000009f00007836 */ /* 0x000fe20000000000 */
[----:B------:R-:W-:Y:S01]  /*46e0*/  ULDC UR4, c[0x0][0x9dc] ;  /* 0x0002770000047ab9 */ /* 0x000fe20000000800 */
[----:B------:R-:W-:Y:S02]  /*46f0*/  IMAD.IADD R4, R22, 0x1, -R23 ;  /* 0x0000000116047824 */ /* 0x000fe400078e0a17 */
[----:B------:R-:W-:-:S04]  /*4700*/  IMAD.HI R0, R0, 0x66666667, RZ ;  /* 0x6666666700007827 */ /* 0x000fc800078e02ff */
[----:B------:R-:W-:Y:S01]  /*4710*/  IMAD R105, R225, 0x80, R4 ;  /* 0x00000080e1697824 */ /* 0x000fe200078e0204 */
[----:B------:R-:W-:-:S03]  /*4720*/  SHF.R.U32.HI R3, RZ, 0x1f, R0 ;  /* 0x0000001fff037819 */ /* 0x000fc60000011600 */
        /* <DEDUP_REMOVED lines=14> */
.L_x_1373:
[----:B------:R-:W-:Y:S01]  /*4810*/  ISETP.NE.AND P0, PT, R9, 0x1, PT ;  /* 0x000000010900780c */ /* 0x000fe20003f05270 */
[----:B------:R-:W-:-:S12]  /*4820*/  IMAD.MOV.U32 R0, RZ, RZ, R105 ;  /* 0x000000ffff007224 */ /* 0x000fd800078e0069 */
[----:B------:R-:W0:Y:S02]  /*4830*/  @P0 LDC.64 R4, c[0x0][0x9e8] ;  /* 0x00027a00ff040b82 */ /* 0x000e240000000a00 */
[----:B0-----:R-:W-:-:S05]  /*4840*/  @P0 IMAD.HI.U32 R4, R105, R4, RZ ;  /* 0x0000000469040227 */ /* 0x001fca00078e00ff */
[----:B------:R-:W-:-:S07]  /*4850*/  @P0 SHF.R.U32.HI R0, RZ, R5, R4 ;  /* 0x00000005ff000219 */ /* 0x000fce0000011604 */
.L_x_1374:
[----:B------:R-:W-:-:S05]  /*4860*/  IMAD R0, R0, R9, RZ ;  /* 0x0000000900007224 */ /* 0x000fca00078e02ff */
[----:B------:R-:W-:-:S13]  /*4870*/  R2UR UR5, R0 ;  /* 0x00000000000572ca */ /* 0x000fda00000e0000 */
[----:B------:R-:W-:-:S04]  /*4880*/  UISETP.LT.AND UP0, UPT, UR4, UR5, UPT ;  /* 0x000000050400728c */ /* 0x000fc8000bf01270 */
[----:B------:R-:W-:-:S12]  /*4890*/  USEL UR4, UR4, UR5, !UP0 ;  /* 0x0000000504047287 */ /* 0x000fd8000c000000 */
.L_x_1372:
[----:B------:R-:W-:Y:S01]  /*48a0*/  UIMAD.WIDE UR4, UR4, 0x66666667, URZ ;  /* 0x66666667040478a5 */ /* 0x000fe2000f8e023f */
[----:B------:R-:W-:Y:S02]  /*48b0*/  PLOP3.LUT P0, PT, PT, PT, PT, 0x80, 0x0 ;  /* 0x000000000000781c */ /* 0x000fe40003f0f070 */
[----:B------:R-:W-:Y:S02]  /*48c0*/  CS2R R4, SRZ ;  /* 0x0000000000047805 */ /* 0x000fe4000001ff00 */
[----:B------:R-:W-:Y:S01]  /*48d0*/  CS2R R118, SRZ ;  /* 0x0000000000767805 */ /* 0x000fe2000001ff00 */
[----:B------:R-:W-:Y:S01]  /*48e0*/  USHF.R.U32.HI UR4, URZ, 0x1f, UR5 ;  /* 0x0000001f3f047899 */ /* 0x000fe20008011605 */
[----:B------:R-:W-:Y:S02]  /*48f0*/  CS2R R26, SRZ ;  /* 0x00000000001a7805 */ /* 0x000fe4000001ff00 */
[----:B-1----:R-:W-:Y:S02]  /*4900*/  CS2R R36, SRZ ;  /* 0x0000000000247805 */ /* 0x002fe4000001ff00 */
[----:B------:R-:W-:Y:S01]  /*4910*/  CS2R R112, SRZ ;  /* 0x0000000000707805 */ /* 0x000fe2000001ff00 */
[----:B------:R-:W-:Y:S01]  /*4920*/  ULEA.HI.SX32 UR4, UR5, UR4, 0x1a ;  /* 0x0000000405047291 */ /* 0x000fe2000f8fd23f */
[----:B------:R-:W-:-:S02]  /*4930*/  CS2R R84, SRZ ;  /* 0x0000000000547805 */ /* 0x000fc4000001ff00 */
[----:B------:R-:W-:Y:S02]  /*4940*/  CS2R R110, SRZ ;  /* 0x00000000006e7805 */ /* 0x000fe4000001ff00 */
[----:B------:R-:W-:Y:S01]  /*4950*/  CS2R R30, SRZ ;  /* 0x00000000001e7805 */ /* 0x000fe2000001ff00 */
[----:B------:R-:W-:Y:S01]  /*4960*/  UISETP.LT.AND UP0, UPT, URZ, UR4, UPT ;  /* 0x000000043f00728c */ /* 0x000fe2000bf01270 */
[----:B--2---:R-:W-:Y:S01]  /*4970*/  CS2R R14, SRZ ;  /* 0x00000000000e7805 */ /* 0x004fe2000001ff00 */
[----:B------:R-:W-:Y:S01]  /*4980*/  IMAD.MOV.U32 R3, RZ, RZ, RZ ;  /* 0x000000ffff037224 */ /* 0x000fe200078e00ff */
[----:B------:R-:W-:Y:S01]  /*4990*/  CS2R R76, SRZ ;  /* 0x00000000004c7805 */ /* 0x000fe2000001ff00 */
[----:B------:R-:W-:Y:S01]  /*49a0*/  USEL UR41, URZ, UR4, !UP0 ;  /* 0x000000043f297287 */ /* 0x000fe2000c000000 */
[----:B------:R-:W-:Y:S02]  /*49b0*/  CS2R R8, SRZ ;  /* 0x0000000000087805 */ /* 0x000fe4000001ff00 */
[----:B------:R-:W-:-:S02]  /*49c0*/  CS2R R102, SRZ ;  /* 0x0000000000667805 */ /* 0x000fc4000001ff00 */
[----:B------:R-:W-:Y:S02]  /*49d0*/  CS2R R34, SRZ ;  /* 0x0000000000227805 */ /* 0x000fe4000001ff00 */
[----:B------:R-:W-:Y:S02]  /*49e0*/  CS2R R28, SRZ ;  /* 0x00000000001c7805 */ /* 0x000fe4000001ff00 */
[----:B------:R-:W-:Y:S02]  /*49f0*/  CS2R R96, SRZ ;  /* 0x0000000000607805 */ /* 0x000fe4000001ff00 */
[----:B------:R-:W-:Y:S02]  /*4a00*/  ISETP.GT.AND P1, PT, R104, UR41, PT ;  /* 0x0000002968007c0c */ /* 0x000fe4000bf24270 */
        /* <DEDUP_REMOVED lines=14> */
[----:B------:R-:W-:Y:S01]  /*4af0*/  CS2R R70, SRZ ;  /* 0x0000000000467805 */ /* 0x000fe2000001ff00 */
[----:B------:R-:W-:Y:S01]  /*4b00*/  IMAD.MOV.U32 R58, RZ, RZ, RZ ;  /* 0x000000ffff3a7224 */ /* 0x000fe200078e00ff */
        /* <DEDUP_REMOVED lines=17> */
[----:B------:R-:W-:Y:S01]  /*4c20*/  IMAD.MOV.U32 R130, RZ, RZ, RZ ;  /* 0x000000ffff827224 */ /* 0x000fe200078e00ff */
[----:B------:R-:W-:Y:S01]  /*4c30*/  CS2R R24, SRZ ;  /* 0x0000000000187805 */ /* 0x000fe2000001ff00 */
[----:B------:R-:W-:Y:S02]  /*4c40*/  IMAD.MOV.U32 R132, RZ, RZ, RZ ;  /* 0x000000ffff847224 */ /* 0x000fe400078e00ff */
[----:B------:R-:W-:Y:S01]  /*4c50*/  IMAD.MOV.U32 R11, RZ, RZ, RZ ;  /* 0x000000ffff0b7224 */ /* 0x000fe200078e00ff */
[----:B------:R-:W-:Y:S06]  /*4c60*/  @!P1 BRA `(.L_x_1375) ;  /* 0x0000018c00089947 */ /* 0x000fec0003800000 */
[----:B------:R-:W2:Y:S01]  /*4c70*/  LDL R6, [R1+0x2ec] ;  /* 0x0002ec0001067983 */ /* 0x000ea20000100800 */
[----:B------:R-:W-:-:S06]  /*4c80*/  ULOP3.LUT UP0, URZ, UR48, 0x9f, URZ, 0xc0, !UPT ;  /* 0x0000009f303f7892 */ /* 0x000fcc000f80c03f */
[----:B------:R-:W-:Y:S01]  /*4c90*/  PLOP3.LUT P0, PT, PT, PT, UP0, 0x80, 0x0 ;  /* 0x000000000000781c */ /* 0x000fe20003f0f008 */
[----:B--2---:R-:W0:Y:S02]  /*4ca0*/  SHFL.IDX PT, R0, R6, RZ, 0x1f ;  /* 0x00001fff06007589 */ /* 0x004e2400000e0000 */
        /* <DEDUP_REMOVED lines=24> */
.L_x_1376:
[----:B------:R-:W-:Y:S02]  /*4e30*/  ULDC UR4, c[0x0][0x3d4] ;  /* 0x0000f50000047ab9 */ /* 0x000fe40000000800 */
[----:B------:R-:W-:-:S13]  /*4e40*/  ISETP.LT.AND P0, PT, RZ, UR4, PT ;  /* 0x00000004ff007c0c */ /* 0x000fda000bf01270 */
[----:B------:R-:W-:Y:S05]  /*4e50*/  @P0 BRA `(.L_x_1377) ;  /* 0x0000000000400947 */ /* 0x000fea0003800000 */
[----:B------:R-:W-:Y:S01]  /*4e60*/  ULEA.HI UR4, UR47, UR47, URZ, 0x1 ;  /* 0x0000002f2f047291 */ /* 0x000fe2000f8f083f */
[----:B------:R-:W-:-:S03]  /*4e70*/  IMAD.U32 R3, RZ, RZ, UR38 ;  /* 0x00000026ff037e24 */ /* 0x000fc6000f8e00ff */
[----:B------:R-:W-:-:S04]  /*4e80*/  ULOP3.LUT UR4, UR4, 0xfffffffe, URZ, 0xc0, !UPT ;  /* 0xfffffffe04047892 */ /* 0x000fc8000f8ec03f */
[----:B------:R-:W-:-:S06]  /*4e90*/  UIADD3 UR4, UR47, -UR4, URZ ;  /* 0x800000042f047290 */ /* 0x000fcc000fffe03f */
[----:B------:R-:W-:-:S05]  /*4ea0*/  IMAD.U32 R0, RZ, RZ, UR4 ;  /* 0x00000004ff007e24 */ /* 0x000fca000f8e00ff */
[----:B------:R-:W-:-:S04]  /*4eb0*/  SHF.L.U32 R0, R0, 0x1f, RZ ;  /* 0x0000001f00007819 */ /* 0x000fc800000006ff */
[----:B------:R0:W1:Y:S03]  /*4ec0*/  SYNCS.PHASECHK.TRANS64.TRYWAIT P0, [R3+URZ+0x33400], R0 ;  /* 0x03340000030075a7 */ /* 0x000066000800017f */
[----:B-1----:R-:W-:Y:S05]  /*4ed0*/  @!P0 NANOSLEEP.SYNCS 0x989680 ;  /* 0x009896800000895d */ /* 0x002fea0003900000 */
[----:B------:R-:W1:Y:S02]  /*4ee0*/  @!P0 SYNCS.PHASECHK.TRANS64 P0, [R3+URZ+0x33400], R0 ;  /* 0x03340000030085a7 */ /* 0x000e64000800007f */
[----:B-1----:R-:W-:Y:S05]  /*4ef0*/  @P0 BRA `(.L_x_1378) ;  /* 0x0000007000180947 */ /* 0x002fea0003800000 */
.L_x_1379:
[----:B0-----:R-:W-:-:S04]  /*4f00*/  IMAD.U32 R3, RZ, RZ, UR38 ;  /* 0x00000026ff037e24 */ /* 0x001fc8000f8e00ff */
[----:B------:R0:W1:Y:S03]  /*4f10*/  SYNCS.PHASECHK.TRANS64.TRYWAIT P0, [R3+URZ+0x33400], R0 ;  /* 0x03340000030075a7 */ /* 0x000066000800017f */
[----:B-1----:R-:W-:Y:S05]  /*4f20*/  @!P0 NANOSLEEP.SYNCS 0x989680 ;  /* 0x009896800000895d */ /* 0x002fea0003900000 */
[----:B------:R-:W1:Y:S02]  /*4f30*/  @!P0 SYNCS.PHASECHK.TRANS64 P0, [R3+URZ+0x33400], R0 ;  /* 0x03340000030085a7 */ /* 0x000e64000800007f */
[----:B-1----:R-:W-:Y:S05]  /*4f40*/  @!P0 BRA `(.L_x_1379) ;  /* 0xfffffffc00ec8947 */ /* 0x002fea000383ffff */
[----:B------:R-:W-:Y:S05]  /*4f50*/  BRA `(.L_x_1378) ;  /* 0x0000007000007947 */ /* 0x000fea0003800000 */
.L_x_1377:
[----:B------:R-:W-:Y:S01]  /*4f60*/  ULOP3.LUT UP0, URZ, UR48, 0x1bf, URZ, 0xc0, !UPT ;  /* 0x000001bf303f7892 */ /* 0x000fe2000f80c03f */
[----:B------:R-:W-:Y:S01]  /*4f70*/  SHF.R.S32.HI R57, RZ, 0x1f, R48 ;  /* 0x0000001fff397819 */ /* 0x000fe20000011430 */
[----:B------:R-:W-:Y:S01]  /*4f80*/  USHF.R.S32.HI UR4, URZ, 0x1f, UR51 ;  /* 0x0000001f3f047899 */ /* 0x000fe20008011433 */
[----:B------:R-:W-:Y:S01]  /*4f90*/  ULDC.64 UR6, c[0x0][0x3d8] ;  /* 0x0000f60000067ab9 */ /* 0x000fe20000000a00 */
[----:B------:R-:W-:Y:S02]  /*4fa0*/  ULDC.64 UR8, c[0x0][0x3e8] ;  /* 0x0000fa0000087ab9 */ /* 0x000fe40000000a00 */
[----:B------:R-:W-:Y:S01]  /*4fb0*/  PLOP3.LUT P0, PT, PT, PT, UP0, 0x80, 0x0 ;  /* 0x000000000000781c */ /* 0x000fe20003f0f008 */
[----:B------:R-:W-:Y:S02]  /*4fc0*/  UIMAD UR5, UR4, UR6, URZ ;  /* 0x00000006040572a4 */ /* 0x000fe4000f8e023f */
[----:B------:R-:W-:Y:S01]  /*4fd0*/  IMAD.U32 R54, RZ, RZ, UR6 ;  /* 0x00000006ff367e24 */ /* 0x000fe2000f8e00ff */
[----:B------:R-:W-:-:S02]  /*4fe0*/  UIMAD UR4, UR4, UR8, URZ ;  /* 0x00000008040472a4 */ /* 0x000fc4000f8e023f */
[----:B------:R-:W-:Y:S01]  /*4ff0*/  IMAD.U32 R44, RZ, RZ, UR8 ;  /* 0x00000008ff2c7e24 */ /* 0x000fe2000f8e00ff */
[----:B------:R-:W-:Y:S02]  /*5000*/  UIMAD UR5, UR51, UR7, UR5 ;  /* 0x00000007330572a4 */ /* 0x000fe4000f8e0205 */
[----:B------:R-:W-:Y:S01]  /*5010*/  IMAD.WIDE.U32 R54, R54, UR51, RZ ;  /* 0x0000003336367c25 */ /* 0x000fe2000f8e00ff */
[----:B------:R-:W-:-:S03]  /*5020*/  UIMAD UR4, UR51, UR9, UR4 ;  /* 0x00000009330472a4 */ /* 0x000fc6000f8e0204 */
[----:B------:R-:W-:-:S04]  /*5030*/  IMAD.WIDE.U32 R44, R44, UR51, RZ ;  /* 0x000000332c2c7c25 */ /* 0x000fc8000f8e00ff */
[----:B------:R-:W-:Y:S02]  /*5040*/  VIADD R51, R55, UR5 ;  /* 0x0000000537337c36 */ /* 0x000fe40008000000 */
[----:B------:R-:W-:Y:S01]  /*5050*/  VIADD R53, R45, UR4 ;  /* 0x000000042d357c36 */ /* 0x000fe20008000000 */
        /* <DEDUP_REMOVED lines=17> */
.L_x_1380:
[----:B------:R-:W0:Y:S01]  /*5170*/  LDC.64 R6, c[0x0][0x3d8] ;  /* 0x0000f600ff067b82 */ /* 0x000e220000000a00 */
[----:B------:R-:W-:Y:S01]  /*5180*/  SHF.R.S32.HI R3, RZ, 0x1f, R225 ;  /* 0x0000001fff037819 */ /* 0x000fe200000114e1 */
[----:B------:R-:W-:Y:S01]  /*5190*/  ULDC.U8 UR4, c[0x0][0x3f0] ;  /* 0x0000fc0000047ab9 */ /* 0x000fe20000000000 */
[----:B------:R-:W-:Y:S01]  /*51a0*/  BSSY B0, `(.L_x_1381) ;  /* 0x00006d3000007945 */ /* 0x000fe20003800000 */
[----:B------:R-:W-:Y:S02]  /*51b0*/  ISETP.NE.AND P0, PT, RZ, UR4, PT ;  /* 0x00000004ff007c0c */ /* 0x000fe4000bf05270 */
[----:B------:R-:W-:Y:S02]  /*51c0*/  SHF.R.S32.HI R65, RZ, 0x1f, R18 ;  /* 0x0000001fff417819 */ /* 0x000fe40000011412 */
[----:B------:R-:W1:Y:S01]  /*51d0*/  LDC.64 R4, c[0x0][0x3e8] ;  /* 0x0000fa00ff047b82 */ /* 0x000e620000000a00 */
[-C--:B0-----:R-:W-:Y:S02]  /*51e0*/  IMAD R0, R3, R6.reuse, RZ ;  /* 0x0000000603007224 */ /* 0x081fe400078e02ff */
[----:B------:R-:W-:-:S04]  /*51f0*/  IMAD.WIDE.U32 R8, R225, R6, RZ ;  /* 0x00000006e1087225 */ /* 0x000fc800078e00ff */
[----:B------:R-:W-:Y:S02]  /*5200*/  IMAD.SHL.U32 R61, R8, 0x80, RZ ;  /* 0x00000080083d7824 */ /* 0x000fe400078e00ff */
[-C--:B-1----:R-:W-:Y:S02]  /*5210*/  IMAD R12, R3, R4.reuse, RZ ;  /* 0x00000004030c7224 */ /* 0x082fe400078e02ff */
[C---:B------:R-:W-:Y:S02]  /*5220*/  IMAD R3, R225.reuse, R7, R0 ;  /* 0x00000007e1037224 */ /* 0x040fe400078e0200 */
[----:B------:R-:W-:-:S04]  /*5230*/  IMAD.WIDE.U32 R10, R225, R4, RZ ;  /* 0x00000004e10a7225 */ /* 0x000fc800078e00ff */
[----:B------:R-:W-:Y:S02]  /*5240*/  IMAD R13, R225, R5, R12 ;  /* 0x00000005e10d7224 */ /* 0x000fe400078e020c */
[----:B------:R-:W-:Y:S02]  /*5250*/  IMAD.IADD R9, R9, 0x1, R3 ;  /* 0x0000000109097824 */ /* 0x000fe400078e0203 */
[----:B------:R-:W-:Y:S02]  /*5260*/  IMAD R0, R225, -0x80, R23 ;  /* 0xffffff80e1007824 */ /* 0x000fe400078e0217 */
[----:B------:R-:W-:Y:S01]  /*5270*/  IMAD.IADD R3, R11, 0x1, R13 ;  /* 0x000000010b037824 */ /* 0x000fe200078e020d */
[----:B------:R-:W-:Y:S01]  /*5280*/  SHF.L.U64.HI R60, R8, 0x7, R9 ;  /* 0x00000007083c7819 */ /* 0x000fe20000010209 */
[----:B------:R-:W-:Y:S01]  /*5290*/  IMAD.SHL.U32 R63, R10, 0x80, RZ ;  /* 0x000000800a3f7824 */ /* 0x000fe200078e00ff */
[----:B------:R-:W-:Y:S02]  /*52a0*/  VIMNMX R9, R0, 0x80, PT ;  /* 0x0000008000097848 */ /* 0x000fe40003fe0100 */
[----:B------:R-:W-:Y:S01]  /*52b0*/  SHF.L.U64.HI R62, R10, 0x7, R3 ;  /* 0x000000070a3e7819 */ /* 0x000fe20000010203 */
[----:B------:R-:W-:Y:S06]  /*52c0*/  @!P0 BRA `(.L_x_1382) ;  /* 0x0000003400888947 */ /* 0x000fec0003800000 */
[----:B------:R-:W0:Y:S01]  /*52d0*/  LDC R0, c[0x0][0x428] ;  /* 0x00010a00ff007b82 */ /* 0x000e220000000800 */
[----:B------:R-:W-:Y:S01]  /*52e0*/  ISETP.GE.AND P0, PT, R18, R9, PT ;  /* 0x000000091200720c */ /* 0x000fe20003f06270 */
[----:B------:R-:W-:Y:S01]  /*52f0*/  IMAD R3, R225, 0x80, R18 ;  /* 0x00000080e1037824 */ /* 0x000fe200078e0212 */
[----:B------:R-:W-:Y:S01]  /*5300*/  BSSY B1, `(.L_x_1383) ;  /* 0x0000050000017945 */ /* 0x000fe20003800000 */
        /* <DEDUP_REMOVED lines=11> */
[----:B------:R-:W-:Y:S01]  /*53c0*/  CS2R R40, SRZ ;  /* 0x0000000000287805 */ /* 0x000fe2000001ff00 */
[----:B------:R-:W-:Y:S02]  /*53d0*/  IMAD.MOV.U32 R10, RZ, RZ, R54 ;  /* 0x000000ffff0a7224 */ /* 0x000fe400078e0036 */
[----:B------:R-:W-:Y:S02]  /*53e0*/  IMAD.MOV.U32 R14, RZ, RZ, R44 ;  /* 0x000000ffff0e7224 */ /* 0x000fe400078e002c */
[----:B------:R-:W-:Y:S01]  /*53f0*/  IMAD.MOV.U32 R15, RZ, RZ, R53 ;  /* 0x000000ffff0f7224 */ /* 0x000fe200078e0035 */
[----:B0-----:R-:W-:-:S13]  /*5400*/  ISETP.NE.AND P1, PT, R0, 0x1, PT ;  /* 0x000000010000780c */ /* 0x001fda0003f25270 */
[----:B------:R-:W0:Y:S08]  /*5410*/  @P1 LDC R0, c[0x0][0x42c] ;  /* 0x00010b00ff001b82 */ /* 0x000e300000000800 */
[----:B------:R-:W1:Y:S01]  /*5420*/  @P1 LDC R11, c[0x0][0x430] ;  /* 0x00010c00ff0b1b82 */ /* 0x000e620000000800 */
[----:B0-----:R-:W-:-:S05]  /*5430*/  @P1 IMAD.HI.U32 R0, R3, R0, RZ ;  /* 0x0000000003001227 */ /* 0x001fca00078e00ff */
[----:B-1----:R-:W-:Y:S01]  /*5440*/  @P1 SHF.R.U32.HI R3, RZ, R11, R0 ;  /* 0x0000000bff031219 */ /* 0x002fe20000011600 */
[----:B------:R-:W-:-:S03]  /*5450*/  IMAD.MOV.U32 R11, RZ, RZ, R51 ;  /* 0x000000ffff0b7224 */ /* 0x000fc600078e0033 */
[----:B------:R-:W-:Y:S01]  /*5460*/  SHF.R.S32.HI R19, RZ, 0x1f, R3 ;  /* 0x0000001fff137819 */ /* 0x000fe20000011403 */
[----:B------:R-:W-:Y:S06]  /*5470*/  @P0 BRA `(.L_x_1384) ;  /* 0x0000000000e00947 */ /* 0x000fec0003800000 */
[C---:B------:R-:W-:Y:S01]  /*5480*/  IMAD R0, R65.reuse, R6, RZ ;  /* 0x0000000641007224 */ /* 0x040fe200078e02ff */
[----:B------:R-:W-:Y:S01]  /*5490*/  ULDC UR8, c[0x0][0x3d4] ;  /* 0x0000f50000087ab9 */ /* 0x000fe20000000800 */
[----:B------:R-:W-:Y:S01]  /*54a0*/  IMAD.MOV.U32 R8, RZ, RZ, R48 ;  /* 0x000000ffff087224 */ /* 0x000fe200078e0030 */
[----:B------:R-:W-:Y:S01]  /*54b0*/  ULDC.64 UR4, c[0x0][0x3c8] ;  /* 0x0000f20000047ab9 */ /* 0x000fe20000000a00 */
[----:B------:R-:W-:Y:S01]  /*54c0*/  IMAD.MOV.U32 R9, RZ, RZ, R57 ;  /* 0x000000ffff097224 */ /* 0x000fe200078e0039 */
[----:B------:R-:W-:Y:S01]  /*54d0*/  ULDC.64 UR6, c[0x0][0x3e0] ;  /* 0x0000f80000067ab9 */ /* 0x000fe20000000a00 */
[----:B------:R-:W-:Y:S01]  /*54e0*/  IMAD R65, R65, R4, RZ ;  /* 0x0000000441417224 */ /* 0x000fe200078e02ff */
[----:B------:R-:W-:Y:S01]  /*54f0*/  CS2R R42, SRZ ;  /* 0x00000000002a7805 */ /* 0x000fe2000001ff00 */
[----:B------:R-:W-:Y:S01]  /*5500*/  IMAD.WIDE.U32 R12, R18, R6, R8 ;  /* 0x00000006120c7225 */ /* 0x000fe200078e0008 */
[----:B------:R-:W-:-:S03]  /*5510*/  CS2R R40, SRZ ;  /* 0x0000000000287805 */ /* 0x000fc6000001ff00 */
[----:B------:R-:W-:Y:S01]  /*5520*/  IMAD.WIDE.U32 R8, R18, R4, R8 ;  /* 0x0000000412087225 */ /* 0x000fe200078e0008 */
[----:B------:R-:W-:-:S03]  /*5530*/  IADD3 R12, P2, P5, R61, R54, R12 ;  /* 0x000000363d0c7210 */ /* 0x000fc60007d5e00c */
[C---:B------:R-:W-:Y:S01]  /*5540*/  IMAD R65, R18.reuse, R5, R65 ;  /* 0x0000000512417224 */ /* 0x040fe200078e0241 */
[----:B------:R-:W-:Y:S01]  /*5550*/  IADD3 R44, P3, P4, R63, R44, R8 ;  /* 0x0000002c3f2c7210 */ /* 0x000fe20007c7e008 */
[----:B------:R-:W-:Y:S02]  /*5560*/  IMAD R21, R18, R7, R0 ;  /* 0x0000000712157224 */ /* 0x000fe400078e0200 */
[----:B------:R-:W-:Y:S02]  /*5570*/  IMAD.IADD R0, R9, 0x1, R65 ;  /* 0x0000000109007824 */ /* 0x000fe400078e0241 */
[----:B------:R-:W-:Y:S02]  /*5580*/  VIADD R8, R48, 0x10 ;  /* 0x0000001030087836 */ /* 0x000fe40000000000 */
[----:B------:R-:W-:Y:S01]  /*5590*/  IMAD.IADD R21, R13, 0x1, R21 ;  /* 0x000000010d157824 */ /* 0x000fe200078e0215 */
[----:B------:R-:W-:Y:S01]  /*55a0*/  IADD3.X R0, R62, R53, R0, P3, P4 ;  /* 0x000000353e007210 */ /* 0x000fe20001fe8400 */
[C---:B------:R-:W-:Y:S01]  /*55b0*/  VIADD R13, R48.reuse, 0x20 ;  /* 0x00000020300d7836 */ /* 0x040fe20000000000 */
[C---:B------:R-:W-:Y:S01]  /*55c0*/  ISETP.GE.AND P3, PT, R48.reuse, UR8, PT ;  /* 0x0000000830007c0c */ /* 0x040fe2000bf66270 */
[----:B------:R-:W-:Y:S01]  /*55d0*/  VIADD R9, R48, 0x30 ;  /* 0x0000003030097836 */ /* 0x000fe20000000000 */
[----:B------:R-:W-:Y:S01]  /*55e0*/  ISETP.GE.AND P1, PT, R8, UR8, PT ;  /* 0x0000000808007c0c */ /* 0x000fe2000bf26270 */
[----:B------:R-:W-:Y:S01]  /*55f0*/  VIADD R20, R48, 0x40 ;  /* 0x0000004030147836 */ /* 0x000fe20000000000 */
[----:B------:R-:W-:-:S02]  /*5600*/  IADD3.X R8, R60, R51, R21, P2, P5 ;  /* 0x000000333c087210 */ /* 0x000fc400017ea415 */
[----:B------:R-:W-:Y:S02]  /*5610*/  IADD3 R12, P4, R12, UR4, RZ ;  /* 0x000000040c0c7c10 */ /* 0x000fe4000ff9e0ff */
[----:B------:R-:W-:Y:S02]  /*5620*/  IADD3 R44, P5, R44, UR6, RZ ;  /* 0x000000062c2c7c10 */ /* 0x000fe4000ffbe0ff */
[----:B------:R-:W-:Y:S02]  /*5630*/  ISETP.GE.AND P2, PT, R13, UR8, PT ;  /* 0x000000080d007c0c */ /* 0x000fe4000bf46270 */
[----:B------:R-:W-:Y:S02]  /*5640*/  IADD3.X R13, R8, UR5, RZ, P4, !PT ;  /* 0x00000005080d7c10 */ /* 0x000fe4000a7fe4ff */
[----:B------:R-:W-:Y:S01]  /*5650*/  IADD3.X R45, R0, UR7, RZ, P5, !PT ;  /* 0x00000007002d7c10 */ /* 0x000fe2000affe4ff */
[----:B------:R-:W-:Y:S01]  /*5660*/  VIADD R0, R48, 0x50 ;  /* 0x0000005030007836 */ /* 0x000fe20000000000 */
[----:B------:R-:W-:Y:S01]  /*5670*/  ISETP.GE.AND P4, PT, R9, UR8, PT ;  /* 0x0000000809007c0c */ /* 0x000fe2000bf86270 */
        /* <DEDUP_REMOVED lines=24> */
.L_x_1384:
[----:B------:R-:W-:Y:S05]  /*5800*/  BSYNC B1 ;  /* 0x0000000000017941 */ /* 0x000fea0003800000 */
.L_x_1383:
[-C--:B------:R-:W-:Y:S01]  /*5810*/  IMAD R0, R19, R6.reuse, RZ ;  /* 0x0000000613007224 */ /* 0x080fe200078e02ff */
[----:B------:R-:W-:Y:S01]  /*5820*/  ULDC.64 UR4, c[0x0][0x3c8] ;  /* 0x0000f20000047ab9 */ /* 0x000fe20000000a00 */
[----:B------:R-:W-:Y:S01]  /*5830*/  IMAD.WIDE.U32 R10, R3, R6, R10 ;  /* 0x00000006030a7225 */ /* 0x000fe200078e000a */
[----:B------:R-:W-:-:S03]  /*5840*/  ULDC.64 UR6, c[0x0][0x3e0] ;  /* 0x0000f80000067ab9 */ /* 0x000fc60000000a00 */
[----:B------:R-:W-:-:S04]  /*5850*/  IMAD.WIDE.U32 R14, R3, R4, R14 ;  /* 0x00000004030e7225 */ /* 0x000fc800078e000e */
[----:B------:R-:W-:Y:S01]  /*5860*/  IMAD R6, R19, R4, RZ ;  /* 0x0000000413067224 */ /* 0x000fe200078e02ff */
[----:B------:R-:W-:Y:S01]  /*5870*/  IADD3 R4, P1, R10, UR4, RZ ;  /* 0x000000040a047c10 */ /* 0x000fe2000ff3e0ff */
[C---:B0-----:R-:W-:Y:S01]  /*5880*/  IMAD R13, R3.reuse, R7, R0 ;  /* 0x00000007030d7224 */ /* 0x041fe200078e0200 */
[----:B------:R-:W-:Y:S01]  /*5890*/  IADD3 R0, P2, R14, UR6, RZ ;  /* 0x000000060e007c10 */ /* 0x000fe2000ff5e0ff */
[----:B------:R-:W-:Y:S01]  /*58a0*/  IMAD R3, R3, R5, R6 ;  /* 0x0000000503037224 */ /* 0x000fe200078e0206 */
[----:B------:R-:W-:Y:S02]  /*58b0*/  UMOV UR4, 0xffffffff ;  /* 0xffffffff00047882 */ /* 0x000fe40000000000 */
[----:B------:R-:W-:Y:S02]  /*58c0*/  IADD3.X R13, R11, UR5, R13, P1, !PT ;  /* 0x000000050b0d7c10 */ /* 0x000fe40008ffe40d */
[----:B------:R-:W-:Y:S01]  /*58d0*/  IADD3.X R3, R15, UR7, R3, P2, !PT ;  /* 0x000000070f037c10 */ /* 0x000fe200097fe403 */
[----:B------:R-:W-:Y:S06]  /*58e0*/  BRA.DIV UR4, `(.L_x_1385) ;  /* 0x0000022604287947 */ /* 0x000fec000b800000 */
.L_x_1659:
[----:B------:R-:W-:-:S03]  /*58f0*/  UMOV UR4, 0xffffffff ;  /* 0xffffffff00047882 */ /* 0x000fc60000000000 */
[----:B------:R-:W-:Y:S05]  /*5900*/  BRA.DIV UR4, `(.L_x_1386) ;  /* 0x00000226043c7947 */ /* 0x000fea000b800000 */
.L_x_1662:
[----:B------:R-:W-:-:S03]  /*5910*/  UMOV UR4, 0xffffffff ;  /* 0xffffffff00047882 */ /* 0x000fc60000000000 */
[----:B------:R-:W-:Y:S05]  /*5920*/  BRA.DIV UR4, `(.L_x_1387) ;  /* 0x00000226045c7947 */ /* 0x000fea000b800000 */
.L_x_1665:
[----:B------:R-:W-:-:S03]  /*5930*/  UMOV UR4, 0xffffffff ;  /* 0xffffffff00047882 */ /* 0x000fc60000000000 */
[----:B------:R-:W-:Y:S05]  /*5940*/  BRA.DIV UR4, `(.L_x_1388) ;  /* 0x00000226047c7947 */ /* 0x000fea000b800000 */
.L_x_1668:
[----:B------:R-:W-:-:S04]  /*5950*/  ULEA.HI UR4, UR47, UR47, URZ, 0x1 ;  /* 0x0000002f2f047291 */ /* 0x000fc8000f8f083f */
[----:B------:R-:W-:-:S04]  /*5960*/  ULOP3.LUT UR4, UR4, 0xfffffffe, URZ, 0xc0, !UPT ;  /* 0xfffffffe04047892 */ /* 0x000fc8000f8ec03f */
[----:B------:R-:W-:-:S06]  /*5970*/  UIADD3 UR4, UR47, -UR4, URZ ;  /* 0x800000042f047290 */ /* 0x000fcc000fffe03f */
[----:B------:R-:W-:-:S05]  /*5980*/  IMAD.U32 R0, RZ, RZ, UR4 ;  /* 0x00000004ff007e24 */ /* 0x000fca000f8e00ff */
[----:B------:R-:W-:-:S04]  /*5990*/  SHF.L.U32 R0, R0, 0x1f, RZ ;  /* 0x0000001f00007819 */ /* 0x000fc800000006ff */
[----:B------:R-:W0:Y:S02]  /*59a0*/  SYNCS.PHASECHK.TRANS64.TRYWAIT P1, [UR38+0x33400], R0 ;  /* 0x03340000ff0075a7 */ /* 0x000e240008020166 */
[----:B0-----:R-:W-:Y:S05]  /*59b0*/  @!P1 BRA `(.L_x_1389) ;  /* 0x0000022400889947 */ /* 0x001fea0003800000 */
.L_x_1669:
[----:B------:R-:W-:Y:S05]  /*59c0*/  @P0 BRA `(.L_x_1390) ;  /* 0x0000006400400947 */ /* 0x000fea0003800000 */
[----:B------:R-:W2:Y:S01]  /*59d0*/  LDL R5, [R1+0x2d8] ;  /* 0x0002d80001057983 */ /* 0x000ea20000100800 */
[----:B0-----:R-:W0:Y:S01]  /*59e0*/  LDC R3, c[0x0][0x3d4] ;  /* 0x0000f500ff037b82 */ /* 0x001e220000000800 */
[C---:B------:R-:W-:Y:S01]  /*59f0*/  VIADD R0, R48.reuse, 0x10 ;  /* 0x0000001030007836 */ /* 0x040fe20000000000 */
[----:B------:R-:W-:Y:S01]  /*5a00*/  BSSY B1, `(.L_x_1391) ;  /* 0x0000085000017945 */ /* 0x000fe20003800000 */
[C---:B------:R-:W-:Y:S02]  /*5a10*/  VIADD R4, R48.reuse, 0x20 ;  /* 0x0000002030047836 */ /* 0x040fe40000000000 */
[C---:B------:R-:W-:Y:S02]  /*5a20*/  VIADD R6, R48.reuse, 0x30 ;  /* 0x0000003030067836 */ /* 0x040fe40000000000 */
[----:B------:R-:W-:Y:S01]  /*5a30*/  VIADD R49, R49, UR38 ;  /* 0x0000002631317c36 */ /* 0x000fe20008000000 */
[-C--:B0-----:R-:W-:Y:S02]  /*5a40*/  ISETP.GE.AND P6, PT, R48, R3.reuse, PT ;  /* 0x000000033000720c */ /* 0x081fe40003fc6270 */
[-C--:B------:R-:W-:Y:S01]  /*5a50*/  ISETP.GE.AND P0, PT, R0, R3.reuse, PT ;  /* 0x000000030000720c */ /* 0x080fe20003f06270 */
[----:B------:R-:W-:Y:S01]  /*5a60*/  VIADD R0, R48, 0x40 ;  /* 0x0000004030007836 */ /* 0x000fe20000000000 */
[-C--:B------:R-:W-:Y:S01]  /*5a70*/  ISETP.GE.AND P1, PT, R4, R3.reuse, PT ;  /* 0x000000030400720c */ /* 0x080fe20003f26270 */
[----:B------:R-:W-:Y:S01]  /*5a80*/  VIADD R48, R48, 0x50 ;  /* 0x0000005030307836 */ /* 0x000fe20000000000 */
[----:B------:R-:W-:-:S02]  /*5a90*/  ISETP.GE.AND P2, PT, R6, R3, PT ;  /* 0x000000030600720c */ /* 0x000fc40003f46270 */
[-C--:B------:R-:W-:Y:S01]  /*5aa0*/  ISETP.GE.AND P3, PT, R0, R3.reuse, PT ;  /* 0x000000030000720c */ /* 0x080fe20003f66270 */
[----:B------:R-:W-:Y:S01]  /*5ab0*/  VIADD R0, R49, 0x20 ;  /* 0x0000002031007836 */ /* 0x000fe20000000000 */
[----:B------:R-:W-:Y:S02]  /*5ac0*/  ISETP.GE.AND P4, PT, R48, R3, PT ;  /* 0x000000033000720c */ /* 0x000fe40003f86270 */
[----:B--2---:R-:W-:Y:S01]  /*5ad0*/  LOP3.LUT P5, RZ, R5, 0x2, RZ, 0xc0, !PT ;  /* 0x0000000205ff7812 */ /* 0x004fe200078ac0ff */
[----:B------:R-:W-:-:S12]  /*5ae0*/  @P6 BRA `(.L_x_1392) ;  /* 0x0000000400d86947 */ /* 0x000fd80003800000 */
[----:B------:R-:W0:Y:S01]  /*5af0*/  LDS.128 R4, [R49+0x1e200] ;  /* 0x01e2000031047984 */ /* 0x000e220000000c00 */
[----:B-----5:R-:W-:Y:S02]  /*5b00*/  SHF.R.U32.HI R3, RZ, 0x8, R42 ;  /* 0x00000008ff037819 */ /* 0x020fe4000001162a */
[----:B------:R-:W-:Y:S02]  /*5b10*/  SHF.R.U32.HI R11, RZ, 0x8, R43 ;  /* 0x00000008ff0b7819 */ /* 0x000fe4000001162b */
[----:B------:R-:W-:Y:S02]  /*5b20*/  LOP3.LUT R10, R42, 0xff, RZ, 0xc0, !PT ;  /* 0x000000ff2a0a7812 */ /* 0x000fe400078ec0ff */
[----:B------:R-:W-:Y:S02]  /*5b30*/  LOP3.LUT R3, R3, 0xff, RZ, 0xc0, !PT ;  /* 0x000000ff03037812 */ /* 0x000fe400078ec0ff */
[----:B------:R-:W-:Y:S02]  /*5b40*/  LOP3.LUT R12, R43, 0xff, RZ, 0xc0, !PT ;  /* 0x000000ff2b0c7812 */ /* 0x000fe400078ec0ff */
[----:B------:R-:W-:-:S02]  /*5b50*/  LOP3.LUT R11, R11, 0xff, RZ, 0xc0, !PT ;  /* 0x000000ff0b0b7812 */ /* 0x000fc400078ec0ff */
[----:B------:R-:W-:Y:S02]  /*5b60*/  PRMT R3, R3, 0x7604, R10 ;  /* 0x0000760403037816 */ /* 0x000fe4000000000a */
[----:B------:R-:W-:Y:S02]  /*5b70*/  SHF.R.U32.HI R44, RZ, 0x10, R43 ;  /* 0x00000010ff2c7819 */ /* 0x000fe4000001162b */
[--C-:B------:R-:W-:Y:S02]  /*5b80*/  SHF.R.U32.HI R14, RZ, 0x8, R41.reuse ;  /* 0x00000008ff0e7819 */ /* 0x100fe40000011629 */
[----:B------:R-:W-:Y:S02]  /*5b90*/  SHF.R.U32.HI R10, RZ, 0x8, R40 ;  /* 0x00000008ff0a7819 */ /* 0x000fe40000011628 */
[----:B------:R-:W-:Y:S02]  /*5ba0*/  SHF.R.U32.HI R19, RZ, 0x10, R41 ;  /* 0x00000010ff137819 */ /* 0x000fe40000011629 */
[----:B------:R-:W-:-:S02]  /*5bb0*/  PRMT R11, R11, 0x7604, R12 ;  /* 0x000076040b0b7816 */ /* 0x000fc4000000000c */
[----:B------:R-:W-:Y:S01]  /*5bc0*/  LOP3.LUT R15, R41, 0xff, RZ, 0xc0, !PT ;  /* 0x000000ff290f7812 */ /* 0x000fe200078ec0ff */
[----:B------:R-:W-:Y:S01]  /*5bd0*/  IMAD.U32 R19, R19, 0x10000, RZ ;  /* 0x0001000013137824 */ /* 0x000fe200078e00ff */
[----:B------:R-:W-:Y:S02]  /*5be0*/  LOP3.LUT R14, R14, 0xff, RZ, 0xc0, !PT ;  /* 0x000000ff0e0e7812 */ /* 0x000fe400078ec0ff */
[----:B------:R-:W-:Y:S01]  /*5bf0*/  LOP3.LUT R12, R10, 0xff, RZ, 0xc0, !PT ;  /* 0x000000ff0a0c7812 */ /* 0x000fe200078ec0ff */
[----:B------:R-:W-:Y:S01]  /*5c00*/  IMAD.U32 R10, R44, 0x10000, RZ ;  /* 0x000100002c0a7824 */ /* 0x000fe200078e00ff */
[----:B------:R-:W-:Y:S02]  /*5c10*/  LOP3.LUT R13, R40, 0xff, RZ, 0xc0, !PT ;  /* 0x000000ff280d7812 */ /* 0x000fe400078ec0ff */
[----:B------:R-:W-:Y:S02]  /*5c20*/  PRMT R14, R14, 0x7604, R15 ;  /* 0x000076040e0e7816 */ /* 0x000fe4000000000f */
        /* <DEDUP_REMOVED lines=8> */
[----:B------:R-:W-:Y:S02]  /*5cb0*/  LOP3.LUT R40, R15, 0xff000000, R40, 0xf8, !PT ;  /* 0xff0000000f287812 */ /* 0x000fe400078ef828 */
[----:B0-----:R-:W-:Y:S02]  /*5cc0*/  F2FP.F16.E4M3.UNPACK_B R3, R6.H1 ;  /* 0x00000006ff03723e */ /* 0x001fe400030006ff */
[----:B------:R-:W-:Y:S02]  /*5cd0*/  F2FP.F16.E4M3.UNPACK_B R43, R41 ;  /* 0x00000029ff2b723e */ /* 0x000fe400020006ff */
[----:B------:R-:W-:Y:S01]  /*5ce0*/  F2FP.F16.E4M3.UNPACK_B R15, R42 ;  /* 0x0000002aff0f723e */ /* 0x000fe200020006ff */
[----:B------:R-:W-:Y:S01]  /*5cf0*/  HADD2.F32 R10, -RZ, R3.H1_H1 ;  /* 0x30000003ff0a7230 */ /* 0x000fe20000004100 */
[----:B------:R-:W-:Y:S01]  /*5d00*/  F2FP.F16.E4M3.UNPACK_B R6, R6 ;  /* 0x00000006ff06723e */ /* 0x000fe200020006ff */
[----:B------:R-:W-:Y:S01]  /*5d10*/  HADD2.F32 R44, -RZ, R43.H1_H1 ;  /* 0x3000002bff2c7230 */ /* 0x000fe20000004100 */
[-C--:B------:R-:W-:Y:S01]  /*5d20*/  F2FP.F16.E4M3.UNPACK_B R12, R7.reuse ;  /* 0x00000007ff0c723e */ /* 0x080fe200020006ff */
[----:B------:R-:W-:Y:S01]  /*5d30*/  HADD2.F32 R19, -RZ, R15.H1_H1 ;  /* 0x3000000fff137230 */ /* 0x000fe20000004100 */
[----:B------:R-:W-:Y:S01]  /*5d40*/  F2FP.F16.E4M3.UNPACK_B R13, R7.H1 ;  /* 0x00000007ff0d723e */ /* 0x000fe200030006ff */
[----:B------:R-:W-:-:S02]  /*5d50*/  HADD2.F32 R11, -RZ, R3.H0_H0 ;  /* 0x20000003ff0b7230 */ /* 0x000fc40000004100 */
[CC--:B------:R-:W-:Y:S01]  /*5d60*/  FMUL.FTZ R46, R10.reuse, R44.reuse ;  /* 0x0000002c0a2e7220 */ /* 0x0c0fe20000410000 */
[----:B------:R-:W-:Y:S01]  /*5d70*/  F2FP.F16.E4M3.UNPACK_B R7, R5 ;  /* 0x00000005ff07723e */ /* 0x000fe200020006ff */
[----:B------:R-:W-:Y:S01]  /*5d80*/  FMUL.FTZ R45, R10, R19 ;  /* 0x000000130a2d7220 */ /* 0x000fe20000410000 */
[----:B------:R-:W-:Y:S01]  /*5d90*/  F2FP.F16.E4M3.UNPACK_B R10, R5.H1 ;  /* 0x00000005ff0a723e */ /* 0x000fe200030006ff */
[----:B------:R-:W-:Y:S02]  /*5da0*/  HADD2.F32 R43, -RZ, R43.H0_H0 ;  /* 0x2000002bff2b7230 */ /* 0x000fe40000004100 */
[C---:B------:R-:W-:Y:S01]  /*5db0*/  FFMA.FTZ R47, R11.reuse, R19, -R46 ;  /* 0x000000130b2f7223 */ /* 0x040fe2000001082e */
[--C-:B------:R-:W-:Y:S02]  /*5dc0*/  HADD2.F32 R5, -RZ, R6.reuse.H1_H1 ;  /* 0x30000006ff057230 */ /* 0x100fe40000004100 */
[----:B------:R-:W-:Y:S01]  /*5dd0*/  FFMA.FTZ R48, R11, R44, R45 ;  /* 0x0000002c0b307223 */ /* 0x000fe2000001002d */
[----:B------:R-:W-:Y:S01]  /*5de0*/  HADD2.F32 R15, -RZ, R15.H0_H0 ;  /* 0x2000000fff0f7230 */ /* 0x000fe20000004100 */
[----:B------:R-:W-:Y:S01]  /*5df0*/  F2FP.F16.E4M3.UNPACK_B R41, R41.H1 ;  /* 0x00000029ff29723e */ /* 0x000fe200030006ff */
[----:B------:R-:W-:Y:S01]  /*5e00*/  HADD2.F32 R6, -RZ, R6.H0_H0 ;  /* 0x20000006ff067230 */ /* 0x000fe20000004100 */
[----:B------:R-:W-:Y:S01]  /*5e10*/  F2FP.F16.E4M3.UNPACK_B R42, R42.H1 ;  /* 0x0000002aff2a723e */ /* 0x000fe200030006ff */
[C---:B------:R-:W-:Y:S01]  /*5e20*/  FMUL.FTZ R11, R5.reuse, R43 ;  /* 0x0000002b050b7220 */ /* 0x040fe20000410000 */
[----:B------:R-:W-:Y:S01]  /*5e30*/  FMUL.FTZ R44, R5, R15 ;  /* 0x0000000f052c7220 */ /* 0x000fe20000410000 */
[----:B------:R-:W-:Y:S01]  /*5e40*/  HADD2.F32 R5, -RZ, R12.H1_H1 ;  /* 0x3000000cff057230 */ /* 0x000fe20000004100 */
[----:B------:R-:W-:Y:S01]  /*5e50*/  F2FP.F16.E4M3.UNPACK_B R3, R4 ;  /* 0x00000004ff03723e */ /* 0x000fe200020006ff */
        /* <DEDUP_REMOVED lines=13> */
[CC--:B------:R-:W-:Y:S01]  /*5f30*/  FMUL.FTZ R44, R6.reuse, R41.reuse ;  /* 0x00000029062c7220 */ /* 0x0c0fe20000410000 */
[----:B------:R-:W-:Y:S01]  /*5f40*/  F2FP.F16.E4M3.UNPACK_B R5, R40 ;  /* 0x00000028ff05723e */ /* 0x000fe200020006ff */
[----:B------:R-:W-:Y:S01]  /*5f50*/  FMUL.FTZ R12, R6, R42 ;  /* 0x0000002a060c7220 */ /* 0x000fe20000410000 */
        /* <DEDUP_REMOVED lines=8> */
[--C-:B------:R-:W-:Y:S01]  /*5fe0*/  HADD2.F32 R6, -RZ, R4.reuse.H1_H1 ;  /* 0x30000004ff067230 */ /* 0x100fe20000004100 */
[----:B------:R-:W-:Y:S01]  /*5ff0*/  F2FP.SATFINITE.E4M3.F32.PACK_AB_MERGE_C R47, R48, R47, RZ ;  /* 0x0000002f302f723e */ /* 0x000fe200048070ff */
[----:B------:R-:W-:Y:S01]  /*6000*/  HADD2.F32 R12, -RZ, R11.H1_H1 ;  /* 0x3000000bff0c7230 */ /* 0x000fe20000004100 */
[----:B------:R-:W-:Y:S01]  /*6010*/  F2FP.SATFINITE.E4M3.F32.PACK_AB_MERGE_C R51, R52, R51, RZ ;  /* 0x000000333433723e */ /* 0x000fe200048070ff */
[----:B------:R-:W-:-:S02]  /*6020*/  HADD2.F32 R5, -RZ, R4.H0_H0 ;  /* 0x20000004ff057230 */ /* 0x000fc40000004100 */
        /* <DEDUP_REMOVED lines=13> */
[----:B------:R-:W-:Y:S01]  /*6100*/  HADD2.F32 R4, -RZ, R10.H1_H1 ;  /* 0x3000000aff047230 */ /* 0x000fe20000004100 */
[----:B------:R-:W-:Y:S01]  /*6110*/  F2FP.SATFINITE.E4M3.F32.PACK_AB_MERGE_C R15, R15, R42, RZ ;  /* 0x0000002a0f0f723e */ /* 0x000fe200048070ff */
[----:B------:R-:W-:Y:S01]  /*6120*/  HADD2.F32 R40, -RZ, R40.H0_H0 ;  /* 0x20000028ff287230 */ /* 0x000fe20000004100 */
[----:B------:R-:W-:Y:S01]  /*6130*/  F2FP.SATFINITE.E4M3.F32.PACK_AB_MERGE_C R42, R46, R45, R47 ;  /* 0x0000002d2e2a723e */ /* 0x000fe2000480702f */
[----:B------:R-:W-:Y:S02]  /*6140*/  HADD2.F32 R3, -RZ, R7.H1_H1 ;  /* 0x30000007ff037230 */ /* 0x000fe40000004100 */
[----:B------:R-:W-:Y:S01]  /*6150*/  FMUL.FTZ R19, R4, R11 ;  /* 0x0000000b04137220 */ /* 0x000fe20000410000 */
[----:B------:R-:W-:-:S02]  /*6160*/  HADD2.F32 R14, -RZ, R14.H0_H0 ;  /* 0x2000000eff0e7230 */ /* 0x000fc40000004100 */
[----:B------:R-:W-:Y:S01]  /*6170*/  FMUL.FTZ R12, R4, R5 ;  /* 0x00000005040c7220 */ /* 0x000fe20000410000 */
[----:B------:R-:W-:Y:S02]  /*6180*/  HADD2.F32 R10, -RZ, R10.H0_H0 ;  /* 0x2000000aff0a7230 */ /* 0x000fe40000004100 */
[C---:B------:R-:W-:Y:S01]  /*6190*/  FMUL.FTZ R4, R3.reuse, R40 ;  /* 0x0000002803047220 */ /* 0x040fe20000410000 */
[----:B------:R-:W-:Y:S02]  /*61a0*/  HADD2.F32 R7, -RZ, R7.H0_H0 ;  /* 0x20000007ff077230 */ /* 0x000fe40000004100 */
[-C--:B------:R-:W-:Y:S01]  /*61b0*/  FMUL.FTZ R3, R3, R14.reuse ;  /* 0x0000000e03037220 */ /* 0x080fe20000410000 */
[----:B------:R-:W-:Y:S01]  /*61c0*/  F2FP.SATFINITE.E4M3.F32.PACK_AB_MERGE_C R43, R50, R43, R51 ;  /* 0x0000002b322b723e */ /* 0x000fe20004807033 */
[C---:B------:R-:W-:Y:S01]  /*61d0*/  FFMA.FTZ R19, R10.reuse, R5, -R19 ;  /* 0x000000050a137223 */ /* 0x040fe20000010813 */
[----:B------:R-:W-:Y:S01]  /*61e0*/  FFMA.FTZ R12, R10, R11, R12 ;  /* 0x0000000b0a0c7223 */ /* 0x000fe2000001000c */
[C---:B------:R-:W-:Y:S01]  /*61f0*/  FFMA.FTZ R4, R7.reuse, R14, -R4 ;  /* 0x0000000e07047223 */ /* 0x040fe20000010804 */
[----:B------:R-:W-:Y:S01]  /*6200*/  FFMA.FTZ R3, R7, R40, R3 ;  /* 0x0000002807037223 */ /* 0x000fe20000010003 */
[----:B------:R-:W-:-:S02]  /*6210*/  F2FP.SATFINITE.E4M3.F32.PACK_AB_MERGE_C R40, R13, R6, R15 ;  /* 0x000000060d28723e */ /* 0x000fc4000480700f */
[----:B------:R-:W-:-:S04]  /*6220*/  F2FP.SATFINITE.E4M3.F32.PACK_AB_MERGE_C R12, R12, R19, RZ ;  /* 0x000000130c0c723e */ /* 0x000fc800048070ff */
[----:B------:R-:W-:-:S05]  /*6230*/  F2FP.SATFINITE.E4M3.F32.PACK_AB_MERGE_C R41, R3, R4, R12 ;  /* 0x000000040329723e */ /* 0x000fca000480700c */
[----:B------:R0:W-:Y:S02]  /*6240*/  STS.128 [R49+0x1e200], R40 ;  /* 0x01e2002831007388 */ /* 0x0001e40000000c00 */
.L_x_1392:
[----:B------:R-:W-:Y:S05]  /*6250*/  BSYNC B1 ;  /* 0x0000000000017941 */ /* 0x000fea0003800000 */
.L_x_1391:
[----:B------:R-:W-:Y:S01]  /*6260*/  BSSY B1, `(.L_x_1393) ;  /* 0x000007d000017945 */ /* 0x000fe20003800000 */
[----:B------:R-:W-:-:S03]  /*6270*/  @P5 VIADD R0, R49, 0xffffffe0 ;  /* 0xffffffe031005836 */ /* 0x000fc60000000000 */
[----:B------:R-:W-:Y:S05]  /*6280*/  @P0 BRA `(.L_x_1394) ;  /* 0x0000000400e80947 */ /* 0x000fea0003800000 */
[----:B------:R-:W1:Y:S01]  /*6290*/  LDS.128 R4, [R0+0x1e200] ;  /* 0x01e2000000047984 */ /* 0x000e620000000c00 */
[----:B-----5:R-:W-:Y:S02]  /*62a0*/  SHF.R.U32.HI R10, RZ, 0x8, R36 ;  /* 0x00000008ff0a7819 */ /* 0x020fe40000011624 */
[----:B------:R-:W-:Y:S02]  /*62b0*/  SHF.R.U32.HI R12, RZ, 0x8, R37 ;  /* 0x00000008ff0c7819 */ /* 0x000fe40000011625 */
[----:B0-----:R-:W-:Y:S02]  /*62c0*/  SHF.R.U32.HI R40, RZ, 0x8, R39 ;  /* 0x00000008ff287819 */ /* 0x001fe40000011627 */
[----:B------:R-:W-:Y:S02]  /*62d0*/  LOP3.LUT R3, R36, 0xff, RZ, 0xc0, !PT ;  /* 0x000000ff24037812 */ /* 0x000fe400078ec0ff */
[----:B------:R-:W-:Y:S02]  /*62e0*/  SHF.R.U32.HI R13, RZ, 0x8, R38 ;  /* 0x00000008ff0d7819 */ /* 0x000fe40000011626 */
[----:B------:R-:W-:-:S02]  /*62f0*/  LOP3.LUT R10, R10, 0xff, RZ, 0xc0, !PT ;  /* 0x000000ff0a0a7812 */ /* 0x000fc400078ec0ff */
[----:B------:R-:W-:Y:S02]  /*6300*/  LOP3.LUT R11, R37, 0xff, RZ, 0xc0, !PT ;  /* 0x000000ff250b7812 */ /* 0x000fe400078ec0ff */
[----:B------:R-:W-:Y:S02]  /*6310*/  LOP3.LUT R19, R39, 0xff, RZ, 0xc0, !PT ;  /* 0x000000ff27137812 */ /* 0x000fe400078ec0ff */
[----:B------:R-:W-:Y:S02]  /*6320*/  LOP3.LUT R12, R12, 0xff, RZ, 0xc0, !PT ;  /* 0x000000ff0c0c7812 */ /* 0x000fe400078ec0ff */
[----:B------:R-:W-:Y:S02]  /*6330*/  LOP3.LUT R40, R40, 0xff, RZ, 0xc0, !PT ;  /* 0x000000ff28287812 */ /* 0x000fe400078ec0ff */
[----:B------:R-:W-:Y:S02]  /*6340*/  LOP3.LUT R15, R13, 0xff, RZ, 0xc0, !PT ;  /* 0x000000ff0d0f7812 */ /* 0x000fe400078ec0ff */
[----:B------:R-:W-:-:S02]  /*6350*/  PRMT R10, R10, 0x7604, R3 ;  /* 0x000076040a0a7816 */ /* 0x000fc40000000003 */
[----:B------:R-:W-:Y:S02]  /*6360*/  PRMT R13, R12, 0x7604, R11 ;  /* 0x000076040c0d7816 */ /* 0x000fe4000000000b */
[----:B------:R-:W-:Y:S02]  /*6370*/  PRMT R40, R40, 0x7604, R19 ;  /* 0x0000760428287816 */ /* 0x000fe40000000013 */
[----:B------:R-:W-:Y:S02]  /*6380*/  SHF.R.U32.HI R3, RZ, 0x10, R36 ;  /* 0x00000010ff037819 */ /* 0x000fe40000011624 */
[----:B------:R-:W-:Y:S02]  /*6390*/  SHF.R.U32.HI R12, RZ, 0x10, R37 ;  /* 0x00000010ff0c7819 */ /* 0x000fe40000011625 */
[----:B------:R-:W-:Y:S02]  /*63a0*/  SHF.R.U32.HI R19, RZ, 0x10, R39 ;  /* 0x00000010ff137819 */ /* 0x000fe40000011627 */
[----:B------:R-:W-:-:S02]  /*63b0*/  LOP3.LUT R14, R38, 0xff, RZ, 0xc0, !PT ;  /* 0x000000ff260e7812 */ /* 0x000fc400078ec0ff */
[----:B------:R-:W-:Y:S02]  /*63c0*/  SHF.R.U32.HI R11, RZ, 0x10, R38 ;  /* 0x00000010ff0b7819 */ /* 0x000fe40000011626 */
[----:B------:R-:W-:Y:S02]  /*63d0*/  LOP3.LUT R3, R3, 0xff, RZ, 0xc0, !PT ;  /* 0x000000ff03037812 */ /* 0x000fe400078ec0ff */
[----:B------:R-:W-:Y:S02]  /*63e0*/  LOP3.LUT R12, R12, 0xff, RZ, 0xc0, !PT ;  /* 0x000000ff0c0c7812 */ /* 0x000fe400078ec0ff */
[----:B------:R-:W-:Y:S02]  /*63f0*/  LOP3.LUT R19, R19, 0xff, RZ, 0xc0, !PT ;  /* 0x000000ff13137812 */ /* 0x000fe400078ec0ff */
[----:B------:R-:W-:Y:S02]  /*6400*/  PRMT R15, R15, 0x7604, R14 ;  /* 0x000076040f0f7816 */ /* 0x000fe4000000000e */
        /* <DEDUP_REMOVED lines=8> */
[----:B------:R-:W-:Y:S02]  /*6490*/  LOP3.LUT R38, R15, 0xff000000, R38, 0xf8, !PT ;  /* 0xff0000000f267812 */ /* 0x000fe400078ef826 */
[----:B-1----:R-:W-:Y:S02]  /*64a0*/  F2FP.F16.E4M3.UNPACK_B R3, R6.H1 ;  /* 0x00000006ff03723e */ /* 0x002fe400030006ff */
        /* <DEDUP_REMOVED lines=88> */
.L_x_1394:
[----:B------:R-:W-:Y:S05]  /*6a30*/  BSYNC B1 ;  /* 0x0000000000017941 */ /* 0x000fea0003800000 */
.L_x_1393:
[----:B------:R-:W-:Y:S04]  /*6a40*/  BSSY B1, `(.L_x_1395) ;  /* 0x0000078000017945 */ /* 0x000fe80003800000 */
[----:B------:R-:W-:Y:S05]  /*6a50*/  @P1 BRA `(.L_x_1396) ;  /* 0x0000000400d81947 */ /* 0x000fea0003800000 */
[----:B------:R-:W2:Y:S01]  /*6a60*/  LDS.128 R4, [R49+0x20200] ;  /* 0x0202000031047984 */ /* 0x000ea20000000c00 */
        /* <DEDUP_REMOVED lines=28> */
[----:B--2---:R-:W-:Y:S02]  /*6c30*/  F2FP.F16.E4M3.UNPACK_B R3, R6.H1 ;  /* 0x00000006ff03723e */ /* 0x004fe400030006ff */
        /* <DEDUP_REMOVED lines=16> */
[----:B01----:R-:W-:Y:S01]  /*6d40*/  FFMA.FTZ R40, R11, R36, R37 ;  /* 0x000000240b287223 */ /* 0x003fe20000010025 */
        /* <DEDUP_REMOVED lines=71> */
.L_x_1396:
[----:B------:R-:W-:Y:S05]  /*71c0*/  BSYNC B1 ;  /* 0x0000000000017941 */ /* 0x000fea0003800000 */
.L_x_1395:
[----:B------:R-:W-:Y:S04]  /*71d0*/  BSSY B1, `(.L_x_1397) ;  /* 0x000007c000017945 */ /* 0x000fe80003800000 */
[----:B------:R-:W-:Y:S05]  /*71e0*/  @P2 BRA `(.L_x_1398) ;  /* 0x0000000400e82947 */ /* 0x000fea0003800000 */
[----:B------:R-:W3:Y:S01]  /*71f0*/  LDS.128 R4, [R0+0x20200] ;  /* 0x0202000000047984 */ /* 0x000ee20000000c00 */
[----:B-----5:R-:W-:Y:S02]  /*7200*/  SHF.R.U32.HI R10, RZ, 0x8, R28 ;  /* 0x00000008ff0a7819 */ /* 0x020fe4000001161c */
[----:B------:R-:W-:Y:S02]  /*7210*/  SHF.R.U32.HI R12, RZ, 0x8, R29 ;  /* 0x00000008ff0c7819 */ /* 0x000fe4000001161d */
[----:B------:R-:W-:Y:S02]  /*7220*/  SHF.R.U32.HI R32, RZ, 0x8, R31 ;  /* 0x00000008ff207819 */ /* 0x000fe4000001161f */
        /* <DEDUP_REMOVED lines=29> */
[----:B---3--:R-:W-:Y:S02]  /*7400*/  F2FP.F16.E4M3.UNPACK_B R3, R6.H1 ;  /* 0x00000006ff03723e */ /* 0x008fe400030006ff */
        /* <DEDUP_REMOVED lines=16> */
[----:B--2---:R-:W-:Y:S01]  /*7510*/  FFMA.FTZ R36, R11, R32, R33 ;  /* 0x000000200b247223 */ /* 0x004fe20000010021 */
        /* <DEDUP_REMOVED lines=27> */
[----:B01----:R-:W-:Y:S01]  /*76d0*/  FFMA.FTZ R40, R13, R31, R12 ;  /* 0x0000001f0d287223 */ /* 0x003fe2000001000c */
        /* <DEDUP_REMOVED lines=43> */
.L_x_1398:
[----:B------:R-:W-:Y:S05]  /*7990*/  BSYNC B1 ;  /* 0x0000000000017941 */ /* 0x000fea0003800000 */
.L_x_1397:
[----:B------:R-:W-:Y:S04]  /*79a0*/  BSSY B1, `(.L_x_1399) ;  /* 0x0000078000017945 */ /* 0x000fe80003800000 */
[----:B------:R-:W-:Y:S05]  /*79b0*/  @P3 BRA `(.L_x_1400) ;  /* 0x0000000400d83947 */ /* 0x000fea0003800000 */
[----:B------:R-:W4:Y:S01]  /*79c0*/  LDS.128 R4, [R49+0x22200] ;  /* 0x0222000031047984 */ /* 0x000f220000000c00 */
        /* <DEDUP_REMOVED lines=28> */
[----:B----4-:R-:W-:Y:S02]  /*7b90*/  F2FP.F16.E4M3.UNPACK_B R3, R6.H1 ;  /* 0x00000006ff03723e */ /* 0x010fe400030006ff */
        /* <DEDUP_REMOVED lines=16> */
[----:B---3--:R-:W-:Y:S01]  /*7ca0*/  FFMA.FTZ R32, R11, R28, R29 ;  /* 0x0000001c0b207223 */ /* 0x008fe2000001001d */
        /* <DEDUP_REMOVED lines=27> */
[----:B--2---:R-:W-:Y:S01]  /*7e60*/  FFMA.FTZ R36, R13, R27, R12 ;  /* 0x0000001b0d247223 */ /* 0x004fe2000001000c */
        /* <DEDUP_REMOVED lines=43> */
.L_x_1400:
[----:B------:R-:W-:Y:S05]  /*8120*/  BSYNC B1 ;  /* 0x0000000000017941 */ /* 0x000fea0003800000 */
.L_x_1399:
[----:B------:R-:W-:Y:S05]  /*8130*/  @P4 BRA `(.L_x_1390) ;  /* 0x0000003c00644947 */ /* 0x000fea0003800000 */
[----:B------:R-:W0:Y:S01]  /*8140*/  LDS.128 R4, [R0+0x22200] ;  /* 0x0222000000047984 */ /* 0x000e220000000c00 */
        /* <DEDUP_REMOVED lines=30> */
[-C--:B0-----:R-:W-:Y:S02]  /*8330*/  F2FP.F16.E4M3.UNPACK_B R3, R6.reuse.H1 ;  /* 0x00000006ff03723e */ /* 0x081fe400030006ff */
        /* <DEDUP_REMOVED lines=19> */
[----:B----4-:R-:W-:Y:S01]  /*8470*/  FFMA.FTZ R28, R9, R24, R25 ;  /* 0x00000018091c7223 */ /* 0x010fe20000010019 */
        /* <DEDUP_REMOVED lines=26> */
[----:B---3--:R-:W-:Y:S01]  /*8620*/  FFMA.FTZ R32, R11, R19, R10 ;  /* 0x000000130b207223 */ /* 0x008fe2000001000a */
        /* <DEDUP_REMOVED lines=42> */
[----:B------:R0:W-:Y:S01]  /*88d0*/  STS.128 [R0+0x22200], R24 ;  /* 0x0222001800007388 */ /* 0x0001e20000000c00 */
[----:B------:R-:W-:Y:S05]  /*88e0*/  BRA `(.L_x_1390) ;  /* 0x0000003400787947 */ /* 0x000fea0003800000 */
.L_x_1382:
[----:B------:R-:W0:Y:S01]  /*88f0*/  LDC R0, c[0x0][0x428] ;  /* 0x00010a00ff007b82 */ /* 0x000e220000000800 */
[----:B------:R-:W-:Y:S01]  /*8900*/  ISETP.GE.AND P0, PT, R18, R9, PT ;  /* 0x000000091200720c */ /* 0x000fe20003f06270 */
[----:B------:R-:W-:Y:S01]  /*8910*/  IMAD R3, R225, 0x80, R18 ;  /* 0x00000080e1037824 */ /* 0x000fe200078e0212 */
[----:B------:R-:W-:Y:S01]  /*8920*/  BSSY B1, `(.L_x_1401) ;  /* 0x0000042000017945 */ /* 0x000fe20003800000 */
[----:B------:R-:W-:Y:S01]  /*8930*/  IMAD.MOV.U32 R12, RZ, RZ, R54 ;  /* 0x000000ffff0c7224 */ /* 0x000fe200078e0036 */
[----:B------:R-:W-:Y:S01]  /*8940*/  CS2R R40, SRZ ;  /* 0x0000000000287805 */ /* 0x000fe2000001ff00 */
[----:B------:R-:W-:Y:S01]  /*8950*/  IMAD.MOV.U32 R13, RZ, RZ, R51 ;  /* 0x000000ffff0d7224 */ /* 0x000fe200078e0033 */
[----:B------:R-:W-:Y:S01]  /*8960*/  CS2R R42, SRZ ;  /* 0x00000000002a7805 */ /* 0x000fe2000001ff00 */
[----:B------:R-:W-:Y:S01]  /*8970*/  IMAD.MOV.U32 R14, RZ, RZ, R44 ;  /* 0x000000ffff0e7224 */ /* 0x000fe200078e002c */
[----:B------:R-:W-:Y:S01]  /*8980*/  CS2R R32, SRZ ;  /* 0x0000000000207805 */ /* 0x000fe2000001ff00 */
[----:B------:R-:W-:Y:S01]  /*8990*/  IMAD.MOV.U32 R15, RZ, RZ, R53 ;  /* 0x000000ffff0f7224 */ /* 0x000fe200078e0035 */
        /* <DEDUP_REMOVED lines=9> */
[----:B0-----:R-:W-:-:S13]  /*8a30*/  ISETP.NE.AND P1, PT, R0, 0x1, PT ;  /* 0x000000010000780c */ /* 0x001fda0003f25270 */
[----:B------:R-:W0:Y:S08]  /*8a40*/  @P1 LDC R0, c[0x0][0x42c] ;  /* 0x00010b00ff001b82 */ /* 0x000e300000000800 */
[----:B------:R-:W1:Y:S01]  /*8a50*/  @P1 LDC R11, c[0x0][0x430] ;  /* 0x00010c00ff0b1b82 */ /* 0x000e620000000800 */
[----:B0-----:R-:W-:-:S05]  /*8a60*/  @P1 IMAD.HI.U32 R0, R3, R0, RZ ;  /* 0x0000000003001227 */ /* 0x001fca00078e00ff */
[----:B-1----:R-:W-:-:S04]  /*8a70*/  @P1 SHF.R.U32.HI R3, RZ, R11, R0 ;  /* 0x0000000bff031219 */ /* 0x002fc80000011600 */
[----:B------:R-:W-:Y:S01]  /*8a80*/  SHF.R.S32.HI R21, RZ, 0x1f, R3 ;  /* 0x0000001fff157819 */ /* 0x000fe20000011403 */
[----:B------:R-:W-:Y:S06]  /*8a90*/  @P0 BRA `(.L_x_1402) ;  /* 0x0000000000a80947 */ /* 0x000fec0003800000 */
[--C-:B------:R-:W-:Y:S01]  /*8aa0*/  SHF.R.S32.HI R9, RZ, 0x1f, R19.reuse ;  /* 0x0000001fff097819 */ /* 0x100fe20000011413 */
[C---:B------:R-:W-:Y:S01]  /*8ab0*/  IMAD R0, R65.reuse, R6, RZ ;  /* 0x0000000641007224 */ /* 0x040fe200078e02ff */
[----:B------:R-:W-:Y:S01]  /*8ac0*/  ULDC.64 UR4, c[0x0][0x3c8] ;  /* 0x0000f20000047ab9 */ /* 0x000fe20000000a00 */
[----:B------:R-:W-:Y:S01]  /*8ad0*/  IMAD.MOV.U32 R8, RZ, RZ, R19 ;  /* 0x000000ffff087224 */ /* 0x000fe200078e0013 */
[----:B------:R-:W-:Y:S01]  /*8ae0*/  ULDC.64 UR6, c[0x0][0x3e0] ;  /* 0x0000f80000067ab9 */ /* 0x000fe20000000a00 */
[----:B------:R-:W-:Y:S01]  /*8af0*/  IMAD R65, R65, R4, RZ ;  /* 0x0000000441417224 */ /* 0x000fe200078e02ff */
[----:B------:R-:W-:Y:S01]  /*8b00*/  CS2R R56, SRZ ;  /* 0x0000000000387805 */ /* 0x000fe2000001ff00 */
[----:B------:R-:W-:Y:S01]  /*8b10*/  IMAD.WIDE.U32 R10, R18, R6, R8 ;  /* 0x00000006120a7225 */ /* 0x000fe200078e0008 */
[----:B------:R-:W-:Y:S02]  /*8b20*/  CS2R R58, SRZ ;  /* 0x00000000003a7805 */ /* 0x000fe4000001ff00 */
[----:B------:R-:W-:-:S02]  /*8b30*/  CS2R R36, SRZ ;  /* 0x0000000000247805 */ /* 0x000fc4000001ff00 */
[----:B------:R-:W-:Y:S01]  /*8b40*/  CS2R R38, SRZ ;  /* 0x0000000000267805 */ /* 0x000fe2000001ff00 */
[C---:B------:R-:W-:Y:S01]  /*8b50*/  IMAD R25, R18.reuse, R7, R0 ;  /* 0x0000000712197224 */ /* 0x040fe200078e0200 */
[----:B------:R-:W-:Y:S01]  /*8b60*/  IADD3 R54, P1, P2, R61, R54, R10 ;  /* 0x000000363d367210 */ /* 0x000fe20007a3e00a */
[C---:B------:R-:W-:Y:S01]  /*8b70*/  IMAD.WIDE.U32 R8, R18.reuse, R4, R8 ;  /* 0x0000000412087225 */ /* 0x040fe200078e0008 */
[----:B------:R-:W-:Y:S02]  /*8b80*/  CS2R R28, SRZ ;  /* 0x00000000001c7805 */ /* 0x000fe4000001ff00 */
[----:B------:R-:W-:Y:S02]  /*8b90*/  CS2R R30, SRZ ;  /* 0x00000000001e7805 */ /* 0x000fe4000001ff00 */
[----:B------:R-:W-:Y:S01]  /*8ba0*/  CS2R R40, SRZ ;  /* 0x0000000000287805 */ /* 0x000fe2000001ff00 */
[----:B------:R-:W-:Y:S01]  /*8bb0*/  IMAD R65, R18, R5, R65 ;  /* 0x0000000512417224 */ /* 0x000fe200078e0241 */
[----:B------:R-:W-:Y:S01]  /*8bc0*/  IADD3 R10, P3, P4, R63, R44, R8 ;  /* 0x0000002c3f0a7210 */ /* 0x000fe20007c7e008 */
[----:B------:R-:W-:Y:S01]  /*8bd0*/  IMAD.IADD R25, R25, 0x1, R11 ;  /* 0x0000000119197824 */ /* 0x000fe200078e020b */
[----:B------:R-:W-:Y:S01]  /*8be0*/  CS2R R42, SRZ ;  /* 0x00000000002a7805 */ /* 0x000fe2000001ff00 */
[----:B------:R-:W-:Y:S01]  /*8bf0*/  IMAD.IADD R0, R65, 0x1, R9 ;  /* 0x0000000141007824 */ /* 0x000fe200078e0209 */
[----:B------:R-:W-:-:S02]  /*8c00*/  CS2R R32, SRZ ;  /* 0x0000000000207805 */ /* 0x000fc4000001ff00 */
[----:B------:R-:W-:Y:S02]  /*8c10*/  CS2R R34, SRZ ;  /* 0x0000000000227805 */ /* 0x000fe4000001ff00 */
[----:B------:R-:W-:Y:S02]  /*8c20*/  IADD3.X R9, R60, R51, R25, P1, P2 ;  /* 0x000000333c097210 */ /* 0x000fe40000fe4419 */
[----:B------:R-:W-:Y:S02]  /*8c30*/  CS2R R24, SRZ ;  /* 0x0000000000187805 */ /* 0x000fe4000001ff00 */
[----:B------:R-:W-:Y:S01]  /*8c40*/  IADD3 R8, P1, R54, UR4, RZ ;  /* 0x0000000436087c10 */ /* 0x000fe2000ff3e0ff */
[----:B------:R-:W-:Y:S01]  /*8c50*/  ULDC UR4, c[0x0][0x3d4] ;  /* 0x0000f50000047ab9 */ /* 0x000fe20000000800 */
[----:B------:R-:W-:Y:S02]  /*8c60*/  IADD3.X R0, R62, R53, R0, P3, P4 ;  /* 0x000000353e007210 */ /* 0x000fe40001fe8400 */
[----:B------:R-:W-:-:S02]  /*8c70*/  CS2R R26, SRZ ;  /* 0x00000000001a7805 */ /* 0x000fc4000001ff00 */
[----:B------:R-:W-:Y:S02]  /*8c80*/  IADD3 R10, P2, R10, UR6, RZ ;  /* 0x000000060a0a7c10 */ /* 0x000fe4000ff5e0ff */
[----:B------:R-:W-:Y:S02]  /*8c90*/  IADD3.X R9, R9, UR5, RZ, P1, !PT ;  /* 0x0000000509097c10 */ /* 0x000fe40008ffe4ff */
[----:B------:R-:W-:Y:S02]  /*8ca0*/  IADD3.X R11, R0, UR7, RZ, P2, !PT ;  /* 0x00000007000b7c10 */ /* 0x000fe400097fe4ff */
[----:B------:R-:W-:Y:S02]  /*8cb0*/  ISETP.GE.AND P1, PT, R19, UR4, PT ;  /* 0x0000000413007c0c */ /* 0x000fe4000bf26270 */
[----:B------:R-:W-:Y:S02]  /*8cc0*/  ISETP.GE.AND P2, PT, R50, UR4, PT ;  /* 0x0000000432007c0c */ /* 0x000fe4000bf46270 */
[----:B------:R-:W-:-:S09]  /*8cd0*/  ISETP.GE.AND P3, PT, R52, UR4, PT ;  /* 0x0000000434007c0c */ /* 0x000fd2000bf66270 */
[----:B------:R0:W5:Y:S04]  /*8ce0*/  @!P1 LDG.E.128 R56, desc[UR52][R8.64] ;  /* 0x0000003408389981 */ /* 0x000168000c1e1d00 */
[----:B------:R0:W5:Y:S04]  /*8cf0*/  @!P2 LDG.E.128 R36, desc[UR52][R8.64+0x20] ;  /* 0x000020340824a981 */ /* 0x000168000c1e1d00 */
[----:B------:R0:W5:Y:S04]  /*8d00*/  @!P3 LDG.E.128 R28, desc[UR52][R8.64+0x40] ;  /* 0x00004034081cb981 */ /* 0x000168000c1e1d00 */
[----:B------:R0:W5:Y:S04]  /*8d10*/  @!P1 LDG.E.128 R40, desc[UR52][R10.64] ;  /* 0x000000340a289981 */ /* 0x000168000c1e1d00 */
[----:B------:R0:W5:Y:S04]  /*8d20*/  @!P2 LDG.E.128 R32, desc[UR52][R10.64+0x20] ;  /* 0x000020340a20a981 */ /* 0x000168000c1e1d00 */
[----:B------:R0:W5:Y:S02]  /*8d30*/  @!P3 LDG.E.128 R24, desc[UR52][R10.64+0x40] ;  /* 0x000040340a18b981 */ /* 0x000164000c1e1d00 */
.L_x_1402:
[----:B------:R-:W-:Y:S05]  /*8d40*/  BSYNC B1 ;  /* 0x0000000000017941 */ /* 0x000fea0003800000 */
.L_x_1401:
[-C--:B------:R-:W-:Y:S01]  /*8d50*/  IMAD R0, R21, R6.reuse, RZ ;  /* 0x0000000615007224 */ /* 0x080fe200078e02ff */
[----:B------:R-:W-:Y:S01]  /*8d60*/  ULDC.64 UR4, c[0x0][0x3c8] ;  /* 0x0000f20000047ab9 */ /* 0x000fe20000000a00 */
[----:B0-----:R-:W-:Y:S01]  /*8d70*/  IMAD.WIDE.U32 R8, R3, R6, R12 ;  /* 0x0000000603087225 */ /* 0x001fe200078e000c */
[----:B------:R-:W-:-:S03]  /*8d80*/  ULDC.64 UR6, c[0x0][0x3e0] ;  /* 0x0000f80000067ab9 */ /* 0x000fc60000000a00 */
[----:B------:R-:W-:-:S04]  /*8d90*/  IMAD.WIDE.U32 R10, R3, R4, R14 ;  /* 0x00000004030a7225 */ /* 0x000fc800078e000e */
[----:B------:R-:W-:Y:S01]  /*8da0*/  IMAD R6, R21, R4, RZ ;  /* 0x0000000415067224 */ /* 0x000fe200078e02ff */
[----:B------:R-:W-:Y:S01]  /*8db0*/  IADD3 R4, P1, R8, UR4, RZ ;  /* 0x0000000408047c10 */ /* 0x000fe2000ff3e0ff */
[C---:B------:R-:W-:Y:S01]  /*8dc0*/  IMAD R13, R3.reuse, R7, R0 ;  /* 0x00000007030d7224 */ /* 0x040fe200078e0200 */
[----:B------:R-:W-:Y:S01]  /*8dd0*/  IADD3 R0, P2, R10, UR6, RZ ;  /* 0x000000060a007c10 */ /* 0x000fe2000ff5e0ff */
[----:B------:R-:W-:Y:S01]  /*8de0*/  IMAD R3, R3, R5, R6 ;  /* 0x0000000503037224 */ /* 0x000fe200078e0206 */
[----:B------:R-:W-:Y:S02]  /*8df0*/  UMOV UR4, 0xffffffff ;  /* 0xffffffff00047882 */ /* 0x000fe40000000000 */
[----:B------:R-:W-:Y:S02]  /*8e00*/  IADD3.X R13, R9, UR5, R13, P1, !PT ;  /* 0x00000005090d7c10 */ /* 0x000fe40008ffe40d */
[----:B------:R-:W-:Y:S01]  /*8e10*/  IADD3.X R3, R11, UR7, R3, P2, !PT ;  /* 0x000000070b037c10 */ /* 0x000fe200097fe403 */
[----:B------:R-:W-:Y:S06]  /*8e20*/  BRA.DIV UR4, `(.L_x_1403) ;  /* 0x000001f204847947 */ /* 0x000fec000b800000 */
.L_x_1671:
[----:B------:R-:W-:-:S03]  /*8e30*/  UMOV UR4, 0xffffffff ;  /* 0xffffffff00047882 */ /* 0x000fc60000000000 */
[----:B------:R-:W-:Y:S05]  /*8e40*/  BRA.DIV UR4, `(.L_x_1404) ;  /* 0x000001f204987947 */ /* 0x000fea000b800000 */
.L_x_1674:
[----:B------:R-:W-:-:S03]  /*8e50*/  UMOV UR4, 0xffffffff ;  /* 0xffffffff00047882 */ /* 0x000fc60000000000 */
[----:B------:R-:W-:Y:S05]  /*8e60*/  BRA.DIV UR4, `(.L_x_1405) ;  /* 0x000001f204b87947 */ /* 0x000fea000b800000 */
.L_x_1677:
[----:B------:R-:W-:-:S03]  /*8e70*/  UMOV UR4, 0xffffffff ;  /* 0xffffffff00047882 */ /* 0x000fc60000000000 */
[----:B------:R-:W-:Y:S05]  /*8e80*/  BRA.DIV UR4, `(.L_x_1406) ;  /* 0x000001f204d87947 */ /* 0x000fea000b800000 */
.L_x_1680:
[----:B------:R-:W-:-:S04]  /*8e90*/  ULEA.HI UR4, UR47, UR47, URZ, 0x1 ;  /* 0x0000002f2f047291 */ /* 0x000fc8000f8f083f */
[----:B------:R-:W-:-:S04]  /*8ea0*/  ULOP3.LUT UR4, UR4, 0xfffffffe, URZ, 0xc0, !UPT ;  /* 0xfffffffe04047892 */ /* 0x000fc8000f8ec03f */
[----:B------:R-:W-:-:S06]  /*8eb0*/  UIADD3 UR4, UR47, -UR4, URZ ;  /* 0x800000042f047290 */ /* 0x000fcc000fffe03f */
[----:B------:R-:W-:-:S05]  /*8ec0*/  IMAD.U32 R0, RZ, RZ, UR4 ;  /* 0x00000004ff007e24 */ /* 0x000fca000f8e00ff */
[----:B------:R-:W-:-:S04]  /*8ed0*/  SHF.L.U32 R0, R0, 0x1f, RZ ;  /* 0x0000001f00007819 */ /* 0x000fc800000006ff */
[----:B------:R-:W0:Y:S02]  /*8ee0*/  SYNCS.PHASECHK.TRANS64.TRYWAIT P1, [UR38+0x33400], R0 ;  /* 0x03340000ff0075a7 */ /* 0x000e240008020166 */
[----:B0-----:R-:W-:Y:S05]  /*8ef0*/  @!P1 BRA `(.L_x_1407) ;  /* 0x000001f000e49947 */ /* 0x001fea0003800000 */
.L_x_1681:
[----:B------:R-:W-:Y:S05]  /*8f00*/  @P0 BRA `(.L_x_1390) ;  /* 0x0000002c00f00947 */ /* 0x000fea0003800000 */
[----:B0-----:R-:W0:Y:S01]  /*8f10*/  LDC R3, c[0x0][0x3d4] ;  /* 0x0000f500ff037b82 */ /* 0x001e220000000800 */
[----:B------:R-:W-:Y:S01]  /*8f20*/  BSSY B1, `(.L_x_1408) ;  /* 0x00000fc000017945 */ /* 0x000fe20003800000 */
[-C--:B0-----:R-:W-:Y:S02]  /*8f30*/  ISETP.GE.AND P0, PT, R19, R3.reuse, PT ;  /* 0x000000031300720c */ /* 0x081fe40003f06270 */
[-C--:B------:R-:W-:Y:S02]  /*8f40*/  ISETP.GE.AND P1, PT, R50, R3.reuse, PT ;  /* 0x000000033200720c */ /* 0x080fe40003f26270 */
[----:B------:R-:W-:-:S09]  /*8f50*/  ISETP.GE.AND P2, PT, R52, R3, PT ;  /* 0x000000033400720c */ /* 0x000fd20003f46270 */
[----:B------:R-:W-:Y:S05]  /*8f60*/  @P0 BRA `(.L_x_1409) ;  /* 0x0000000c00dc0947 */ /* 0x000fea0003800000 */
[----:B------:R-:W2:Y:S04]  /*8f70*/  LDL R10, [R1+0x2d4] ;  /* 0x0002d400010a7983 */ /* 0x000ea80000100800 */
[----:B------:R-:W3:Y:S01]  /*8f80*/  LDL R69, [R1+0x2e4] ;  /* 0x0002e40001457983 */ /* 0x000ee20000100800 */
[----:B-----5:R-:W-:Y:S02]  /*8f90*/  SHF.R.U32.HI R0, RZ, 0x8, R56 ;  /* 0x00000008ff007819 */ /* 0x020fe40000011638 */
        /* <DEDUP_REMOVED lines=13> */
[----:B------:R-:W-:Y:S02]  /*9070*/  PRMT R19, R8, 0x7604, R9 ;  /* 0x0000760408137816 */ /* 0x000fe40000000009 */
        /* <DEDUP_REMOVED lines=13> */
[----:B------:R-:W-:Y:S02]  /*9150*/  SHF.R.U32.HI R21, RZ, 0x8, R42 ;  /* 0x00000008ff157819 */ /* 0x000fe4000001162a */
[----:B------:R-:W-:Y:S01]  /*9160*/  PRMT R48, R48, 0x7604, R49 ;  /* 0x0000760430307816 */ /* 0x000fe20000000031 */
[----:B------:R-:W-:Y:S01]  /*9170*/  IMAD.U32 R15, R15, 0x10000, RZ ;  /* 0x000100000f0f7824 */ /* 0x000fe200078e00ff */
[----:B------:R-:W-:Y:S02]  /*9180*/  SHF.R.U32.HI R49, RZ, 0x10, R41 ;  /* 0x00000010ff317819 */ /* 0x000fe40000011629 */
[----:B------:R-:W-:Y:S02]  /*9190*/  LOP3.LUT R44, R42, 0xff, RZ, 0xc0, !PT ;  /* 0x000000ff2a2c7812 */ /* 0x000fe400078ec0ff */
[----:B------:R-:W-:Y:S01]  /*91a0*/  LOP3.LUT R21, R21, 0xff, RZ, 0xc0, !PT ;  /* 0x000000ff15157812 */ /* 0x000fe200078ec0ff */
[----:B------:R-:W-:Y:S01]  /*91b0*/  IMAD.U32 R49, R49, 0x10000, RZ ;  /* 0x0001000031317824 */ /* 0x000fe200078e00ff */
[----:B------:R-:W-:-:S02]  /*91c0*/  SHF.R.U32.HI R53, RZ, 0x10, R43 ;  /* 0x00000010ff357819 */ /* 0x000fc4000001162b */
[----:B------:R-:W-:Y:S02]  /*91d0*/  PRMT R51, R21, 0x7604, R44 ;  /* 0x0000760415337816 */ /* 0x000fe4000000002c */
[--C-:B------:R-:W-:Y:S01]  /*91e0*/  LOP3.LUT R13, R13, 0xff0000, R56.reuse, 0xf8, !PT ;  /* 0x00ff00000d0d7812 */ /* 0x100fe200078ef838 */
[----:B------:R-:W-:Y:S01]  /*91f0*/  IMAD.U32 R53, R53, 0x10000, RZ ;  /* 0x0001000035357824 */ /* 0x000fe200078e00ff */
[----:B------:R-:W-:Y:S02]  /*9200*/  SHF.R.U32.HI R21, RZ, 0x10, R59 ;  /* 0x00000010ff157819 */ /* 0x000fe4000001163b */
[----:B------:R-:W-:Y:S02]  /*9210*/  LOP3.LUT R15, R12, 0xff0000, R15, 0xf8, !PT ;  /* 0x00ff00000c0f7812 */ /* 0x000fe400078ef80f */
[----:B------:R-:W-:Y:S01]  /*9220*/  LOP3.LUT R44, R13, 0xff000000, R56, 0xf8, !PT ;  /* 0xff0000000d2c7812 */ /* 0x000fe200078ef838 */
[----:B------:R-:W-:Y:S01]  /*9230*/  IMAD.U32 R21, R21, 0x10000, RZ ;  /* 0x0001000015157824 */ /* 0x000fe200078e00ff */
[----:B------:R-:W-:-:S02]  /*9240*/  LOP3.LUT R45, R45, 0xff0000, R40, 0xf8, !PT ;  /* 0x00ff00002d2d7812 */ /* 0x000fc400078ef828 */
[----:B------:R-:W-:Y:S02]  /*9250*/  LOP3.LUT R49, R20, 0xff0000, R49, 0xf8, !PT ;  /* 0x00ff000014317812 */ /* 0x000fe400078ef831 */
[----:B------:R-:W-:Y:S02]  /*9260*/  LOP3.LUT R56, R15, 0xff000000, R57, 0xf8, !PT ;  /* 0xff0000000f387812 */ /* 0x000fe400078ef839 */
[----:B------:R-:W-:Y:S02]  /*9270*/  LOP3.LUT R13, R51, 0xff0000, R42, 0xf8, !PT ;  /* 0x00ff0000330d7812 */ /* 0x000fe400078ef82a */
[----:B------:R-:W-:Y:S02]  /*9280*/  LOP3.LUT R55, R48, 0xff0000, R53, 0xf8, !PT ;  /* 0x00ff000030377812 */ /* 0x000fe400078ef835 */
[----:B------:R-:W-:Y:S02]  /*9290*/  LOP3.LUT R51, R45, 0xff000000, R40, 0xf8, !PT ;  /* 0xff0000002d337812 */ /* 0x000fe400078ef828 */
[----:B------:R-:W-:-:S02]  /*92a0*/  LOP3.LUT R53, R49, 0xff000000, R41, 0xf8, !PT ;  /* 0xff00000031357812 */ /* 0x000fc400078ef829 */
[----:B------:R-:W-:Y:S02]  /*92b0*/  F2FP.F16.E4M3.UNPACK_B R45, R56 ;  /* 0x00000038ff2d723e */ /* 0x000fe400020006ff */
[--C-:B------:R-:W-:Y:S02]  /*92c0*/  LOP3.LUT R19, R19, 0xff0000, R58.reuse, 0xf8, !PT ;  /* 0x00ff000013137812 */ /* 0x100fe400078ef83a */
[----:B------:R-:W-:Y:S01]  /*92d0*/  LOP3.LUT R21, R14, 0xff0000, R21, 0xf8, !PT ;  /* 0x00ff00000e157812 */ /* 0x000fe200078ef815 */
[--C-:B------:R-:W-:Y:S01]  /*92e0*/  HADD2.F32 R49, -RZ, R45.reuse.H0_H0 ;  /* 0x2000002dff317230 */ /* 0x100fe20000004100 */
[----:B------:R-:W-:Y:S01]  /*92f0*/  F2FP.F16.E4M3.UNPACK_B R54, R53 ;  /* 0x00000035ff36723e */ /* 0x000fe200020006ff */
[----:B------:R-:W-:Y:S01]  /*9300*/  HADD2.F32 R45, -RZ, R45.H1_H1 ;  /* 0x3000002dff2d7230 */ /* 0x000fe20000004100 */
[----:B------:R-:W-:Y:S02]  /*9310*/  LOP3.LUT R48, R19, 0xff000000, R58, 0xf8, !PT ;  /* 0xff00000013307812 */ /* 0x000fe400078ef83a */
[----:B------:R-:W-:-:S02]  /*9320*/  LOP3.LUT R58, R21, 0xff000000, R59, 0xf8, !PT ;  /* 0xff000000153a7812 */ /* 0x000fc400078ef83b */
[----:B------:R-:W-:Y:S02]  /*9330*/  LOP3.LUT R59, R13, 0xff000000, R42, 0xf8, !PT ;  /* 0xff0000000d3b7812 */ /* 0x000fe400078ef82a */
[----:B------:R-:W-:Y:S01]  /*9340*/  LOP3.LUT R60, R55, 0xff000000, R43, 0xf8, !PT ;  /* 0xff000000373c7812 */ /* 0x000fe200078ef82b */
[----:B------:R-:W-:Y:S01]  /*9350*/  HADD2.F32 R55, -RZ, R54.H0_H0 ;  /* 0x20000036ff377230 */ /* 0x000fe20000004100 */
[----:B------:R-:W-:Y:S02]  /*9360*/  F2FP.F16.E4M3.UNPACK_B R53, R53.H1 ;  /* 0x00000035ff35723e */ /* 0x000fe400030006ff */
[----:B------:R-:W-:Y:S02]  /*9370*/  F2FP.F16.E4M3.UNPACK_B R56, R56.H1 ;  /* 0x00000038ff38723e */ /* 0x000fe400030006ff */
[----:B--2---:R-:W-:-:S04]  /*9380*/  LEA.HI R0, R3, R10, RZ, 0x1c ;  /* 0x0000000a03007211 */ /* 0x004fc800078fe0ff */
[----:B------:R-:W-:Y:S01]  /*9390*/  SHF.R.S32.HI R5, RZ, 0x1f, R0 ;  /* 0x0000001fff057819 */ /* 0x000fe20000011400 */
[----:B---3--:R-:W0:Y:S03]  /*93a0*/  LDS.128 R8, [R69+0x1e200] ;  /* 0x01e2000045087984 */ /* 0x008e260000000c00 */
[----:B------:R-:W-:Y:S01]  /*93b0*/  LEA.HI R4, R5, R0, RZ, 0x2 ;  /* 0x0000000005047211 */ /* 0x000fe200078f10ff */
[----:B------:R-:W-:-:S04]  /*93c0*/  IMAD.SHL.U32 R5, R0, 0x10, RZ ;  /* 0x0000001000057824 */ /* 0x000fc800078e00ff */
[----:B------:R-:W-:Y:S01]  /*93d0*/  IMAD.SHL.U32 R4, R4, 0x800, RZ ;  /* 0x0000080004047824 */ /* 0x000fe200078e00ff */
[----:B------:R-:W-:-:S04]  /*93e0*/  LOP3.LUT R0, R46, 0x30, R5, 0xf8, !PT ;  /* 0x000000302e007812 */ /* 0x000fc800078ef805 */
[----:B------:R-:W-:Y:S02]  /*93f0*/  LOP3.LUT R5, R0, R47, RZ, 0x3c, !PT ;  /* 0x0000002f00057212 */ /* 0x000fe400078e3cff */
[----:B------:R-:W-:-:S04]  /*9400*/  LOP3.LUT R0, R4, 0xffffe000, RZ, 0xc0, !PT ;  /* 0xffffe00004007812 */ /* 0x000fc800078ec0ff */
[----:B------:R-:W-:-:S05]  /*9410*/  IADD3 R0, R5, R237, R0 ;  /* 0x000000ed05007210 */ /* 0x000fca0007ffe000 */
[----:B------:R-:W1:Y:S01]  /*9420*/  LDS.128 R4, [R0+UR38+0x1e200] ;  /* 0x01e2002600047984 */ /* 0x000e620008000c00 */
[----:B0-----:R-:W-:Y:S02]  /*9430*/  F2FP.F16.E4M3.UNPACK_B R12, R9 ;  /* 0x00000009ff0c723e */ /* 0x001fe400020006ff */
        /* <DEDUP_REMOVED lines=8> */
[----:B------:R-:W-:Y:S02]  /*94c0*/  F2FP.F16.E4M3.UNPACK_B R8, R8.H1 ;  /* 0x00000008ff08723e */ /* 0x000fe400030006ff */
[-C--:B-1----:R-:W-:Y:S02]  /*94d0*/  F2FP.F16.E4M3.UNPACK_B R20, R5.reuse ;  /* 0x00000005ff14723e */ /* 0x082fe400020006ff */
[----:B------:R-:W-:Y:S02]  /*94e0*/  F2FP.F16.E4M3.UNPACK_B R21, R5.H1 ;  /* 0x00000005ff15723e */ /* 0x000fe400030006ff */
[-C--:B------:R-:W-:Y:S01]  /*94f0*/  F2FP.F16.E4M3.UNPACK_B R42, R7.reuse ;  /* 0x00000007ff2a723e */ /* 0x080fe200020006ff */
[--C-:B------:R-:W-:Y:S01]  /*9500*/  HADD2.F32 R40, -RZ, R20.reuse.H0_H0 ;  /* 0x20000014ff287230 */ /* 0x100fe20000004100 */
[----:B------:R-:W-:Y:S01]  /*9510*/  F2FP.F16.E4M3.UNPACK_B R43, R7.H1 ;  /* 0x00000007ff2b723e */ /* 0x000fe200030006ff */
[----:B------:R-:W-:Y:S01]  /*9520*/  HADD2.F32 R20, -RZ, R20.H1_H1 ;  /* 0x30000014ff147230 */ /* 0x000fe20000004100 */
[----:B------:R-:W-:-:S02]  /*9530*/  F2FP.F16.E4M3.UNPACK_B R5, R4 ;  /* 0x00000004ff05723e */ /* 0x000fc400020006ff */
[----:B------:R-:W-:Y:S01]  /*9540*/  F2FP.F16.E4M3.UNPACK_B R7, R4.H1 ;  /* 0x00000004ff07723e */ /* 0x000fe200030006ff */
[C---:B------:R-:W-:Y:S01]  /*9550*/  FMUL.FTZ R4, R40.reuse, R49 ;  /* 0x0000003128047220 */ /* 0x040fe20000410000 */
[-C--:B------:R-:W-:Y:S01]  /*9560*/  FMUL.FTZ R57, R40, R55.reuse ;  /* 0x0000003728397220 */ /* 0x080fe20000410000 */
[-C--:B------:R-:W-:Y:S02]  /*9570*/  F2FP.F16.E4M3.UNPACK_B R40, R6.reuse ;  /* 0x00000006ff28723e */ /* 0x080fe400020006ff */
[C---:B------:R-:W-:Y:S01]  /*9580*/  FFMA.FTZ R62, R10.reuse, R55, R4 ;  /* 0x000000370a3e7223 */ /* 0x040fe20000010004 */
[----:B------:R-:W-:Y:S01]  /*9590*/  HADD2.F32 R55, -RZ, R54.H1_H1 ;  /* 0x30000036ff377230 */ /* 0x000fe20000004100 */
[----:B------:R-:W-:Y:S01]  /*95a0*/  F2FP.F16.E4M3.UNPACK_B R41, R6.H1 ;  /* 0x00000006ff29723e */ /* 0x000fe200030006ff */
[----:B------:R-:W-:Y:S01]  /*95b0*/  FFMA.FTZ R61, R10, R49, -R57 ;  /* 0x000000310a3d7223 */ /* 0x000fe20000010839 */
[----:B------:R-:W-:Y:S01]  /*95c0*/  HADD2.F32 R57, -RZ, R53.H0_H0 ;  /* 0x20000035ff397230 */ /* 0x000fe20000004100 */
[----:B------:R-:W-:Y:S01]  /*95d0*/  F2FP.F16.E4M3.UNPACK_B R10, R58 ;  /* 0x0000003aff0a723e */ /* 0x000fe200020006ff */
[----:B------:R-:W-:-:S02]  /*95e0*/  HADD2.F32 R6, -RZ, R21.H0_H0 ;  /* 0x20000015ff067230 */ /* 0x000fc40000004100 */
[C---:B------:R-:W-:Y:S01]  /*95f0*/  FMUL.FTZ R63, R20.reuse, R55 ;  /* 0x00000037143f7220 */ /* 0x040fe20000410000 */
[----:B------:R-:W-:Y:S02]  /*9600*/  HADD2.F32 R49, -RZ, R56.H0_H0 ;  /* 0x20000038ff317230 */ /* 0x000fe40000004100 */
[----:B------:R-:W-:Y:S01]  /*9610*/  FMUL.FTZ R20, R20, R45 ;  /* 0x0000002d14147220 */ /* 0x000fe20000410000 */
[----:B------:R-:W-:Y:S02]  /*9620*/  HADD2.F32 R4, -RZ, R13.H0_H0 ;  /* 0x2000000dff047230 */ /* 0x000fe40000004100 */
[----:B------:R-:W-:Y:S01]  /*9630*/  FMUL.FTZ R65, R6, R57 ;  /* 0x0000003906417220 */ /* 0x000fe20000410000 */
[C---:B------:R-:W-:Y:S01]  /*9640*/  FFMA.FTZ R54, R12.reuse, R45, -R63 ;  /* 0x0000002d0c367223 */ /* 0x040fe2000001083f */
[----:B------:R-:W-:Y:S01]  /*9650*/  FFMA.FTZ R55, R12, R55, R20 ;  /* 0x000000370c377223 */ /* 0x000fe20000010014 */
[-C--:B------:R-:W-:Y:S01]  /*9660*/  FMUL.FTZ R6, R6, R49.reuse ;  /* 0x0000003106067220 */ /* 0x080fe20000410000 */
[----:B------:R-:W-:Y:S01]  /*9670*/  F2FP.F16.E4M3.UNPACK_B R20, R60 ;  /* 0x0000003cff14723e */ /* 0x000fe200020006ff */
[----:B------:R-:W-:Y:S01]  /*9680*/  FFMA.FTZ R65, R4, R49, -R65 ;  /* 0x0000003104417223 */ /* 0x000fe20000010841 */
[----:B------:R-:W-:-:S02]  /*9690*/  HADD2.F32 R12, -RZ, R53.H1_H1 ;  /* 0x30000035ff0c7230 */ /* 0x000fc40000004100 */
[----:B------:R-:W-:Y:S01]  /*96a0*/  FFMA.FTZ R57, R4, R57, R6 ;  /* 0x0000003904397223 */ /* 0x000fe20000010006 */
[----:B------:R-:W-:Y:S01]  /*96b0*/  HADD2.F32 R21, -RZ, R21.H1_H1 ;  /* 0x30000015ff157230 */ /* 0x000fe20000004100 */
[----:B------:R-:W-:Y:S01]  /*96c0*/  F2FP.F16.E4M3.UNPACK_B R60, R60.H1 ;  /* 0x0000003cff3c723e */ /* 0x000fe200030006ff */
[----:B------:R-:W-:Y:S01]  /*96d0*/  HADD2.F32 R49, -RZ, R20.H0_H0 ;  /* 0x20000014ff317230 */ /* 0x000fe20000004100 */
[----:B------:R-:W-:Y:S01]  /*96e0*/  F2FP.F16.E4M3.UNPACK_B R58, R58.H1 ;  /* 0x0000003aff3a723e */ /* 0x000fe200030006ff */
[----:B------:R-:W-:Y:S02]  /*96f0*/  HADD2.F32 R6, -RZ, R42.H0_H0 ;  /* 0x2000002aff067230 */ /* 0x000fe40000004100 */
[----:B------:R-:W-:Y:S01]  /*9700*/  FMUL.FTZ R64, R21, R12 ;  /* 0x0000000c15407220 */ /* 0x000fe20000410000 */
[----:B------:R-:W-:Y:S02]  /*9710*/  HADD2.F32 R56, -RZ, R56.H1_H1 ;  /* 0x30000038ff387230 */ /* 0x000fe40000004100 */
[----:B------:R-:W-:-:S02]  /*9720*/  HADD2.F32 R45, -RZ, R10.H0_H0 ;  /* 0x2000000aff2d7230 */ /* 0x000fc40000004100 */
[C---:B------:R-:W-:Y:S01]  /*9730*/  FMUL.FTZ R53, R6.reuse, R49 ;  /* 0x0000003106357220 */ /* 0x040fe20000410000 */
[----:B------:R-:W-:Y:S02]  /*9740*/  HADD2.F32 R13, -RZ, R13.H1_H1 ;  /* 0x3000000dff0d7230 */ /* 0x000fe40000004100 */
[-C--:B------:R-:W-:Y:S01]  /*9750*/  FMUL.FTZ R21, R21, R56.reuse ;  /* 0x0000003815157220 */ /* 0x080fe20000410000 */
[----:B------:R-:W-:Y:S02]  /*9760*/  HADD2.F32 R4, -RZ, R15.H0_H0 ;  /* 0x2000000fff047230 */ /* 0x000fe40000004100 */
[----:B------:R-:W-:Y:S01]  /*9770*/  FMUL.FTZ R6, R6, R45 ;  /* 0x0000002d06067220 */ /* 0x000fe20000410000 */
[----:B------:R-:W-:Y:S02]  /*9780*/  HADD2.F32 R20, -RZ, R20.H1_H1 ;  /* 0x30000014ff147230 */ /* 0x000fe40000004100 */
[----:B------:R-:W-:Y:S01]  /*9790*/  FFMA.FTZ R64, R13, R56, -R64 ;  /* 0x000000380d407223 */ /* 0x000fe20000010840 */
[----:B------:R-:W-:-:S02]  /*97a0*/  HADD2.F32 R42, -RZ, R42.H1_H1 ;  /* 0x3000002aff2a7230 */ /* 0x000fc40000004100 */
[----:B------:R-:W-:Y:S01]  /*97b0*/  FFMA.FTZ R56, R13, R12, R21 ;  /* 0x0000000c0d387223 */ /* 0x000fe20000010015 */
[C---:B------:R-:W-:Y:S01]  /*97c0*/  FFMA.FTZ R49, R4.reuse, R49, R6 ;  /* 0x0000003104317223 */ /* 0x040fe20000010006 */
[----:B------:R-:W-:Y:S02]  /*97d0*/  HADD2.F32 R10, -RZ, R10.H1_H1 ;  /* 0x3000000aff0a7230 */ /* 0x000fe40000004100 */
[----:B------:R-:W-:Y:S01]  /*97e0*/  FFMA.FTZ R53, R4, R45, -R53 ;  /* 0x0000002d04357223 */ /* 0x000fe20000010835 */
[----:B------:R-:W-:Y:S02]  /*97f0*/  HADD2.F32 R15, -RZ, R15.H1_H1 ;  /* 0x3000000fff0f7230 */ /* 0x000fe40000004100 */
[C---:B------:R-:W-:Y:S01]  /*9800*/  FMUL.FTZ R12, R42.reuse, R20 ;  /* 0x000000142a0c7220 */ /* 0x040fe20000410000 */
[----:B------:R-:W-:Y:S02]  /*9810*/  HADD2.F32 R21, -RZ, R60.H0_H0 ;  /* 0x2000003cff157230 */ /* 0x000fe40000004100 */
[----:B------:R-:W-:Y:S01]  /*9820*/  FMUL.FTZ R45, R42, R10 ;  /* 0x0000000a2a2d7220 */ /* 0x000fe20000410000 */
[----:B------:R-:W-:-:S02]  /*9830*/  HADD2.F32 R6, -RZ, R43.H0_H0 ;  /* 0x2000002bff067230 */ /* 0x000fc40000004100 */
[C---:B------:R-:W-:Y:S01]  /*9840*/  FFMA.FTZ R66, R15.reuse, R10, -R12 ;  /* 0x0000000a0f427223 */ /* 0x040fe2000001080c */
[----:B------:R-:W-:Y:S01]  /*9850*/  HADD2.F32 R13, -RZ, R58.H0_H0 ;  /* 0x2000003aff0d7230 */ /* 0x000fe20000004100 */
[----:B------:R-:W-:Y:S01]  /*9860*/  F2FP.F16.E4M3.UNPACK_B R12, R51.H1 ;  /* 0x00000033ff0c723e */ /* 0x000fe200030006ff */
[----:B------:R-:W-:Y:S02]  /*9870*/  HADD2.F32 R4, -RZ, R19.H0_H0 ;  /* 0x20000013ff047230 */ /* 0x000fe40000004100 */
[C---:B------:R-:W-:Y:S01]  /*9880*/  FMUL.FTZ R63, R6.reuse, R21 ;  /* 0x00000015063f7220 */ /* 0x040fe20000410000 */
[----:B------:R-:W-:Y:S01]  /*9890*/  F2FP.F16.E4M3.UNPACK_B R10, R44.H1 ;  /* 0x0000002cff0a723e */ /* 0x000fe200030006ff */
[-C--:B------:R-:W-:Y:S01]  /*98a0*/  FMUL.FTZ R6, R6, R13.reuse ;  /* 0x0000000d06067220 */ /* 0x080fe20000410000 */
[----:B------:R-:W-:Y:S01]  /*98b0*/  FFMA.FTZ R68, R15, R20, R45 ;  /* 0x000000140f447223 */ /* 0x000fe2000001002d */
[----:B------:R-:W-:Y:S01]  /*98c0*/  FFMA.FTZ R63, R4, R13, -R63 ;  /* 0x0000000d043f7223 */ /* 0x000fe2000001083f */
[----:B------:R-:W-:-:S02]  /*98d0*/  HADD2.F32 R60, -RZ, R60.H1_H1 ;  /* 0x3000003cff3c7230 */ /* 0x000fc40000004100 */
[----:B------:R-:W-:Y:S01]  /*98e0*/  FFMA.FTZ R67, R4, R21, R6 ;  /* 0x0000001504437223 */ /* 0x000fe20000010006 */
[----:B------:R-:W-:Y:S01]  /*98f0*/  HADD2.F32 R43, -RZ, R43.H1_H1 ;  /* 0x3000002bff2b7230 */ /* 0x000fe20000004100 */
[----:B------:R-:W-:Y:S01]  /*9900*/  F2FP.F16.E4M3.UNPACK_B R51, R51 ;  /* 0x00000033ff33723e */ /* 0x000fe200020006ff */
[----:B------:R-:W-:Y:S01]  /*9910*/  HADD2.F32 R15, -RZ, R12.H0_H0 ;  /* 0x2000000cff0f7230 */ /* 0x000fe20000004100 */
[----:B------:R-:W-:Y:S01]  /*9920*/  F2FP.F16.E4M3.UNPACK_B R44, R44 ;  /* 0x0000002cff2c723e */ /* 0x000fe200020006ff */
[----:B------:R-:W-:Y:S02]  /*9930*/  HADD2.F32 R6, -RZ, R7.H0_H0 ;  /* 0x20000007ff067230 */ /* 0x000fe40000004100 */
[----:B------:R-:W-:Y:S01]  /*9940*/  FMUL.FTZ R20, R43, R60 ;  /* 0x0000003c2b147220 */ /* 0x000fe20000410000 */
[----:B------:R-:W-:Y:S01]  /*9950*/  HADD2.F32 R13, -RZ, R10.H0_H0 ;  /* 0x2000000aff0d7230 */ /* 0x000fe20000004100 */
[----:B------:R-:W-:Y:S01]  /*9960*/  F2FP.SATFINITE.E4M3.F32.PACK_AB_MERGE_C R56, R56, R57, RZ ;  /* 0x000000393838723e */ /* 0x000fe200048070ff */
[----:B------:R-:W-:-:S02]  /*9970*/  HADD2.F32 R58, -RZ, R58.H1_H1 ;  /* 0x3000003aff3a7230 */ /* 0x000fc40000004100 */
[C---:B------:R-:W-:Y:S01]  /*9980*/  FMUL.FTZ R21, R6.reuse, R15 ;  /* 0x0000000f06157220 */ /* 0x040fe20000410000 */
[----:B------:R-:W-:Y:S02]  /*9990*/  HADD2.F32 R19, -RZ, R19.H1_H1 ;  /* 0x30000013ff137230 */ /* 0x000fe40000004100 */
[----:B------:R-:W-:Y:S01]  /*99a0*/  FMUL.FTZ R6, R6, R13 ;  /* 0x0000000d06067220 */ /* 0x000fe20000410000 */
[----:B------:R-:W-:Y:S02]  /*99b0*/  HADD2.F32 R4, -RZ, R8.H0_H0 ;  /* 0x20000008ff047230 */ /* 0x000fe40000004100 */
[-C--:B------:R-:W-:Y:S01]  /*99c0*/  FMUL.FTZ R43, R43, R58.reuse ;  /* 0x0000003a2b2b7220 */ /* 0x080fe20000410000 */
[----:B------:R-:W-:Y:S02]  /*99d0*/  HADD2.F32 R12, -RZ, R12.H1_H1 ;  /* 0x3000000cff0c7230 */ /* 0x000fe40000004100 */
[----:B------:R-:W-:Y:S01]  /*99e0*/  FFMA.FTZ R70, R19, R58, -R20 ;  /* 0x0000003a13467223 */ /* 0x000fe20000010814 */
[----:B------:R-:W-:-:S02]  /*99f0*/  HADD2.F32 R7, -RZ, R7.H1_H1 ;  /* 0x30000007ff077230 */ /* 0x000fc40000004100 */
[C---:B------:R-:W-:Y:S01]  /*9a00*/  FFMA.FTZ R20, R4.reuse, R15, R6 ;  /* 0x0000000f04147223 */ /* 0x040fe20000010006 */
[----:B------:R-:W-:Y:S02]  /*9a10*/  HADD2.F32 R10, -RZ, R10.H1_H1 ;  /* 0x3000000aff0a7230 */ /* 0x000fe40000004100 */
[----:B------:R-:W-:Y:S01]  /*9a20*/  FFMA.FTZ R60, R19, R60, R43 ;  /* 0x0000003c133c7223 */ /* 0x000fe2000001002b */
[----:B------:R-:W-:Y:S02]  /*9a30*/  HADD2.F32 R8, -RZ, R8.H1_H1 ;  /* 0x30000008ff087230 */ /* 0x000fe40000004100 */
[C---:B------:R-:W-:Y:S01]  /*9a40*/  FMUL.FTZ R15, R7.reuse, R12 ;  /* 0x0000000c070f7220 */ /* 0x040fe20000410000 */
[----:B------:R-:W-:Y:S01]  /*9a50*/  FFMA.FTZ R21, R4, R13, -R21 ;  /* 0x0000000d04157223 */ /* 0x000fe20000010815 */
[-C--:B------:R-:W-:Y:S01]  /*9a60*/  FMUL.FTZ R7, R7, R10.reuse ;  /* 0x0000000a07077220 */ /* 0x080fe20000410000 */
[----:B------:R-:W-:Y:S02]  /*9a70*/  HADD2.F32 R13, -RZ, R51.H0_H0 ;  /* 0x20000033ff0d7230 */ /* 0x000fe40000004100 */
[----:B------:R-:W-:Y:S01]  /*9a80*/  FFMA.FTZ R42, R8, R10, -R15 ;  /* 0x0000000a082a7223 */ /* 0x000fe2000001080f */
[----:B------:R-:W-:-:S02]  /*9a90*/  HADD2.F32 R6, -RZ, R5.H0_H0 ;  /* 0x20000005ff067230 */ /* 0x000fc40000004100 */
[----:B------:R-:W-:Y:S01]  /*9aa0*/  FFMA.FTZ R43, R8, R12, R7 ;  /* 0x0000000c082b7223 */ /* 0x000fe20000010007 */
[--C-:B------:R-:W-:Y:S01]  /*9ab0*/  HADD2.F32 R7, -RZ, R44.reuse.H0_H0 ;  /* 0x2000002cff077230 */ /* 0x100fe20000004100 */
[----:B------:R-:W-:Y:S01]  /*9ac0*/  F2FP.F16.E4M3.UNPACK_B R10, R59.H1 ;  /* 0x0000003bff0a723e */ /* 0x000fe200030006ff */
        /* <DEDUP_REMOVED lines=8> */
[----:B------:R-:W-:Y:S02]  /*9b50*/  HADD2.F32 R9, -RZ, R9.H1_H1 ;  /* 0x30000009ff097230 */ /* 0x000fe40000004100 */
[C---:B------:R-:W-:Y:S01]  /*9b60*/  FMUL.FTZ R6, R5.reuse, R8 ;  /* 0x0000000805067220 */ /* 0x040fe20000410000 */
[----:B------:R-:W-:Y:S01]  /*9b70*/  F2FP.F16.E4M3.UNPACK_B R4, R48.H1 ;  /* 0x00000030ff04723e */ /* 0x000fe200030006ff */
[-C--:B------:R-:W-:Y:S01]  /*9b80*/  FMUL.FTZ R7, R5, R44.reuse ;  /* 0x0000002c05077220 */ /* 0x080fe20000410000 */
[----:B------:R-:W-:Y:S02]  /*9b90*/  HADD2.F32 R12, -RZ, R10.H0_H0 ;  /* 0x2000000aff0c7230 */ /* 0x000fe40000004100 */
[C---:B------:R-:W-:Y:S01]  /*9ba0*/  FFMA.FTZ R44, R9.reuse, R44, -R6 ;  /* 0x0000002c092c7223 */ /* 0x040fe20000010806 */
[----:B------:R-:W-:Y:S02]  /*9bb0*/  HADD2.F32 R5, -RZ, R41.H0_H0 ;  /* 0x20000029ff057230 */ /* 0x000fe40000004100 */
[----:B------:R-:W-:Y:S01]  /*9bc0*/  FFMA.FTZ R8, R9, R8, R7 ;  /* 0x0000000809087223 */ /* 0x000fe20000010007 */
[--C-:B------:R-:W-:Y:S01]  /*9bd0*/  HADD2.F32 R6, -RZ, R4.reuse.H0_H0 ;  /* 0x20000004ff067230 */ /* 0x100fe20000004100 */
[----:B------:R-:W-:Y:S01]  /*9be0*/  F2FP.F16.E4M3.UNPACK_B R59, R59 ;  /* 0x0000003bff3b723e */ /* 0x000fe200020006ff */
[----:B------:R-:W-:-:S02]  /*9bf0*/  HADD2.F32 R7, -RZ, R4.H1_H1 ;  /* 0x30000004ff077230 */ /* 0x000fc40000004100 */
[C---:B------:R-:W-:Y:S01]  /*9c00*/  FMUL.FTZ R9, R5.reuse, R12 ;  /* 0x0000000c05097220 */ /* 0x040fe20000410000 */
[----:B------:R-:W-:Y:S02]  /*9c10*/  HADD2.F32 R4, -RZ, R14.H0_H0 ;  /* 0x2000000eff047230 */ /* 0x000fe40000004100 */
[----:B------:R-:W-:Y:S01]  /*9c20*/  FMUL.FTZ R5, R5, R6 ;  /* 0x0000000605057220 */ /* 0x000fe20000410000 */
[----:B------:R-:W-:Y:S01]  /*9c30*/  HADD2.F32 R10, -RZ, R10.H1_H1 ;  /* 0x3000000aff0a7230 */ /* 0x000fe20000004100 */
[----:B------:R-:W-:Y:S01]  /*9c40*/  F2FP.F16.E4M3.UNPACK_B R48, R48 ;  /* 0x00000030ff30723e */ /* 0x000fe200020006ff */
[----:B------:R-:W-:Y:S02]  /*9c50*/  HADD2.F32 R41, -RZ, R41.H1_H1 ;  /* 0x30000029ff297230 */ /* 0x000fe40000004100 */
[----:B------:R-:W-:Y:S01]  /*9c60*/  FFMA.FTZ R13, R4, R6, -R9 ;  /* 0x00000006040d7223 */ /* 0x000fe20000010809 */
[----:B------:R-:W-:Y:S01]  /*9c70*/  HADD2.F32 R14, -RZ, R14.H1_H1 ;  /* 0x3000000eff0e7230 */ /* 0x000fe20000004100 */
[----:B------:R-:W-:Y:S01]  /*9c80*/  F2FP.SATFINITE.E4M3.F32.PACK_AB_MERGE_C R60, R60, R67, RZ ;  /* 0x000000433c3c723e */ /* 0x000fe200048070ff */
[----:B------:R-:W-:-:S02]  /*9c90*/  HADD2.F32 R6, -RZ, R48.H0_H0 ;  /* 0x20000030ff067230 */ /* 0x000fc40000004100 */
[C---:B------:R-:W-:Y:S01]  /*9ca0*/  FMUL.FTZ R9, R41.reuse, R10 ;  /* 0x0000000a29097220 */ /* 0x040fe20000410000 */
[-C--:B------:R-:W-:Y:S01]  /*9cb0*/  FMUL.FTZ R45, R41, R7.reuse ;  /* 0x00000007292d7220 */ /* 0x080fe20000410000 */
[----:B------:R-:W-:Y:S01]  /*9cc0*/  FFMA.FTZ R41, R4, R12, R5 ;  /* 0x0000000c04297223 */ /* 0x000fe20000010005 */
[--C-:B------:R-:W-:Y:S02]  /*9cd0*/  HADD2.F32 R5, -RZ, R40.reuse.H0_H0 ;  /* 0x20000028ff057230 */ /* 0x100fe40000004100 */
[C---:B------:R-:W-:Y:S01]  /*9ce0*/  FFMA.FTZ R58, R14.reuse, R7, -R9 ;  /* 0x000000070e3a7223 */ /* 0x040fe20000010809 */
[--C-:B------:R-:W-:Y:S02]  /*9cf0*/  HADD2.F32 R7, -RZ, R59.reuse.H0_H0 ;  /* 0x2000003bff077230 */ /* 0x100fe40000004100 */
[----:B------:R-:W-:Y:S01]  /*9d00*/  FFMA.FTZ R14, R14, R10, R45 ;  /* 0x0000000a0e0e7223 */ /* 0x000fe2000001002d */
[----:B------:R-:W-:Y:S02]  /*9d10*/  HADD2.F32 R59, -RZ, R59.H1_H1 ;  /* 0x3000003bff3b7230 */ /* 0x000fe40000004100 */
[----:B------:R-:W-:Y:S01]  /*9d20*/  FMUL.FTZ R10, R5, R6 ;  /* 0x00000006050a7220 */ /* 0x000fe20000410000 */
[----:B------:R-:W-:-:S02]  /*9d30*/  HADD2.F32 R40, -RZ, R40.H1_H1 ;  /* 0x30000028ff287230 */ /* 0x000fc40000004100 */
[----:B------:R-:W-:Y:S01]  /*9d40*/  FMUL.FTZ R9, R5, R7 ;  /* 0x0000000705097220 */ /* 0x000fe20000410000 */
[----:B------:R-:W-:Y:S01]  /*9d50*/  HADD2.F32 R48, -RZ, R48.H1_H1 ;  /* 0x30000030ff307230 */ /* 0x000fe20000004100 */
[----:B------:R-:W-:Y:S01]  /*9d60*/  F2FP.SATFINITE.E4M3.F32.PACK_AB_MERGE_C R5, R64, R65, RZ ;  /* 0x000000414005723e */ /* 0x000fe200048070ff */
[--C-:B------:R-:W-:Y:S02]  /*9d70*/  HADD2.F32 R4, -RZ, R11.reuse.H0_H0 ;  /* 0x2000000bff047230 */ /* 0x100fe40000004100 */
[C---:B------:R-:W-:Y:S01]  /*9d80*/  FMUL.FTZ R12, R40.reuse, R59 ;  /* 0x0000003b280c7220 */ /* 0x040fe20000410000 */
[----:B------:R-:W-:Y:S02]  /*9d90*/  HADD2.F32 R11, -RZ, R11.H1_H1 ;  /* 0x3000000bff0b7230 */ /* 0x000fe40000004100 */
[----:B------:R-:W-:Y:S01]  /*9da0*/  FMUL.FTZ R40, R40, R48 ;  /* 0x0000003028287220 */ /* 0x000fe20000410000 */
[----:B------:R-:W-:Y:S01]  /*9db0*/  F2FP.SATFINITE.E4M3.F32.PACK_AB_MERGE_C R13, R58, R13, RZ ;  /* 0x0000000d3a0d723e */ /* 0x000fe200048070ff */
        /* <DEDUP_REMOVED lines=17> */
[----:B------:R0:W-:Y:S02]  /*9ed0*/  STS.128 [R0+UR38+0x1e200], R40 ;  /* 0x01e2002800007988 */ /* 0x0001e40008000c26 */
.L_x_1409:
[----:B------:R-:W-:Y:S05]  /*9ee0*/  BSYNC B1 ;  /* 0x0000000000017941 */ /* 0x000fea0003800000 */
.L_x_1408:
[----:B------:R-:W-:Y:S04]  /*9ef0*/  BSSY B1, `(.L_x_1410) ;  /* 0x0000103000017945 */ /* 0x000fe80003800000 */
[----:B------:R-:W-:Y:S05]  /*9f00*/  @P1 BRA `(.L_x_1411) ;  /* 0x0000001000041947 */ /* 0x000fea0003800000 */
[----:B-----5:R-:W2:Y:S01]  /*9f10*/  LDL R59, [R1+0x2e0] ;  /* 0x0002e000013b7983 */ /* 0x020ea20000100800 */
[----:B0-----:R-:W-:Y:S02]  /*9f20*/  SHF.R.U32.HI R4, RZ, 0x8, R36 ;  /* 0x00000008ff047819 */ /* 0x001fe40000011624 */
[----:B------:R-:W-:Y:S02]  /*9f30*/  SHF.R.S32.HI R9, RZ, 0x1f, R50 ;  /* 0x0000001fff097819 */ /* 0x000fe40000011432 */
[----:B------:R-:W-:Y:S02]  /*9f40*/  LOP3.LUT R0, R36, 0xff, RZ, 0xc0, !PT ;  /* 0x000000ff24007812 */ /* 0x000fe400078ec0ff */
[----:B------:R-:W-:Y:S02]  /*9f50*/  LOP3.LUT R5, R4, 0xff, RZ, 0xc0, !PT ;  /* 0x000000ff04057812 */ /* 0x000fe400078ec0ff */
[----:B------:R-:W-:Y:S02]  /*9f60*/  SHF.R.U32.HI R4, RZ, 0x8, R38 ;  /* 0x00000008ff047819 */ /* 0x000fe40000011626 */
[----:B------:R-:W-:-:S02]  /*9f70*/  LEA.HI R50, R9, R50, RZ, 0x4 ;  /* 0x0000003209327211 */ /* 0x000fc400078f20ff */
[----:B------:R-:W-:Y:S02]  /*9f80*/  PRMT R13, R5, 0x7604, R0 ;  /* 0x00007604050d7816 */ /* 0x000fe40000000000 */
[----:B------:R-:W-:Y:S02]  /*9f90*/  LOP3.LUT R0, R38, 0xff, RZ, 0xc0, !PT ;  /* 0x000000ff26007812 */ /* 0x000fe400078ec0ff */
[----:B------:R-:W-:Y:S02]  /*9fa0*/  LOP3.LUT R5, R4, 0xff, RZ, 0xc0, !PT ;  /* 0x000000ff04057812 */ /* 0x000fe400078ec0ff */
[----:B------:R-:W-:Y:S02]  /*9fb0*/  SHF.R.S32.HI R50, RZ, 0x4, R50 ;  /* 0x00000004ff327819 */ /* 0x000fe40000011432 */
[----:B------:R-:W-:Y:S02]  /*9fc0*/  PRMT R20, R5, 0x7604, R0 ;  /* 0x0000760405147816 */ /* 0x000fe40000000000 */
[----:B------:R-:W-:-:S02]  /*9fd0*/  SHF.R.U32.HI R7, RZ, 0x8, R37 ;  /* 0x00000008ff077819 */ /* 0x000fc40000011625 */
[----:B------:R-:W-:Y:S02]  /*9fe0*/  LEA.HI R0, R3, R50, RZ, 0x1c ;  /* 0x0000003203007211 */ /* 0x000fe400078fe0ff */
[----:B------:R-:W-:Y:S02]  /*9ff0*/  LOP3.LUT R6, R37, 0xff, RZ, 0xc0, !PT ;  /* 0x000000ff25067812 */ /* 0x000fe400078ec0ff */
[----:B------:R-:W-:Y:S02]  /*a000*/  LOP3.LUT R7, R7, 0xff, RZ, 0xc0, !PT ;  /* 0x000000ff07077812 */ /* 0x000fe400078ec0ff */
[----:B------:R-:W-:Y:S02]  /*a010*/  SHF.R.S32.HI R5, RZ, 0x1f, R0 ;  /* 0x0000001fff057819 */ /* 0x000fe40000011400 */
[----:B------:R-:W-:Y:S02]  /*a020*/  PRMT R15, R7, 0x7604, R6 ;  /* 0x00007604070f7816 */ /* 0x000fe40000000006 */
[----:B------:R-:W-:Y:S01]  /*a030*/  LEA.HI R4, R5, R0, RZ, 0x2 ;  /* 0x0000000005047211 */ /* 0x000fe200078f10ff */
[----:B------:R-:W-:Y:S01]  /*a040*/  IMAD.SHL.U32 R5, R0, 0x10, RZ ;  /* 0x0000001000057824 */ /* 0x000fe200078e00ff */
[----:B------:R-:W-:-:S02]  /*a050*/  SHF.R.U32.HI R7, RZ, 0x8, R39 ;  /* 0x00000008ff077819 */ /* 0x000fc40000011627 */
[----:B------:R-:W-:Y:S01]  /*a060*/  LOP3.LUT R6, R39, 0xff, RZ, 0xc0, !PT ;  /* 0x000000ff27067812 */ /* 0x000fe200078ec0ff */
[----:B------:R-:W-:Y:S01]  /*a070*/  IMAD.SHL.U32 R4, R4, 0x800, RZ ;  /* 0x0000080004047824 */ /* 0x000fe200078e00ff */
[----:B------:R-:W-:Y:S02]  /*a080*/  LOP3.LUT R7, R7, 0xff, RZ, 0xc0, !PT ;  /* 0x000000ff07077812 */ /* 0x000fe400078ec0ff */
[----:B------:R-:W-:Y:S02]  /*a090*/  LOP3.LUT R0, R46, 0x30, R5, 0xf8, !PT ;  /* 0x000000302e007812 */ /* 0x000fe400078ef805 */
[----:B------:R-:W-:Y:S02]  /*a0a0*/  PRMT R40, R7, 0x7604, R6 ;  /* 0x0000760407287816 */ /* 0x000fe40000000006 */
[----:B------:R-:W-:Y:S02]  /*a0b0*/  SHF.R.U32.HI R7, RZ, 0x8, R33 ;  /* 0x00000008ff077819 */ /* 0x000fe40000011621 */
[----:B------:R-:W-:-:S02]  /*a0c0*/  SHF.R.U32.HI R42, RZ, 0x8, R35 ;  /* 0x00000008ff2a7819 */ /* 0x000fc40000011623 */
[----:B------:R-:W-:Y:S02]  /*a0d0*/  LOP3.LUT R5, R0, R47, RZ, 0x3c, !PT ;  /* 0x0000002f00057212 */ /* 0x000fe400078e3cff */
[----:B------:R-:W-:Y:S02]  /*a0e0*/  LOP3.LUT R0, R4, 0xffffe000, RZ, 0xc0, !PT ;  /* 0xffffe00004007812 */ /* 0x000fe400078ec0ff */
[----:B------:R-:W-:Y:S02]  /*a0f0*/  SHF.R.U32.HI R9, RZ, 0x8, R32 ;  /* 0x00000008ff097819 */ /* 0x000fe40000011620 */
[----:B------:R-:W-:Y:S02]  /*a100*/  LOP3.LUT R6, R33, 0xff, RZ, 0xc0, !PT ;  /* 0x000000ff21067812 */ /* 0x000fe400078ec0ff */
[----:B------:R-:W-:Y:S02]  /*a110*/  LOP3.LUT R7, R7, 0xff, RZ, 0xc0, !PT ;  /* 0x000000ff07077812 */ /* 0x000fe400078ec0ff */
[----:B------:R-:W-:-:S02]  /*a120*/  LOP3.LUT R4, R42, 0xff, RZ, 0xc0, !PT ;  /* 0x000000ff2a047812 */ /* 0x000fc400078ec0ff */
[----:B------:R-:W-:Y:S02]  /*a130*/  LOP3.LUT R21, R35, 0xff, RZ, 0xc0, !PT ;  /* 0x000000ff23157812 */ /* 0x000fe400078ec0ff */
[----:B------:R-:W-:Y:S02]  /*a140*/  IADD3 R0, R5, R237, R0 ;  /* 0x000000ed05007210 */ /* 0x000fe40007ffe000 */
[----:B------:R-:W-:Y:S02]  /*a150*/  LOP3.LUT R8, R32, 0xff, RZ, 0xc0, !PT ;  /* 0x000000ff20087812 */ /* 0x000fe400078ec0ff */
[----:B------:R-:W-:Y:S02]  /*a160*/  LOP3.LUT R9, R9, 0xff, RZ, 0xc0, !PT ;  /* 0x000000ff09097812 */ /* 0x000fe400078ec0ff */
[----:B------:R-:W-:Y:S02]  /*a170*/  PRMT R43, R7, 0x7604, R6 ;  /* 0x00007604072b7816 */ /* 0x000fe40000000006 */
[----:B------:R-:W-:-:S02]  /*a180*/  PRMT R51, R4, 0x7604, R21 ;  /* 0x0000760404337816 */ /* 0x000fc40000000015 */
[----:B------:R-:W0:Y:S01]  /*a190*/  LDS.128 R4, [R0+UR38+0x1e200] ;  /* 0x01e2002600047984 */ /* 0x000e220008000c00 */
[----:B------:R-:W-:Y:S02]  /*a1a0*/  PRMT R41, R9, 0x7604, R8 ;  /* 0x0000760409297816 */ /* 0x000fe40000000008 */
[----:B------:R-:W-:Y:S02]  /*a1b0*/  SHF.R.U32.HI R14, RZ, 0x8, R34 ;  /* 0x00000008ff0e7819 */ /* 0x000fe40000011622 */
[----:B------:R-:W-:Y:S02]  /*a1c0*/  LOP3.LUT R12, R34, 0xff, RZ, 0xc0, !PT ;  /* 0x000000ff220c7812 */ /* 0x000fe400078ec0ff */
[----:B------:R-:W-:Y:S02]  /*a1d0*/  LOP3.LUT R19, R14, 0xff, RZ, 0xc0, !PT ;  /* 0x000000ff0e137812 */ /* 0x000fe400078ec0ff */
[----:B------:R-:W-:Y:S02]  /*a1e0*/  SHF.R.U32.HI R14, RZ, 0x10, R37 ;  /* 0x00000010ff0e7819 */ /* 0x000fe40000011625 */
[----:B------:R-:W-:-:S02]  /*a1f0*/  PRMT R49, R19, 0x7604, R12 ;  /* 0x0000760413317816 */ /* 0x000fc4000000000c */
[----:B------:R-:W-:Y:S02]  /*a200*/  SHF.R.U32.HI R12, RZ, 0x10, R36 ;  /* 0x00000010ff0c7819 */ /* 0x000fe40000011624 */
[----:B------:R-:W-:Y:S02]  /*a210*/  LOP3.LUT R14, R14, 0xff, RZ, 0xc0, !PT ;  /* 0x000000ff0e0e7812 */ /* 0x000fe400078ec0ff */
[----:B------:R-:W-:Y:S02]  /*a220*/  SHF.R.U32.HI R21, RZ, 0x10, R39 ;  /* 0x00000010ff157819 */ /* 0x000fe40000011627 */
[----:B------:R-:W-:Y:S02]  /*a230*/  SHF.R.U32.HI R19, RZ, 0x10, R38 ;  /* 0x00000010ff137819 */ /* 0x000fe40000011626 */
[----:B------:R-:W-:Y:S02]  /*a240*/  LOP3.LUT R12, R12, 0xff, RZ, 0xc0, !PT ;  /* 0x000000ff0c0c7812 */ /* 0x000fe400078ec0ff */
[----:B------:R-:W-:-:S02]  /*a250*/  PRMT R15, R14, 0x7054, R15 ;  /* 0x000070540e0f7816 */ /* 0x000fc4000000000f */
[----:B------:R-:W-:Y:S02]  /*a260*/  LOP3.LUT R21, R21, 0xff, RZ, 0xc0, !PT ;  /* 0x000000ff15157812 */ /* 0x000fe400078ec0ff */
[----:B------:R-:W-:Y:S02]  /*a270*/  SHF.R.U32.HI R14, RZ, 0x10, R33 ;  /* 0x00000010ff0e7819 */ /* 0x000fe40000011621 */
[----:B------:R-:W-:Y:S02]  /*a280*/  LOP3.LUT R19, R19, 0xff, RZ, 0xc0, !PT ;  /* 0x000000ff13137812 */ /* 0x000fe400078ec0ff */
[----:B------:R-:W-:Y:S02]  /*a290*/  PRMT R13, R12, 0x7054, R13 ;  /* 0x000070540c0d7816 */ /* 0x000fe4000000000d */
[----:B------:R-:W-:Y:S02]  /*a2a0*/  SHF.R.U32.HI R12, RZ, 0x10, R32 ;  /* 0x00000010ff0c7819 */ /* 0x000fe40000011620 */
[----:B------:R-:W-:-:S02]  /*a2b0*/  PRMT R21, R21, 0x7054, R40 ;  /* 0x0000705415157816 */ /* 0x000fc40000000028 */
[----:B------:R-:W-:Y:S02]  /*a2c0*/  LOP3.LUT R14, R14, 0xff, RZ, 0xc0, !PT ;  /* 0x000000ff0e0e7812 */ /* 0x000fe400078ec0ff */
[----:B------:R-:W-:Y:S02]  /*a2d0*/  PRMT R19, R19, 0x7054, R20 ;  /* 0x0000705413137816 */ /* 0x000fe40000000014 */
[----:B------:R-:W-:Y:S02]  /*a2e0*/  SHF.R.U32.HI R40, RZ, 0x10, R35 ;  /* 0x00000010ff287819 */ /* 0x000fe40000011623 */
[----:B------:R-:W-:Y:S02]  /*a2f0*/  SHF.R.U32.HI R20, RZ, 0x10, R34 ;  /* 0x00000010ff147819 */ /* 0x000fe40000011622 */
[----:B------:R-:W-:Y:S02]  /*a300*/  LOP3.LUT R12, R12, 0xff, RZ, 0xc0, !PT ;  /* 0x000000ff0c0c7812 */ /* 0x000fe400078ec0ff */
[----:B------:R-:W-:-:S02]  /*a310*/  PRMT R45, R14, 0x7054, R43 ;  /* 0x000070540e2d7816 */ /* 0x000fc4000000002b */
[----:B------:R-:W-:Y:S02]  /*a320*/  LOP3.LUT R40, R40, 0xff, RZ, 0xc0, !PT ;  /* 0x000000ff28287812 */ /* 0x000fe400078ec0ff */
[----:B------:R-:W-:Y:S02]  /*a330*/  LOP3.LUT R20, R20, 0xff, RZ, 0xc0, !PT ;  /* 0x000000ff14147812 */ /* 0x000fe400078ec0ff */
[----:B------:R-:W-:Y:S02]  /*a340*/  PRMT R41, R12, 0x7054, R41 ;  /* 0x000070540c297816 */ /* 0x000fe40000000029 */
[----:B------:R-:W-:Y:S02]  /*a350*/  LOP3.LUT R37, R15, 0xff000000, R37, 0xf8, !PT ;  /* 0xff0000000f257812 */ /* 0x000fe400078ef825 */
[----:B------:R-:W-:Y:S02]  /*a360*/  LOP3.LUT R45, R45, 0xff000000, R33, 0xf8, !PT ;  /* 0xff0000002d2d7812 */ /* 0x000fe400078ef821 */
[----:B------:R-:W-:-:S02]  /*a370*/  PRMT R51, R40, 0x7054, R51 ;  /* 0x0000705428337816 */ /* 0x000fc40000000033 */
[----:B------:R-:W-:Y:S02]  /*a380*/  PRMT R49, R20, 0x7054, R49 ;  /* 0x0000705414317816 */ /* 0x000fe40000000031 */
[----:B------:R-:W-:Y:S02]  /*a390*/  LOP3.LUT R40, R19, 0xff000000, R38, 0xf8, !PT ;  /* 0xff00000013287812 */ /* 0x000fe400078ef826 */
[----:B------:R-:W-:Y:S02]  /*a3a0*/  LOP3.LUT R43, R41, 0xff000000, R32, 0xf8, !PT ;  /* 0xff000000292b7812 */ /* 0x000fe400078ef820 */
[----:B------:R-:W-:Y:S02]  /*a3b0*/  F2FP.F16.E4M3.UNPACK_B R38, R37 ;  /* 0x00000025ff26723e */ /* 0x000fe400020006ff */
[----:B0-----:R-:W-:Y:S02]  /*a3c0*/  F2FP.F16.E4M3.UNPACK_B R20, R5 ;  /* 0x00000005ff14723e */ /* 0x001fe400020006ff */
[----:B------:R-:W-:-:S02]  /*a3d0*/  F2FP.F16.E4M3.UNPACK_B R41, R45 ;  /* 0x0000002dff29723e */ /* 0x000fc400020006ff */
[----:B------:R-:W-:Y:S01]  /*a3e0*/  LOP3.LUT R42, R21, 0xff000000, R39, 0xf8, !PT ;  /* 0xff000000152a7812 */ /* 0x000fe200078ef827 */
[----:B------:R-:W-:Y:S01]  /*a3f0*/  HADD2.F32 R39, -RZ, R38.H0_H0 ;  /* 0x20000026ff277230 */ /* 0x000fe20000004100 */
[----:B------:R-:W-:Y:S01]  /*a400*/  LOP3.LUT R44, R49, 0xff000000, R34, 0xf8, !PT ;  /* 0xff000000312c7812 */ /* 0x000fe200078ef822 */
[--C-:B------:R-:W-:Y:S01]  /*a410*/  HADD2.F32 R32, -RZ, R20.reuse.H0_H0 ;  /* 0x20000014ff207230 */ /* 0x100fe20000004100 */
[----:B------:R-:W-:Y:S01]  /*a420*/  LOP3.LUT R48, R51, 0xff000000, R35, 0xf8, !PT ;  /* 0xff00000033307812 */ /* 0x000fe200078ef823 */
[----:B------:R-:W-:Y:S01]  /*a430*/  HADD2.F32 R49, -RZ, R41.H0_H0 ;  /* 0x20000029ff317230 */ /* 0x000fe20000004100 */
[----:B------:R-:W-:Y:S01]  /*a440*/  F2FP.F16.E4M3.UNPACK_B R21, R5.H1 ;  /* 0x00000005ff15723e */ /* 0x000fe200030006ff */
[----:B------:R-:W-:Y:S01]  /*a450*/  HADD2.F32 R20, -RZ, R20.H1_H1 ;  /* 0x30000014ff147230 */ /* 0x000fe20000004100 */
[-C--:B------:R-:W-:Y:S02]  /*a460*/  F2FP.F16.E4M3.UNPACK_B R34, R7.reuse ;  /* 0x00000007ff22723e */ /* 0x080fe400020006ff */
[----:B------:R-:W-:Y:S01]  /*a470*/  F2FP.F16.E4M3.UNPACK_B R35, R7.H1 ;  /* 0x00000007ff23723e */ /* 0x000fe200030006ff */
[----:B------:R-:W-:Y:S01]  /*a480*/  FMUL.FTZ R51, R32, R49 ;  /* 0x0000003120337220 */ /* 0x000fe20000410000 */
[----:B------:R-:W-:-:S02]  /*a490*/  F2FP.F16.E4M3.UNPACK_B R5, R4 ;  /* 0x00000004ff05723e */ /* 0x000fc400020006ff */
[----:B------:R-:W-:Y:S01]  /*a4a0*/  F2FP.F16.E4M3.UNPACK_B R7, R4.H1 ;  /* 0x00000004ff07723e */ /* 0x000fe200030006ff */
[----:B------:R-:W-:Y:S01]  /*a4b0*/  FMUL.FTZ R4, R32, R39 ;  /* 0x0000002720047220 */ /* 0x000fe20000410000 */
[----:B------:R-:W-:Y:S02]  /*a4c0*/  F2FP.F16.E4M3.UNPACK_B R45, R45.H1 ;  /* 0x0000002dff2d723e */ /* 0x000fe400030006ff */
[----:B------:R-:W-:Y:S02]  /*a4d0*/  F2FP.F16.E4M3.UNPACK_B R37, R37.H1 ;  /* 0x00000025ff25723e */ /* 0x000fe400030006ff */
[----:B------:R-:W-:Y:S02]  /*a4e0*/  LOP3.LUT R36, R13, 0xff000000, R36, 0xf8, !PT ;  /* 0xff0000000d247812 */ /* 0x000fe400078ef824 */
[-C--:B------:R-:W-:Y:S02]  /*a4f0*/  F2FP.F16.E4M3.UNPACK_B R32, R6.reuse ;  /* 0x00000006ff20723e */ /* 0x080fe400020006ff */
[----:B------:R-:W-:Y:S01]  /*a500*/  F2FP.F16.E4M3.UNPACK_B R33, R6.H1 ;  /* 0x00000006ff21723e */ /* 0x000fe200030006ff */
[----:B------:R-:W-:-:S02]  /*a510*/  HADD2.F32 R6, -RZ, R21.H0_H0 ;  /* 0x20000015ff067230 */ /* 0x000fc40000004100 */
[----:B------:R-:W-:Y:S01]  /*a520*/  HADD2.F32 R21, -RZ, R21.H1_H1 ;  /* 0x30000015ff157230 */ /* 0x000fe20000004100 */
[----:B--2---:R-:W0:Y:S02]  /*a530*/  LDS.128 R8, [R59+0x1e200] ;  /* 0x01e200003b087984 */ /* 0x004e240000000c00 */
        /* <DEDUP_REMOVED lines=9> */
[C---:B------:R-:W-:Y:S01]  /*a5d0*/  FFMA.FTZ R53, R10.reuse, R49, R4 ;  /* 0x000000310a357223 */ /* 0x040fe20000010004 */
[----:B------:R-:W-:Y:S01]  /*a5e0*/  FFMA.FTZ R50, R10, R39, -R51 ;  /* 0x000000270a327223 */ /* 0x000fe20000010833 */
[----:B------:R-:W-:Y:S01]  /*a5f0*/  HADD2.F32 R49, -RZ, R41.H1_H1 ;  /* 0x30000029ff317230 */ /* 0x000fe20000004100 */
[----:B------:R-:W-:Y:S01]  /*a600*/  F2FP.F16.E4M3.UNPACK_B R8, R8.H1 ;  /* 0x00000008ff08723e */ /* 0x000fe200030006ff */
        /* <DEDUP_REMOVED lines=12> */
[----:B------:R-:W-:Y:S02]  /*a6d0*/  HADD2.F32 R10, -RZ, R37.H1_H1 ;  /* 0x30000025ff0a7230 */ /* 0x000fe40000004100 */
[C---:B------:R-:W-:Y:S01]  /*a6e0*/  FFMA.FTZ R51, R4.reuse, R51, R6 ;  /* 0x0000003304337223 */ /* 0x040fe20000010006 */
[----:B------:R-:W-:Y:S02]  /*a6f0*/  HADD2.F32 R20, -RZ, R45.H1_H1 ;  /* 0x3000002dff147230 */ /* 0x000fe40000004100 */
[----:B------:R-:W-:Y:S01]  /*a700*/  FFMA.FTZ R57, R4, R41, -R57 ;  /* 0x0000002904397223 */ /* 0x000fe20000010839 */
[----:B------:R-:W-:Y:S01]  /*a710*/  HADD2.F32 R39, -RZ, R38.H0_H0 ;  /* 0x20000026ff277230 */ /* 0x000fe20000004100 */
[----:B------:R-:W-:Y:S01]  /*a720*/  F2FP.F16.E4M3.UNPACK_B R48, R48.H1 ;  /* 0x00000030ff30723e */ /* 0x000fe200030006ff */
        /* <DEDUP_REMOVED lines=8> */
[----:B------:R-:W-:Y:S01]  /*a7b0*/  HADD2.F32 R38, -RZ, R38.H1_H1 ;  /* 0x30000026ff267230 */ /* 0x000fe20000004100 */
[----:B------:R-:W-:Y:S01]  /*a7c0*/  F2FP.F16.E4M3.UNPACK_B R42, R42.H1 ;  /* 0x0000002aff2a723e */ /* 0x000fe200030006ff */
[----:B------:R-:W-:-:S02]  /*a7d0*/  HADD2.F32 R34, -RZ, R34.H1_H1 ;  /* 0x30000022ff227230 */ /* 0x000fc40000004100 */
[C---:B------:R-:W-:Y:S01]  /*a7e0*/  FFMA.FTZ R58, R13.reuse, R20, R21 ;  /* 0x000000140d3a7223 */ /* 0x040fe20000010015 */
[----:B------:R-:W-:Y:S01]  /*a7f0*/  FFMA.FTZ R39, R4, R39, R6 ;  /* 0x0000002704277223 */ /* 0x000fe20000010006 */
[----:B------:R-:W-:Y:S01]  /*a800*/  FFMA.FTZ R56, R13, R10, -R56 ;  /* 0x0000000a0d387223 */ /* 0x000fe20000010838 */
[----:B------:R-:W-:Y:S02]  /*a810*/  HADD2.F32 R12, -RZ, R12.H1_H1 ;  /* 0x3000000cff0c7230 */ /* 0x000fe40000004100 */
[----:B------:R-:W-:Y:S01]  /*a820*/  FMUL.FTZ R10, R34, R38 ;  /* 0x00000026220a7220 */ /* 0x000fe20000410000 */
[----:B------:R-:W-:Y:S02]  /*a830*/  HADD2.F32 R15, -RZ, R15.H1_H1 ;  /* 0x3000000fff0f7230 */ /* 0x000fe40000004100 */
[----:B------:R-:W-:Y:S01]  /*a840*/  FFMA.FTZ R41, R4, R37, -R41 ;  /* 0x0000002504297223 */ /* 0x000fe20000010829 */
        /* <DEDUP_REMOVED lines=20> */
[----:B------:R-:W-:Y:S02]  /*a990*/  HADD2.F32 R13, -RZ, R10.H0_H0 ;  /* 0x2000000aff0d7230 */ /* 0x000fe40000004100 */
        /* <DEDUP_REMOVED lines=54> */
[----:B------:R-:W-:Y:S02]  /*ad00*/  HADD2.F32 R5, -RZ, R32.H0_H0 ;  /* 0x20000020ff057230 */ /* 0x000fe40000004100 */
        /* <DEDUP_REMOVED lines=23> */
[----:B------:R-:W-:Y:S02]  /*ae80*/  F2FP.SATFINITE.E4M3.F32.PACK_AB_MERGE_C R5, R55, R50, R5 ;  /* 0x000000323705723e */ /* 0x000fe40004807005 */
[----:B------:R-:W-:-:S02]  /*ae90*/  F2FP.SATFINITE.E4M3.F32.PACK_AB_MERGE_C R7, R60, R41, R7 ;  /* 0x000000293c07723e */ /* 0x000fc40004807007 */
[----:B------:R-:W-:Y:S02]  /*aea0*/  F2FP.SATFINITE.E4M3.F32.PACK_AB_MERGE_C R4, R36, R15, R4 ;  /* 0x0000000f2404723e */ /* 0x000fe40004807004 */
[----:B------:R-:W-:Y:S02]  /*aeb0*/  F2FP.SATFINITE.E4M3.F32.PACK_AB_MERGE_C R6, R9, R6, R13 ;  /* 0x000000060906723e */ /* 0x000fe4000480700d */
[----:B------:R-:W-:Y:S02]  /*aec0*/  F2FP.SATFINITE.E4M3.F32.PACK_AB_MERGE_C R37, R54, R53, R37 ;  /* 0x000000353625723e */ /* 0x000fe40004807025 */
[----:B------:R-:W-:Y:S01]  /*aed0*/  F2FP.SATFINITE.E4M3.F32.PACK_AB_MERGE_C R39, R62, R39, R48 ;  /* 0x000000273e27723e */ /* 0x000fe20004807030 */
[----:B------:R1:W-:Y:S01]  /*aee0*/  STS.128 [R59+0x1e200], R4 ;  /* 0x01e200043b007388 */ /* 0x0003e20000000c00 */
[----:B------:R-:W-:Y:S02]  /*aef0*/  F2FP.SATFINITE.E4M3.F32.PACK_AB_MERGE_C R36, R8, R19, R20 ;  /* 0x000000130824723e */ /* 0x000fe40004807014 */
[----:B------:R-:W-:-:S05]  /*af00*/  F2FP.SATFINITE.E4M3.F32.PACK_AB_MERGE_C R38, R11, R10, R14 ;  /* 0x0000000a0b26723e */ /* 0x000fca000480700e */
[----:B------:R1:W-:Y:S02]  /*af10*/  STS.128 [R0+UR38+0x1e200], R36 ;  /* 0x01e2002400007988 */ /* 0x0003e40008000c26 */
.L_x_1411:
[----:B------:R-:W-:Y:S05]  /*af20*/  BSYNC B1 ;  /* 0x0000000000017941 */ /* 0x000fea0003800000 */
.L_x_1410:
[----:B------:R-:W-:Y:S05]  /*af30*/  @P2 BRA `(.L_x_1390) ;  /* 0x0000000c00e42947 */ /* 0x000fea0003800000 */
[----:B------:R-:W2:Y:S01]  /*af40*/  LDL R49, [R1+0x2dc] ;  /* 0x0002dc0001317983 */ /* 0x000ea20000100800 */
[----:B01----:R-:W-:Y:S02]  /*af50*/  SHF.R.S32.HI R5, RZ, 0x1f, R52 ;  /* 0x0000001fff057819 */ /* 0x003fe40000011434 */
[----:B-----5:R-:W-:Y:S02]  /*af60*/  SHF.R.U32.HI R0, RZ, 0x8, R28 ;  /* 0x00000008ff007819 */ /* 0x020fe4000001161c */
[----:B------:R-:W-:Y:S02]  /*af70*/  LEA.HI R52, R5, R52, RZ, 0x4 ;  /* 0x0000003405347211 */ /* 0x000fe400078f20ff */
[----:B------:R-:W-:Y:S02]  /*af80*/  LOP3.LUT R5, R28, 0xff, RZ, 0xc0, !PT ;  /* 0x000000ff1c057812 */ /* 0x000fe400078ec0ff */
[----:B------:R-:W-:Y:S02]  /*af90*/  LOP3.LUT R0, R0, 0xff, RZ, 0xc0, !PT ;  /* 0x000000ff00007812 */ /* 0x000fe400078ec0ff */
[----:B------:R-:W-:-:S02]  /*afa0*/  SHF.R.S32.HI R52, RZ, 0x4, R52 ;  /* 0x00000004ff347819 */ /* 0x000fc40000011434 */
[----:B------:R-:W-:Y:S02]  /*afb0*/  PRMT R13, R0, 0x7604, R5 ;  /* 0x00007604000d7816 */ /* 0x000fe40000000005 */
[----:B------:R-:W-:Y:S02]  /*afc0*/  SHF.R.U32.HI R0, RZ, 0x8, R30 ;  /* 0x00000008ff007819 */ /* 0x000fe4000001161e */
[----:B------:R-:W-:Y:S02]  /*afd0*/  LEA.HI R3, R3, R52, RZ, 0x1c ;  /* 0x0000003403037211 */ /* 0x000fe400078fe0ff */
[----:B------:R-:W-:Y:S02]  /*afe0*/  LOP3.LUT R6, R0, 0xff, RZ, 0xc0, !PT ;  /* 0x000000ff00067812 */ /* 0x000fe400078ec0ff */
[----:B------:R-:W-:Y:S01]  /*aff0*/  SHF.R.S32.HI R0, RZ, 0x1f, R3 ;  /* 0x0000001fff007819 */ /* 0x000fe20000011403 */
[----:B------:R-:W-:Y:S01]  /*b000*/  IMAD.SHL.U32 R5, R3, 0x10, RZ ;  /* 0x0000001003057824 */ /* 0x000fe200078e00ff */
[----:B------:R-:W-:-:S02]  /*b010*/  SHF.R.U32.HI R4, RZ, 0x8, R29 ;  /* 0x00000008ff047819 */ /* 0x000fc4000001161d */
[----:B------:R-:W-:Y:S02]  /*b020*/  LEA.HI R0, R0, R3, RZ, 0x2 ;  /* 0x0000000300007211 */ /* 0x000fe400078f10ff */
[----:B------:R-:W-:Y:S02]  /*b030*/  LOP3.LUT R46, R46, 0x30, R5, 0xf8, !PT ;  /* 0x000000302e2e7812 */ /* 0x000fe400078ef805 */
[----:B------:R-:W-:Y:S01]  /*b040*/  LOP3.LUT R7, R29, 0xff, RZ, 0xc0, !PT ;  /* 0x000000ff1d077812 */ /* 0x000fe200078ec0ff */
[----:B------:R-:W-:Y:S01]  /*b050*/  IMAD.SHL.U32 R0, R0, 0x800, RZ ;  /* 0x0000080000007824 */ /* 0x000fe200078e00ff */
[----:B------:R-:W-:Y:S02]  /*b060*/  LOP3.LUT R9, R30, 0xff, RZ, 0xc0, !PT ;  /* 0x000000ff1e097812 */ /* 0x000fe400078ec0ff */
[----:B------:R-:W-:Y:S02]  /*b070*/  LOP3.LUT R4, R4, 0xff, RZ, 0xc0, !PT ;  /* 0x000000ff04047812 */ /* 0x000fe400078ec0ff */
[----:B------:R-:W-:-:S02]  /*b080*/  SHF.R.U32.HI R5, RZ, 0x8, R24 ;  /* 0x00000008ff057819 */ /* 0x000fc40000011618 */
[----:B------:R-:W-:Y:S02]  /*b090*/  LOP3.LUT R46, R46, R47, RZ, 0x3c, !PT ;  /* 0x0000002f2e2e7212 */ /* 0x000fe400078e3cff */
[----:B------:R-:W-:Y:S02]  /*b0a0*/  SHF.R.U32.HI R3, RZ, 0x8, R31 ;  /* 0x00000008ff037819 */ /* 0x000fe4000001161f */
[----:B------:R-:W-:Y:S02]  /*b0b0*/  LOP3.LUT R0, R0, 0xffffe000, RZ, 0xc0, !PT ;  /* 0xffffe00000007812 */ /* 0x000fe400078ec0ff */
[----:B------:R-:W-:Y:S02]  /*b0c0*/  PRMT R12, R4, 0x7604, R7 ;  /* 0x00007604040c7816 */ /* 0x000fe40000000007 */
[----:B------:R-:W-:Y:S02]  /*b0d0*/  PRMT R15, R6, 0x7604, R9 ;  /* 0x00007604060f7816 */ /* 0x000fe40000000009 */
[----:B------:R-:W-:-:S02]  /*b0e0*/  LOP3.LUT R4, R31, 0xff, RZ, 0xc0, !PT ;  /* 0x000000ff1f047812 */ /* 0x000fc400078ec0ff */
[----:B------:R-:W-:Y:S02]  /*b0f0*/  LOP3.LUT R6, R24, 0xff, RZ, 0xc0, !PT ;  /* 0x000000ff18067812 */ /* 0x000fe400078ec0ff */
[----:B------:R-:W-:Y:S02]  /*b100*/  LOP3.LUT R5, R5, 0xff, RZ, 0xc0, !PT ;  /* 0x000000ff05057812 */ /* 0x000fe400078ec0ff */
[----:B------:R-:W-:Y:S02]  /*b110*/  LOP3.LUT R3, R3, 0xff, RZ, 0xc0, !PT ;  /* 0x000000ff03037812 */ /* 0x000fe400078ec0ff */
[----:B------:R-:W-:Y:S02]  /*b120*/  IADD3 R0, R46, R237, R0 ;  /* 0x000000ed2e007210 */ /* 0x000fe40007ffe000 */
[----:B------:R-:W-:Y:S02]  /*b130*/  PRMT R14, R3, 0x7604, R4 ;  /* 0x00007604030e7816 */ /* 0x000fe40000000004 */
[----:B------:R-:W-:-:S02]  /*b140*/  PRMT R21, R5, 0x7604, R6 ;  /* 0x0000760405157816 */ /* 0x000fc40000000006 */
[----:B------:R-:W0:Y:S01]  /*b150*/  LDS.128 R4, [R0+UR38+0x1e200] ;  /* 0x01e2002600047984 */ /* 0x000e220008000c00 */
[----:B------:R-:W-:Y:S02]  /*b160*/  SHF.R.U32.HI R3, RZ, 0x8, R25 ;  /* 0x00000008ff037819 */ /* 0x000fe40000011619 */
[----:B------:R-:W-:Y:S02]  /*b170*/  SHF.R.U32.HI R33, RZ, 0x8, R27 ;  /* 0x00000008ff217819 */ /* 0x000fe4000001161b */
[----:B------:R-:W-:Y:S02]  /*b180*/  SHF.R.U32.HI R19, RZ, 0x8, R26 ;  /* 0x00000008ff137819 */ /* 0x000fe4000001161a */
[----:B------:R-:W-:Y:S02]  /*b190*/  LOP3.LUT R20, R25, 0xff, RZ, 0xc0, !PT ;  /* 0x000000ff19147812 */ /* 0x000fe400078ec0ff */
[----:B------:R-:W-:Y:S02]  /*b1a0*/  LOP3.LUT R34, R27, 0xff, RZ, 0xc0, !PT ;  /* 0x000000ff1b227812 */ /* 0x000fe400078ec0ff */
[----:B------:R-:W-:-:S02]  /*b1b0*/  LOP3.LUT R3, R3, 0xff, RZ, 0xc0, !PT ;  /* 0x000000ff03037812 */ /* 0x000fc400078ec0ff */
[----:B------:R-:W-:Y:S02]  /*b1c0*/  LOP3.LUT R33, R33, 0xff, RZ, 0xc0, !PT ;  /* 0x000000ff21217812 */ /* 0x000fe400078ec0ff */
[----:B------:R-:W-:Y:S02]  /*b1d0*/  LOP3.LUT R32, R26, 0xff, RZ, 0xc0, !PT ;  /* 0x000000ff1a207812 */ /* 0x000fe400078ec0ff */
[----:B------:R-:W-:Y:S02]  /*b1e0*/  LOP3.LUT R19, R19, 0xff, RZ, 0xc0, !PT ;  /* 0x000000ff13137812 */ /* 0x000fe400078ec0ff */
[----:B------:R-:W-:Y:S02]  /*b1f0*/  PRMT R20, R3, 0x7604, R20 ;  /* 0x0000760403147816 */ /* 0x000fe40000000014 */
[----:B------:R-:W-:Y:S02]  /*b200*/  PRMT R34, R33, 0x7604, R34 ;  /* 0x0000760421227816 */ /* 0x000fe40000000022 */
[----:B------:R-:W-:-:S02]  /*b210*/  SHF.R.U32.HI R3, RZ, 0x10, R29 ;  /* 0x00000010ff037819 */ /* 0x000fc4000001161d */
[----:B------:R-:W-:Y:S02]  /*b220*/  SHF.R.U32.HI R33, RZ, 0x10, R25 ;  /* 0x00000010ff217819 */ /* 0x000fe40000011619 */
[----:B------:R-:W-:Y:S01]  /*b230*/  PRMT R37, R19, 0x7604, R32 ;  /* 0x0000760413257816 */ /* 0x000fe20000000020 */
[----:B------:R-:W-:Y:S01]  /*b240*/  IMAD.U32 R3, R3, 0x10000, RZ ;  /* 0x0001000003037824 */ /* 0x000fe200078e00ff */
[----:B------:R-:W-:Y:S01]  /*b250*/  SHF.R.U32.HI R19, RZ, 0x10, R31 ;  /* 0x00000010ff137819 */ /* 0x000fe2000001161f */
[----:B------:R-:W-:Y:S01]  /*b260*/  IMAD.U32 R33, R33, 0x10000, RZ ;  /* 0x0001000021217824 */ /* 0x000fe200078e00ff */
[----:B------:R-:W-:Y:S02]  /*b270*/  SHF.R.U32.HI R39, RZ, 0x10, R27 ;  /* 0x00000010ff277819 */ /* 0x000fe4000001161b */
[----:B------:R-:W-:Y:S01]  /*b280*/  LOP3.LUT R3, R12, 0xff0000, R3, 0xf8, !PT ;  /* 0x00ff00000c037812 */ /* 0x000fe200078ef803 */
[----:B------:R-:W-:Y:S01]  /*b290*/  IMAD.U32 R19, R19, 0x10000, RZ ;  /* 0x0001000013137824 */ /* 0x000fe200078e00ff */
        /* <DEDUP_REMOVED lines=9> */
[----:B------:R-:W-:Y:S02]  /*b330*/  LOP3.LUT R21, R21, 0xff0000, R24, 0xf8, !PT ;  /* 0x00ff000015157812 */ /* 0x000fe400078ef818 */
[----:B------:R-:W-:Y:S02]  /*b340*/  F2FP.F16.E4M3.UNPACK_B R27, R29 ;  /* 0x0000001dff1b723e */ /* 0x000fe400020006ff */
[----:B------:R-:W-:Y:S02]  /*b350*/  F2FP.F16.E4M3.UNPACK_B R31, R35 ;  /* 0x00000023ff1f723e */ /* 0x000fe400020006ff */
[-C--:B0-----:R-:W-:Y:S02]  /*b360*/  F2FP.F16.E4M3.UNPACK_B R19, R5.reuse ;  /* 0x00000005ff13723e */ /* 0x081fe400020006ff */
[----:B------:R-:W-:Y:S01]  /*b370*/  LOP3.LUT R13, R13, 0xff0000, R28, 0xf8, !PT ;  /* 0x00ff00000d0d7812 */ /* 0x000fe200078ef81c */
[----:B------:R-:W-:Y:S01]  /*b380*/  HADD2.F32 R36, -RZ, R31.H0_H0 ;  /* 0x2000001fff247230 */ /* 0x000fe20000004100 */
[----:B------:R-:W-:Y:S01]  /*b390*/  LOP3.LUT R32, R15, 0xff000000, R30, 0xf8, !PT ;  /* 0xff0000000f207812 */ /* 0x000fe200078ef81e */
[----:B------:R-:W-:Y:S01]  /*b3a0*/  HADD2.F32 R30, -RZ, R27.H0_H0 ;  /* 0x2000001bff1e7230 */ /* 0x000fe20000004100 */
[----:B------:R-:W-:Y:S01]  /*b3b0*/  LOP3.LUT R34, R21, 0xff000000, R24, 0xf8, !PT ;  /* 0xff00000015227812 */ /* 0x000fe200078ef818 */
[--C-:B------:R-:W-:Y:S01]  /*b3c0*/  HADD2.F32 R21, -RZ, R19.reuse.H0_H0 ;  /* 0x20000013ff157230 */ /* 0x100fe20000004100 */
[----:B------:R-:W-:Y:S01]  /*b3d0*/  LOP3.LUT R37, R37, 0xff0000, R26, 0xf8, !PT ;  /* 0x00ff000025257812 */ /* 0x000fe200078ef81a */
[----:B------:R-:W-:Y:S01]  /*b3e0*/  HADD2.F32 R19, -RZ, R19.H1_H1 ;  /* 0x30000013ff137230 */ /* 0x000fe20000004100 */
[----:B------:R-:W-:Y:S01]  /*b3f0*/  LOP3.LUT R28, R13, 0xff000000, R28, 0xf8, !PT ;  /* 0xff0000000d1c7812 */ /* 0x000fe200078ef81c */
[----:B------:R-:W-:Y:S01]  /*b400*/  HADD2.F32 R27, -RZ, R27.H1_H1 ;  /* 0x3000001bff1b7230 */ /* 0x000fe20000004100 */
[----:B------:R-:W-:Y:S01]  /*b410*/  LOP3.LUT R38, R37, 0xff000000, R26, 0xf8, !PT ;  /* 0xff00000025267812 */ /* 0x000fe200078ef81a */
[C---:B------:R-:W-:Y:S01]  /*b420*/  FMUL.FTZ R37, R21.reuse, R36 ;  /* 0x0000002415257220 */ /* 0x040fe20000410000 */
[----:B------:R-:W-:Y:S01]  /*b430*/  FMUL.FTZ R41, R21, R30 ;  /* 0x0000001e15297220 */ /* 0x000fe20000410000 */
[----:B------:R-:W-:-:S02]  /*b440*/  F2FP.F16.E4M3.UNPACK_B R20, R5.H1 ;  /* 0x00000005ff14723e */ /* 0x000fc400030006ff */
[----:B------:R-:W-:Y:S02]  /*b450*/  F2FP.F16.E4M3.UNPACK_B R35, R35.H1 ;  /* 0x00000023ff23723e */ /* 0x000fe400030006ff */
[----:B------:R-:W-:Y:S02]  /*b460*/  F2FP.F16.E4M3.UNPACK_B R29, R29.H1 ;  /* 0x0000001dff1d723e */ /* 0x000fe400030006ff */
[-C--:B------:R-:W-:Y:S02]  /*b470*/  F2FP.F16.E4M3.UNPACK_B R21, R6.reuse ;  /* 0x00000006ff15723e */ /* 0x080fe400020006ff */
[----:B------:R-:W-:Y:S01]  /*b480*/  F2FP.F16.E4M3.UNPACK_B R24, R6.H1 ;  /* 0x00000006ff18723e */ /* 0x000fe200030006ff */
[--C-:B------:R-:W-:Y:S01]  /*b490*/  HADD2.F32 R6, -RZ, R20.reuse.H0_H0 ;  /* 0x20000014ff067230 */ /* 0x100fe20000004100 */
[-C--:B------:R-:W-:Y:S01]  /*b4a0*/  F2FP.F16.E4M3.UNPACK_B R25, R7.reuse ;  /* 0x00000007ff19723e */ /* 0x080fe200020006ff */
[----:B------:R-:W-:Y:S01]  /*b4b0*/  HADD2.F32 R20, -RZ, R20.H1_H1 ;  /* 0x30000014ff147230 */ /* 0x000fe20000004100 */
[----:B------:R-:W-:-:S02]  /*b4c0*/  F2FP.F16.E4M3.UNPACK_B R26, R7.H1 ;  /* 0x00000007ff1a723e */ /* 0x000fc400030006ff */
[-C--:B------:R-:W-:Y:S02]  /*b4d0*/  F2FP.F16.E4M3.UNPACK_B R5, R4.reuse ;  /* 0x00000004ff05723e */ /* 0x080fe400020006ff */
[----:B------:R-:W-:Y:S01]  /*b4e0*/  F2FP.F16.E4M3.UNPACK_B R7, R4.H1 ;  /* 0x00000004ff07723e */ /* 0x000fe200030006ff */
[----:B--2---:R-:W0:Y:S02]  /*b4f0*/  LDS.128 R8, [R49+0x1e200] ;  /* 0x01e2000031087984 */ /* 0x004e240000000c00 */
[----:B0-----:R-:W-:Y:S02]  /*b500*/  F2FP.F16.E4M3.UNPACK_B R12, R9 ;  /* 0x00000009ff0c723e */ /* 0x001fe400020006ff */
[-C--:B------:R-:W-:Y:S02]  /*b510*/  F2FP.F16.E4M3.UNPACK_B R14, R11.reuse ;  /* 0x0000000bff0e723e */ /* 0x080fe400020006ff */
[----:B------:R-:W-:Y:S02]  /*b520*/  F2FP.F16.E4M3.UNPACK_B R15, R11.H1 ;  /* 0x0000000bff0f723e */ /* 0x000fe400030006ff */
[----:B------:R-:W-:-:S02]  /*b530*/  F2FP.F16.E4M3.UNPACK_B R11, R10 ;  /* 0x0000000aff0b723e */ /* 0x000fc400020006ff */
[----:B------:R-:W-:Y:S01]  /*b540*/  F2FP.F16.E4M3.UNPACK_B R13, R10.H1 ;  /* 0x0000000aff0d723e */ /* 0x000fe200030006ff */
[--C-:B------:R-:W-:Y:S01]  /*b550*/  HADD2.F32 R10, -RZ, R12.reuse.H0_H0 ;  /* 0x2000000cff0a7230 */ /* 0x100fe20000004100 */
[----:B------:R-:W-:Y:S01]  /*b560*/  F2FP.F16.E4M3.UNPACK_B R9, R9.H1 ;  /* 0x00000009ff09723e */ /* 0x000fe200030006ff */
[----:B------:R-:W-:Y:S01]  /*b570*/  HADD2.F32 R12, -RZ, R12.H1_H1 ;  /* 0x3000000cff0c7230 */ /* 0x000fe20000004100 */
[----:B------:R-:W-:Y:S02]  /*b580*/  F2FP.F16.E4M3.UNPACK_B R3, R8 ;  /* 0x00000008ff03723e */ /* 0x000fe400020006ff */
[C---:B------:R-:W-:Y:S01]  /*b590*/  FFMA.FTZ R30, R10.reuse, R30, -R37 ;  /* 0x0000001e0a1e7223 */ /* 0x040fe20000010825 */
[----:B------:R-:W-:Y:S01]  /*b5a0*/  FFMA.FTZ R41, R10, R36, R41 ;  /* 0x000000240a297223 */ /* 0x000fe20000010029 */
[----:B------:R-:W-:Y:S01]  /*b5b0*/  HADD2.F32 R10, -RZ, R31.H1_H1 ;  /* 0x3000001fff0a7230 */ /* 0x000fe20000004100 */
[----:B------:R-:W-:Y:S01]  /*b5c0*/  F2FP.F16.E4M3.UNPACK_B R8, R8.H1 ;  /* 0x00000008ff08723e */ /* 0x000fe200030006ff */
[----:B------:R-:W-:-:S02]  /*b5d0*/  HADD2.F32 R37, -RZ, R35.H0_H0 ;  /* 0x20000023ff257230 */ /* 0x000fc40000004100 */
[----:B------:R-:W-:Y:S02]  /*b5e0*/  HADD2.F32 R31, -RZ, R29.H0_H0 ;  /* 0x2000001dff1f7230 */ /* 0x000fe40000004100 */
[CC--:B------:R-:W-:Y:S01]  /*b5f0*/  FMUL.FTZ R43, R19.reuse, R10.reuse ;  /* 0x0000000a132b7220 */ /* 0x0c0fe20000410000 */
[----:B------:R-:W-:Y:S01]  /*b600*/  FMUL.FTZ R19, R19, R27 ;  /* 0x0000001b13137220 */ /* 0x000fe20000410000 */
[----:B------:R-:W-:Y:S02]  /*b610*/  HADD2.F32 R4, -RZ, R9.H0_H0 ;  /* 0x20000009ff047230 */ /* 0x000fe40000004100 */
[----:B------:R-:W-:Y:S01]  /*b620*/  FMUL.FTZ R45, R6, R37 ;  /* 0x00000025062d7220 */ /* 0x000fe20000410000 */
[C---:B------:R-:W-:Y:S01]  /*b630*/  FFMA.FTZ R43, R12.reuse, R27, -R43 ;  /* 0x0000001b0c2b7223 */ /* 0x040fe2000001082b */
[----:B------:R-:W-:Y:S01]  /*b640*/  FFMA.FTZ R36, R12, R10, R19 ;  /* 0x0000000a0c247223 */ /* 0x000fe20000010013 */
[----:B------:R-:W-:Y:S01]  /*b650*/  FMUL.FTZ R6, R6, R31 ;  /* 0x0000001f06067220 */ /* 0x000fe20000410000 */
[----:B------:R-:W-:Y:S01]  /*b660*/  F2FP.F16.E4M3.UNPACK_B R12, R39 ;  /* 0x00000027ff0c723e */ /* 0x000fe200020006ff */
[----:B------:R-:W-:Y:S01]  /*b670*/  HADD2.F32 R35, -RZ, R35.H1_H1 ;  /* 0x30000023ff237230 */ /* 0x000fe20000004100 */
[----:B------:R-:W-:Y:S01]  /*b680*/  F2FP.F16.E4M3.UNPACK_B R10, R33 ;  /* 0x00000021ff0a723e */ /* 0x000fe200020006ff */
[----:B------:R-:W-:Y:S01]  /*b690*/  FFMA.FTZ R37, R4, R37, R6 ;  /* 0x0000002504257223 */ /* 0x000fe20000010006 */
[----:B------:R-:W-:-:S02]  /*b6a0*/  HADD2.F32 R29, -RZ, R29.H1_H1 ;  /* 0x3000001dff1d7230 */ /* 0x000fc40000004100 */
[----:B------:R-:W-:Y:S01]  /*b6b0*/  FFMA.FTZ R45, R4, R31, -R45 ;  /* 0x0000001f042d7223 */ /* 0x000fe2000001082d */
[----:B------:R-:W-:Y:S02]  /*b6c0*/  HADD2.F32 R27, -RZ, R12.H0_H0 ;  /* 0x2000000cff1b7230 */ /* 0x000fe40000004100 */
[C---:B------:R-:W-:Y:S01]  /*b6d0*/  FMUL.FTZ R40, R20.reuse, R35 ;  /* 0x0000002314287220 */ /* 0x040fe20000410000 */
[----:B------:R-:W-:Y:S02]  /*b6e0*/  HADD2.F32 R6, -RZ, R25.H0_H0 ;  /* 0x20000019ff067230 */ /* 0x000fe40000004100 */
[----:B------:R-:W-:Y:S01]  /*b6f0*/  FMUL.FTZ R20, R20, R29 ;  /* 0x0000001d14147220 */ /* 0x000fe20000410000 */
[----:B------:R-:W-:Y:S01]  /*b700*/  HADD2.F32 R19, -RZ, R10.H0_H0 ;  /* 0x2000000aff137230 */ /* 0x000fe20000004100 */
[----:B------:R-:W-:Y:S01]  /*b710*/  F2FP.F16.E4M3.UNPACK_B R39, R39.H1 ;  /* 0x00000027ff27723e */ /* 0x000fe200030006ff */
[----:B------:R-:W-:Y:S02]  /*b720*/  HADD2.F32 R9, -RZ, R9.H1_H1 ;  /* 0x30000009ff097230 */ /* 0x000fe40000004100 */
[----:B------:R-:W-:Y:S01]  /*b730*/  FMUL.FTZ R31, R6, R27 ;  /* 0x0000001b061f7220 */ /* 0x000fe20000410000 */
[----:B------:R-:W-:-:S02]  /*b740*/  HADD2.F32 R4, -RZ, R14.H0_H0 ;  /* 0x2000000eff047230 */ /* 0x000fc40000004100 */
[----:B------:R-:W-:Y:S01]  /*b750*/  FMUL.FTZ R6, R6, R19 ;  /* 0x0000001306067220 */ /* 0x000fe20000410000 */
[----:B------:R-:W-:Y:S02]  /*b760*/  HADD2.F32 R12, -RZ, R12.H1_H1 ;  /* 0x3000000cff0c7230 */ /* 0x000fe40000004100 */
[C---:B------:R-:W-:Y:S01]  /*b770*/  FFMA.FTZ R20, R9.reuse, R35, R20 ;  /* 0x0000002309147223 */ /* 0x040fe20000010014 */
[----:B------:R-:W-:Y:S01]  /*b780*/  F2FP.F16.E4M3.UNPACK_B R33, R33.H1 ;  /* 0x00000021ff21723e */ /* 0x000fe200030006ff */
[----:B------:R-:W-:Y:S02]  /*b790*/  HADD2.F32 R25, -RZ, R25.H1_H1 ;  /* 0x30000019ff197230 */ /* 0x000fe40000004100 */
[C---:B------:R-:W-:Y:S01]  /*b7a0*/  FFMA.FTZ R31, R4.reuse, R19, -R31 ;  /* 0x00000013041f7223 */ /* 0x040fe2000001081f */
[----:B------:R-:W-:Y:S01]  /*b7b0*/  FFMA.FTZ R35, R4, R27, R6 ;  /* 0x0000001b04237223 */ /* 0x000fe20000010006 */
[----:B------:R-:W-:Y:S02]  /*b7c0*/  HADD2.F32 R19, -RZ, R39.H0_H0 ;  /* 0x20000027ff137230 */ /* 0x000fe40000004100 */
[----:B------:R-:W-:Y:S01]  /*b7d0*/  FFMA.FTZ R40, R9, R29, -R40 ;  /* 0x0000001d09287223 */ /* 0x000fe20000010828 */
[----:B------:R-:W-:-:S02]  /*b7e0*/  HADD2.F32 R6, -RZ, R26.H0_H0 ;  /* 0x2000001aff067230 */ /* 0x000fc40000004100 */
[C---:B------:R-:W-:Y:S01]  /*b7f0*/  FMUL.FTZ R27, R25.reuse, R12 ;  /* 0x0000000c191b7220 */ /* 0x040fe20000410000 */
[----:B------:R-:W-:Y:S01]  /*b800*/  HADD2.F32 R10, -RZ, R10.H1_H1 ;  /* 0x3000000aff0a7230 */ /* 0x000fe20000004100 */
[----:B------:R-:W-:Y:S01]  /*b810*/  F2FP.SATFINITE.E4M3.F32.PACK_AB_MERGE_C R20, R20, R37, RZ ;  /* 0x000000251414723e */ /* 0x000fe200048070ff */
[----:B------:R-:W-:Y:S02]  /*b820*/  HADD2.F32 R14, -RZ, R14.H1_H1 ;  /* 0x3000000eff0e7230 */ /* 0x000fe40000004100 */
[----:B------:R-:W-:Y:S01]  /*b830*/  FMUL.FTZ R29, R6, R19 ;  /* 0x00000013061d7220 */ /* 0x000fe20000410000 */
[----:B------:R-:W-:Y:S02]  /*b840*/  HADD2.F32 R9, -RZ, R33.H0_H0 ;  /* 0x20000021ff097230 */ /* 0x000fe40000004100 */
[-C--:B------:R-:W-:Y:S01]  /*b850*/  FMUL.FTZ R25, R25, R10.reuse ;  /* 0x0000000a19197220 */ /* 0x080fe20000410000 */
[----:B------:R-:W-:Y:S02]  /*b860*/  HADD2.F32 R4, -RZ, R15.H0_H0 ;  /* 0x2000000fff047230 */ /* 0x000fe40000004100 */
[----:B------:R-:W-:Y:S01]  /*b870*/  FFMA.FTZ R42, R14, R10, -R27 ;  /* 0x0000000a0e2a7223 */ /* 0x000fe2000001081b */
[----:B------:R-:W-:Y:S01]  /*b880*/  F2FP.F16.E4M3.UNPACK_B R10, R34.H1 ;  /* 0x00000022ff0a723e */ /* 0x000fe200030006ff */
[-C--:B------:R-:W-:Y:S01]  /*b890*/  FMUL.FTZ R6, R6, R9.reuse ;  /* 0x0000000906067220 */ /* 0x080fe20000410000 */
[----:B------:R-:W-:Y:S01]  /*b8a0*/  FFMA.FTZ R44, R14, R12, R25 ;  /* 0x0000000c0e2c7223 */ /* 0x000fe20000010019 */
[C---:B------:R-:W-:Y:S01]  /*b8b0*/  FFMA.FTZ R46, R4.reuse, R9, -R29 ;  /* 0x00000009042e7223 */ /* 0x040fe2000001081d */
[----:B------:R-:W-:Y:S01]  /*b8c0*/  F2FP.F16.E4M3.UNPACK_B R9, R28.H1 ;  /* 0x0000001cff09723e */ /* 0x000fe200030006ff */
[----:B------:R-:W-:Y:S01]  /*b8d0*/  FFMA.FTZ R47, R4, R19, R6 ;  /* 0x00000013042f7223 */ /* 0x000fe20000010006 */
[----:B------:R-:W-:Y:S01]  /*b8e0*/  HADD2.F32 R25, -RZ, R10.H0_H0 ;  /* 0x2000000aff197230 */ /* 0x000fe20000004100 */
[----:B------:R-:W-:Y:S01]  /*b8f0*/  F2FP.F16.E4M3.UNPACK_B R34, R34 ;  /* 0x00000022ff22723e */ /* 0x000fe200020006ff */
[----:B------:R-:W-:Y:S01]  /*b900*/  HADD2.F32 R6, -RZ, R7.H0_H0 ;  /* 0x20000007ff067230 */ /* 0x000fe20000004100 */
[----:B------:R-:W-:Y:S01]  /*b910*/  F2FP.F16.E4M3.UNPACK_B R28, R28 ;  /* 0x0000001cff1c723e */ /* 0x000fe200020006ff */
[----:B------:R-:W-:Y:S01]  /*b920*/  HADD2.F32 R39, -RZ, R39.H1_H1 ;  /* 0x30000027ff277230 */ /* 0x000fe20000004100 */
[----:B------:R-:W-:Y:S01]  /*b930*/  F2FP.SATFINITE.E4M3.F32.PACK_AB_MERGE_C R40, R40, R45, RZ ;  /* 0x0000002d2828723e */ /* 0x000fe200048070ff */
[----:B------:R-:W-:-:S02]  /*b940*/  HADD2.F32 R26, -RZ, R26.H1_H1 ;  /* 0x3000001aff1a7230 */ /* 0x000fc40000004100 */
[----:B------:R-:W-:Y:S01]  /*b950*/  FMUL.FTZ R27, R6, R25 ;  /* 0x00000019061b7220 */ /* 0x000fe20000410000 */
[----:B------:R-:W-:Y:S02]  /*b960*/  HADD2.F32 R33, -RZ, R33.H1_H1 ;  /* 0x30000021ff217230 */ /* 0x000fe40000004100 */
        /* <DEDUP_REMOVED lines=8> */
[----:B------:R-:W-:Y:S02]  /*b9f0*/  HADD2.F32 R15, -RZ, R15.H1_H1 ;  /* 0x3000000fff0f7230 */ /* 0x000fe40000004100 */
[----:B------:R-:W-:Y:S01]  /*ba00*/  FFMA.FTZ R25, R4, R25, R6 ;  /* 0x0000001904197223 */ /* 0x000fe20000010006 */
[----:B------:R-:W-:Y:S02]  /*ba10*/  HADD2.F32 R9, -RZ, R9.H1_H1 ;  /* 0x30000009ff097230 */ /* 0x000fe40000004100 */
[----:B------:R-:W-:Y:S01]  /*ba20*/  FMUL.FTZ R19, R7, R10 ;  /* 0x0000000a07137220 */ /* 0x000fe20000410000 */
[----:B------:R-:W-:Y:S02]  /*ba30*/  HADD2.F32 R8, -RZ, R8.H1_H1 ;  /* 0x30000008ff087230 */ /* 0x000fe40000004100 */
[C---:B------:R-:W-:Y:S01]  /*ba40*/  FFMA.FTZ R33, R15.reuse, R33, -R12 ;  /* 0x000000210f217223 */ /* 0x040fe2000001080c */
[----:B------:R-:W-:Y:S01]  /*ba50*/  FFMA.FTZ R48, R15, R39, R26 ;  /* 0x000000270f307223 */ /* 0x000fe2000001001a */
[----:B------:R-:W-:Y:S01]  /*ba60*/  FMUL.FTZ R7, R7, R9 ;  /* 0x0000000907077220 */ /* 0x000fe20000410000 */
[----:B------:R-:W-:-:S02]  /*ba70*/  HADD2.F32 R15, -RZ, R34.H0_H0 ;  /* 0x20000022ff0f7230 */ /* 0x000fc40000004100 */
[C---:B------:R-:W-:Y:S01]  /*ba80*/  FFMA.FTZ R12, R8.reuse, R9, -R19 ;  /* 0x00000009080c7223 */ /* 0x040fe20000010813 */
[----:B------:R-:W-:Y:S02]  /*ba90*/  HADD2.F32 R6, -RZ, R5.H0_H0 ;  /* 0x20000005ff067230 */ /* 0x000fe40000004100 */
[----:B------:R-:W-:Y:S01]  /*baa0*/  FFMA.FTZ R10, R8, R10, R7 ;  /* 0x0000000a080a7223 */ /* 0x000fe20000010007 */
[----:B------:R-:W-:Y:S01]  /*bab0*/  HADD2.F32 R7, -RZ, R28.H0_H0 ;  /* 0x2000001cff077230 */ /* 0x000fe20000004100 */
[----:B------:R-:W-:Y:S01]  /*bac0*/  F2FP.SATFINITE.E4M3.F32.PACK_AB_MERGE_C R33, R33, R46, RZ ;  /* 0x0000002e2121723e */ /* 0x000fe200048070ff */
[----:B------:R-:W-:Y:S02]  /*bad0*/  HADD2.F32 R4, -RZ, R3.H0_H0 ;  /* 0x20000003ff047230 */ /* 0x000fe40000004100 */
[C---:B------:R-:W-:Y:S01]  /*bae0*/  FMUL.FTZ R9, R6.reuse, R15 ;  /* 0x0000000f06097220 */ /* 0x040fe20000410000 */
[----:B------:R-:W-:Y:S02]  /*baf0*/  HADD2.F32 R34, -RZ, R34.H1_H1 ;  /* 0x30000022ff227230 */ /* 0x000fe40000004100 */
[----:B------:R-:W-:Y:S01]  /*bb00*/  FMUL.FTZ R19, R6, R7 ;  /* 0x0000000706137220 */ /* 0x000fe20000410000 */
[----:B------:R-:W-:-:S02]  /*bb10*/  HADD2.F32 R5, -RZ, R5.H1_H1 ;  /* 0x30000005ff057230 */ /* 0x000fc40000004100 */
[C---:B------:R-:W-:Y:S01]  /*bb20*/  FFMA.FTZ R9, R4.reuse, R7, -R9 ;  /* 0x0000000704097223 */ /* 0x040fe20000010809 */
[----:B------:R-:W-:Y:S01]  /*bb30*/  HADD2.F32 R28, -RZ, R28.H1_H1 ;  /* 0x3000001cff1c7230 */ /* 0x000fe20000004100 */
[----:B------:R-:W-:Y:S01]  /*bb40*/  F2FP.F16.E4M3.UNPACK_B R7, R38.H1 ;  /* 0x00000026ff07723e */ /* 0x000fe200030006ff */
[----:B------:R-:W-:Y:S02]  /*bb50*/  HADD2.F32 R3, -RZ, R3.H1_H1 ;  /* 0x30000003ff037230 */ /* 0x000fe40000004100 */
[C---:B------:R-:W-:Y:S01]  /*bb60*/  FMUL.FTZ R8, R5.reuse, R34 ;  /* 0x0000002205087220 */ /* 0x040fe20000410000 */
[----:B------:R-:W-:Y:S01]  /*bb70*/  F2FP.F16.E4M3.UNPACK_B R6, R32.H1 ;  /* 0x00000020ff06723e */ /* 0x000fe200030006ff */
[-C--:B------:R-:W-:Y:S01]  /*bb80*/  FMUL.FTZ R5, R5, R28.reuse ;  /* 0x0000001c05057220 */ /* 0x080fe20000410000 */
[----:B------:R-:W-:Y:S01]  /*bb90*/  FFMA.FTZ R19, R4, R15, R19 ;  /* 0x0000000f04137223 */ /* 0x000fe20000010013 */
[----:B------:R-:W-:Y:S01]  /*bba0*/  FFMA.FTZ R28, R3, R28, -R8 ;  /* 0x0000001c031c7223 */ /* 0x000fe20000010808 */
[----:B------:R-:W-:-:S02]  /*bbb0*/  HADD2.F32 R8, -RZ, R7.H0_H0 ;  /* 0x20000007ff087230 */ /* 0x000fc40000004100 */
[----:B------:R-:W-:Y:S01]  /*bbc0*/  FFMA.FTZ R34, R3, R34, R5 ;  /* 0x0000002203227223 */ /* 0x000fe20000010005 */
[----:B------:R-:W-:Y:S01]  /*bbd0*/  HADD2.F32 R4, -RZ, R24.H0_H0 ;  /* 0x20000018ff047230 */ /* 0x000fe20000004100 */
[----:B------:R-:W-:Y:S01]  /*bbe0*/  F2FP.F16.E4M3.UNPACK_B R32, R32 ;  /* 0x00000020ff20723e */ /* 0x000fe200020006ff */
[----:B------:R-:W-:Y:S01]  /*bbf0*/  HADD2.F32 R5, -RZ, R6.H0_H0 ;  /* 0x20000006ff057230 */ /* 0x000fe20000004100 */
[----:B------:R-:W-:Y:S01]  /*bc00*/  F2FP.F16.E4M3.UNPACK_B R38, R38 ;  /* 0x00000026ff26723e */ /* 0x000fe200020006ff */
[----:B------:R-:W-:Y:S02]  /*bc10*/  HADD2.F32 R7, -RZ, R7.H1_H1 ;  /* 0x30000007ff077230 */ /* 0x000fe40000004100 */
[C---:B------:R-:W-:Y:S01]  /*bc20*/  FMUL.FTZ R14, R4.reuse, R8 ;  /* 0x00000008040e7220 */ /* 0x040fe20000410000 */
[----:B------:R-:W-:Y:S02]  /*bc30*/  HADD2.F32 R24, -RZ, R24.H1_H1 ;  /* 0x30000018ff187230 */ /* 0x000fe40000004100 */
[----:B------:R-:W-:Y:S01]  /*bc40*/  FMUL.FTZ R4, R4, R5 ;  /* 0x0000000504047220 */ /* 0x000fe20000410000 */
[----:B------:R-:W-:Y:S01]  /*bc50*/  HADD2.F32 R3, -RZ, R13.H0_H0 ;  /* 0x2000000dff037230 */ /* 0x000fe20000004100 */
[----:B------:R-:W-:Y:S01]  /*bc60*/  F2FP.SATFINITE.E4M3.F32.PACK_AB_MERGE_C R12, R12, R27, RZ ;  /* 0x0000001b0c0c723e */ /* 0x000fe200048070ff */
[----:B------:R-:W-:-:S02]  /*bc70*/  HADD2.F32 R6, -RZ, R6.H1_H1 ;  /* 0x30000006ff067230 */ /* 0x000fc40000004100 */
[C---:B------:R-:W-:Y:S01]  /*bc80*/  FMUL.FTZ R26, R24.reuse, R7 ;  /* 0x00000007181a7220 */ /* 0x040fe20000410000 */
[----:B------:R-:W-:Y:S02]  /*bc90*/  HADD2.F32 R13, -RZ, R13.H1_H1 ;  /* 0x3000000dff0d7230 */ /* 0x000fe40000004100 */
[C---:B------:R-:W-:Y:S01]  /*bca0*/  FFMA.FTZ R14, R3.reuse, R5, -R14 ;  /* 0x00000005030e7223 */ /* 0x040fe2000001080e */
[----:B------:R-:W-:Y:S01]  /*bcb0*/  FFMA.FTZ R15, R3, R8, R4 ;  /* 0x00000008030f7223 */ /* 0x000fe20000010004 */
[-C--:B------:R-:W-:Y:S01]  /*bcc0*/  FMUL.FTZ R24, R24, R6.reuse ;  /* 0x0000000618187220 */ /* 0x080fe20000410000 */
[----:B------:R-:W-:Y:S02]  /*bcd0*/  HADD2.F32 R5, -RZ, R32.H0_H0 ;  /* 0x20000020ff057230 */ /* 0x000fe40000004100 */
[C---:B------:R-:W-:Y:S01]  /*bce0*/  FFMA.FTZ R29, R13.reuse, R6, -R26 ;  /* 0x000000060d1d7223 */ /* 0x040fe2000001081a */
[--C-:B------:R-:W-:Y:S02]  /*bcf0*/  HADD2.F32 R6, -RZ, R38.reuse.H0_H0 ;  /* 0x20000026ff067230 */ /* 0x100fe40000004100 */
[----:B------:R-:W-:Y:S01]  /*bd00*/  FFMA.FTZ R24, R13, R7, R24 ;  /* 0x000000070d187223 */ /* 0x000fe20000010018 */
[--C-:B------:R-:W-:Y:S01]  /*bd10*/  HADD2.F32 R4, -RZ, R21.reuse.H0_H0 ;  /* 0x20000015ff047230 */ /* 0x100fe20000004100 */
[----:B------:R-:W-:Y:S01]  /*bd20*/  F2FP.SATFINITE.E4M3.F32.PACK_AB_MERGE_C R10, R10, R25, RZ ;  /* 0x000000190a0a723e */ /* 0x000fe200048070ff */
[----:B------:R-:W-:Y:S01]  /*bd30*/  HADD2.F32 R38, -RZ, R38.H1_H1 ;  /* 0x30000026ff267230 */ /* 0x000fe20000004100 */
[----:B------:R-:W-:Y:S01]  /*bd40*/  F2FP.SATFINITE.E4M3.F32.PACK_AB_MERGE_C R14, R29, R14, RZ ;  /* 0x0000000e1d0e723e */ /* 0x000fe200048070ff */
[----:B------:R-:W-:-:S02]  /*bd50*/  HADD2.F32 R21, -RZ, R21.H1_H1 ;  /* 0x30000015ff157230 */ /* 0x000fc40000004100 */
[C---:B------:R-:W-:Y:S01]  /*bd60*/  FMUL.FTZ R8, R4.reuse, R6 ;  /* 0x0000000604087220 */ /* 0x040fe20000410000 */
[----:B------:R-:W-:Y:S02]  /*bd70*/  HADD2.F32 R32, -RZ, R32.H1_H1 ;  /* 0x30000020ff207230 */ /* 0x000fe40000004100 */
[----:B------:R-:W-:Y:S01]  /*bd80*/  FMUL.FTZ R7, R4, R5 ;  /* 0x0000000504077220 */ /* 0x000fe20000410000 */
        /* <DEDUP_REMOVED lines=10> */
[----:B------:R-:W-:Y:S02]  /*be30*/  F2FP.SATFINITE.E4M3.F32.PACK_AB_MERGE_C R29, R43, R30, R40 ;  /* 0x0000001e2b1d723e */ /* 0x000fe40004807028 */
[----:B------:R-:W-:Y:S02]  /*be40*/  F2FP.SATFINITE.E4M3.F32.PACK_AB_MERGE_C R31, R42, R31, R33 ;  /* 0x0000001f2a1f723e */ /* 0x000fe40004807021 */
[----:B------:R-:W-:Y:S02]  /*be50*/  F2FP.SATFINITE.E4M3.F32.PACK_AB_MERGE_C R28, R28, R9, R12 ;  /* 0x000000091c1c723e */ /* 0x000fe4000480700c */
[----:B------:R-:W-:Y:S02]  /*be60*/  F2FP.SATFINITE.E4M3.F32.PACK_AB_MERGE_C R32, R34, R19, R10 ;  /* 0x000000132220723e */ /* 0x000fe4000480700a */
[----:B------:R-:W-:Y:S02]  /*be70*/  F2FP.SATFINITE.E4M3.F32.PACK_AB_MERGE_C R30, R3, R8, R14 ;  /* 0x00000008031e723e */ /* 0x000fe4000480700e */
[----:B------:R-:W-:-:S02]  /*be80*/  F2FP.SATFINITE.E4M3.F32.PACK_AB_MERGE_C R33, R36, R41, R20 ;  /* 0x000000292421723e */ /* 0x000fc40004807014 */
[----:B------:R-:W-:Y:S01]  /*be90*/  F2FP.SATFINITE.E4M3.F32.PACK_AB_MERGE_C R35, R44, R35, R47 ;  /* 0x000000232c23723e */ /* 0x000fe2000480702f */
[----:B------:R2:W-:Y:S01]  /*bea0*/  STS.128 [R49+0x1e200], R28 ;  /* 0x01e2001c31007388 */ /* 0x0005e20000000c00 */
[----:B------:R-:W-:-:S05]  /*beb0*/  F2FP.SATFINITE.E4M3.F32.PACK_AB_MERGE_C R34, R38, R7, R15 ;  /* 0x000000072622723e */ /* 0x000fca000480700f */
[----:B------:R2:W-:Y:S02]  /*bec0*/  STS.128 [R0+UR38+0x1e200], R32 ;  /* 0x01e2002000007988 */ /* 0x0005e40008000c26 */
.L_x_1390:
[----:B------:R-:W-:Y:S05]  /*bed0*/  BSYNC B0 ;  /* 0x0000000000007941 */ /* 0x000fea0003800000 */
.L_x_1381:
[----:B------:R-:W-:Y:S01]  /*bee0*/  @!PT LDS RZ, [RZ] ;  /* 0x00000000fffff984 */ /* 0x000fe20000000800 */
[----:B------:R-:W-:Y:S01]  /*bef0*/  @!PT LDS RZ, [RZ] ;  /* 0x00000000fffff984 */ /* 0x000fe20000000800 */
[----:B------:R-:W-:Y:S01]  /*bf00*/  @!PT LDS RZ, [RZ] ;  /* 0x00000000fffff984 */ /* 0x000fe20000000800 */
[----:B------:R-:W-:Y:S01]  /*bf10*/  @!PT LDS RZ, [RZ] ;  /* 0x00000000fffff984 */ /* 0x000fe20000000800 */
[----:B------:R1:W-:Y:S06]  /*bf20*/  MEMBAR.ALL.CTA ;  /* 0x0000000000007992 */ /* 0x0003ec0000008000 */
[----:B-1----:R-:W1:Y:S01]  /*bf30*/  FENCE.VIEW.ASYNC.S ;  /* 0x00000000000073c6 */ /* 0x002e620000000000 */
[----:B------:R-:W-:Y:S05]  /*bf40*/  WARPSYNC.ALL ;  /* 0x0000000000007948 */ /* 0x000fea0003800000 */
[----:B-1----:R-:W-:Y:S06]  /*bf50*/  BAR.SYNC.DEFER_BLOCKING 0xd, 0x100 ;  /* 0x0344000000007b1d */ /* 0x002fec0000010000 */
.L_x_1378:
[----:B0-23--:R-:W-:-:S05]  /*bf60*/  IMAD.U32 R0, RZ, RZ, UR55 ;  /* 0x00000037ff007e24 */ /* 0x00dfca000f8e00ff */
[----:B------:R-:W-:-:S13]  /*bf70*/  ISETP.NE.AND P0, PT, R0, 0x3, PT ;  /* 0x000000030000780c */ /* 0x000fda0003f05270 */
[----:B------:R-:W-:Y:S05]  /*bf80*/  @!P0 BRA `(.L_x_1412) ;  /* 0x0000000000048947 */ /* 0x000fea0003800000 */
[----:B------:R-:W-:Y:S01]  /*bf90*/  BPT.TRAP 0x1 ;  /* 0x000000040000795c */ /* 0x000fe20000300000 */
.L_x_1412:
[----:B------:R-:W-:Y:S02]  /*bfa0*/  IMAD.U32 R3, RZ, RZ, UR54 ;  /* 0x00000036ff037e24 */ /* 0x000fe4000f8e00ff */
[----:B------:R-:W-:-:S03]  /*bfb0*/  IMAD.U32 R0, RZ, RZ, UR50 ;  /* 0x00000032ff007e24 */ /* 0x000fc6000f8e00ff */
[----:B------:R-:W-:Y:S02]  /*bfc0*/  LEA R3, R3, UR38, 0x3 ;  /* 0x0000002603037c11 */ /* 0x000fe4000f8e18ff */
[----:B------:R-:W-:-:S04]  /*bfd0*/  SHF.L.U32 R0, R0, 0x1f, RZ ;  /* 0x0000001f00007819 */ /* 0x000fc800000006ff */
[----:B------:R0:W1:Y:S01]  /*bfe0*/  SYNCS.PHASECHK.TRANS64.TRYWAIT P2, [R3+URZ+0x33430], R0 ;  /* 0x03343000030075a7 */ /* 0x000062000804017f */
[----:B------:R-:W-:Y:S05]  /*bff0*/  @!P0 BRA `(.L_x_1413) ;  /* 0x0000000000048947 */ /* 0x000fea0003800000 */
[----:B------:R-:W-:Y:S01]  /*c000*/  BPT.TRAP 0x1 ;  /* 0x000000040000795c */ /* 0x000fe20000300000 */
.L_x_1413:
[----:B------:R-:W2:Y:S02]  /*c010*/  S2R R4, SR_TID.X ;  /* 0x0000000000047919 */ /* 0x000ea40000002100 */
[----:B--2---:R-:W-:-:S04]  /*c020*/  LOP3.LUT R4, R4, 0x7f, RZ, 0xc0, !PT ;  /* 0x0000007f04047812 */ /* 0x004fc800078ec0ff */
[----:B------:R-:W-:Y:S01]  /*c030*/  ISETP.NE.AND P1, PT, R4, RZ, PT ;  /* 0x000000ff0400720c */ /* 0x000fe20003f25270 */
[----:B-1----:R-:W-:-:S12]  /*c040*/  @P2 BRA `(.L_x_1414) ;  /* 0x0000000000082947 */ /* 0x002fd80003800000 */
[----:B------:R-:W1:Y:S02]  /*c050*/  SYNCS.PHASECHK.TRANS64.TRYWAIT P2, [R3+URZ+0x33430], R0 ;  /* 0x03343000030075a7 */ /* 0x000e64000804017f */
[----:B-1----:R-:W-:Y:S05]  /*c060*/  @!P2 BRA `(.L_x_1415) ;  /* 0x000001c000a0a947 */ /* 0x002fea0003800000 */
.L_x_1414:
[----:B------:R-:W-:Y:S05]  /*c070*/  WARPSYNC.ALL ;  /* 0x0000000000007948 */ /* 0x000fea0003800000 */
[----:B------:R-:W-:Y:S01]  /*c080*/  UIADD3 UR4, UR38, 0x24200, URZ ;  /* 0x0002420026047890 */ /* 0x000fe2000fffe03f */
[----:B------:R-:W-:Y:S01]  /*c090*/  WARPGROUP.ARRIVE ;  /* 0x00000000000079c5 */ /* 0x000fe20000000000 */
[----:B------:R-:W-:Y:S01]  /*c0a0*/  ULOP3.LUT UR28, UR56, 0x10000, URZ, 0xfc, !UPT ;  /* 0x00010000381c7892 */ /* 0x000fe2000f8efc3f */
[----:B-----5:R-:W-:Y:S01]  /*c0b0*/  IMAD.MOV.U32 R9, RZ, RZ, -0xa0 ;  /* 0xffffff60ff097424 */ /* 0x020fe200078e00ff */
[----:B------:R-:W-:Y:S01]  /*c0c0*/  USHF.R.U32.HI UR4, URZ, 0x4, UR4 ;  /* 0x000000043f047899 */ /* 0x000fe20008011604 */
[----:B01----:R-:W-:Y:S01]  /*c0d0*/  @!P1 VIADD R0, R3, 0x33440 ;  /* 0x0003344003009836 */ /* 0x003fe20000000000 */
[----:B------:R-:W-:Y:S01]  /*c0e0*/  UMOV UR25, 0x80000020 ;  /* 0x8000002000197882 */ /* 0x000fe20000000000 */
[----:B------:R-:W-:Y:S01]  /*c0f0*/  UMOV UR27, 0x80000020 ;  /* 0x80000020001b7882 */ /* 0x000fe20000000000 */
[----:B------:R-:W-:Y:S01]  /*c100*/  ULOP3.LUT UR4, UR4, 0x3fff, URZ, 0xc0, !UPT ;  /* 0x00003fff04047892 */ /* 0x000fe2000f8ec03f */
[----:B------:R-:W-:Y:S01]  /*c110*/  IMAD R9, R104, R9, 0xa0 ;  /* 0x000000a068097424 */ /* 0x000fe200078e0209 */
[----:B------:R-:W-:Y:S01]  /*c120*/  UMOV UR24, UR28 ;  /* 0x0000001c00187c82 */ /* 0x000fe20008000000 */
[----:B------:R-:W-:Y:S01]  /*c130*/  UMOV UR5, UR25 ;  /* 0x0000001900057c82 */ /* 0x000fe20008000000 */
[----:B------:R-:W-:Y:S01]  /*c140*/  ULOP3.LUT UR51, UR4, 0x10000, URZ, 0xfc, !UPT ;  /* 0x0001000004337892 */ /* 0x000fe2000f8efc3f */
[----:B------:R-:W-:Y:S01]  /*c150*/  IMAD.IADD R3, R22, 0x1, R9 ;  /* 0x0000000116037824 */ /* 0x000fe200078e0209 */
[----:B------:R-:W-:Y:S01]  /*c160*/  UMOV UR7, 0x80000020 ;  /* 0x8000002000077882 */ /* 0x000fe20000000000 */
[----:B------:R-:W-:Y:S01]  /*c170*/  UMOV UR4, UR24 ;  /* 0x0000001800047c82 */ /* 0x000fe20008000000 */
[----:B------:R-:W-:Y:S01]  /*c180*/  UIMAD UR30, UR54, 0x780, UR51 ;  /* 0x00000780361e78a4 */ /* 0x000fe2000f8e0233 */
[----:B------:R-:W-:Y:S01]  /*c190*/  @!P1 PRMT R0, RZ, 0x654, R0 ;  /* 0x00000654ff009816 */ /* 0x000fe20000000000 */
[----:B------:R-:W-:Y:S01]  /*c1a0*/  UMOV UR11, 0x80000020 ;  /* 0x80000020000b7882 */ /* 0x000fe20000000000 */
[----:B------:R-:W-:Y:S01]  /*c1b0*/  UMOV UR15, 0x80000020 ;  /* 0x80000020000f7882 */ /* 0x000fe20000000000 */
[----:B------:R-:W-:Y:S01]  /*c1c0*/  UIADD3 UR6, UR30, 0x80, URZ ;  /* 0x000000801e067890 */ /* 0x000fe2000fffe03f */
[--C-:B------:R-:W-:Y:S01]  /*c1d0*/  IADD3 R5, -R23, 0x1, R3.reuse ;  /* 0x0000000117057810 */ /* 0x100fe20007ffe103 */
[----:B------:R-:W-:Y:S01]  /*c1e0*/  UIADD3 UR8, UR30, 0x100, URZ ;  /* 0x000001001e087890 */ /* 0x000fe2000fffe03f */
[C---:B------:R-:W-:Y:S01]  /*c1f0*/  IMAD R6, R222.reuse, -0x2, R3 ;  /* 0xfffffffede067824 */ /* 0x040fe200078e0203 */
        /* <DEDUP_REMOVED lines=9> */
[----:B------:R-:W-:Y:S02]  /*c290*/  UIADD3 UR13, UR30, 0x182, URZ ;  /* 0x000001821e0d7890 */ /* 0x000fe4000fffe03f */
[----:B------:R-:W-:Y:S02]  /*c2a0*/  UIADD3 UR14, UR30, 0x202, URZ ;  /* 0x000002021e0e7890 */ /* 0x000fe4000fffe03f */
[----:B------:R-:W-:Y:S01]  /*c2b0*/  UIADD3 UR18, UR30, 0x382, URZ ;  /* 0x000003821e127890 */ /* 0x000fe2000fffe03f */
[----:B------:R-:W-:Y:S01]  /*c2c0*/  UMOV UR19, 0x80000020 ;  /* 0x8000002000137882 */ /* 0x000fe20000000000 */
[----:B------:R-:W-:Y:S01]  /*c2d0*/  UIADD3 UR22, UR30, 0x600, URZ ;  /* 0x000006001e167890 */ /* 0x000fe2000fffe03f */
[----:B------:R-:W-:Y:S01]  /*c2e0*/  UMOV UR23, 0x80000020 ;  /* 0x8000002000177882 */ /* 0x000fe20000000000 */
[----:B------:R-:W-:Y:S01]  /*c2f0*/  UMOV UR31, 0x80000020 ;  /* 0x80000020001f7882 */ /* 0x000fe20000000000 */
[----:B------:R-:W-:Y:S01]  /*c300*/  ULDC UR56, c[0x0][0x9dc] ;  /* 0x0002770000387ab9 */ /* 0x000fe20000000800 */
        /* <DEDUP_REMOVED lines=15> */
[----:B----4-:R-:W-:-:S06]  /*c400*/  WARPGROUP.ARRIVE ;  /* 0x00000000000079c5 */ /* 0x010fcc0000000000 */
        /* <DEDUP_REMOVED lines=151> */
[----:B------:R-:W-:-:S06]  /*cd80*/  UISETP.GE.AND UP0, UPT, UR7, 0x1, UPT ;  /* 0x000000010700788c */ /* 0x000fcc000bf06270 */
[----:B------:R-:W-:Y:S01]  /*cd90*/  PLOP3.LUT P2, PT, PT, PT, UP0, 0x40, 0x0 ;  /* 0x000000000000781c */ /* 0x000fe20003f4e808 */
[----:B------:R-:W-:Y:S02]  /*cda0*/  WARPGROUP.DEPBAR.LE gsb0, 0x0 ;  /* 0x00008000000079c5 */ /* 0x000fe40000010000 */
[----:B------:R-:W-:-:S06]  /*cdb0*/  WARPGROUP.ARRIVE ;  /* 0x00000000000079c5 */ /* 0x000fcc0000000000 */
[----:B------:R-:W-:Y:S03]  /*cdc0*/  QGMMA.64x32x32.F32.E4M3.E4M3 R24, gdesc[UR20], R24, gsb0 ;  /* 0x00600000141879f3 */ /* 0x000fe60008000818 */
[----:B------:R-:W-:Y:S02]  /*cdd0*/  WARPGROUP.DEPBAR.LE gsb0, 0x0 ;  /* 0x00008000000079c5 */ /* 0x000fe40000010000 */
[----:B------:R0:W-:Y:S02]  /*cde0*/  @!P1 SYNCS.ARRIVE.TRANS64.RED.A1T0 RZ, [R0+URZ], RZ ;  /* 0x000000ff00ff99a7 */ /* 0x0001e4000810043f */
[----:B0-----:R-:W-:Y:S02]  /*cdf0*/  IMAD R0, R222, -0x2, R5 ;  /* 0xfffffffede007824 */ /* 0x001fe400078e0205 */
[----:B------:R-:W-:Y:S02]  /*ce00*/  IMAD R5, R225, 0x80, R229 ;  /* 0x00000080e1057824 */ /* 0x000fe400078e02e5 */
[----:B------:R-:W-:-:S02]  /*ce10*/  VIADD R11, R0, UR6 ;  /* 0x00000006000b7c36 */ /* 0x000fc40008000000 */
        /* <DEDUP_REMOVED lines=16> */
.L_x_1418:
[----:B------:R-:W-:-:S06]  /*cf20*/  UISETP.NE.AND UP1, UPT, UR7, 0x1, UPT ;  /* 0x000000010700788c */ /* 0x000fcc000bf25270 */
[----:B------:R-:W-:-:S05]  /*cf30*/  PLOP3.LUT P2, PT, PT, PT, UP1, 0x80, 0x0 ;  /* 0x000000000000781c */ /* 0x000fca0003f4f018 */
[----:B------:R-:W-:-:S08]  /*cf40*/  @UP1 ULDC.64 UR10, c[0x0][0x9e8] ;  /* 0x00027a00000a1ab9 */ /* 0x000fd00000000a00 */
[----:B------:R-:W-:-:S05]  /*cf50*/  @P2 IMAD.HI.U32 R7, R4, UR10, RZ ;  /* 0x0000000a04072c27 */ /* 0x000fca000f8e00ff */
[----:B------:R-:W-:-:S07]  /*cf60*/  @P2 SHF.R.U32.HI R4, RZ, UR11, R7 ;  /* 0x0000000bff042c19 */ /* 0x000fce0008011607 */
.L_x_1419:
[----:B------:R-:W-:Y:S05]  /*cf70*/  BSYNC B0 ;  /* 0x0000000000007941 */ /* 0x000fea0003800000 */
.L_x_1417:
[----:B------:R-:W-:-:S05]  /*cf80*/  IMAD R4, R4, UR7, R13 ;  /* 0x0000000704047c24 */ /* 0x000fca000f8e020d */
[----:B------:R-:W-:Y:S02]  /*cf90*/  VIMNMX R3, R3, R4, !PT ;  /* 0x0000000403037248 */ /* 0x000fe40007fe0100 */
[----:B------:R-:W-:-:S07]  /*cfa0*/  VIADDMNMX R0, R4, UR7, R0, PT ;  /* 0x0000000704007c46 */ /* 0x000fce000b800100 */
.L_x_1416:
[C---:B------:R-:W-:Y:S02]  /*cfb0*/  ISETP.GE.AND P2, PT, R9.reuse, 0x9, PT ;  /* 0x000000090900780c */ /* 0x040fe40003f46270 */
[----:B------:R-:W-:Y:S02]  /*cfc0*/  ISETP.GE.AND P3, PT, R9, 0x2, PT ;  /* 0x000000020900780c */ /* 0x000fe40003f66270 */
[----:B------:R-:W-:Y:S02]  /*cfd0*/  P2R R14, PR, RZ, 0x4 ;  /* 0x00000004ff0e7803 */ /* 0x000fe40000000000 */
[----:B------:R-:W-:Y:S02]  /*cfe0*/  ISETP.GT.AND P2, PT, R3, 0x8, !P2 ;  /* 0x000000080300780c */ /* 0x000fe40005744270 */
[----:B------:R-:W-:Y:S02]  /*cff0*/  P2R R12, PR, RZ, 0x8 ;  /* 0x00000008ff0c7803 */ /* 0x000fe40000000000 */
[----:B------:R-:W-:-:S02]  /*d000*/  ISETP.LT.OR P2, PT, R0, 0x9, P2 ;  /* 0x000000090000780c */ /* 0x000fc40001741670 */
[----:B------:R-:W-:Y:S02]  /*d010*/  ISETP.GT.AND P3, PT, R3, 0x1, !P3 ;  /* 0x000000010300780c */ /* 0x000fe40005f64270 */
[----:B------:R-:W-:Y:S02]  /*d020*/  ISETP.GE.AND P4, PT, R9, 0xa, PT ;  /* 0x0000000a0900780c */ /* 0x000fe40003f86270 */
[----:B------:R-:W-:Y:S02]  /*d030*/  FSEL R92, R92, -INF , !P2 ;  /* 0xff8000005c5c7808 */ /* 0x000fe40005000000 */
[----:B------:R-:W-:Y:S02]  /*d040*/  ISETP.LT.OR P3, PT, R0, 0x2, P3 ;  /* 0x000000020000780c */ /* 0x000fe40001f61670 */
[----:B------:R-:W-:Y:S02]  /*d050*/  ISETP.GT.AND P2, PT, R3, 0x9, !P4 ;  /* 0x000000090300780c */ /* 0x000fe40006744270 */
[----:B------:R-:W-:-:S02]  /*d060*/  FSEL R89, R89, -INF , !P3 ;  /* 0xff80000059597808 */ /* 0x000fc40005800000 */
[C---:B------:R-:W-:Y:S02]  /*d070*/  ISETP.LT.OR P2, PT, R0.reuse, 0xa, P2 ;  /* 0x0000000a0000780c */ /* 0x040fe40001741670 */
[----:B------:R-:W-:Y:S02]  /*d080*/  ISETP.GE.AND P3, PT, R9, 0x11, PT ;  /* 0x000000110900780c */ /* 0x000fe40003f66270 */
[----:B------:R-:W-:Y:S02]  /*d090*/  FSEL R93, R93, -INF , !P2 ;  /* 0xff8000005d5d7808 */ /* 0x000fe40005000000 */
[----:B------:R-:W-:Y:S02]  /*d0a0*/  ISETP.GT.AND P2, PT, R3, 0x10, !P3 ;  /* 0x000000100300780c */ /* 0x000fe40005f44270 */
[----:B------:R-:W-:Y:S02]  /*d0b0*/  P2R R19, PR, RZ, 0x8 ;  /* 0x00000008ff137803 */ /* 0x000fe40000000000 */
        /* <DEDUP_REMOVED lines=23> */
[----:B------:R-:W-:Y:S02]  /*d230*/  IADD3 R4, R8, 0x8, R5 ;  /* 0x0000000808047810 */ /* 0x000fe40007ffe005 */
        /* <DEDUP_REMOVED lines=174> */
.L_x_1422:
[----:B------:R-:W-:-:S06]  /*dd20*/  UISETP.NE.AND UP1, UPT, UR7, 0x1, UPT ;  /* 0x000000010700788c */ /* 0x000fcc000bf25270 */
[----:B------:R-:W-:-:S05]  /*dd30*/  PLOP3.LUT P6, PT, PT, PT, UP1, 0x80, 0x0 ;  /* 0x000000000000781c */ /* 0x000fca0003fcf018 */
[----:B------:R-:W-:-:S08]  /*dd40*/  @UP1 ULDC.64 UR10, c[0x0][0x9e8] ;  /* 0x00027a00000a1ab9 */ /* 0x000fd00000000a00 */
[----:B------:R-:W-:Y:S01]  /*dd50*/  @P6 IMAD.HI.U32 R3, R6, UR10, RZ ;  /* 0x0000000a06036c27 */ /* 0x000fe2000f8e00ff */
[----:B------:R-:W-:-:S13]  /*dd60*/  PLOP3.LUT P6, PT, PT, PT, UP1, 0x80, 0x0 ;  /* 0x000000000000781c */ /* 0x000fda0003fcf018 */
[----:B------:R-:W-:-:S07]  /*dd70*/  @P6 SHF.R.U32.HI R6, RZ, UR11, R3 ;  /* 0x0000000bff066c19 */ /* 0x000fce0008011603 */
.L_x_1423:
[----:B------:R-:W-:Y:S05]  /*dd80*/  BSYNC B0 ;  /* 0x0000000000007941 */ /* 0x000fea0003800000 */
.L_x_1421:
[----:B------:R-:W-:-:S05]  /*dd90*/  IMAD R3, R6, UR7, R13 ;  /* 0x0000000706037c24 */ /* 0x000fca000f8e020d */
[----:B------:R-:W-:Y:S02]  /*dda0*/  VIMNMX R4, R4, R3, !PT ;  /* 0x0000000304047248 */ /* 0x000fe40007fe0100 */
[----:B------:R-:W-:-:S07]  /*ddb0*/  VIADDMNMX R0, R3, UR7, R0, PT ;  /* 0x0000000703007c46 */ /* 0x000fce000b800100 */
.L_x_1420:
[----:B------:R-:W-:Y:S02]  /*ddc0*/  ISETP.GT.AND P2, PT, R4, 0x20, !P2 ;  /* 0x000000200400780c */ /* 0x000fe40005744270 */
[----:B------:R-:W-:Y:S02]  /*ddd0*/  ISETP.NE.AND P6, PT, R107, RZ, PT ;  /* 0x000000ff6b00720c */ /* 0x000fe40003fc5270 */
[----:B------:R-:W-:Y:S02]  /*dde0*/  ISETP.LT.OR P2, PT, R0, 0x21, P2 ;  /* 0x000000210000780c */ /* 0x000fe40001741670 */
[----:B------:R-:W-:Y:S02]  /*ddf0*/  FMNMX.FTZ R3, R7, R89, !PT ;  /* 0x0000005907037209 */ /* 0x000fe40007810000 */
[----:B------:R-:W-:Y:S02]  /*de00*/  FSEL R74, R74, -INF , !P2 ;  /* 0xff8000004a4a7808 */ /* 0x000fe40005000000 */
[----:B------:R-:W-:-:S02]  /*de10*/  ISETP.GT.AND P2, PT, R4, 0x21, !P6 ;  /* 0x000000210400780c */ /* 0x000fc40007744270 */
[----:B------:R-:W-:Y:S02]  /*de20*/  ISETP.NE.AND P6, PT, R118, RZ, PT ;  /* 0x000000ff7600720c */ /* 0x000fe40003fc5270 */
        /* <DEDUP_REMOVED lines=73> */
[----:B------:R-:W-:Y:S02]  /*e2c0*/  ISETP.GT.AND P2, PT, R4, 0x50, !P6 ;  /* 0x000000500400780c */ /* 0x000fe40007744270 */
[----:B------:R-:W-:Y:S02]  /*e2d0*/  ISETP.NE.AND P6, PT, R129, RZ, PT ;  /* 0x000000ff8100720c */ /* 0x000fe40003fc5270 */
        /* <DEDUP_REMOVED lines=17> */
[----:B------:R-:W-:Y:S01]  /*e3f0*/  ISETP.NE.AND P2, PT, R121, RZ, PT ;  /* 0x000000ff7900720c */ /* 0x000fe20003f45270 */
[----:B------:R-:W0:Y:S01]  /*e400*/  SHFL.BFLY PT, R3, R6, 0x2, 0x1f ;  /* 0x0c401f0006037f89 */ /* 0x000e2200000e0000 */
[C---:B------:R-:W-:Y:S02]  /*e410*/  ISETP.GT.AND P3, PT, R4.reuse, 0x90, !P3 ;  /* 0x000000900400780c */ /* 0x040fe40005f64270 */
[----:B------:R-:W-:-:S02]  /*e420*/  ISETP.GT.AND P2, PT, R4, 0x59, !P2 ;  /* 0x000000590400780c */ /* 0x000fc40005744270 */
[----:B------:R-:W-:Y:S02]  /*e430*/  ISETP.GT.AND P4, PT, R4, 0x91, !P4 ;  /* 0x000000910400780c */ /* 0x000fe40006784270 */
[----:B------:R-:W-:Y:S02]  /*e440*/  ISETP.LT.OR P2, PT, R0, 0x5a, P2 ;  /* 0x0000005a0000780c */ /* 0x000fe40001741670 */
[----:B------:R-:W-:Y:S02]  /*e450*/  ISETP.GT.AND P5, PT, R4, 0x98, !P5 ;  /* 0x000000980400780c */ /* 0x000fe40006fa4270 */
[----:B------:R-:W-:Y:S02]  /*e460*/  FSEL R71, R71, -INF , !P2 ;  /* 0xff80000047477808 */ /* 0x000fe40005000000 */
[----:B------:R-:W-:Y:S02]  /*e470*/  ISETP.NE.AND P2, PT, R122, RZ, PT ;  /* 0x000000ff7a00720c */ /* 0x000fe40003f45270 */
[----:B------:R-:W-:-:S02]  /*e480*/  ISETP.LT.OR P3, PT, R0, 0x91, P3 ;  /* 0x000000910000780c */ /* 0x000fc40001f61670 */
[----:B------:R-:W-:Y:S02]  /*e490*/  ISETP.GT.AND P2, PT, R4, 0x60, !P2 ;  /* 0x000000600400780c */ /* 0x000fe40005744270 */
[C---:B------:R-:W-:Y:S02]  /*e4a0*/  ISETP.LT.OR P4, PT, R0.reuse, 0x92, P4 ;  /* 0x000000920000780c */ /* 0x040fe40002781670 */
[----:B------:R-:W-:Y:S02]  /*e4b0*/  ISETP.LT.OR P2, PT, R0, 0x61, P2 ;  /* 0x000000610000780c */ /* 0x000fe40001741670 */
[----:B------:R-:W-:Y:S02]  /*e4c0*/  FSEL R34, R34, -INF , !P3 ;  /* 0xff80000022227808 */ /* 0x000fe40005800000 */
[----:B------:R-:W-:Y:S02]  /*e4d0*/  FSEL R42, R42, -INF , !P2 ;  /* 0xff8000002a2a7808 */ /* 0x000fe40005000000 */
[----:B------:R-:W-:-:S02]  /*e4e0*/  ISETP.NE.AND P2, PT, R123, RZ, PT ;  /* 0x000000ff7b00720c */ /* 0x000fc40003f45270 */
[----:B0-----:R-:W-:Y:S02]  /*e4f0*/  FMNMX.FTZ R8, R6, R3, !PT ;  /* 0x0000000306087209 */ /* 0x001fe40007810000 */
[----:B------:R-:W-:Y:S02]  /*e500*/  ISETP.GT.AND P2, PT, R4, 0x61, !P2 ;  /* 0x000000610400780c */ /* 0x000fe40005744270 */
[C---:B------:R-:W-:Y:S01]  /*e510*/  ISETP.LT.OR P5, PT, R0.reuse, 0x99, P5 ;  /* 0x000000990000780c */ /* 0x040fe20002fa1670 */
[----:B------:R-:W0:Y:S01]  /*e520*/  SHFL.BFLY PT, R3, R8, 0x1, 0x1f ;  /* 0x0c201f0008037f89 */ /* 0x000e2200000e0000 */
[----:B------:R-:W-:Y:S02]  /*e530*/  ISETP.LT.OR P2, PT, R0, 0x62, P2 ;  /* 0x000000620000780c */ /* 0x000fe40001741670 */
[----:B------:R-:W-:Y:S02]  /*e540*/  FSEL R35, R35, -INF , !P4 ;  /* 0xff80000023237808 */ /* 0x000fe40006000000 */
[----:B------:R-:W-:-:S02]  /*e550*/  FSEL R43, R43, -INF , !P2 ;  /* 0xff8000002b2b7808 */ /* 0x000fc40005000000 */
[----:B------:R-:W-:Y:S02]  /*e560*/  ISETP.NE.AND P2, PT, R124, RZ, PT ;  /* 0x000000ff7c00720c */ /* 0x000fe40003f45270 */
[----:B------:R-:W-:Y:S02]  /*e570*/  FSEL R38, R38, -INF , !P5 ;  /* 0xff80000026267808 */ /* 0x000fe40006800000 */
[----:B------:R-:W-:Y:S02]  /*e580*/  ISETP.GT.AND P2, PT, R4, 0x68, !P2 ;  /* 0x000000680400780c */ /* 0x000fe40005744270 */
[----:B------:R-:W-:Y:S02]  /*e590*/  R2UR UR10, R105 ;  /* 0x00000000690a72ca */ /* 0x000fe400000e0000 */
[----:B------:R-:W-:-:S04]  /*e5a0*/  ISETP.LT.OR P2, PT, R0, 0x69, P2 ;  /* 0x000000690000780c */ /* 0x000fc80001741670 */
[----:B------:R-:W-:Y:S02]  /*e5b0*/  FSEL R46, R46, -INF , !P2 ;  /* 0xff8000002e2e7808 */ /* 0x000fe40005000000 */
[----:B------:R-:W-:Y:S02]  /*e5c0*/  ISETP.NE.AND P2, PT, R125, RZ, PT ;  /* 0x000000ff7d00720c */ /* 0x000fe40003f45270 */
[----:B0-----:R-:W-:Y:S02]  /*e5d0*/  FMNMX.FTZ R3, R8, R3, !PT ;  /* 0x0000000308037209 */ /* 0x001fe40007810000 */
[----:B------:R-:W-:Y:S01]  /*e5e0*/  ISETP.GT.AND P2, PT, R4, 0x69, !P2 ;  /* 0x000000690400780c */ /* 0x000fe20005744270 */
[----:B------:R-:W-:-:S03]  /*e5f0*/  UIADD3 UR6, UR10, UR6, URZ ;  /* 0x000000060a067290 */ /* 0x000fc6000fffe03f */
        /* <DEDUP_REMOVED lines=14> */
[----:B------:R-:W-:Y:S02]  /*e6e0*/  ISETP.GT.AND P2, PT, R4, 0x79, !P6 ;  /* 0x000000790400780c */ /* 0x000fe40007744270 */
[----:B------:R-:W-:Y:S02]  /*e6f0*/  ISETP.NE.AND P6, PT, R132, RZ, PT ;  /* 0x000000ff8400720c */ /* 0x000fe40003fc5270 */
        /* <DEDUP_REMOVED lines=18> */
[----:B------:R-:W-:Y:S01]  /*e820*/  ISETP.NE.AND P2, PT, R20, RZ, PT ;  /* 0x000000ff1400720c */ /* 0x000fe20003f45270 */
[----:B------:R-:W-:-:S03]  /*e830*/  IMAD.U32 R20, RZ, RZ, UR40 ;  /* 0x00000028ff147e24 */ /* 0x000fc6000f8e00ff */
[----:B------:R-:W-:Y:S01]  /*e840*/  ISETP.GT.AND P2, PT, R4, 0x11, !P2 ;  /* 0x000000110400780c */ /* 0x000fe20005744270 */
[----:B------:R-:W-:-:S03]  /*e850*/  FFMA.FTZ R20, R3, R20, -8 ;  /* 0xc100000003147423 */ /* 0x000fc60000010014 */
        /* <DEDUP_REMOVED lines=14> */
[----:B------:R-:W-:Y:S02]  /*e940*/  ISETP.NE.AND P2, PT, R130, RZ, PT ;  /* 0x000000ff8200720c */ /* 0x000fe40003f45270 */
[----:B------:R-:W-:Y:S02]  /*e950*/  FMNMX.FTZ R15, R90, R91, !PT ;  /* 0x0000005b5a0f7209 */ /* 0x000fe40007810000 */
        /* <DEDUP_REMOVED lines=11> */
[----:B------:R-:W-:-:S04]  /*ea10*/  FSETP.NEU.FTZ.AND P2, PT, R3, -INF , PT ;  /* 0xff8000000300780b */ /* 0x000fc80003f5d000 */
[----:B------:R-:W-:Y:S02]  /*ea20*/  FSEL R20, R20, RZ, P2 ;  /* 0x000000ff14147208 */ /* 0x000fe40001000000 */
[----:B------:R-:W-:Y:S02]  /*ea30*/  ISETP.GT.AND P2, PT, R4, 0x89, !P6 ;  /* 0x000000890400780c */ /* 0x000fe40007744270 */
[----:B------:R-:W-:Y:S01]  /*ea40*/  ISETP.NE.AND P6, PT, R9, RZ, PT ;  /* 0x000000ff0900720c */ /* 0x000fe20003fc5270 */
        /* <DEDUP_REMOVED lines=8> */
[----:B------:R-:W-:Y:S01]  /*ead0*/  ISETP.LT.OR P2, PT, R0, 0x8a, P2 ;  /* 0x0000008a0000780c */ /* 0x000fe20001741670 */
[--C-:B------:R-:W-:Y:S01]  /*eae0*/  FFMA.FTZ R8, R92, UR40, -R20.reuse ;  /* 0x000000285c087c23 */ /* 0x100fe20008010814 */
[----:B------:R-:W-:Y:S01]  /*eaf0*/  FMNMX.FTZ R72, R98, R15, !PT ;  /* 0x0000000f62487209 */ /* 0x000fe20007810000 */
[----:B------:R-:W-:Y:S01]  /*eb00*/  MUFU.EX2 R6, R6 ;  /* 0x0000000600067308 */ /* 0x000fe20000000800 */
[----:B------:R-:W-:Y:S01]  /*eb10*/  FSEL R31, R31, -INF , !P2 ;  /* 0xff8000001f1f7808 */ /* 0x000fe20005000000 */
[--C-:B------:R-:W-:Y:S01]  /*eb20*/  FFMA.FTZ R9, R93, UR40, -R20.reuse ;  /* 0x000000285d097c23 */ /* 0x100fe20008010814 */
[----:B------:R-:W-:Y:S01]  /*eb30*/  FMNMX.FTZ R19, R99, R72, !PT ;  /* 0x0000004863137209 */ /* 0x000fe20007810000 */
[--C-:B------:R-:W-:Y:S01]  /*eb40*/  FFMA.FTZ R10, R96, UR40, -R20.reuse ;  /* 0x00000028600a7c23 */ /* 0x100fe20008010814 */
[----:B------:R-:W-:Y:S01]  /*eb50*/  ISETP.GT.AND P2, PT, R4, 0x99, !P6 ;  /* 0x000000990400780c */ /* 0x000fe20007744270 */
[--C-:B------:R-:W-:Y:S01]  /*eb60*/  FFMA.FTZ R11, R97, UR40, -R20.reuse ;  /* 0x00000028610b7c23 */ /* 0x100fe20008010814 */
        /* <DEDUP_REMOVED lines=9> */
[----:B------:R-:W1:Y:S01]  /*ec00*/  MUFU.EX2 R7, R7 ;  /* 0x0000000700077308 */ /* 0x000e620000000800 */
[----:B------:R-:W-:-:S01]  /*ec10*/  FFMA.FTZ R56, R56, UR40, -R20 ;  /* 0x0000002838387c23 */ /* 0x000fc20008010814 */
[--C-:B------:R-:W-:Y:S01]  /*ec20*/  FFMA.FTZ R57, R57, UR40, -R20.reuse ;  /* 0x0000002839397c23 */ /* 0x100fe20008010814 */
[----:B------:R-:W-:Y:S01]  /*ec30*/  FMNMX.FTZ R21, R75, R76, !PT ;  /* 0x0000004c4b157209 */ /* 0x000fe20007810000 */
[--C-:B------:R-:W-:Y:S01]  /*ec40*/  FFMA.FTZ R60, R60, UR40, -R20.reuse ;  /* 0x000000283c3c7c23 */ /* 0x100fe20008010814 */
[----:B------:R-:W-:-:S01]  /*ec50*/  FFMA.FTZ R61, R61, UR40, -R20 ;  /* 0x000000283d3d7c23 */ /* 0x000fc20008010814 */
[--C-:B------:R-:W-:Y:S01]  /*ec60*/  FFMA.FTZ R64, R64, UR40, -R20.reuse ;  /* 0x0000002840407c23 */ /* 0x100fe20008010814 */
[----:B------:R-:W-:Y:S01]  /*ec70*/  FMNMX.FTZ R76, R78, R21, !PT ;  /* 0x000000154e4c7209 */ /* 0x000fe20007810000 */
[----:B------:R-:W2:Y:S01]  /*ec80*/  MUFU.EX2 R8, R8 ;  /* 0x0000000800087308 */ /* 0x000ea20000000800 */
[----:B------:R-:W-:-:S01]  /*ec90*/  FFMA.FTZ R65, R65, UR40, -R20 ;  /* 0x0000002841417c23 */ /* 0x000fc20008010814 */
[--C-:B------:R-:W-:Y:S01]  /*eca0*/  FFMA.FTZ R68, R68, UR40, -R20.reuse ;  /* 0x0000002844447c23 */ /* 0x100fe20008010814 */
[----:B0-----:R-:W-:Y:S01]  /*ecb0*/  FMNMX.FTZ R73, R79, R76, !PT ;  /* 0x0000004c4f497209 */ /* 0x001fe20007810000 */
        /* <DEDUP_REMOVED lines=16> */
[----:B------:R-:W-:-:S03]  /*edc0*/  FFMA.FTZ R80, R85, UR40, -R20 ;  /* 0x0000002855507c23 */ /* 0x000fc60008010814 */
[----:B------:R-:W-:Y:S02]  /*edd0*/  FMNMX.FTZ R84, R58, R77, !PT ;  /* 0x0000004d3a547209 */ /* 0x000fe40007810000 */
[----:B------:R-:W3:Y:S02]  /*ede0*/  MUFU.EX2 R9, R9 ;  /* 0x0000000900097308 */ /* 0x000ee40000000800 */
[----:B------:R-:W-:-:S04]  /*edf0*/  FMNMX.FTZ R77, R59, R84, !PT ;  /* 0x000000543b4d7209 */ /* 0x000fc80007810000 */
[----:B------:R-:W-:Y:S02]  /*ee00*/  FMNMX.FTZ R84, R62, R77, !PT ;  /* 0x0000004d3e547209 */ /* 0x000fe40007810000 */
[----:B------:R-:W4:Y:S02]  /*ee10*/  MUFU.EX2 R10, R10 ;  /* 0x0000000a000a7308 */ /* 0x000f240000000800 */
[----:B------:R-:W-:-:S04]  /*ee20*/  FMNMX.FTZ R77, R63, R84, !PT ;  /* 0x000000543f4d7209 */ /* 0x000fc80007810000 */
[----:B------:R-:W-:Y:S02]  /*ee30*/  FMNMX.FTZ R84, R66, R77, !PT ;  /* 0x0000004d42547209 */ /* 0x000fe40007810000 */
[----:B------:R-:W-:Y:S02]  /*ee40*/  MUFU.EX2 R19, R88 ;  /* 0x0000005800137308 */ /* 0x000fe40000000800 */
[----:B------:R-:W-:-:S04]  /*ee50*/  FMNMX.FTZ R77, R67, R84, !PT ;  /* 0x00000054434d7209 */ /* 0x000fc80007810000 */
[----:B------:R-:W-:Y:S02]  /*ee60*/  FMNMX.FTZ R84, R70, R77, !PT ;  /* 0x0000004d46547209 */ /* 0x000fe40007810000 */
[----:B------:R-:W5:Y:S02]  /*ee70*/  MUFU.EX2 R11, R11 ;  /* 0x0000000b000b7308 */ /* 0x000f640000000800 */
        /* <DEDUP_REMOVED lines=15> */
[----:B------:R-:W-:Y:S01]  /*ef70*/  FMNMX.FTZ R77, R27, R84, !PT ;  /* 0x000000541b4d7209 */ /* 0x000fe20007810000 */
[----:B------:R-:W-:-:S03]  /*ef80*/  FFMA.FTZ R84, R40, UR40, -R20 ;  /* 0x0000002828547c23 */ /* 0x000fc60008010814 */
[----:B------:R-:W-:Y:S02]  /*ef90*/  FMNMX.FTZ R4, R30, R77, !PT ;  /* 0x0000004d1e047209 */ /* 0x000fe40007810000 */
[----:B------:R1:W-:Y:S02]  /*efa0*/  MUFU.EX2 R77, R84 ;  /* 0x00000054004d7308 */ /* 0x0003e40000000800 */
[----:B0-----:R-:W-:Y:S01]  /*efb0*/  FMNMX.FTZ R81, R31, R4, !PT ;  /* 0x000000041f517209 */ /* 0x001fe20007810000 */
[----:B------:R-:W-:-:S03]  /*efc0*/  FFMA.FTZ R4, R41, UR40, -R20 ;  /* 0x0000002829047c23 */ /* 0x000fc60008010814 */
[----:B------:R-:W-:Y:S02]  /*efd0*/  FMNMX.FTZ R40, R34, R81, !PT ;  /* 0x0000005122287209 */ /* 0x000fe40007810000 */
[----:B------:R-:W-:Y:S02]  /*efe0*/  MUFU.EX2 R76, R76 ;  /* 0x0000004c004c7308 */ /* 0x000fe40000000800 */
[----:B------:R-:W-:Y:S01]  /*eff0*/  FMNMX.FTZ R41, R35, R40, !PT ;  /* 0x0000002823297209 */ /* 0x000fe20007810000 */
[--C-:B------:R-:W-:Y:S01]  /*f000*/  FFMA.FTZ R40, R44, UR40, -R20.reuse ;  /* 0x000000282c287c23 */ /* 0x100fe20008010814 */
[----:B------:R-:W-:-:S01]  /*f010*/  FFMA.FTZ R44, R48, UR40, -R20 ;  /* 0x00000028302c7c23 */ /* 0x000fc20008010814 */
[--C-:B------:R-:W-:Y:S01]  /*f020*/  FFMA.FTZ R48, R52, UR40, -R20.reuse ;  /* 0x0000002834307c23 */ /* 0x100fe20008010814 */
[----:B------:R-:W-:Y:S01]  /*f030*/  FMNMX.FTZ R0, R38, R41, !PT ;  /* 0x0000002926007209 */ /* 0x000fe20007810000 */
[--C-:B------:R-:W-:Y:S01]  /*f040*/  FFMA.FTZ R41, R45, UR40, -R20.reuse ;  /* 0x000000282d297c23 */ /* 0x100fe20008010814 */
[----:B------:R-:W-:-:S01]  /*f050*/  FFMA.FTZ R45, R49, UR40, -R20 ;  /* 0x00000028312d7c23 */ /* 0x000fc20008010814 */
[----:B------:R-:W-:Y:S01]  /*f060*/  FFMA.FTZ R49, R53, UR40, -R20 ;  /* 0x0000002835317c23 */ /* 0x000fe20008010814 */
        /* <DEDUP_REMOVED lines=15> */
[----:B-1----:R-:W-:-:S06]  /*f160*/  FFMA.FTZ R84, R0, R53, -8 ;  /* 0xc100000000547423 */ /* 0x002fcc0000010035 */
[----:B------:R-:W-:Y:S01]  /*f170*/  MUFU.EX2 R69, R69 ;  /* 0x0000004500457308 */ /* 0x000fe20000000800 */
[----:B------:R-:W-:Y:S02]  /*f180*/  FSEL R84, R84, RZ, P2 ;  /* 0x000000ff54547208 */ /* 0x000fe40001000000 */
[----:B------:R-:W-:-:S03]  /*f190*/  PLOP3.LUT P2, PT, PT, PT, UP0, 0x40, 0x0 ;  /* 0x000000000000781c */ /* 0x000fc60003f4e808 */
        /* <DEDUP_REMOVED lines=10> */
[----:B------:R-:W-:Y:S01]  /*f240*/  FADD.FTZ R67, R6, R7 ;  /* 0x0000000706437221 */ /* 0x000fe20000010000 */
[----:B------:R-:W-:-:S01]  /*f250*/  FFMA.FTZ R78, R82, UR40, -R84 ;  /* 0x00000028524e7c23 */ /* 0x000fc20008010854 */
[--C-:B------:R-:W-:Y:S01]  /*f260*/  FFMA.FTZ R52, R98, UR40, -R84.reuse ;  /* 0x0000002862347c23 */ /* 0x100fe20008010854 */
[----:B------:R-:W-:-:S01]  /*f270*/  FFMA.FTZ R82, R62, UR40, -R84 ;  /* 0x000000283e527c23 */ /* 0x000fc20008010854 */
[----:B------:R-:W0:Y:S01]  /*f280*/  MUFU.EX2 R53, R53 ;  /* 0x0000003500357308 */ /* 0x000e220000000800 */
[----:B------:R-:W-:-:S01]  /*f290*/  FFMA.FTZ R62, R66, UR40, -R84 ;  /* 0x00000028423e7c23 */ /* 0x000fc20008010854 */
[----:B--2---:R-:W-:Y:S01]  /*f2a0*/  FADD.FTZ R66, R8, R67 ;  /* 0x0000004308427221 */ /* 0x004fe20000010000 */
[----:B------:R-:W-:-:S01]  /*f2b0*/  FFMA.FTZ R81, R99, UR40, -R84 ;  /* 0x0000002863517c23 */ /* 0x000fc20008010854 */
[--C-:B------:R-:W-:Y:S01]  /*f2c0*/  FFMA.FTZ R89, R102, UR40, -R84.reuse ;  /* 0x0000002866597c23 */ /* 0x100fe20008010854 */
[----:B------:R-:W-:-:S01]  /*f2d0*/  FFMA.FTZ R90, R103, UR40, -R84 ;  /* 0x00000028675a7c23 */ /* 0x000fc20008010854 */
[----:B---3--:R-:W-:Y:S01]  /*f2e0*/  FADD.FTZ R67, R9, R66 ;  /* 0x0000004209437221 */ /* 0x008fe20000010000 */
[----:B------:R-:W-:-:S01]  /*f2f0*/  FFMA.FTZ R74, R74, UR40, -R84 ;  /* 0x000000284a4a7c23 */ /* 0x000fc20008010854 */
[----:B------:R-:W1:Y:S01]  /*f300*/  MUFU.EX2 R85, R85 ;  /* 0x0000005500557308 */ /* 0x000e620000000800 */
[----:B------:R-:W-:-:S01]  /*f310*/  FFMA.FTZ R75, R75, UR40, -R84 ;  /* 0x000000284b4b7c23 */ /* 0x000fc20008010854 */
[----:B----4-:R-:W-:Y:S01]  /*f320*/  FADD.FTZ R94, R10, R67 ;  /* 0x000000430a5e7221 */ /* 0x010fe20000010000 */
[----:B------:R-:W-:-:S01]  /*f330*/  FFMA.FTZ R86, R86, UR40, -R84 ;  /* 0x0000002856567c23 */ /* 0x000fc20008010854 */
[--C-:B------:R-:W-:Y:S01]  /*f340*/  FFMA.FTZ R87, R87, UR40, -R84.reuse ;  /* 0x0000002857577c23 */ /* 0x100fe20008010854 */
[----:B------:R-:W-:-:S01]  /*f350*/  FFMA.FTZ R58, R58, UR40, -R84 ;  /* 0x000000283a3a7c23 */ /* 0x000fc20008010854 */
[----:B-----5:R-:W-:Y:S01]  /*f360*/  FADD.FTZ R93, R11, R94 ;  /* 0x0000005e0b5d7221 */ /* 0x020fe20000010000 */
        /* <DEDUP_REMOVED lines=11> */
[----:B------:R-:W-:Y:S01]  /*f420*/  FADD.FTZ R66, R12, R93 ;  /* 0x0000005d0c427221 */ /* 0x000fe20000010000 */
[----:B------:R-:W-:-:S01]  /*f430*/  FFMA.FTZ R50, R50, UR40, -R84 ;  /* 0x0000002832327c23 */ /* 0x000fc20008010854 */
[--C-:B------:R-:W-:Y:S01]  /*f440*/  FFMA.FTZ R51, R51, UR40, -R84.reuse ;  /* 0x0000002833337c23 */ /* 0x100fe20008010854 */
[----:B------:R-:W-:-:S01]  /*f450*/  FFMA.FTZ R54, R54, UR40, -R84 ;  /* 0x0000002836367c23 */ /* 0x000fc20008010854 */
[C---:B------:R-:W-:Y:S01]  /*f460*/  FADD.FTZ R93, R13.reuse, R66 ;  /* 0x000000420d5d7221 */ /* 0x040fe20000010000 */
[----:B------:R-:W-:Y:S01]  /*f470*/  F2FP.SATFINITE.E4M3.F32.PACK_AB_MERGE_C R13, R13, R12, RZ ;  /* 0x0000000c0d0d723e */ /* 0x000fe200048070ff */
[----:B------:R-:W1:Y:S01]  /*f480*/  MUFU.EX2 R81, R81 ;  /* 0x0000005100517308 */ /* 0x000e620000000800 */
[----:B--2---:R-:W-:-:S01]  /*f490*/  FADD.FTZ R67, R88, R67 ;  /* 0x0000004358437221 */ /* 0x004fc20000010000 */
[----:B------:R-:W-:Y:S01]  /*f4a0*/  FADD.FTZ R94, R14, R93 ;  /* 0x0000005d0e5e7221 */ /* 0x000fe20000010000 */
[----:B------:R-:W-:Y:S01]  /*f4b0*/  F2FP.SATFINITE.E4M3.F32.PACK_AB_MERGE_C R218, R11, R10, R13 ;  /* 0x0000000a0bda723e */ /* 0x000fe2000480700d */
[----:B------:R-:W-:Y:S01]  /*f4c0*/  FFMA.FTZ R55, R55, UR40, -R84 ;  /* 0x0000002837377c23 */ /* 0x000fe20008010854 */
[----:B------:R-:W-:Y:S01]  /*f4d0*/  F2FP.SATFINITE.E4M3.F32.PACK_AB_MERGE_C R10, R69, R68, RZ ;  /* 0x00000044450a723e */ /* 0x000fe200048070ff */
[----:B------:R-:W-:Y:S01]  /*f4e0*/  FADD.FTZ R94, R15, R94 ;  /* 0x0000005e0f5e7221 */ /* 0x000fe20000010000 */
[----:B------:R-:W-:-:S01]  /*f4f0*/  FFMA.FTZ R26, R26, UR40, -R84 ;  /* 0x000000281a1a7c23 */ /* 0x000fc20008010854 */
[----:B------:R-:W2:Y:S01]  /*f500*/  MUFU.EX2 R89, R89 ;  /* 0x0000005900597308 */ /* 0x000ea20000000800 */
[----:B0-----:R-:W-:-:S01]  /*f510*/  FADD.FTZ R66, R52, R67 ;  /* 0x0000004334427221 */ /* 0x001fc20000010000 */
[----:B------:R-:W-:Y:S01]  /*f520*/  FADD.FTZ R93, R19, R94 ;  /* 0x0000005e135d7221 */ /* 0x000fe20000010000 */
[----:B------:R-:W-:Y:S01]  /*f530*/  F2FP.SATFINITE.E4M3.F32.PACK_AB_MERGE_C R94, R9, R8, RZ ;  /* 0x00000008095e723e */ /* 0x000fe200048070ff */
[--C-:B------:R-:W-:Y:S01]  /*f540*/  FFMA.FTZ R27, R27, UR40, -R84.reuse ;  /* 0x000000281b1b7c23 */ /* 0x100fe20008010854 */
[----:B------:R-:W-:-:S01]  /*f550*/  FFMA.FTZ R30, R30, UR40, -R84 ;  /* 0x000000281e1e7c23 */ /* 0x000fc20008010854 */
[----:B------:R-:W-:Y:S01]  /*f560*/  FFMA.FTZ R31, R31, UR40, -R84 ;  /* 0x000000281f1f7c23 */ /* 0x000fe20008010854 */
[----:B------:R-:W-:Y:S01]  /*f570*/  F2FP.SATFINITE.E4M3.F32.PACK_AB_MERGE_C R216, R7, R6, R94 ;  /* 0x0000000607d8723e */ /* 0x000fe2000480705e */
[----:B------:R-:W0:Y:S01]  /*f580*/  MUFU.EX2 R90, R90 ;  /* 0x0000005a005a7308 */ /* 0x000e220000000800 */
[----:B-1----:R-:W-:-:S01]  /*f590*/  FADD.FTZ R66, R81, R66 ;  /* 0x0000004251427221 */ /* 0x002fc20000010000 */
[--C-:B------:R-:W-:Y:S01]  /*f5a0*/  FFMA.FTZ R34, R34, UR40, -R84.reuse ;  /* 0x0000002822227c23 */ /* 0x100fe20008010854 */
[----:B------:R-:W-:-:S01]  /*f5b0*/  FFMA.FTZ R35, R35, UR40, -R84 ;  /* 0x0000002823237c23 */ /* 0x000fc20008010854 */
[--C-:B------:R-:W-:Y:S01]  /*f5c0*/  FFMA.FTZ R38, R38, UR40, -R84.reuse ;  /* 0x0000002826267c23 */ /* 0x100fe20008010854 */
[----:B------:R-:W-:-:S01]  /*f5d0*/  FFMA.FTZ R39, R39, UR40, -R84 ;  /* 0x0000002827277c23 */ /* 0x000fc20008010854 */
[----:B------:R-:W-:-:S02]  /*f5e0*/  F2FP.SATFINITE.E4M3.F32.PACK_AB_MERGE_C R19, R72, R19, RZ ;  /* 0x000000134813723e */ /* 0x000fc400048070ff */
[----:B------:R-:W1:Y:S01]  /*f5f0*/  MUFU.EX2 R74, R74 ;  /* 0x0000004a004a7308 */ /* 0x000e620000000800 */
[----:B--2---:R-:W-:-:S01]  /*f600*/  FADD.FTZ R67, R89, R66 ;  /* 0x0000004259437221 */ /* 0x004fc20000010000 */
[----:B------:R-:W-:Y:S01]  /*f610*/  FADD.FTZ R66, R72, R93 ;  /* 0x0000005d48427221 */ /* 0x000fe20000010000 */
[----:B------:R-:W-:Y:S02]  /*f620*/  F2FP.SATFINITE.E4M3.F32.PACK_AB_MERGE_C R85, R88, R85, RZ ;  /* 0x000000555855723e */ /* 0x000fe400048070ff */
[----:B------:R-:W-:Y:S01]  /*f630*/  F2FP.SATFINITE.E4M3.F32.PACK_AB_MERGE_C R212, R15, R14, R19 ;  /* 0x0000000e0fd4723e */ /* 0x000fe20004807013 */
[----:B------:R-:W-:-:S01]  /*f640*/  FADD.FTZ R9, R21, R66 ;  /* 0x0000004215097221 */ /* 0x000fc20000010000 */
[----:B------:R-:W-:Y:S01]  /*f650*/  F2FP.SATFINITE.E4M3.F32.PACK_AB_MERGE_C R210, R65, R64, R10 ;  /* 0x0000004041d2723e */ /* 0x000fe2000480700a */
[----:B------:R-:W2:Y:S01]  /*f660*/  MUFU.EX2 R75, R75 ;  /* 0x0000004b004b7308 */ /* 0x000ea20000000800 */
[----:B0-----:R-:W-:-:S01]  /*f670*/  FADD.FTZ R67, R90, R67 ;  /* 0x000000435a437221 */ /* 0x001fc20000010000 */
[----:B------:R-:W-:Y:S01]  /*f680*/  FADD.FTZ R12, R76, R9 ;  /* 0x000000094c0c7221 */ /* 0x000fe20000010000 */
[----:B------:R-:W-:-:S02]  /*f690*/  F2FP.SATFINITE.E4M3.F32.PACK_AB_MERGE_C R89, R90, R89, RZ ;  /* 0x000000595a59723e */ /* 0x000fc400048070ff */
[----:B------:R-:W-:Y:S01]  /*f6a0*/  F2FP.SATFINITE.E4M3.F32.PACK_AB_MERGE_C R217, R53, R20, R85 ;  /* 0x0000001435d9723e */ /* 0x000fe20004807055 */
[----:B------:R-:W-:-:S01]  /*f6b0*/  FADD.FTZ R9, R73, R12 ;  /* 0x0000000c49097221 */ /* 0x000fc20000010000 */
[----:B------:R-:W-:Y:S01]  /*f6c0*/  F2FP.SATFINITE.E4M3.F32.PACK_AB_MERGE_C R73, R80, R73, RZ ;  /* 0x000000495049723e */ /* 0x000fe200048070ff */
[----:B------:R-:W0:Y:S01]  /*f6d0*/  MUFU.EX2 R91, R91 ;  /* 0x0000005b005b7308 */ /* 0x000e220000000800 */
[----:B-1----:R-:W-:-:S01]  /*f6e0*/  FADD.FTZ R8, R74, R67 ;  /* 0x000000434a087221 */ /* 0x002fc20000010000 */
[----:B------:R-:W-:Y:S01]  /*f6f0*/  FADD.FTZ R9, R80, R9 ;  /* 0x0000000950097221 */ /* 0x000fe20000010000 */
[----:B------:R-:W-:Y:S02]  /*f700*/  F2FP.SATFINITE.E4M3.F32.PACK_AB_MERGE_C R214, R76, R21, R73 ;  /* 0x000000154cd6723e */ /* 0x000fe40004807049 */
[----:B------:R-:W-:-:S03]  /*f710*/  F2FP.SATFINITE.E4M3.F32.PACK_AB_MERGE_C R219, R81, R52, R89 ;  /* 0x0000003451db723e */ /* 0x000fc60004807059 */
[----:B------:R-:W1:Y:S01]  /*f720*/  MUFU.EX2 R92, R92 ;  /* 0x0000005c005c7308 */ /* 0x000e620000000800 */
[----:B--2---:R-:W-:-:S07]  /*f730*/  FADD.FTZ R8, R75, R8 ;  /* 0x000000084b087221 */ /* 0x004fce0000010000 */
[----:B------:R-:W2:Y:S01]  /*f740*/  MUFU.EX2 R78, R78 ;  /* 0x0000004e004e7308 */ /* 0x000ea20000000800 */
[----:B0-----:R-:W-:-:S01]  /*f750*/  FADD.FTZ R7, R91, R8 ;  /* 0x000000085b077221 */ /* 0x001fc20000010000 */
[----:B------:R-:W-:-:S04]  /*f760*/  FADD.FTZ R8, R56, R9 ;  /* 0x0000000938087221 */ /* 0x000fc80000010000 */
[----:B------:R-:W-:Y:S02]  /*f770*/  FADD.FTZ R9, R57, R8 ;  /* 0x0000000839097221 */ /* 0x000fe40000010000 */
[----:B------:R-:W0:Y:S01]  /*f780*/  MUFU.EX2 R79, R79 ;  /* 0x0000004f004f7308 */ /* 0x000e220000000800 */
[----:B-1----:R-:W-:-:S01]  /*f790*/  FADD.FTZ R7, R92, R7 ;  /* 0x000000075c077221 */ /* 0x002fc20000010000 */
[----:B------:R-:W-:Y:S01]  /*f7a0*/  FADD.FTZ R8, R60, R9 ;  /* 0x000000093c087221 */ /* 0x000fe20000010000 */
[C---:B------:R-:W-:Y:S02]  /*f7b0*/  F2FP.SATFINITE.E4M3.F32.PACK_AB_MERGE_C R60, R61.reuse, R60, RZ ;  /* 0x0000003c3d3c723e */ /* 0x040fe400048070ff */
        /* <DEDUP_REMOVED lines=28> */
[----:B------:R-:W-:Y:S01]  /*f980*/  MUFU.EX2 R40, R40 ;  /* 0x0000002800287308 */ /* 0x000fe20000000800 */
[----:B-1----:R-:W-:-:S07]  /*f990*/  FADD.FTZ R6, R62, R7 ;  /* 0x000000073e067221 */ /* 0x002fce0000010000 */
[----:B------:R-:W0:Y:S01]  /*f9a0*/  MUFU.EX2 R41, R41 ;  /* 0x0000002900297308 */ /* 0x000e220000000800 */
[----:B--2---:R-:W-:-:S07]  /*f9b0*/  FADD.FTZ R7, R63, R6 ;  /* 0x000000063f077221 */ /* 0x004fce0000010000 */
[----:B------:R-:W1:Y:S08]  /*f9c0*/  MUFU.EX2 R70, R70 ;  /* 0x0000004600467308 */ /* 0x000e700000000800 */
[----:B------:R-:W2:Y:S01]  /*f9d0*/  MUFU.EX2 R4, R4 ;  /* 0x0000000400047308 */ /* 0x000ea20000000800 */
[----:B0-----:R-:W-:-:S07]  /*f9e0*/  F2FP.SATFINITE.E4M3.F32.PACK_AB_MERGE_C R8, R41, R40, RZ ;  /* 0x000000282908723e */ /* 0x001fce00048070ff */
[----:B------:R-:W0:Y:S01]  /*f9f0*/  MUFU.EX2 R71, R71 ;  /* 0x0000004700477308 */ /* 0x000e220000000800 */
[----:B-1----:R-:W-:-:S07]  /*fa00*/  FADD.FTZ R6, R70, R7 ;  /* 0x0000000746067221 */ /* 0x002fce0000010000 */
[----:B------:R-:W1:Y:S01]  /*fa10*/  MUFU.EX2 R42, R42 ;  /* 0x0000002a002a7308 */ /* 0x000e620000000800 */
[----:B--2---:R-:W-:Y:S01]  /*fa20*/  F2FP.SATFINITE.E4M3.F32.PACK_AB_MERGE_C R204, R4, R77, R8 ;  /* 0x0000004d04cc723e */ /* 0x004fe20004807008 */
[----:B------:R-:W-:-:S04]  /*fa30*/  FADD.FTZ R77, R77, R68 ;  /* 0x000000444d4d7221 */ /* 0x000fc80000010000 */
[----:B------:R-:W-:Y:S02]  /*fa40*/  FADD.FTZ R77, R4, R77 ;  /* 0x0000004d044d7221 */ /* 0x000fe40000010000 */
[----:B------:R-:W2:Y:S01]  /*fa50*/  MUFU.EX2 R43, R43 ;  /* 0x0000002b002b7308 */ /* 0x000ea20000000800 */
[----:B0-----:R-:W-:-:S01]  /*fa60*/  FADD.FTZ R7, R71, R6 ;  /* 0x0000000647077221 */ /* 0x001fc20000010000 */
[----:B------:R-:W-:Y:S01]  /*fa70*/  FADD.FTZ R40, R40, R77 ;  /* 0x0000004d28287221 */ /* 0x000fe20000010000 */
[----:B------:R-:W-:-:S03]  /*fa80*/  F2FP.SATFINITE.E4M3.F32.PACK_AB_MERGE_C R70, R71, R70, RZ ;  /* 0x000000464746723e */ /* 0x000fc600048070ff */
[----:B------:R-:W-:Y:S01]  /*fa90*/  FADD.FTZ R41, R41, R40 ;  /* 0x0000002829297221 */ /* 0x000fe20000010000 */
[----:B------:R-:W-:Y:S01]  /*faa0*/  F2FP.SATFINITE.E4M3.F32.PACK_AB_MERGE_C R211, R63, R62, R70 ;  /* 0x0000003e3fd3723e */ /* 0x000fe20004807046 */
[----:B------:R-:W0:Y:S01]  /*fab0*/  MUFU.EX2 R46, R46 ;  /* 0x0000002e002e7308 */ /* 0x000e220000000800 */
[----:B-1----:R-:W-:-:S07]  /*fac0*/  FADD.FTZ R4, R42, R7 ;  /* 0x000000072a047221 */ /* 0x002fce0000010000 */
        /* <DEDUP_REMOVED lines=8> */
[----:B0-----:R-:W-:-:S01]  /*fb50*/  FADD.FTZ R7, R47, R4 ;  /* 0x000000042f077221 */ /* 0x001fc20000010000 */
[----:B------:R-:W-:-:S04]  /*fb60*/  F2FP.SATFINITE.E4M3.F32.PACK_AB_MERGE_C R46, R47, R46, RZ ;  /* 0x0000002e2f2e723e */ /* 0x000fc800048070ff */
[----:B------:R-:W-:Y:S02]  /*fb70*/  F2FP.SATFINITE.E4M3.F32.PACK_AB_MERGE_C R205, R43, R42, R46 ;  /* 0x0000002a2bcd723e */ /* 0x000fe4000480702e */
        /* <DEDUP_REMOVED lines=47> */
[----:B------:R-:W-:-:S06]  /*fe70*/  FADD.FTZ R36, R36, R33 ;  /* 0x0000002124247221 */ /* 0x000fcc0000010000 */
[----:B------:R-:W0:Y:S01]  /*fe80*/  MUFU.EX2 R39, R39 ;  /* 0x0000002700277308 */ /* 0x000e220000000800 */
[----:B--2---:R-:W-:-:S04]  /*fe90*/  FADD.FTZ R7, R35, R4 ;  /* 0x0000000423077221 */ /* 0x004fc80000010000 */
[----:B-1----:R-:W-:Y:S01]  /*fea0*/  FADD.FTZ R6, R38, R7 ;  /* 0x0000000726067221 */ /* 0x002fe20000010000 */
[----:B------:R-:W-:-:S01]  /*feb0*/  FADD.FTZ R7, R37, R36 ;  /* 0x0000002425077221 */ /* 0x000fc20000010000 */
[C---:B0-----:R-:W-:Y:S02]  /*fec0*/  F2FP.SATFINITE.E4M3.F32.PACK_AB_MERGE_C R4, R39.reuse, R38, RZ ;  /* 0x000000262704723e */ /* 0x041fe400048070ff */
        /* <DEDUP_REMOVED lines=15> */
.L_x_1425:
[----:B------:R-:W-:-:S11]  /*ffc0*/  UISETP.NE.AND UP1, UPT, UR7, 0x1, UPT ;  /* 0x000000010700788c */ /* 0x000fd6000bf25270 */
[----:B------:R-:W-:Y:S02]  /*ffd0*/  @UP1 ULDC.64 UR10, c[0x0][0x9e8] ;  /* 0x00027a00000a1ab9 */ /* 0x000fe40000000a00 */
[----:B------:R-:W-:-:S04]  /*ffe0*/  UIMAD.WIDE.U32 UR14, UR18, UR10, URZ ;  /* 0x0000000a120e72a5 */ /* 0x000fc8000f8e003f */
[----:B------:R-:W-:-:S12]  /*fff0*/  @UP1 USHF.R.U32.HI UR18, URZ, UR11, UR15 ;  /* 0x0000000b3f121299 */ /* 0x000fd8000801160f */
.L_x_1426:
[----:B------:R-:W-:-:S04]  /*10000*/  UIMAD UR7, UR18, UR7, UR7 ;  /* 0x00000007120772a4 */ /* 0x000fc8000f8e0207 */
[----:B------:R-:W-:-:S04]  /*10010*/  UISETP.LT.AND UP1, UPT, UR6, UR7, UPT ;  /* 0x000000070600728c */ /* 0x000fc8000bf21270 */
[----:B------:R-:W-:-:S12]  /*10020*/  USEL UR6, UR6, UR7, UP1 ;  /* 0x0000000706067287 */ /* 0x000fd80008800000 */
.L_x_1424:
        /* <DEDUP_REMOVED lines=61> */
[----:B------:R-:W-:-:S07]  /*10400*/  VIADD R12, R11, 0x8 ;  /* 0x000000080b0c7836 */ /* 0x000fce0000000000 */
.L_x_1445:
        /* <DEDUP_REMOVED lines=9> */
.L_x_1429:
[----:B------:R-:W-:Y:S01]  /*104a0*/  ULEA UR6, UR59, UR38, 0x3 ;  /* 0x000000263b067291 */ /* 0x000fe2000f8e183f */
[----:B------:R-:W-:-:S05]  /*104b0*/  IMAD.U32 R8, RZ, RZ, UR58 ;  /* 0x0000003aff087e24 */ /* 0x000fca000f8e00ff */
[----:B------:R-:W-:-:S04]  /*104c0*/  SHF.L.U32 R8, R8, 0x1f, RZ ;  /* 0x0000001f08087819 */ /* 0x000fc800000006ff */
[----:B------:R0:W1:Y:S01]  /*104d0*/  SYNCS.PHASECHK.TRANS64.TRYWAIT P2, [UR6+0x33430], R8 ;  /* 0x03343008ff0075a7 */ /* 0x0000620008040146 */
[----:B------:R-:W-:Y:S05]  /*104e0*/  @!P0 BRA `(.L_x_1430) ;  /* 0x0000000000048947 */ /* 0x000fea0003800000 */
[----:B------:R-:W-:Y:S01]  /*104f0*/  BPT.TRAP 0x1 ;  /* 0x000000040000795c */ /* 0x000fe20000300000 */
.L_x_1430:
[----:B-1----:R-:W-:Y:S05]  /*10500*/  @P2 BRA `(.L_x_1428) ;  /* 0x0000000000082947 */ /* 0x002fea0003800000 */
[----:B------:R-:W1:Y:S02]  /*10510*/  SYNCS.PHASECHK.TRANS64.TRYWAIT P2, [UR6+0x33430], R8 ;  /* 0x03343008ff0075a7 */ /* 0x000e640008040146 */
[----:B-1----:R-:W-:Y:S05]  /*10520*/  @!P2 BRA `(.L_x_1431) ;  /* 0x0000017c0084a947 */ /* 0x002fea0003800000 */
.L_x_1428:
[----:B-1----:R-:W1:Y:S01]  /*10530*/  S2R R9, SR_TID.X ;  /* 0x0000000000097919 */ /* 0x002e620000002100 */
        /* <DEDUP_REMOVED lines=21> */
[----:B-1----:R-:W-:-:S05]  /*10690*/  SHF.R.U32.HI R9, RZ, 0x7, R9 ;  /* 0x00000007ff097819 */ /* 0x002fca0000011609 */
        /* <DEDUP_REMOVED lines=165> */
.L_x_1433:
[----:B------:R-:W-:Y:S01]  /*110f0*/  ULEA UR6, UR54, UR38, 0x3 ;  /* 0x0000002636067291 */ /* 0x000fe2000f8e183f */
[----:B------:R-:W-:-:S05]  /*11100*/  IMAD.U32 R8, RZ, RZ, UR50 ;  /* 0x00000032ff087e24 */ /* 0x000fca000f8e00ff */
[----:B------:R-:W-:-:S04]  /*11110*/  SHF.L.U32 R8, R8, 0x1f, RZ ;  /* 0x0000001f08087819 */ /* 0x000fc800000006ff */
[----:B------:R0:W1:Y:S01]  /*11120*/  SYNCS.PHASECHK.TRANS64.TRYWAIT P2, [UR6+0x33450], R8 ;  /* 0x03345008ff0075a7 */ /* 0x0000620008040146 */
[----:B------:R-:W-:Y:S05]  /*11130*/  @!P0 BRA `(.L_x_1434) ;  /* 0x0000000000048947 */ /* 0x000fea0003800000 */
[----:B------:R-:W-:Y:S01]  /*11140*/  BPT.TRAP 0x1 ;  /* 0x000000040000795c */ /* 0x000fe20000300000 */
.L_x_1434:
[----:B-1----:R-:W-:Y:S05]  /*11150*/  @P2 BRA `(.L_x_1432) ;  /* 0x0000000000082947 */ /* 0x002fea0003800000 */
[----:B------:R-:W1:Y:S02]  /*11160*/  SYNCS.PHASECHK.TRANS64.TRYWAIT P2, [UR6+0x33450], R8 ;  /* 0x03345008ff0075a7 */ /* 0x000e640008040146 */
[----:B-1----:R-:W-:Y:S05]  /*11170*/  @!P2 BRA `(.L_x_1435) ;  /* 0x000001700088a947 */ /* 0x002fea0003800000 */
.L_x_1432:
[----:B------:R-:W-:Y:S01]  /*11180*/  UIADD3 UR6, UR38, 0x200, URZ ;  /* 0x0000020026067890 */ /* 0x000fe2000fffe03f */
[----:B------:R-:W-:Y:S01]  /*11190*/  WARPGROUP.ARRIVE ;  /* 0x00000000000079c5 */ /* 0x000fe20000000000 */
[----:B------:R-:W-:-:S05]  /*111a0*/  UMOV UR7, 0xc0000010 ;  /* 0xc000001000077882 */ /* 0x000fca0000000000 */
[----:B------:R-:W2:Y:S01]  /*111b0*/  S2R R13, SR_TID.X ;  /* 0x00000000000d7919 */ /* 0x000ea20000002100 */
[----:B------:R-:W-:Y:S01]  /*111c0*/  USHF.R.U32.HI UR6, URZ, 0x4, UR6 ;  /* 0x000000043f067899 */ /* 0x000fe20008011606 */
[----:B-1----:R-:W-:Y:S01]  /*111d0*/  IMAD.U32 R9, RZ, RZ, UR59 ;  /* 0x0000003bff097e24 */ /* 0x002fe2000f8e00ff */
[----:B------:R-:W-:Y:S01]  /*111e0*/  PLOP3.LUT P2, PT, PT, PT, UP0, 0x40, 0x0 ;  /* 0x000000000000781c */ /* 0x000fe20003f4e808 */
[----:B------:R-:W-:Y:S01]  /*111f0*/  IMAD R19, R4, -0xa0, RZ ;  /* 0xffffff6004137824 */ /* 0x000fe200078e02ff */
[----:B------:R-:W-:Y:S02]  /*11200*/  ULOP3.LUT UR6, UR6, 0x3fff, URZ, 0xc0, !UPT ;  /* 0x00003fff06067892 */ /* 0x000fe4000f8ec03f */
[----:B------:R-:W-:Y:S02]  /*11210*/  @!P1 LEA R9, R9, UR38, 0x3 ;  /* 0x0000002609099c11 */ /* 0x000fe4000f8e18ff */
[----:B------:R-:W-:Y:S01]  /*11220*/  ULOP3.LUT UR6, UR6, 0x10000, URZ, 0xfc, !UPT ;  /* 0x0001000006067892 */ /* 0x000fe2000f8efc3f */
[----:B------:R-:W-:-:S02]  /*11230*/  IADD3 R14, R19, 0x1, R22 ;  /* 0x00000001130e7810 */ /* 0x000fc40007ffe016 */
[----:B------:R-:W-:Y:S01]  /*11240*/  @!P1 VIADD R9, R9, 0x33440 ;  /* 0x0003344009099836 */ /* 0x000fe20000000000 */
[----:B------:R-:W-:-:S04]  /*11250*/  UIMAD UR10, UR54, 0x780, UR6 ;  /* 0x00000780360a78a4 */ /* 0x000fc8000f8e0206 */
[----:B------:R-:W-:-:S03]  /*11260*/  @!P1 PRMT R9, RZ, 0x654, R9 ;  /* 0x00000654ff099816 */ /* 0x000fc60000000009 */
[----:B------:R-:W-:Y:S02]  /*11270*/  UMOV UR6, UR10 ;  /* 0x0000000a00067c82 */ /* 0x000fe40008000000 */
[----:B------:R-:W-:Y:S01]  /*11280*/  QGMMA.64x192x32.F32.E4M3.E4M3 R24, R216, gdesc[UR4], R24, gsb0 ;  /* 0x02e00004d8187df3 */ /* 0x000fe20008000818 */
[----:B------:R-:W-:Y:S01]  /*11290*/  UIADD3 UR6, UR10, 0x180, URZ ;  /* 0x000001800a067890 */ /* 0x000fe2000fffe03f */
[----:B------:R-:W-:Y:S01]  /*112a0*/  UMOV UR7, 0xc0000010 ;  /* 0xc000001000077882 */ /* 0x000fe20000000000 */
[----:B--2---:R-:W-:-:S04]  /*112b0*/  SHF.R.U32.HI R13, RZ, 0x7, R13 ;  /* 0x00000007ff0d7819 */ /* 0x004fc8000001160d */
[----:B0-----:R-:W-:Y:S01]  /*112c0*/  IADD3 R8, -R13, 0xb, RZ ;  /* 0x0000000b0d087810 */ /* 0x001fe20007ffe1ff */
[----:B------:R-:W-:Y:S01]  /*112d0*/  IMAD R13, R222, -0x2, R19 ;  /* 0xfffffffede0d7824 */ /* 0x000fe200078e0213 */
[----:B------:R-:W-:Y:S02]  /*112e0*/  WARPGROUP.DEPBAR.LE gsb0, 0x0 ;  /* 0x00008000000079c5 */ /* 0x000fe40000010000 */
[----:B------:R-:W-:-:S09]  /*112f0*/  WARPGROUP.ARRIVE ;  /* 0x00000000000079c5 */ /* 0x000fd20000000000 */
        /* <DEDUP_REMOVED lines=19> */
[----:B------:R1:W-:Y:S02]  /*11430*/  @!P1 SYNCS.ARRIVE.TRANS64.RED.A1T0 RZ, [R9+URZ], RZ ;  /* 0x000000ff09ff99a7 */ /* 0x0003e4000810043f */
[----:B-1----:R-:W-:-:S04]  /*11440*/  IMAD.IADD R9, R14, 0x1, -R23 ;  /* 0x000000010e097824 */ /* 0x002fc800078e0a17 */
[----:B------:R-:W-:-:S04]  /*11450*/  IMAD R9, R222, -0x2, R9 ;  /* 0xfffffffede097824 */ /* 0x000fc800078e0209 */
[C---:B------:R-:W-:Y:S02]  /*11460*/  VIADD R200, R9.reuse, UR57 ;  /* 0x0000003909c87c36 */ /* 0x040fe40008000000 */
[----:B------:R-:W-:Y:S02]  /*11470*/  VIADD R20, R9, UR6 ;  /* 0x0000000609147c36 */ /* 0x000fe40008000000 */
[C---:B------:R-:W-:Y:S02]  /*11480*/  IMAD.IADD R15, R5.reuse, 0x1, R200 ;  /* 0x00000001050f7824 */ /* 0x040fe400078e02c8 */
[----:B------:R-:W-:Y:S01]  /*11490*/  IMAD.IADD R14, R5, 0x1, R20 ;  /* 0x00000001050e7824 */ /* 0x000fe200078e0214 */
[----:B0-----:R-:W-:Y:S06]  /*114a0*/  @P2 BRA `(.L_x_1436) ;  /* 0x0000000000582947 */ /* 0x001fec0003800000 */
[----:B------:R-:W-:Y:S01]  /*114b0*/  IMAD.IADD R21, R5, 0x1, R10 ;  /* 0x0000000105157824 */ /* 0x000fe200078e020a */
[----:B------:R-:W-:Y:S04]  /*114c0*/  BSSY B0, `(.L_x_1437) ;  /* 0x0000011000007945 */ /* 0x000fe80003800000 */
[----:B------:R-:W-:-:S13]  /*114d0*/  ISETP.GT.AND P2, PT, R21, -0x1, PT ;  /* 0xffffffff1500780c */ /* 0x000fda0003f44270 */
[----:B------:R-:W-:Y:S05]  /*114e0*/  @P2 BRA `(.L_x_1438) ;  /* 0x0000000000202947 */ /* 0x000fea0003800000 */
[----:B------:R-:W-:Y:S01]  /*114f0*/  IMAD.U32 R201, RZ, RZ, UR55 ;  /* 0x00000037ffc97e24 */ /* 0x000fe2000f8e00ff */
[----:B------:R-:W-:-:S04]  /*11500*/  LOP3.LUT R21, RZ, R21, RZ, 0x33, !PT ;  /* 0x00000015ff157212 */ /* 0x000fc800078e33ff */
[----:B------:R-:W-:-:S13]  /*11510*/  ISETP.NE.AND P2, PT, R201, 0x1, PT ;  /* 0x00000001c900780c */ /* 0x000fda0003f45270 */
[----:B------:R-:W0:Y:S02]  /*11520*/  @P2 LDC.64 R8, c[0x0][0x9e8] ;  /* 0x00027a00ff082b82 */ /* 0x000e240000000a00 */
[----:B0-----:R-:W-:-:S05]  /*11530*/  @P2 IMAD.HI.U32 R8, R21, R8, RZ ;  /* 0x0000000815082227 */ /* 0x001fca00078e00ff */
[----:B------:R-:W-:-:S04]  /*11540*/  @P2 SHF.R.U32.HI R21, RZ, R9, R8 ;  /* 0x00000009ff152219 */ /* 0x000fc80000011608 */
[----:B------:R-:W-:Y:S01]  /*11550*/  LOP3.LUT R8, RZ, R21, RZ, 0x33, !PT ;  /* 0x00000015ff087212 */ /* 0x000fe200078e33ff */
[----:B------:R-:W-:Y:S06]  /*11560*/  BRA `(.L_x_1439) ;  /* 0x0000000000187947 */ /* 0x000fec0003800000 */
.L_x_1438:
[----:B------:R-:W-:-:S05]  /*11570*/  IMAD.U32 R201, RZ, RZ, UR55 ;  /* 0x00000037ffc97e24 */ /* 0x000fca000f8e00ff */
[----:B------:R-:W-:-:S13]  /*11580*/  ISETP.NE.AND P2, PT, R201, 0x1, PT ;  /* 0x00000001c900780c */ /* 0x000fda0003f45270 */
[----:B------:R-:W0:Y:S02]  /*11590*/  @P2 LDC.64 R8, c[0x0][0x9e8] ;  /* 0x00027a00ff082b82 */ /* 0x000e240000000a00 */
[----:B0-----:R-:W-:-:S04]  /*115a0*/  @P2 IMAD.HI.U32 R202, R21, R8, RZ ;  /* 0x0000000815ca2227 */ /* 0x001fc800078e00ff */
[----:B------:R-:W-:Y:S01]  /*115b0*/  IMAD.MOV.U32 R8, RZ, RZ, R21 ;  /* 0x000000ffff087224 */ /* 0x000fe200078e0015 */
[----:B------:R-:W-:-:S07]  /*115c0*/  @P2 SHF.R.U32.HI R8, RZ, R9, R202 ;  /* 0x00000009ff082219 */ /* 0x000fce00000116ca */
.L_x_1439:
[----:B------:R-:W-:Y:S05]  /*115d0*/  BSYNC B0 ;  /* 0x0000000000007941 */ /* 0x000fea0003800000 */
.L_x_1437:
[----:B------:R-:W-:-:S05]  /*115e0*/  IMAD R8, R8, R201, R13 ;  /* 0x000000c908087224 */ /* 0x000fca00078e020d */
[----:B------:R-:W-:Y:S02]  /*115f0*/  VIADDMNMX R15, R8, R201, R15, PT ;  /* 0x000000c9080f7246 */ /* 0x000fe4000380010f */
[----:B------:R-:W-:-:S07]  /*11600*/  VIMNMX R14, R14, R8, !PT ;  /* 0x000000080e0e7248 */ /* 0x000fce0007fe0100 */
.L_x_1436:
        /* <DEDUP_REMOVED lines=16> */
[----:B------:R-:W-:Y:S02]  /*11710*/  FSEL R188, R188, -INF , !P2 ;  /* 0xff800000bcbc7808 */ /* 0x000fe40005000000 */
[----:B------:R-:W-:-:S02]  /*11720*/  ISETP.GT.AND P2, PT, R14, 0x9, !P4 ;  /* 0x000000090e00780c */ /* 0x000fc40006744270 */
[----:B------:R-:W-:Y:S02]  /*11730*/  LOP3.LUT R16, R16, 0x7fffffff, RZ, 0xc0, !PT ;  /* 0x7fffffff10107812 */ /* 0x000fe400078ec0ff */
[----:B------:R-:W-:Y:S02]  /*11740*/  ISETP.LT.OR P2, PT, R15, 0xa, P2 ;  /* 0x0000000a0f00780c */ /* 0x000fe40001741670 */
[----:B------:R-:W-:Y:S02]  /*11750*/  @P4 LOP3.LUT R16, R16, 0x80000000, RZ, 0xfc, !PT ;  /* 0x8000000010104812 */ /* 0x000fe400078efcff */
[----:B------:R-:W-:Y:S02]  /*11760*/  FSEL R189, R189, -INF , !P2 ;  /* 0xff800000bdbd7808 */ /* 0x000fe40005000000 */
[----:B------:R-:W-:Y:S02]  /*11770*/  @P3 LOP3.LUT R2, R2, 0x1, RZ, 0xfc, !PT ;  /* 0x0000000102023812 */ /* 0x000fe400078efcff */
[----:B------:R-:W-:-:S02]  /*11780*/  ISETP.GT.AND P2, PT, R14, 0x10, !P3 ;  /* 0x000000100e00780c */ /* 0x000fc40005f44270 */
[----:B------:R-:W-:Y:S02]  /*11790*/  ISETP.GE.AND P3, PT, R19, 0x12, PT ;  /* 0x000000121300780c */ /* 0x000fe40003f66270 */
[----:B------:R-:W-:Y:S02]  /*117a0*/  ISETP.LT.OR P2, PT, R15, 0x11, P2 ;  /* 0x000000110f00780c */ /* 0x000fe40001741670 */
[----:B------:R-:W-:Y:S02]  /*117b0*/  LOP3.LUT R2, R2, 0xfffffff7, RZ, 0xc0, !PT ;  /* 0xfffffff702027812 */ /* 0x000fe400078ec0ff */
[----:B------:R-:W-:Y:S02]  /*117c0*/  FSEL R192, R192, -INF , !P2 ;  /* 0xff800000c0c07808 */ /* 0x000fe40005000000 */
[----:B------:R-:W-:Y:S02]  /*117d0*/  ISETP.GT.AND P2, PT, R14, 0x11, !P3 ;  /* 0x000000110e00780c */ /* 0x000fe40005f44270 */
[----:B------:R-:W-:-:S02]  /*117e0*/  ISETP.GE.AND P4, PT, R19, 0x22, PT ;  /* 0x000000221300780c */ /* 0x000fc40003f86270 */
[----:B------:R-:W-:Y:S02]  /*117f0*/  ISETP.LT.OR P2, PT, R15, 0x12, P2 ;  /* 0x000000120f00780c */ /* 0x000fe40001741670 */
[----:B------:R-:W-:Y:S02]  /*11800*/  @P3 LOP3.LUT R2, R2, 0x8, RZ, 0xfc, !PT ;  /* 0x0000000802023812 */ /* 0x000fe400078efcff */
[----:B------:R-:W-:Y:S02]  /*11810*/  ISETP.GE.AND P3, PT, R19, 0x19, PT ;  /* 0x000000191300780c */ /* 0x000fe40003f66270 */
[----:B------:R-:W-:Y:S02]  /*11820*/  FSEL R193, R193, -INF , !P2 ;  /* 0xff800000c1c17808 */ /* 0x000fe40005000000 */
[----:B------:R-:W-:Y:S02]  /*11830*/  LOP3.LUT R2, R2, 0xfffffffb, RZ, 0xc0, !PT ;  /* 0xfffffffb02027812 */ /* 0x000fe400078ec0ff */
[----:B------:R-:W-:-:S02]  /*11840*/  ISETP.GT.AND P2, PT, R14, 0x18, !P3 ;  /* 0x000000180e00780c */ /* 0x000fc40005f44270 */
[----:B------:R-:W-:Y:S02]  /*11850*/  LOP3.LUT R16, R16, 0xfffffffd, RZ, 0xc0, !PT ;  /* 0xfffffffd10107812 */ /* 0x000fe400078ec0ff */
[----:B------:R-:W-:Y:S02]  /*11860*/  ISETP.LT.OR P2, PT, R15, 0x19, P2 ;  /* 0x000000190f00780c */ /* 0x000fe40001741670 */
[----:B------:R-:W-:Y:S02]  /*11870*/  @P4 LOP3.LUT R16, R16, 0x2, RZ, 0xfc, !PT ;  /* 0x0000000210104812 */ /* 0x000fe400078efcff */
[----:B------:R-:W-:Y:S02]  /*11880*/  @P3 LOP3.LUT R2, R2, 0x4, RZ, 0xfc, !PT ;  /* 0x0000000402023812 */ /* 0x000fe400078efcff */
[----:B------:R-:W-:Y:S02]  /*11890*/  ISETP.GE.AND P3, PT, R19, 0x1a, PT ;  /* 0x0000001a1300780c */ /* 0x000fe40003f66270 */
[----:B------:R-:W-:-:S02]  /*118a0*/  FSEL R196, R196, -INF , !P2 ;  /* 0xff800000c4c47808 */ /* 0x000fc40005000000 */
[----:B------:R-:W-:Y:S02]  /*118b0*/  ISETP.GT.AND P2, PT, R14, 0x19, !P3 ;  /* 0x000000190e00780c */ /* 0x000fe40005f44270 */
[----:B------:R-:W-:Y:S02]  /*118c0*/  LOP3.LUT R2, R2, 0xfffffffd, RZ, 0xc0, !PT ;  /* 0xfffffffd02027812 */ /* 0x000fe400078ec0ff */
[----:B------:R-:W-:Y:S02]  /*118d0*/  ISETP.LT.OR P2, PT, R15, 0x1a, P2 ;  /* 0x0000001a0f00780c */ /* 0x000fe40001741670 */
[----:B------:R-:W-:Y:S02]  /*118e0*/  LOP3.LUT R16, R16, 0xfffffffb, RZ, 0xc0, !PT ;  /* 0xfffffffb10107812 */ /* 0x000fe400078ec0ff */
[----:B------:R-:W-:Y:S02]  /*118f0*/  FSEL R197, R197, -INF , !P2 ;  /* 0xff800000c5c57808 */ /* 0x000fe40005000000 */
[----:B------:R-:W-:-:S02]  /*11900*/  ISETP.GE.AND P2, PT, R19, 0x21, PT ;  /* 0x000000211300780c */ /* 0x000fc40003f46270 */
        /* <DEDUP_REMOVED lines=192> */
[----:B------:R-:W-:-:S03]  /*12510*/  VIADD R15, R11, 0x8 ;  /* 0x000000080b0f7836 */ /* 0x000fc60000000000 */
[----:B------:R-:W-:Y:S02]  /*12520*/  ISETP.NE.AND P6, PT, R19, 0x1, PT ;  /* 0x000000011300780c */ /* 0x000fe40003fc5270 */
[----:B------:R-:W-:-:S11]  /*12530*/  LOP3.LUT R15, RZ, R15, RZ, 0x33, !PT ;  /* 0x0000000fff0f7212 */ /* 0x000fd600078e33ff */
[----:B------:R-:W0:Y:S02]  /*12540*/  @P6 LDC.64 R8, c[0x0][0x9e8] ;  /* 0x00027a00ff086b82 */ /* 0x000e240000000a00 */
[----:B0-----:R-:W-:-:S05]  /*12550*/  @P6 IMAD.HI.U32 R8, R15, R8, RZ ;  /* 0x000000080f086227 */ /* 0x001fca00078e00ff */
[----:B------:R-:W-:-:S04]  /*12560*/  @P6 SHF.R.U32.HI R15, RZ, R9, R8 ;  /* 0x00000009ff0f6219 */ /* 0x000fc80000011608 */
[----:B------:R-:W-:Y:S01]  /*12570*/  LOP3.LUT R8, RZ, R15, RZ, 0x33, !PT ;  /* 0x0000000fff087212 */ /* 0x000fe200078e33ff */
[----:B------:R-:W-:Y:S06]  /*12580*/  BRA `(.L_x_1443) ;  /* 0x0000000000187947 */ /* 0x000fec0003800000 */
.L_x_1442:
[----:B------:R-:W-:-:S05]  /*12590*/  IMAD.U32 R19, RZ, RZ, UR55 ;  /* 0x00000037ff137e24 */ /* 0x000fca000f8e00ff */
[----:B------:R-:W-:-:S13]  /*125a0*/  ISETP.NE.AND P6, PT, R19, 0x1, PT ;  /* 0x000000011300780c */ /* 0x000fda0003fc5270 */
[----:B------:R-:W0:Y:S02]  /*125b0*/  @P6 LDC.64 R8, c[0x0][0x9e8] ;  /* 0x00027a00ff086b82 */ /* 0x000e240000000a00 */
[----:B0-----:R-:W-:-:S04]  /*125c0*/  @P6 IMAD.HI.U32 R14, R12, R8, RZ ;  /* 0x000000080c0e6227 */ /* 0x001fc800078e00ff */
[----:B------:R-:W-:Y:S01]  /*125d0*/  IMAD.MOV.U32 R8, RZ, RZ, R12 ;  /* 0x000000ffff087224 */ /* 0x000fe200078e000c */
[----:B------:R-:W-:-:S07]  /*125e0*/  @P6 SHF.R.U32.HI R8, RZ, R9, R14 ;  /* 0x00000009ff086219 */ /* 0x000fce000001160e */
.L_x_1443:
[----:B------:R-:W-:Y:S05]  /*125f0*/  BSYNC B0 ;  /* 0x0000000000007941 */ /* 0x000fea0003800000 */
.L_x_1441:
[----:B------:R-:W-:-:S05]  /*12600*/  IMAD R13, R8, R19, R13 ;  /* 0x00000013080d7224 */ /* 0x000fca00078e020d */
[----:B------:R-:W-:Y:S02]  /*12610*/  VIADDMNMX R200, R13, R19, R200, PT ;  /* 0x000000130dc87246 */ /* 0x000fe400038001c8 */
[----:B------:R-:W-:-:S07]  /*12620*/  VIMNMX R20, R20, R13, !PT ;  /* 0x0000000d14147248 */ /* 0x000fce0007fe0100 */
.L_x_1440:
[----:B------:R-:W-:Y:S01]  /*12630*/  ISETP.GT.AND P2, PT, R20, 0x20, !P2 ;  /* 0x000000201400780c */ /* 0x000fe20005744270 */
[----:B------:R-:W-:Y:S01]  /*12640*/  IMAD.U32 R13, RZ, RZ, UR40 ;  /* 0x00000028ff0d7e24 */ /* 0x000fe2000f8e00ff */
[----:B------:R-:W-:Y:S02]  /*12650*/  LOP3.LUT P6, RZ, R16, 0x2, RZ, 0xc0, !PT ;  /* 0x0000000210ff7812 */ /* 0x000fe400078cc0ff */
[----:B------:R-:W-:Y:S02]  /*12660*/  ISETP.LT.OR P2, PT, R200, 0x21, P2 ;  /* 0x00000021c800780c */ /* 0x000fe40001741670 */
[----:B------:R-:W-:Y:S02]  /*12670*/  FMNMX.FTZ R8, R184, R3, !PT ;  /* 0x00000003b8087209 */ /* 0x000fe40007810000 */
[----:B------:R-:W-:Y:S02]  /*12680*/  FSEL R170, R170, -INF , !P2 ;  /* 0xff800000aaaa7808 */ /* 0x000fe40005000000 */
[----:B------:R-:W-:-:S02]  /*12690*/  ISETP.GT.AND P2, PT, R20, 0x21, !P6 ;  /* 0x000000211400780c */ /* 0x000fc40007744270 */
[----:B------:R-:W-:Y:S02]  /*126a0*/  LOP3.LUT P6, RZ, R16, 0x8000, RZ, 0xc0, !PT ;  /* 0x0000800010ff7812 */ /* 0x000fe400078cc0ff */
        /* <DEDUP_REMOVED lines=73> */
[----:B------:R-:W-:Y:S02]  /*12b40*/  ISETP.GT.AND P2, PT, R20, 0x50, !P6 ;  /* 0x000000501400780c */ /* 0x000fe40007744270 */
[----:B------:R-:W-:Y:S02]  /*12b50*/  LOP3.LUT P6, RZ, R16, 0x10, RZ, 0xc0, !PT ;  /* 0x0000001010ff7812 */ /* 0x000fe400078cc0ff */
        /* <DEDUP_REMOVED lines=20> */
[----:B------:R-:W-:Y:S01]  /*12ca0*/  ISETP.GT.AND P3, PT, R20, 0x90, !P3 ;  /* 0x000000901400780c */ /* 0x000fe20005f64270 */
[----:B------:R-:W0:Y:S01]  /*12cb0*/  SHFL.BFLY PT, R9, R14, 0x2, 0x1f ;  /* 0x0c401f000e097f89 */ /* 0x000e2200000e0000 */
[C---:B------:R-:W-:Y:S02]  /*12cc0*/  ISETP.LT.OR P2, PT, R200.reuse, 0x5a, P2 ;  /* 0x0000005ac800780c */ /* 0x040fe40001741670 */
[----:B------:R-:W-:Y:S02]  /*12cd0*/  ISETP.LT.OR P3, PT, R200, 0x91, P3 ;  /* 0x00000091c800780c */ /* 0x000fe40001f61670 */
[----:B------:R-:W-:Y:S02]  /*12ce0*/  FSEL R167, R167, -INF , !P2 ;  /* 0xff800000a7a77808 */ /* 0x000fe40005000000 */
[----:B------:R-:W-:Y:S02]  /*12cf0*/  LOP3.LUT P2, RZ, R16, 0x800, RZ, 0xc0, !PT ;  /* 0x0000080010ff7812 */ /* 0x000fe4000784c0ff */
[----:B------:R-:W-:-:S02]  /*12d00*/  ISETP.GT.AND P4, PT, R20, 0x91, !P4 ;  /* 0x000000911400780c */ /* 0x000fc40006784270 */
[----:B------:R-:W-:Y:S02]  /*12d10*/  ISETP.GT.AND P2, PT, R20, 0x60, !P2 ;  /* 0x000000601400780c */ /* 0x000fe40005744270 */
[----:B------:R-:W-:Y:S02]  /*12d20*/  FSEL R130, R130, -INF , !P3 ;  /* 0xff80000082827808 */ /* 0x000fe40005800000 */
[----:B------:R-:W-:Y:S02]  /*12d30*/  ISETP.LT.OR P2, PT, R200, 0x61, P2 ;  /* 0x00000061c800780c */ /* 0x000fe40001741670 */
[----:B------:R-:W-:Y:S02]  /*12d40*/  ISETP.GT.AND P5, PT, R20, 0x98, !P5 ;  /* 0x000000981400780c */ /* 0x000fe40006fa4270 */
[----:B------:R-:W-:Y:S02]  /*12d50*/  FSEL R138, R138, -INF , !P2 ;  /* 0xff8000008a8a7808 */ /* 0x000fe40005000000 */
[----:B------:R-:W-:-:S02]  /*12d60*/  LOP3.LUT P2, RZ, R16, 0x400, RZ, 0xc0, !PT ;  /* 0x0000040010ff7812 */ /* 0x000fc4000784c0ff */
[----:B------:R-:W-:Y:S02]  /*12d70*/  ISETP.LT.OR P4, PT, R200, 0x92, P4 ;  /* 0x00000092c800780c */ /* 0x000fe40002781670 */
[----:B------:R-:W-:Y:S02]  /*12d80*/  ISETP.GT.AND P2, PT, R20, 0x61, !P2 ;  /* 0x000000611400780c */ /* 0x000fe40005744270 */
[----:B0-----:R-:W-:Y:S02]  /*12d90*/  FMNMX.FTZ R15, R14, R9, !PT ;  /* 0x000000090e0f7209 */ /* 0x001fe40007810000 */
[C---:B------:R-:W-:Y:S02]  /*12da0*/  ISETP.LT.OR P2, PT, R200.reuse, 0x62, P2 ;  /* 0x00000062c800780c */ /* 0x040fe40001741670 */
[----:B------:R-:W-:Y:S01]  /*12db0*/  ISETP.LT.OR P5, PT, R200, 0x99, P5 ;  /* 0x00000099c800780c */ /* 0x000fe20002fa1670 */
[----:B------:R-:W0:Y:S01]  /*12dc0*/  SHFL.BFLY PT, R8, R15, 0x1, 0x1f ;  /* 0x0c201f000f087f89 */ /* 0x000e2200000e0000 */
[----:B------:R-:W-:-:S02]  /*12dd0*/  FSEL R139, R139, -INF , !P2 ;  /* 0xff8000008b8b7808 */ /* 0x000fc40005000000 */
[----:B------:R-:W-:Y:S02]  /*12de0*/  LOP3.LUT P2, RZ, R16, 0x200, RZ, 0xc0, !PT ;  /* 0x0000020010ff7812 */ /* 0x000fe4000784c0ff */
[----:B------:R-:W-:Y:S02]  /*12df0*/  FSEL R131, R131, -INF , !P4 ;  /* 0xff80000083837808 */ /* 0x000fe40006000000 */
[----:B------:R-:W-:Y:S02]  /*12e00*/  ISETP.GT.AND P2, PT, R20, 0x68, !P2 ;  /* 0x000000681400780c */ /* 0x000fe40005744270 */
[----:B------:R-:W-:Y:S02]  /*12e10*/  FSEL R134, R134, -INF , !P5 ;  /* 0xff80000086867808 */ /* 0x000fe40006800000 */
[----:B------:R-:W-:-:S04]  /*12e20*/  ISETP.LT.OR P2, PT, R200, 0x69, P2 ;  /* 0x00000069c800780c */ /* 0x000fc80001741670 */
[----:B------:R-:W-:Y:S02]  /*12e30*/  FSEL R142, R142, -INF , !P2 ;  /* 0xff8000008e8e7808 */ /* 0x000fe40005000000 */
[----:B------:R-:W-:-:S04]  /*12e40*/  LOP3.LUT P2, RZ, R16, 0x100, RZ, 0xc0, !PT ;  /* 0x0000010010ff7812 */ /* 0x000fc8000784c0ff */
[----:B------:R-:W-:Y:S02]  /*12e50*/  ISETP.GT.AND P2, PT, R20, 0x69, !P2 ;  /* 0x000000691400780c */ /* 0x000fe40005744270 */
[----:B0-----:R-:W-:Y:S02]  /*12e60*/  FMNMX.FTZ R8, R15, R8, !PT ;  /* 0x000000080f087209 */ /* 0x001fe40007810000 */
[----:B------:R-:W-:-:S03]  /*12e70*/  ISETP.LT.OR P2, PT, R200, 0x6a, P2 ;  /* 0x0000006ac800780c */ /* 0x000fc60001741670 */
[----:B------:R-:W-:Y:S01]  /*12e80*/  FFMA.FTZ R13, R8, R13, -8 ;  /* 0xc1000000080d7423 */ /* 0x000fe2000001000d */
        /* <DEDUP_REMOVED lines=159> */
[----:B------:R-:W-:Y:S01]  /*13880*/  MUFU.EX2 R176, R176 ;  /* 0x000000b000b07308 */ /* 0x000fe20000000800 */
[----:B------:R-:W-:Y:S02]  /*13890*/  FSEL R140, R135, -INF , !P3 ;  /* 0xff800000878c7808 */ /* 0x000fe40005800000 */
[----:B------:R-:W-:-:S04]  /*138a0*/  FMNMX.FTZ R141, R134, R141, !PT ;  /* 0x0000008d868d7209 */ /* 0x000fc80007810000 */
[----:B------:R-:W-:Y:S01]  /*138b0*/  FMNMX.FTZ R189, R140, R141, !PT ;  /* 0x0000008d8cbd7209 */ /* 0x000fe20007810000 */
[----:B------:R-:W-:Y:S04]  /*138c0*/  MUFU.EX2 R135, R193 ;  /* 0x000000c100877308 */ /* 0x000fe80000000800 */
[----:B------:R-:W0:Y:S04]  /*138d0*/  SHFL.BFLY PT, R192, R189, 0x2, 0x1f ;  /* 0x0c401f00bdc07f89 */ /* 0x000e2800000e0000 */
[----:B------:R1:W-:Y:S08]  /*138e0*/  MUFU.EX2 R141, R196 ;  /* 0x000000c4008d7308 */ /* 0x0003f00000000800 */
[----:B------:R-:W-:Y:S01]  /*138f0*/  MUFU.EX2 R177, R177 ;  /* 0x000000b100b17308 */ /* 0x000fe20000000800 */
[----:B-1----:R-:W-:-:S05]  /*13900*/  FSEL R196, R8, RZ, P2 ;  /* 0x000000ff08c47208 */ /* 0x002fca0001000000 */
[----:B------:R-:W-:Y:S02]  /*13910*/  FADD.FTZ R196, -R196, R3 ;  /* 0x00000003c4c47221 */ /* 0x000fe40000010100 */
[----:B------:R-:W-:Y:S02]  /*13920*/  MUFU.EX2 R180, R180 ;  /* 0x000000b400b47308 */ /* 0x000fe40000000800 */
[----:B------:R-:W-:Y:S01]  /*13930*/  FMUL.FTZ R3, R196, UR40 ;  /* 0x00000028c4037c20 */ /* 0x000fe20008410000 */
[----:B0-----:R-:W-:-:S05]  /*13940*/  FMNMX.FTZ R192, R189, R192, !PT ;  /* 0x000000c0bdc07209 */ /* 0x001fca0007810000 */
[----:B------:R-:W0:Y:S01]  /*13950*/  MUFU.EX2 R3, R3 ;  /* 0x0000000300037308 */ /* 0x000e220000000800 */
        /* <DEDUP_REMOVED lines=14> */
[----:B------:R-:W-:Y:S01]  /*13a40*/  FMUL.FTZ R0, R193, UR40 ;  /* 0x00000028c1007c20 */ /* 0x000fe20008410000 */
[--C-:B------:R-:W-:Y:S01]  /*13a50*/  FFMA.FTZ R187, R190, UR40, -R149.reuse ;  /* 0x00000028bebb7c23 */ /* 0x100fe20008010895 */
[----:B------:R-:W-:-:S01]  /*13a60*/  FFMA.FTZ R190, R191, UR40, -R149 ;  /* 0x00000028bfbe7c23 */ /* 0x000fc20008010895 */
[--C-:B------:R-:W-:Y:S01]  /*13a70*/  FFMA.FTZ R189, R194, UR40, -R149.reuse ;  /* 0x00000028c2bd7c23 */ /* 0x100fe20008010895 */
[----:B------:R-:W-:Y:S01]  /*13a80*/  MUFU.EX2 R9, R9 ;  /* 0x0000000900097308 */ /* 0x000fe20000000800 */
[----:B------:R-:W-:-:S01]  /*13a90*/  FFMA.FTZ R194, R195, UR40, -R149 ;  /* 0x00000028c3c27c23 */ /* 0x000fc20008010895 */
[----:B------:R-:W-:Y:S01]  /*13aa0*/  FFMA.FTZ R191, R198, UR40, -R149 ;  /* 0x00000028c6bf7c23 */ /* 0x000fe20008010895 */
[----:B0-----:R-:W-:-:S01]  /*13ab0*/  FFMA.FTZ R198, R3, R7, R14 ;  /* 0x0000000703c67223 */ /* 0x001fc2000001000e */
        /* <DEDUP_REMOVED lines=42> */
[----:B------:R-:W-:Y:S01]  /*13d60*/  FADD.FTZ R7, R21, R6 ;  /* 0x0000000615077221 */ /* 0x000fe20000010000 */
[----:B------:R-:W-:-:S01]  /*13d70*/  FFMA.FTZ R134, R134, UR40, -R149 ;  /* 0x0000002886867c23 */ /* 0x000fc20008010895 */
[----:B------:R-:W2:Y:S01]  /*13d80*/  MUFU.EX2 R194, R194 ;  /* 0x000000c200c27308 */ /* 0x000ea20000000800 */
[----:B0-----:R-:W-:-:S01]  /*13d90*/  FADD.FTZ R198, R190, R193 ;  /* 0x000000c1bec67221 */ /* 0x001fc20000010000 */
[----:B------:R-:W-:Y:S01]  /*13da0*/  FADD.FTZ R6, R186, R7 ;  /* 0x00000007ba067221 */ /* 0x000fe20000010000 */
[----:B------:R-:W-:-:S03]  /*13db0*/  FFMA.FTZ R149, R140, UR40, -R149 ;  /* 0x000000288c957c23 */ /* 0x000fc60008010895 */
        /* <DEDUP_REMOVED lines=125> */
.L_x_1444:
        /* <DEDUP_REMOVED lines=147> */
[----:B------:R-:W-:Y:S01]  /*14ec0*/  IMAD.MOV.U32 R0, RZ, RZ, R13 ;  /* 0x000000ffff007224 */ /* 0x000fe200078e000d */
[----:B------:R-:W-:Y:S01]  /*14ed0*/  UMOV UR54, UR59 ;  /* 0x0000003b00367c82 */ /* 0x000fe20008000000 */
[----:B------:R-:W-:Y:S01]  /*14ee0*/  IMAD.MOV.U32 R3, RZ, RZ, R8 ;  /* 0x000000ffff037224 */ /* 0x000fe200078e0008 */
[----:B------:R-:W-:-:S06]  /*14ef0*/  UMOV UR50, UR58 ;  /* 0x0000003a00327c82 */ /* 0x000fcc0008000000 */
.L_x_1427:
        /* <DEDUP_REMOVED lines=16> */
.L_x_1447:
[----:B------:R-:W-:-:S13]  /*15000*/  ISETP.NE.AND P2, PT, R5, 0x1, PT ;  /* 0x000000010500780c */ /* 0x000fda0003f45270 */
[----:B------:R-:W0:Y:S02]  /*15010*/  @P2 LDC.64 R8, c[0x0][0x9e8] ;  /* 0x00027a00ff082b82 */ /* 0x000e240000000a00 */
[----:B0-----:R-:W-:-:S05]  /*15020*/  @P2 IMAD.HI.U32 R8, R220, R8, RZ ;  /* 0x00000008dc082227 */ /* 0x001fca00078e00ff */
[----:B------:R-:W-:-:S07]  /*15030*/  @P2 SHF.R.U32.HI R220, RZ, R9, R8 ;  /* 0x00000009ffdc2219 */ /* 0x000fce0000011608 */
.L_x_1448:
[----:B------:R-:W-:-:S05]  /*15040*/  IMAD R220, R220, R5, RZ ;  /* 0x00000005dcdc7224 */ /* 0x000fca00078e02ff */
[----:B------:R-:W-:-:S13]  /*15050*/  R2UR UR7, R220 ;  /* 0x00000000dc0772ca */ /* 0x000fda00000e0000 */
[----:B------:R-:W-:-:S04]  /*15060*/  UISETP.LT.AND UP0, UPT, UR6, UR7, UPT ;  /* 0x000000070600728c */ /* 0x000fc8000bf01270 */
[----:B------:R-:W-:-:S12]  /*15070*/  USEL UR6, UR6, UR7, !UP0 ;  /* 0x0000000706067287 */ /* 0x000fd8000c000000 */
.L_x_1446:
        /* <DEDUP_REMOVED lines=12> */
.L_x_1459:
[----:B------:R-:W-:Y:S01]  /*15140*/  ISETP.NE.AND P2, PT, RZ, UR45, PT ;  /* 0x0000002dff007c0c */ /* 0x000fe2000bf45270 */
[----:B------:R-:W-:-:S04]  /*15150*/  UISETP.NE.AND UP0, UPT, UR56, 0x1, UPT ;  /* 0x000000013800788c */ /* 0x000fc8000bf05270 */
[----:B------:R-:W-:-:S04]  /*15160*/  USEL UR50, URZ, 0x1, UP0 ;  /* 0x000000013f327887 */ /* 0x000fc80008000000 */
[----:B------:R-:W-:-:S04]  /*15170*/  ULOP3.LUT UR50, UR57, UR50, URZ, 0x3c, !UPT ;  /* 0x0000003239327292 */ /* 0x000fc8000f8e3c3f */
[----:B------:R-:W-:Y:S08]  /*15180*/  @P2 BRA `(.L_x_1450) ;  /* 0x0000000000382947 */ /* 0x000ff00003800000 */
[----:B------:R-:W-:Y:S05]  /*15190*/  @!P0 BRA `(.L_x_1451) ;  /* 0x0000000000048947 */ /* 0x000fea0003800000 */
[----:B------:R-:W-:Y:S01]  /*151a0*/  BPT.TRAP 0x1 ;  /* 0x000000040000795c */ /* 0x000fe20000300000 */
.L_x_1451:
        /* <DEDUP_REMOVED lines=9> */
.L_x_1452:
[----:B-1----:R-:W-:Y:S05]  /*15240*/  @P3 BRA `(.L_x_1450) ;  /* 0x0000000000083947 */ /* 0x002fea0003800000 */
[----:B------:R-:W1:Y:S02]  /*15250*/  SYNCS.PHASECHK.TRANS64.TRYWAIT P3, [UR6+0x33430], R0 ;  /* 0x03343000ff0075a7 */ /* 0x000e640008060146 */
[----:B-1----:R-:W-:Y:S05]  /*15260*/  @!P3 BRA `(.L_x_1453) ;  /* 0x000001300064b947 */ /* 0x002fea0003800000 */
.L_x_1450:
        /* <DEDUP_REMOVED lines=191> */
.L_x_1455:
[----:B------:R-:W-:Y:S01]  /*15e60*/  ULEA UR6, UR56, UR38, 0x3 ;  /* 0x0000002638067291 */ /* 0x000fe2000f8e183f */
[----:B------:R-:W-:-:S05]  /*15e70*/  IMAD.U32 R0, RZ, RZ, UR57 ;  /* 0x00000039ff007e24 */ /* 0x000fca000f8e00ff */
[----:B------:R-:W-:-:S04]  /*15e80*/  SHF.L.U32 R0, R0, 0x1f, RZ ;  /* 0x0000001f00007819 */ /* 0x000fc800000006ff */
[----:B------:R0:W1:Y:S01]  /*15e90*/  SYNCS.PHASECHK.TRANS64.TRYWAIT P2, [UR6+0x33450], R0 ;  /* 0x03345000ff0075a7 */ /* 0x0000620008040146 */
[----:B------:R-:W-:Y:S05]  /*15ea0*/  @!P0 BRA `(.L_x_1456) ;  /* 0x0000000000048947 */ /* 0x000fea0003800000 */
[----:B------:R-:W-:Y:S01]  /*15eb0*/  BPT.TRAP 0x1 ;  /* 0x000000040000795c */ /* 0x000fe20000300000 */
.L_x_1456:
[----:B-1----:R-:W-:Y:S05]  /*15ec0*/  @P2 BRA `(.L_x_1454) ;  /* 0x0000000000082947 */ /* 0x002fea0003800000 */
[----:B------:R-:W1:Y:S02]  /*15ed0*/  SYNCS.PHASECHK.TRANS64.TRYWAIT P2, [UR6+0x33450], R0 ;  /* 0x03345000ff0075a7 */ /* 0x000e640008040146 */
[----:B-1----:R-:W-:Y:S05]  /*15ee0*/  @!P2 BRA `(.L_x_1457) ;  /* 0x00000124005ca947 */ /* 0x002fea0003800000 */
.L_x_1454:
        /* <DEDUP_REMOVED lines=95> */
[----:B0-----:R-:W-:-:S02]  /*164e0*/  FMNMX.FTZ R12, R11, R0, !PT ;  /* 0x000000000b0c7209 */ /* 0x001fc40007810000 */
[----:B-1----:R-:W-:Y:S01]  /*164f0*/  FMNMX.FTZ R13, R10, R3, !PT ;  /* 0x000000030a0d7209 */ /* 0x002fe20007810000 */
[----:B------:R-:W-:Y:S02]  /*16500*/  IMAD.U32 R10, RZ, RZ, UR40 ;  /* 0x00000028ff0a7e24 */ /* 0x000fe4000f8e00ff */
[----:B------:R-:W0:Y:S04]  /*16510*/  SHFL.BFLY PT, R3, R12, 0x1, 0x1f ;  /* 0x0c201f000c037f89 */ /* 0x000e2800000e0000 */
[----:B------:R-:W1:Y:S01]  /*16520*/  SHFL.BFLY PT, R0, R13, 0x1, 0x1f ;  /* 0x0c201f000d007f89 */ /* 0x000e6200000e0000 */
[----:B0-----:R-:W-:Y:S02]  /*16530*/  FMNMX.FTZ R3, R12, R3, !PT ;  /* 0x000000030c037209 */ /* 0x001fe40007810000 */
[----:B-1----:R-:W-:-:S03]  /*16540*/  FMNMX.FTZ R0, R13, R0, !PT ;  /* 0x000000000d007209 */ /* 0x002fc60007810000 */
        /* <DEDUP_REMOVED lines=10> */
[--C-:B------:R-:W-:Y:S01]  /*165f0*/  FFMA.FTZ R177, R180, UR40, -R10.reuse ;  /* 0x00000028b4b17c23 */ /* 0x100fe2000801080a */
[----:B------:R-:W-:Y:S01]  /*16600*/  QGMMA.64x192x32.F32.E4M3.E4M3 R24, R212, gdesc[UR4], R24, gsb0 ;  /* 0x02e00004d4187df3 */ /* 0x000fe20008000818 */
[----:B------:R-:W-:Y:S01]  /*16610*/  UIADD3 UR6, UR10, 0x300, URZ ;  /* 0x000003000a067890 */ /* 0x000fe2000fffe03f */
[----:B------:R-:W-:Y:S01]  /*16620*/  FFMA.FTZ R180, R181, UR40, -R10 ;  /* 0x00000028b5b47c23 */ /* 0x000fe2000801080a */
[----:B------:R-:W-:Y:S01]  /*16630*/  UMOV UR7, 0xc0000010 ;  /* 0xc000001000077882 */ /* 0x000fe20000000000 */
[----:B------:R-:W-:-:S02]  /*16640*/  IMAD.U32 R181, RZ, RZ, UR40 ;  /* 0x00000028ffb57e24 */ /* 0x000fc4000f8e00ff */
        /* <DEDUP_REMOVED lines=81> */
[----:B------:R-:W-:-:S02]  /*16b60*/  IMAD.U32 R195, RZ, RZ, UR54 ;  /* 0x00000036ffc37e24 */ /* 0x000fc4000f8e00ff */
[----:B------:R-:W-:-:S01]  /*16b70*/  FFMA.FTZ R131, R131, UR40, -R10 ;  /* 0x0000002883837c23 */ /* 0x000fc2000801080a */
[----:B------:R-:W1:Y:S01]  /*16b80*/  MUFU.EX2 R13, R13 ;  /* 0x0000000d000d7308 */ /* 0x000e620000000800 */
[----:B0-----:R-:W-:-:S01]  /*16b90*/  FADD.FTZ R194, R12, R7 ;  /* 0x000000070cc27221 */ /* 0x001fc20000010000 */
[--C-:B------:R-:W-:Y:S01]  /*16ba0*/  FFMA.FTZ R134, R134, UR40, -R10.reuse ;  /* 0x0000002886867c23 */ /* 0x100fe2000801080a */
[----:B------:R-:W-:-:S01]  /*16bb0*/  FFMA.FTZ R135, R135, UR40, -R10 ;  /* 0x0000002887877c23 */ /* 0x000fc2000801080a */
[----:B------:R-:W-:-:S04]  /*16bc0*/  IADD3 R193, -R220, 0xb, RZ ;  /* 0x0000000bdcc17810 */ /* 0x000fc80007ffe1ff */
        /* <DEDUP_REMOVED lines=132> */
[----:B------:R-:W0:Y:S01]  /*17410*/  MUFU.EX2 R122, R122 ;  /* 0x0000007a007a7308 */ /* 0x000e220000000800 */
[----:B--2---:R-:W-:-:S03]  /*17420*/  FADD.FTZ R191, R151, R194 ;  /* 0x000000c297bf7221 */ /* 0x004fc60000010000 */
[----:B------:R-:W-:-:S04]  /*17430*/  @!P1 PRMT R6, RZ, 0x654, R6 ;  /* 0x00000654ff069816 */ /* 0x000fc80000000006 */
        /* <DEDUP_REMOVED lines=14> */
[----:B------:R-:W-:Y:S01]  /*17520*/  MUFU.EX2 R128, R128 ;  /* 0x0000008000807308 */ /* 0x000fe20000000800 */
[----:B-1----:R-:W-:-:S01]  /*17530*/  FADD.FTZ R7, R125, R10 ;  /* 0x0000000a7d077221 */ /* 0x002fc20000010000 */
[----:B------:R-:W-:Y:S01]  /*17540*/  QGMMA.64x192x32.F32.E4M3.E4M3 R24, R200, gdesc[UR4], R24, gsb0 ;  /* 0x02e00004c8187df3 */ /* 0x000fe20008000818 */
[----:B0-----:R-:W-:-:S05]  /*17550*/  FADD.FTZ R191, R127, R194 ;  /* 0x000000c27fbf7221 */ /* 0x001fca0000010000 */
[----:B------:R-:W0:Y:S08]  /*17560*/  MUFU.EX2 R130, R130 ;  /* 0x0000008200827308 */ /* 0x000e300000000800 */
[----:B------:R-:W-:Y:S08]  /*17570*/  MUFU.EX2 R129, R129 ;  /* 0x0000008100817308 */ /* 0x000ff00000000800 */
[----:B------:R-:W1:Y:S01]  /*17580*/  MUFU.EX2 R131, R131 ;  /* 0x0000008300837308 */ /* 0x000e620000000800 */
[----:B0-----:R-:W-:-:S07]  /*17590*/  FADD.FTZ R10, R130, R191 ;  /* 0x000000bf820a7221 */ /* 0x001fce0000010000 */
[----:B------:R-:W-:Y:S08]  /*175a0*/  MUFU.EX2 R132, R132 ;  /* 0x0000008400847308 */ /* 0x000ff00000000800 */
[----:B------:R-:W0:Y:S01]  /*175b0*/  MUFU.EX2 R134, R134 ;  /* 0x0000008600867308 */ /* 0x000e220000000800 */
[----:B-1----:R-:W-:-:S07]  /*175c0*/  FADD.FTZ R191, R131, R10 ;  /* 0x0000000a83bf7221 */ /* 0x002fce0000010000 */
[----:B------:R-:W1:Y:S08]  /*175d0*/  MUFU.EX2 R133, R133 ;  /* 0x0000008500857308 */ /* 0x000e700000000800 */
[----:B------:R-:W2:Y:S01]  /*175e0*/  MUFU.EX2 R135, R135 ;  /* 0x0000008700877308 */ /* 0x000ea20000000800 */
[----:B0-----:R-:W-:-:S01]  /*175f0*/  FADD.FTZ R10, R134, R191 ;  /* 0x000000bf860a7221 */ /* 0x001fc20000010000 */
[----:B------:R-:W-:-:S02]  /*17600*/  WARPGROUP.DEPBAR.LE gsb0, 0x0 ;  /* 0x00008000000079c5 */ /* 0x000fc40000010000 */
[----:B------:R0:W-:Y:S06]  /*17610*/  BAR.ARV R193, 0x100 ;  /* 0x000400c10000751d */ /* 0x0001ec0000002000 */
[----:B------:R3:W-:Y:S02]  /*17620*/  @!P1 SYNCS.ARRIVE.TRANS64.RED.A1T0 RZ, [R6+URZ], RZ ;  /* 0x000000ff06ff99a7 */ /* 0x0007e4000810043f */
[----:B---3--:R-:W-:-:S04]  /*17630*/  FADD.FTZ R6, R128, R7 ;  /* 0x0000000780067221 */ /* 0x008fc80000010000 */
[----:B------:R-:W-:-:S04]  /*17640*/  FADD.FTZ R7, R129, R6 ;  /* 0x0000000681077221 */ /* 0x000fc80000010000 */
[----:B------:R-:W-:-:S04]  /*17650*/  FADD.FTZ R6, R132, R7 ;  /* 0x0000000784067221 */ /* 0x000fc80000010000 */
[----:B-1----:R-:W-:Y:S01]  /*17660*/  FADD.FTZ R7, R133, R6 ;  /* 0x0000000685077221 */ /* 0x002fe20000010000 */
[----:B--2---:R-:W-:-:S01]  /*17670*/  FADD.FTZ R6, R135, R10 ;  /* 0x0000000a87067221 */ /* 0x004fc20000010000 */
[----:B0-----:R-:W-:Y:S06]  /*17680*/  @!P0 BRA `(.L_x_1458) ;  /* 0x0000000000048947 */ /* 0x001fec0003800000 */
[----:B------:R-:W-:Y:S01]  /*17690*/  BPT.TRAP 0x1 ;  /* 0x000000040000795c */ /* 0x000fe20000300000 */
.L_x_1458:
        /* <DEDUP_REMOVED lines=147> */
.L_x_1449:
[----:B------:R-:W-:-:S13]  /*17fd0*/  ISETP.GE.AND P2, PT, R4, UR41, PT ;  /* 0x0000002904007c0c */ /* 0x000fda000bf46270 */
[----:B------:R-:W-:Y:S05]  /*17fe0*/  @!P2 BRA `(.L_x_1460) ;  /* 0x0000004800f0a947 */ /* 0x000fea0003800000 */
[----:B------:R-:W-:Y:S01]  /*17ff0*/  IMAD R11, R225, 0x80, R229 ;  /* 0x00000080e10b7824 */ /* 0x000fe200078e02e5 */
[----:B------:R-:W-:Y:S01]  /*18000*/  UMOV UR58, UR54 ;  /* 0x00000036003a7c82 */ /* 0x000fe20008000000 */
[----:B------:R-:W-:Y:S01]  /*18010*/  IMAD.MOV.U32 R12, RZ, RZ, R0 ;  /* 0x000000ffff0c7224 */ /* 0x000fe200078e0000 */
[----:B------:R-:W-:Y:S01]  /*18020*/  UMOV UR59, UR50 ;  /* 0x00000032003b7c82 */ /* 0x000fe20008000000 */
[----:B------:R-:W-:Y:S01]  /*18030*/  VIADD R11, R11, 0x8 ;  /* 0x000000080b0b7836 */ /* 0x000fe20000000000 */
[----:B------:R-:W-:Y:S01]  /*18040*/  ULDC UR54, c[0x0][0x9e4] ;  /* 0x0002790000367ab9 */ /* 0x000fe20000000800 */
[----:B------:R-:W-:Y:S01]  /*18050*/  IMAD.MOV.U32 R10, RZ, RZ, R3 ;  /* 0x000000ffff0a7224 */ /* 0x000fe200078e0003 */
[----:B------:R-:W-:Y:S01]  /*18060*/  ULDC UR56, c[0x0][0x9dc] ;  /* 0x0002770000387ab9 */ /* 0x000fe20000000800 */
[----:B------:R-:W-:Y:S01]  /*18070*/  ULDC UR55, c[0x0][0x9e0] ;  /* 0x0002780000377ab9 */ /* 0x000fe20000000800 */
[----:B------:R-:W-:-:S07]  /*18080*/  IADD3 R11, R11, R22, -R23 ;  /* 0x000000160b0b7210 */ /* 0x000fce0007ffe817 */
.L_x_1478:
[----:B------:R-:W-:Y:S01]  /*18090*/  ISETP.NE.AND P2, PT, RZ, UR45, PT ;  /* 0x0000002dff007c0c */ /* 0x000fe2000bf45270 */
[----:B------:R-:W-:-:S04]  /*180a0*/  UISETP.NE.AND UP0, UPT, UR58, 0x1, UPT ;  /* 0x000000013a00788c */ /* 0x000fc8000bf05270 */
[----:B------:R-:W-:-:S04]  /*180b0*/  USEL UR50, URZ, 0x1, UP0 ;  /* 0x000000013f327887 */ /* 0x000fc80008000000 */
[----:B------:R-:W-:-:S04]  /*180c0*/  ULOP3.LUT UR50, UR59, UR50, URZ, 0x3c, !UPT ;  /* 0x000000323b327292 */ /* 0x000fc8000f8e3c3f */
[----:B------:R-:W-:Y:S08]  /*180d0*/  @P2 BRA `(.L_x_1461) ;  /* 0x0000000000382947 */ /* 0x000ff00003800000 */
[----:B------:R-:W-:Y:S05]  /*180e0*/  @!P0 BRA `(.L_x_1462) ;  /* 0x0000000000048947 */ /* 0x000fea0003800000 */
[----:B------:R-:W-:Y:S01]  /*180f0*/  BPT.TRAP 0x1 ;  /* 0x000000040000795c */ /* 0x000fe20000300000 */
.L_x_1462:
        /* <DEDUP_REMOVED lines=9> */
.L_x_1463:
[----:B-1----:R-:W-:Y:S05]  /*18190*/  @P3 BRA `(.L_x_1461) ;  /* 0x0000000000083947 */ /* 0x002fea0003800000 */
[----:B------:R-:W1:Y:S02]  /*181a0*/  SYNCS.PHASECHK.TRANS64.TRYWAIT P3, [UR6+0x33430], R0 ;  /* 0x03343000ff0075a7 */ /* 0x000e640008060146 */
[----:B-1----:R-:W-:Y:S05]  /*181b0*/  @!P3 BRA `(.L_x_1464) ;  /* 0x0000010000c0b947 */ /* 0x002fea0003800000 */
.L_x_1461:
        /* <DEDUP_REMOVED lines=191> */
.L_x_1466:
[----:B------:R-:W-:Y:S01]  /*18db0*/  ULEA UR6, UR58, UR38, 0x3 ;  /* 0x000000263a067291 */ /* 0x000fe2000f8e183f */
[----:B------:R-:W-:-:S05]  /*18dc0*/  IMAD.U32 R0, RZ, RZ, UR59 ;  /* 0x0000003bff007e24 */ /* 0x000fca000f8e00ff */
[----:B------:R-:W-:-:S04]  /*18dd0*/  SHF.L.U32 R0, R0, 0x1f, RZ ;  /* 0x0000001f00007819 */ /* 0x000fc800000006ff */
[----:B------:R0:W1:Y:S01]  /*18de0*/  SYNCS.PHASECHK.TRANS64.TRYWAIT P2, [UR6+0x33450], R0 ;  /* 0x03345000ff0075a7 */ /* 0x0000620008040146 */
[----:B------:R-:W-:Y:S05]  /*18df0*/  @!P0 BRA `(.L_x_1467) ;  /* 0x0000000000048947 */ /* 0x000fea0003800000 */
[----:B------:R-:W-:Y:S01]  /*18e00*/  BPT.TRAP 0x1 ;  /* 0x000000040000795c */ /* 0x000fe20000300000 */
.L_x_1467:
[----:B-1----:R-:W-:Y:S05]  /*18e10*/  @P2 BRA `(.L_x_1465) ;  /* 0x0000000000082947 */ /* 0x002fea0003800000 */
[----:B------:R-:W1:Y:S02]  /*18e20*/  SYNCS.PHASECHK.TRANS64.TRYWAIT P2, [UR6+0x33450], R0 ;  /* 0x03345000ff0075a7 */ /* 0x000e640008040146 */
[----:B-1----:R-:W-:Y:S05]  /*18e30*/  @!P2 BRA `(.L_x_1468) ;  /* 0x000000f400b8a947 */ /* 0x002fea0003800000 */
.L_x_1465:
[----:B------:R-:W-:Y:S01]  /*18e40*/  UIADD3 UR6, UR38, 0x200, URZ ;  /* 0x0000020026067890 */ /* 0x000fe2000fffe03f */
[----:B------:R-:W-:Y:S01]  /*18e50*/  WARPGROUP.ARRIVE ;  /* 0x00000000000079c5 */ /* 0x000fe20000000000 */
[----:B------:R-:W-:-:S05]  /*18e60*/  UMOV UR7, 0xc0000010 ;  /* 0xc000001000077882 */ /* 0x000fca0000000000 */
[----:B-1----:R-:W1:Y:S01]  /*18e70*/  S2R R3, SR_TID.X ;  /* 0x0000000000037919 */ /* 0x002e620000002100 */
[----:B------:R-:W-:Y:S01]  /*18e80*/  USHF.R.U32.HI UR6, URZ, 0x4, UR6 ;  /* 0x000000043f067899 */ /* 0x000fe20008011606 */
[----:B------:R-:W-:Y:S01]  /*18e90*/  IMAD R15, R4, -0xa0, RZ ;  /* 0xffffff60040f7824 */ /* 0x000fe200078e02ff */
[----:B------:R-:W-:Y:S01]  /*18ea0*/  ISETP.GE.AND P2, PT, R5, 0x1, PT ;  /* 0x000000010500780c */ /* 0x000fe20003f46270 */
[----:B0-----:R-:W-:Y:S01]  /*18eb0*/  IMAD.U32 R0, RZ, RZ, UR57 ;  /* 0x00000039ff007e24 */ /* 0x001fe2000f8e00ff */
[----:B------:R-:W-:Y:S02]  /*18ec0*/  ULOP3.LUT UR6, UR6, 0x3fff, URZ, 0xc0, !UPT ;  /* 0x00003fff06067892 */ /* 0x000fe4000f8ec03f */
[----:B------:R-:W-:Y:S02]  /*18ed0*/  IADD3 R8, R15, 0x1, R22 ;  /* 0x000000010f087810 */ /* 0x000fe40007ffe016 */
[----:B------:R-:W-:Y:S01]  /*18ee0*/  ULOP3.LUT UR6, UR6, 0x10000, URZ, 0xfc, !UPT ;  /* 0x0001000006067892 */ /* 0x000fe2000f8efc3f */
[----:B------:R-:W-:-:S03]  /*18ef0*/  @!P1 LEA R0, R0, UR38, 0x3 ;  /* 0x0000002600009c11 */ /* 0x000fc6000f8e18ff */
[----:B------:R-:W-:Y:S02]  /*18f00*/  UIMAD UR10, UR58, 0x780, UR6 ;  /* 0x000007803a0a78a4 */ /* 0x000fe4000f8e0206 */
[----:B------:R-:W-:-:S05]  /*18f10*/  @!P1 VIADD R0, R0, 0x33440 ;  /* 0x0003344000009836 */ /* 0x000fca0000000000 */
[----:B------:R-:W-:Y:S01]  /*18f20*/  UMOV UR6, UR10 ;  /* 0x0000000a00067c82 */ /* 0x000fe20008000000 */
[----:B------:R-:W-:Y:S01]  /*18f30*/  @!P1 PRMT R0, RZ, 0x654, R0 ;  /* 0x00000654ff009816 */ /* 0x000fe20000000000 */
[----:B------:R-:W-:Y:S01]  /*18f40*/  QGMMA.64x192x32.F32.E4M3.E4M3 R24, R216, gdesc[UR4], R24, gsb0 ;  /* 0x02e00004d8187df3 */ /* 0x000fe20008000818 */
[----:B------:R-:W-:Y:S01]  /*18f50*/  UIADD3 UR6, UR10, 0x180, URZ ;  /* 0x000001800a067890 */ /* 0x000fe2000fffe03f */
[----:B------:R-:W-:Y:S01]  /*18f60*/  UMOV UR7, 0xc0000010 ;  /* 0xc000001000077882 */ /* 0x000fe20000000000 */
[----:B-1----:R-:W-:-:S04]  /*18f70*/  SHF.R.U32.HI R3, RZ, 0x7, R3 ;  /* 0x00000007ff037819 */ /* 0x002fc80000011603 */
[----:B------:R-:W-:Y:S01]  /*18f80*/  IADD3 R9, -R3, 0xb, RZ ;  /* 0x0000000b03097810 */ /* 0x000fe20007ffe1ff */
[----:B------:R-:W-:-:S04]  /*18f90*/  IMAD.IADD R3, R8, 0x1, -R23 ;  /* 0x0000000108037824 */ /* 0x000fc800078e0a17 */
[----:B------:R-:W-:Y:S02]  /*18fa0*/  IMAD R20, R222, -0x2, R3 ;  /* 0xfffffffede147824 */ /* 0x000fe400078e0203 */
[----:B------:R-:W-:Y:S01]  /*18fb0*/  IMAD R3, R225, 0x80, R229 ;  /* 0x00000080e1037824 */ /* 0x000fe200078e02e5 */
        /* <DEDUP_REMOVED lines=20> */
[C---:B------:R-:W-:Y:S01]  /*19100*/  VIADD R200, R20.reuse, UR55 ;  /* 0x0000003714c87c36 */ /* 0x040fe20008000000 */
[----:B------:R0:W-:Y:S06]  /*19110*/  BAR.ARV R9, 0x100 ;  /* 0x000400090000751d */ /* 0x0001ec0000002000 */
[----:B------:R-:W-:Y:S01]  /*19120*/  VIADD R20, R20, UR6 ;  /* 0x0000000614147c36 */ /* 0x000fe20008000000 */
[----:B------:R1:W-:Y:S01]  /*19130*/  @!P1 SYNCS.ARRIVE.TRANS64.RED.A1T0 RZ, [R0+URZ], RZ ;  /* 0x000000ff00ff99a7 */ /* 0x0003e2000810043f */
[----:B------:R-:W-:-:S02]  /*19140*/  IMAD.IADD R14, R3, 0x1, R200 ;  /* 0x00000001030e7824 */ /* 0x000fc400078e02c8 */
[----:B------:R-:W-:Y:S02]  /*19150*/  IMAD.IADD R13, R3, 0x1, R20 ;  /* 0x00000001030d7824 */ /* 0x000fe400078e0214 */
[----:B-1----:R-:W-:Y:S01]  /*19160*/  IMAD R0, R222, -0x2, R15 ;  /* 0xfffffffede007824 */ /* 0x002fe200078e020f */
[----:B0-----:R-:W-:Y:S06]  /*19170*/  @!P2 BRA `(.L_x_1469) ;  /* 0x000000000058a947 */ /* 0x001fec0003800000 */
[----:B------:R-:W-:Y:S01]  /*19180*/  IADD3 R19, R3, R22, -R23 ;  /* 0x0000001603137210 */ /* 0x000fe20007ffe817 */
[----:B------:R-:W-:Y:S03]  /*19190*/  BSSY B0, `(.L_x_1470) ;  /* 0x0000011000007945 */ /* 0x000fe60003800000 */
        /* <DEDUP_REMOVED lines=10> */
.L_x_1471:
[----:B------:R-:W-:Y:S01]  /*19240*/  IMAD.U32 R21, RZ, RZ, UR54 ;  /* 0x00000036ff157e24 */ /* 0x000fe2000f8e00ff */
[----:B------:R-:W-:-:S04]  /*19250*/  IADD3 R19, R3, R22, -R23 ;  /* 0x0000001603137210 */ /* 0x000fc80007ffe817 */
[----:B------:R-:W-:-:S13]  /*19260*/  ISETP.NE.AND P2, PT, R21, 0x1, PT ;  /* 0x000000011500780c */ /* 0x000fda0003f45270 */
[----:B------:R-:W0:Y:S02]  /*19270*/  @P2 LDC.64 R8, c[0x0][0x9e8] ;  /* 0x00027a00ff082b82 */ /* 0x000e240000000a00 */
[----:B0-----:R-:W-:-:S05]  /*19280*/  @P2 IMAD.HI.U32 R8, R19, R8, RZ ;  /* 0x0000000813082227 */ /* 0x001fca00078e00ff */
[----:B------:R-:W-:-:S07]  /*19290*/  @P2 SHF.R.U32.HI R19, RZ, R9, R8 ;  /* 0x00000009ff132219 */ /* 0x000fce0000011608 */
.L_x_1472:
[----:B------:R-:W-:Y:S05]  /*192a0*/  BSYNC B0 ;  /* 0x0000000000007941 */ /* 0x000fea0003800000 */
.L_x_1470:
[----:B------:R-:W-:-:S05]  /*192b0*/  IMAD R19, R19, R21, R0 ;  /* 0x0000001513137224 */ /* 0x000fca00078e0200 */
[----:B------:R-:W-:Y:S02]  /*192c0*/  VIADDMNMX R14, R19, R21, R14, PT ;  /* 0x00000015130e7246 */ /* 0x000fe4000380010e */
[----:B------:R-:W-:-:S07]  /*192d0*/  VIMNMX R13, R13, R19, !PT ;  /* 0x000000130d0d7248 */ /* 0x000fce0007fe0100 */
.L_x_1469:
[C---:B------:R-:W-:Y:S02]  /*192e0*/  ISETP.GE.AND P2, PT, R15.reuse, 0x2, PT ;  /* 0x000000020f00780c */ /* 0x040fe40003f46270 */
[----:B------:R-:W-:Y:S02]  /*192f0*/  LOP3.LUT R16, R16, 0xdfffffff, RZ, 0xc0, !PT ;  /* 0xdfffffff10107812 */ /* 0x000fe400078ec0ff */
[C---:B------:R-:W-:Y:S02]  /*19300*/  ISETP.GE.AND P3, PT, R15.reuse, 0x9, PT ;  /* 0x000000090f00780c */ /* 0x040fe40003f66270 */
[----:B------:R-:W-:Y:S02]  /*19310*/  LOP3.LUT R2, R2, 0xfffffffe, RZ, 0xc0, !PT ;  /* 0xfffffffe02027812 */ /* 0x000fe400078ec0ff */
[----:B------:R-:W-:Y:S02]  /*19320*/  ISETP.GE.AND P4, PT, R15, 0x22, PT ;  /* 0x000000220f00780c */ /* 0x000fe40003f86270 */
[----:B------:R-:W-:-:S02]  /*19330*/  IADD3 R200, R200, 0x8, R3 ;  /* 0x00000008c8c87810 */ /* 0x000fc40007ffe003 */
[----:B------:R-:W-:Y:S02]  /*19340*/  IADD3 R20, R20, 0x8, R3 ;  /* 0x0000000814147810 */ /* 0x000fe40007ffe003 */
[----:B------:R-:W-:Y:S02]  /*19350*/  @P2 LOP3.LUT R16, R16, 0x20000000, RZ, 0xfc, !PT ;  /* 0x2000000010102812 */ /* 0x000fe400078efcff */
[----:B------:R-:W-:Y:S02]  /*19360*/  ISETP.GT.AND P2, PT, R13, 0x1, !P2 ;  /* 0x000000010d00780c */ /* 0x000fe40005744270 */
[----:B------:R-:W-:Y:S02]  /*19370*/  LOP3.LUT R16, R16, 0xbfffffff, RZ, 0xc0, !PT ;  /* 0xbfffffff10107812 */ /* 0x000fe400078ec0ff */
[----:B------:R-:W-:Y:S02]  /*19380*/  ISETP.LT.OR P2, PT, R14, 0x2, P2 ;  /* 0x000000020e00780c */ /* 0x000fe40001741670 */
[----:B------:R-:W-:-:S02]  /*19390*/  @P3 LOP3.LUT R16, R16, 0x40000000, RZ, 0xfc, !PT ;  /* 0x4000000010103812 */ /* 0x000fc400078efcff */
[----:B------:R-:W-:Y:S02]  /*193a0*/  FSEL R185, R185, -INF , !P2 ;  /* 0xff800000b9b97808 */ /* 0x000fe40005000000 */
[----:B------:R-:W-:Y:S02]  /*193b0*/  ISETP.GT.AND P2, PT, R13, 0x8, !P3 ;  /* 0x000000080d00780c */ /* 0x000fe40005f44270 */
[----:B------:R-:W-:Y:S02]  /*193c0*/  ISETP.GE.AND P3, PT, R15, 0xa, PT ;  /* 0x0000000a0f00780c */ /* 0x000fe40003f66270 */
[----:B------:R-:W-:Y:S02]  /*193d0*/  ISETP.LT.OR P2, PT, R14, 0x9, P2 ;  /* 0x000000090e00780c */ /* 0x000fe40001741670 */
[----:B------:R-:W-:Y:S02]  /*193e0*/  LOP3.LUT R16, R16, 0x7fffffff, RZ, 0xc0, !PT ;  /* 0x7fffffff10107812 */ /* 0x000fe400078ec0ff */
[----:B------:R-:W-:-:S02]  /*193f0*/  FSEL R188, R188, -INF , !P2 ;  /* 0xff800000bcbc7808 */ /* 0x000fc40005000000 */
[----:B------:R-:W-:-:S04]  /*19400*/  ISETP.GT.AND P2, PT, R13, 0x9, !P3 ;  /* 0x000000090d00780c */ /* 0x000fc80005f44270 */
[----:B------:R-:W-:Y:S02]  /*19410*/  ISETP.LT.OR P2, PT, R14, 0xa, P2 ;  /* 0x0000000a0e00780c */ /* 0x000fe40001741670 */
[----:B------:R-:W-:Y:S02]  /*19420*/  @P3 LOP3.LUT R16, R16, 0x80000000, RZ, 0xfc, !PT ;  /* 0x8000000010103812 */ /* 0x000fe400078efcff */
[----:B------:R-:W-:Y:S02]  /*19430*/  ISETP.GE.AND P3, PT, R15, 0x11, PT ;  /* 0x000000110f00780c */ /* 0x000fe40003f66270 */
[----:B------:R-:W-:Y:S02]  /*19440*/  FSEL R189, R189, -INF , !P2 ;  /* 0xff800000bdbd7808 */ /* 0x000fe40005000000 */
[----:B------:R-:W-:Y:S02]  /*19450*/  ISETP.GT.AND P2, PT, R13, 0x10, !P3 ;  /* 0x000000100d00780c */ /* 0x000fe40005f44270 */
[----:B------:R-:W-:-:S02]  /*19460*/  LOP3.LUT R16, R16, 0xfffffffd, RZ, 0xc0, !PT ;  /* 0xfffffffd10107812 */ /* 0x000fc400078ec0ff */
[----:B------:R-:W-:Y:S02]  /*19470*/  ISETP.LT.OR P2, PT, R14, 0x11, P2 ;  /* 0x000000110e00780c */ /* 0x000fe40001741670 */
[----:B------:R-:W-:Y:S02]  /*19480*/  @P4 LOP3.LUT R16, R16, 0x2, RZ, 0xfc, !PT ;  /* 0x0000000210104812 */ /* 0x000fe400078efcff */
[----:B------:R-:W-:Y:S02]  /*19490*/  FSEL R192, R192, -INF , !P2 ;  /* 0xff800000c0c07808 */ /* 0x000fe40005000000 */
[----:B------:R-:W-:Y:S02]  /*194a0*/  @P3 LOP3.LUT R2, R2, 0x1, RZ, 0xfc, !PT ;  /* 0x0000000102023812 */ /* 0x000fe400078efcff */
[----:B------:R-:W-:Y:S02]  /*194b0*/  ISETP.GE.AND P3, PT, R15, 0x12, PT ;  /* 0x000000120f00780c */ /* 0x000fe40003f66270 */
[----:B------:R-:W-:-:S02]  /*194c0*/  LOP3.LUT R2, R2, 0xfffffff7, RZ, 0xc0, !PT ;  /* 0xfffffff702027812 */ /* 0x000fc400078ec0ff */
[----:B------:R-:W-:Y:S02]  /*194d0*/  ISETP.GT.AND P2, PT, R13, 0x11, !P3 ;  /* 0x000000110d00780c */ /* 0x000fe40005f44270 */
[----:B------:R-:W-:Y:S02]  /*194e0*/  LOP3.LUT R16, R16, 0xfffffffb, RZ, 0xc0, !PT ;  /* 0xfffffffb10107812 */ /* 0x000fe400078ec0ff */
[----:B------:R-:W-:-:S04]  /*194f0*/  ISETP.LT.OR P2, PT, R14, 0x12, P2 ;  /* 0x000000120e00780c */ /* 0x000fc80001741670 */
[----:B------:R-:W-:Y:S02]  /*19500*/  FSEL R193, R193, -INF , !P2 ;  /* 0xff800000c1c17808 */ /* 0x000fe40005000000 */
[----:B------:R-:W-:Y:S02]  /*19510*/  @P3 LOP3.LUT R2, R2, 0x8, RZ, 0xfc, !PT ;  /* 0x0000000802023812 */ /* 0x000fe400078efcff */
[----:B------:R-:W-:Y:S02]  /*19520*/  ISETP.GE.AND P3, PT, R15, 0x19, PT ;  /* 0x000000190f00780c */ /* 0x000fe40003f66270 */
[----:B------:R-:W-:Y:S02]  /*19530*/  LOP3.LUT R2, R2, 0xfffffffb, RZ, 0xc0, !PT ;  /* 0xfffffffb02027812 */ /* 0x000fe400078ec0ff */
[----:B------:R-:W-:-:S04]  /*19540*/  ISETP.GT.AND P2, PT, R13, 0x18, !P3 ;  /* 0x000000180d00780c */ /* 0x000fc80005f44270 */
        /* <DEDUP_REMOVED lines=201> */
[----:B------:R-:W-:-:S03]  /*1a1e0*/  VIADD R3, R3, 0x8 ;  /* 0x0000000803037836 */ /* 0x000fc60000000000 */
[----:B------:R-:W-:Y:S02]  /*1a1f0*/  ISETP.NE.AND P6, PT, R13, 0x1, PT ;  /* 0x000000010d00780c */ /* 0x000fe40003fc5270 */
[----:B------:R-:W-:-:S04]  /*1a200*/  IADD3 R3, R3, R22, -R23 ;  /* 0x0000001603037210 */ /* 0x000fc80007ffe817 */
[----:B------:R-:W-:-:S07]  /*1a210*/  LOP3.LUT R3, RZ, R3, RZ, 0x33, !PT ;  /* 0x00000003ff037212 */ /* 0x000fce00078e33ff */
[----:B------:R-:W0:Y:S02]  /*1a220*/  @P6 LDC.64 R8, c[0x0][0x9e8] ;  /* 0x00027a00ff086b82 */ /* 0x000e240000000a00 */
[----:B0-----:R-:W-:-:S05]  /*1a230*/  @P6 IMAD.HI.U32 R8, R3, R8, RZ ;  /* 0x0000000803086227 */ /* 0x001fca00078e00ff */
[----:B------:R-:W-:-:S04]  /*1a240*/  @P6 SHF.R.U32.HI R3, RZ, R9, R8 ;  /* 0x00000009ff036219 */ /* 0x000fc80000011608 */
[----:B------:R-:W-:Y:S01]  /*1a250*/  LOP3.LUT R3, RZ, R3, RZ, 0x33, !PT ;  /* 0x00000003ff037212 */ /* 0x000fe200078e33ff */
[----:B------:R-:W-:Y:S06]  /*1a260*/  BRA `(.L_x_1476) ;  /* 0x0000000000187947 */ /* 0x000fec0003800000 */
.L_x_1475:
[----:B------:R-:W-:Y:S02]  /*1a270*/  IMAD.U32 R13, RZ, RZ, UR54 ;  /* 0x00000036ff0d7e24 */ /* 0x000fe4000f8e00ff */
[----:B------:R-:W-:-:S03]  /*1a280*/  IMAD.MOV.U32 R3, RZ, RZ, R11 ;  /* 0x000000ffff037224 */ /* 0x000fc600078e000b */
[----:B------:R-:W-:-:S13]  /*1a290*/  ISETP.NE.AND P6, PT, R13, 0x1, PT ;  /* 0x000000010d00780c */ /* 0x000fda0003fc5270 */
[----:B------:R-:W0:Y:S02]  /*1a2a0*/  @P6 LDC.64 R8, c[0x0][0x9e8] ;  /* 0x00027a00ff086b82 */ /* 0x000e240000000a00 */
[----:B0-----:R-:W-:-:S05]  /*1a2b0*/  @P6 IMAD.HI.U32 R8, R11, R8, RZ ;  /* 0x000000080b086227 */ /* 0x001fca00078e00ff */
[----:B------:R-:W-:-:S07]  /*1a2c0*/  @P6 SHF.R.U32.HI R3, RZ, R9, R8 ;  /* 0x00000009ff036219 */ /* 0x000fce0000011608 */
.L_x_1476:
[----:B------:R-:W-:Y:S05]  /*1a2d0*/  BSYNC B0 ;  /* 0x0000000000007941 */ /* 0x000fea0003800000 */
.L_x_1474:
[----:B------:R-:W-:-:S05]  /*1a2e0*/  IMAD R3, R3, R13, R0 ;  /* 0x0000000d03037224 */ /* 0x000fca00078e0200 */
[----:B------:R-:W-:Y:S02]  /*1a2f0*/  VIADDMNMX R200, R3, R13, R200, PT ;  /* 0x0000000d03c87246 */ /* 0x000fe400038001c8 */
[----:B------:R-:W-:-:S07]  /*1a300*/  VIMNMX R20, R20, R3, !PT ;  /* 0x0000000314147248 */ /* 0x000fce0007fe0100 */
.L_x_1473:
[----:B------:R-:W-:Y:S02]  /*1a310*/  ISETP.GT.AND P2, PT, R20, 0x20, !P2 ;  /* 0x000000201400780c */ /* 0x000fe40005744270 */
        /* <DEDUP_REMOVED lines=110> */
[C---:B------:R-:W-:Y:S02]  /*1aa00*/  ISETP.LT.OR P2, PT, R200.reuse, 0x61, P2 ;  /* 0x00000061c800780c */ /* 0x040fe40001741670 */
[----:B------:R-:W-:Y:S02]  /*1aa10*/  ISETP.LT.OR P4, PT, R200, 0x92, P4 ;  /* 0x00000092c800780c */ /* 0x000fe40002781670 */
[----:B------:R-:W-:Y:S02]  /*1aa20*/  FSEL R138, R138, -INF , !P2 ;  /* 0xff8000008a8a7808 */ /* 0x000fe40005000000 */
[----:B------:R-:W-:-:S02]  /*1aa30*/  LOP3.LUT P2, RZ, R16, 0x400, RZ, 0xc0, !PT ;  /* 0x0000040010ff7812 */ /* 0x000fc4000784c0ff */
[C---:B------:R-:W-:Y:S02]  /*1aa40*/  ISETP.GT.AND P5, PT, R20.reuse, 0x98, !P5 ;  /* 0x000000981400780c */ /* 0x040fe40006fa4270 */
[----:B------:R-:W-:Y:S02]  /*1aa50*/  ISETP.GT.AND P2, PT, R20, 0x61, !P2 ;  /* 0x000000611400780c */ /* 0x000fe40005744270 */
[----:B0-----:R-:W-:Y:S02]  /*1aa60*/  FMNMX.FTZ R13, R8, R3, !PT ;  /* 0x00000003080d7209 */ /* 0x001fe40007810000 */
[----:B------:R-:W-:Y:S02]  /*1aa70*/  ISETP.LT.OR P2, PT, R200, 0x62, P2 ;  /* 0x00000062c800780c */ /* 0x000fe40001741670 */
[----:B------:R-:W-:Y:S01]  /*1aa80*/  FSEL R131, R131, -INF , !P4 ;  /* 0xff80000083837808 */ /* 0x000fe20006000000 */
[----:B------:R-:W0:Y:S01]  /*1aa90*/  SHFL.BFLY PT, R0, R13, 0x1, 0x1f ;  /* 0x0c201f000d007f89 */ /* 0x000e2200000e0000 */
[----:B------:R-:W-:-:S02]  /*1aaa0*/  FSEL R139, R139, -INF , !P2 ;  /* 0xff8000008b8b7808 */ /* 0x000fc40005000000 */
[----:B------:R-:W-:Y:S02]  /*1aab0*/  LOP3.LUT P2, RZ, R16, 0x200, RZ, 0xc0, !PT ;  /* 0x0000020010ff7812 */ /* 0x000fe4000784c0ff */
[----:B------:R-:W-:Y:S02]  /*1aac0*/  ISETP.LT.OR P5, PT, R200, 0x99, P5 ;  /* 0x00000099c800780c */ /* 0x000fe40002fa1670 */
[----:B------:R-:W-:Y:S02]  /*1aad0*/  ISETP.GT.AND P2, PT, R20, 0x68, !P2 ;  /* 0x000000681400780c */ /* 0x000fe40005744270 */
[----:B------:R-:W-:Y:S02]  /*1aae0*/  FSEL R134, R134, -INF , !P5 ;  /* 0xff80000086867808 */ /* 0x000fe40006800000 */
[----:B------:R-:W-:-:S04]  /*1aaf0*/  ISETP.LT.OR P2, PT, R200, 0x69, P2 ;  /* 0x00000069c800780c */ /* 0x000fc80001741670 */
[----:B------:R-:W-:Y:S02]  /*1ab00*/  FSEL R142, R142, -INF , !P2 ;  /* 0xff8000008e8e7808 */ /* 0x000fe40005000000 */
[----:B------:R-:W-:-:S04]  /*1ab10*/  LOP3.LUT P2, RZ, R16, 0x100, RZ, 0xc0, !PT ;  /* 0x0000010010ff7812 */ /* 0x000fc8000784c0ff */
[----:B------:R-:W-:Y:S02]  /*1ab20*/  ISETP.GT.AND P2, PT, R20, 0x69, !P2 ;  /* 0x000000691400780c */ /* 0x000fe40005744270 */
[----:B0-----:R-:W-:Y:S01]  /*1ab30*/  FMNMX.FTZ R3, R13, R0, !PT ;  /* 0x000000000d037209 */ /* 0x001fe20007810000 */
[----:B------:R-:W-:Y:S01]  /*1ab40*/  IMAD.U32 R0, RZ, RZ, UR40 ;  /* 0x00000028ff007e24 */ /* 0x000fe2000f8e00ff */
        /* <DEDUP_REMOVED lines=127> */
[----:B------:R-:W-:Y:S01]  /*1b340*/  FMNMX.FTZ R185, R183, R188, !PT ;  /* 0x000000bcb7b97209 */ /* 0x000fe20007810000 */
[----:B0-----:R-:W-:-:S03]  /*1b350*/  IMAD.U32 R189, RZ, RZ, UR40 ;  /* 0x00000028ffbd7e24 */ /* 0x001fc6000f8e00ff */
        /* <DEDUP_REMOVED lines=32> */
[----:B------:R-:W-:Y:S02]  /*1b560*/  FMNMX.FTZ R141, R131, R140, !PT ;  /* 0x0000008c838d7209 */ /* 0x000fe40007810000 */
[----:B------:R-:W-:Y:S02]  /*1b570*/  FSEL R140, R135, -INF , !P3 ;  /* 0xff800000878c7808 */ /* 0x000fe40005800000 */
[----:B------:R-:W-:-:S03]  /*1b580*/  FMNMX.FTZ R141, R134, R141, !PT ;  /* 0x0000008d868d7209 */ /* 0x000fc60007810000 */
[----:B------:R-:W-:Y:S01]  /*1b590*/  MUFU.EX2 R135, R192 ;  /* 0x000000c000877308 */ /* 0x000fe20000000800 */
[----:B------:R-:W-:-:S05]  /*1b5a0*/  FMNMX.FTZ R185, R140, R141, !PT ;  /* 0x0000008d8cb97209 */ /* 0x000fca0007810000 */
[----:B------:R-:W0:Y:S02]  /*1b5b0*/  SHFL.BFLY PT, R188, R185, 0x2, 0x1f ;  /* 0x0c401f00b9bc7f89 */ /* 0x000e2400000e0000 */
[----:B------:R-:W-:Y:S08]  /*1b5c0*/  MUFU.EX2 R141, R193 ;  /* 0x000000c1008d7308 */ /* 0x000ff00000000800 */
[----:B------:R-:W-:Y:S08]  /*1b5d0*/  MUFU.EX2 R176, R176 ;  /* 0x000000b000b07308 */ /* 0x000ff00000000800 */
[----:B------:R-:W-:Y:S01]  /*1b5e0*/  MUFU.EX2 R177, R177 ;  /* 0x000000b100b17308 */ /* 0x000fe20000000800 */
[----:B0-----:R-:W-:Y:S01]  /*1b5f0*/  FMNMX.FTZ R188, R185, R188, !PT ;  /* 0x000000bcb9bc7209 */ /* 0x001fe20007810000 */
[----:B------:R-:W-:Y:S01]  /*1b600*/  FFMA.FTZ R185, R133, UR40, -R0 ;  /* 0x0000002885b97c23 */ /* 0x000fe20008010800 */
[----:B------:R-:W-:-:S05]  /*1b610*/  FSEL R133, R3, RZ, P2 ;  /* 0x000000ff03857208 */ /* 0x000fca0001000000 */
[----:B------:R-:W-:Y:S01]  /*1b620*/  MUFU.EX2 R180, R180 ;  /* 0x000000b400b47308 */ /* 0x000fe20000000800 */
[----:B------:R-:W0:Y:S01]  /*1b630*/  SHFL.BFLY PT, R149, R188, 0x1, 0x1f ;  /* 0x0c201f00bc957f89 */ /* 0x000e2200000e0000 */
[----:B------:R-:W-:-:S04]  /*1b640*/  FADD.FTZ R133, -R133, R10 ;  /* 0x0000000a85857221 */ /* 0x000fc80000010100 */
[----:B------:R-:W-:Y:S02]  /*1b650*/  FMUL.FTZ R133, R133, UR40 ;  /* 0x0000002885857c20 */ /* 0x000fe40008410000 */
[----:B------:R-:W-:Y:S08]  /*1b660*/  MUFU.EX2 R181, R181 ;  /* 0x000000b500b57308 */ /* 0x000ff00000000800 */
[----:B------:R-:W1:Y:S08]  /*1b670*/  MUFU.EX2 R133, R133 ;  /* 0x0000008500857308 */ /* 0x000e700000000800 */
[----:B------:R-:W-:Y:S01]  /*1b680*/  MUFU.EX2 R152, R152 ;  /* 0x0000009800987308 */ /* 0x000fe20000000800 */
[----:B0-----:R-:W-:-:S04]  /*1b690*/  FMNMX.FTZ R0, R188, R149, !PT ;  /* 0x00000095bc007209 */ /* 0x001fc80007810000 */
[C---:B------:R-:W-:Y:S01]  /*1b6a0*/  FSETP.NEU.FTZ.AND P2, PT, R0.reuse, -INF , PT ;  /* 0xff8000000000780b */ /* 0x040fe20003f5d000 */
[----:B------:R-:W-:-:S02]  /*1b6b0*/  FFMA.FTZ R10, R0, R189, -8 ;  /* 0xc1000000000a7423 */ /* 0x000fc400000100bd */
[----:B------:R-:W-:Y:S01]  /*1b6c0*/  MUFU.EX2 R149, R185 ;  /* 0x000000b900957308 */ /* 0x000fe20000000800 */
[----:B-1----:R-:W-:-:S02]  /*1b6d0*/  FFMA.FTZ R196, R133, R7, R8 ;  /* 0x0000000785c47223 */ /* 0x002fc40000010008 */
[----:B------:R-:W-:-:S05]  /*1b6e0*/  FSEL R10, R10, RZ, P2 ;  /* 0x000000ff0a0a7208 */ /* 0x000fca0001000000 */
[--C-:B------:R-:W-:Y:S01]  /*1b6f0*/  FFMA.FTZ R193, R190, UR40, -R10.reuse ;  /* 0x00000028bec17c23 */ /* 0x100fe2000801080a */
[----:B------:R-:W-:-:S01]  /*1b700*/  FFMA.FTZ R190, R191, UR40, -R10 ;  /* 0x00000028bfbe7c23 */ /* 0x000fc2000801080a */
[----:B------:R-:W-:Y:S01]  /*1b710*/  FSEL R191, R0, RZ, P2 ;  /* 0x000000ff00bf7208 */ /* 0x000fe20001000000 */
[----:B------:R-:W-:-:S01]  /*1b720*/  FFMA.FTZ R9, R9, UR40, -R10 ;  /* 0x0000002809097c23 */ /* 0x000fc2000801080a */
[----:B------:R0:W-:Y:S01]  /*1b730*/  MUFU.EX2 R185, R193 ;  /* 0x000000c100b97308 */ /* 0x0001e20000000800 */
[----:B------:R-:W-:-:S01]  /*1b740*/  FFMA.FTZ R188, R187, UR40, -R10 ;  /* 0x00000028bbbc7c23 */ /* 0x000fc2000801080a */
[----:B------:R-:W-:Y:S01]  /*1b750*/  FFMA.FTZ R187, R194, UR40, -R10 ;  /* 0x00000028c2bb7c23 */ /* 0x000fe2000801080a */
[----:B------:R-:W-:-:S01]  /*1b760*/  FADD.FTZ R191, -R191, R12 ;  /* 0x0000000cbfbf7221 */ /* 0x000fc20000010100 */
[--C-:B------:R-:W-:Y:S01]  /*1b770*/  FFMA.FTZ R192, R195, UR40, -R10.reuse ;  /* 0x00000028c3c07c23 */ /* 0x100fe2000801080a */
[----:B------:R-:W-:-:S01]  /*1b780*/  FFMA.FTZ R189, R198, UR40, -R10 ;  /* 0x00000028c6bd7c23 */ /* 0x000fc2000801080a */
[--C-:B------:R-:W-:Y:S01]  /*1b790*/  FFMA.FTZ R194, R199, UR40, -R10.reuse ;  /* 0x00000028c7c27c23 */ /* 0x100fe2000801080a */
[----:B------:R-:W-:-:S01]  /*1b7a0*/  FFMA.FTZ R170, R170, UR40, -R10 ;  /* 0x00000028aaaa7c23 */ /* 0x000fc2000801080a */
[----:B------:R-:W-:Y:S01]  /*1b7b0*/  MUFU.EX2 R9, R9 ;  /* 0x0000000900097308 */ /* 0x000fe20000000800 */
[----:B0-----:R-:W-:-:S01]  /*1b7c0*/  FFMA.FTZ R193, R158, UR40, -R10 ;  /* 0x000000289ec17c23 */ /* 0x001fc2000801080a */
[----:B------:R-:W-:Y:S01]  /*1b7d0*/  FMUL.FTZ R158, R191, UR40 ;  /* 0x00000028bf9e7c20 */ /* 0x000fe20008410000 */
[----:B------:R-:W-:-:S01]  /*1b7e0*/  FADD.FTZ R191, R13, R196 ;  /* 0x000000c40dbf7221 */ /* 0x000fc20000010000 */
[--C-:B------:R-:W-:Y:S01]  /*1b7f0*/  FFMA.FTZ R171, R171, UR40, -R10.reuse ;  /* 0x00000028abab7c23 */ /* 0x100fe2000801080a */
[----:B------:R-:W-:-:S01]  /*1b800*/  FFMA.FTZ R174, R174, UR40, -R10 ;  /* 0x00000028aeae7c23 */ /* 0x000fc2000801080a */
[----:B------:R-:W-:Y:S01]  /*1b810*/  FFMA.FTZ R175, R175, UR40, -R10 ;  /* 0x00000028afaf7c23 */ /* 0x000fe2000801080a */
[----:B------:R-:W-:-:S01]  /*1b820*/  FADD.FTZ R196, R14, R191 ;  /* 0x000000bf0ec47221 */ /* 0x000fc20000010000 */
[----:B------:R-:W0:Y:S01]  /*1b830*/  MUFU.EX2 R158, R158 ;  /* 0x0000009e009e7308 */ /* 0x000e220000000800 */
[----:B------:R-:W-:-:S01]  /*1b840*/  FFMA.FTZ R178, R178, UR40, -R10 ;  /* 0x00000028b2b27c23 */ /* 0x000fc2000801080a */
[----:B------:R-:W-:Y:S01]  /*1b850*/  FFMA.FTZ R179, R179, UR40, -R10 ;  /* 0x00000028b3b37c23 */ /* 0x000fe2000801080a */
[----:B------:R-:W-:-:S01]  /*1b860*/  FADD.FTZ R196, R15, R196 ;  /* 0x000000c40fc47221 */ /* 0x000fc20000010000 */
        /* <DEDUP_REMOVED lines=24> */
[----:B------:R-:W-:Y:S01]  /*1b9f0*/  FFMA.FTZ R126, R126, UR40, -R10 ;  /* 0x000000287e7e7c23 */ /* 0x000fe2000801080a */
[----:B------:R-:W-:-:S01]  /*1ba00*/  FADD.FTZ R7, R185, R6 ;  /* 0x00000006b9077221 */ /* 0x000fc20000010000 */
[--C-:B------:R-:W-:Y:S01]  /*1ba10*/  FFMA.FTZ R127, R127, UR40, -R10.reuse ;  /* 0x000000287f7f7c23 */ /* 0x100fe2000801080a */
[----:B------:R-:W-:-:S01]  /*1ba20*/  FFMA.FTZ R130, R130, UR40, -R10 ;  /* 0x0000002882827c23 */ /* 0x000fc2000801080a */
[----:B------:R-:W1:Y:S01]  /*1ba30*/  MUFU.EX2 R192, R192 ;  /* 0x000000c000c07308 */ /* 0x000e620000000800 */
[----:B--2---:R-:W-:-:S01]  /*1ba40*/  FADD.FTZ R6, R190, R7 ;  /* 0x00000007be067221 */ /* 0x004fc20000010000 */
[----:B------:R-:W-:Y:S01]  /*1ba50*/  FADD.FTZ R7, R19, R196 ;  /* 0x000000c413077221 */ /* 0x000fe20000010000 */
[----:B------:R-:W-:-:S01]  /*1ba60*/  FFMA.FTZ R131, R131, UR40, -R10 ;  /* 0x0000002883837c23 */ /* 0x000fc2000801080a */
[----:B------:R-:W-:-:S04]  /*1ba70*/  FFMA.FTZ R134, R134, UR40, -R10 ;  /* 0x0000002886867c23 */ /* 0x000fc8000801080a */
        /* <DEDUP_REMOVED lines=74> */
[----:B0-----:R-:W-:-:S01]  /*1bf20*/  FADD.FTZ R191, R139, R196 ;  /* 0x000000c48bbf7221 */ /* 0x001fc20000010000 */
[----:B------:R-:W-:-:S06]  /*1bf30*/  FADD.FTZ R6, R135, R6 ;  /* 0x0000000687067221 */ /* 0x000fcc0000010000 */
        /* <DEDUP_REMOVED lines=21> */
[----:B------:R-:W-:-:S06]  /*1c090*/  FFMA.FTZ R191, R140, UR40, -R10 ;  /* 0x000000288cbf7c23 */ /* 0x000fcc000801080a */
        /* <DEDUP_REMOVED lines=23> */
[----:B-1----:R-:W-:-:S04]  /*1c210*/  FADD.FTZ R6, R132, R7 ;  /* 0x0000000784067221 */ /* 0x002fc80000010000 */
[----:B------:R-:W-:Y:S01]  /*1c220*/  FADD.FTZ R7, R149, R6 ;  /* 0x0000000695077221 */ /* 0x000fe20000010000 */
[----:B--2---:R-:W-:-:S04]  /*1c230*/  FADD.FTZ R10, R134, R193 ;  /* 0x000000c1860a7221 */ /* 0x004fc80000010000 */
[----:B0-----:R-:W-:Y:S01]  /*1c240*/  FADD.FTZ R6, R191, R10 ;  /* 0x0000000abf067221 */ /* 0x001fe20000010000 */
[----:B------:R-:W-:Y:S06]  /*1c250*/  @!P0 BRA `(.L_x_1477) ;  /* 0x0000000000048947 */ /* 0x000fec0003800000 */
[----:B------:R-:W-:Y:S01]  /*1c260*/  BPT.TRAP 0x1 ;  /* 0x000000040000795c */ /* 0x000fe20000300000 */
.L_x_1477:
        /* <DEDUP_REMOVED lines=148> */
.L_x_1460:
[----:B------:R-:W-:Y:S06]  /*1cbb0*/  BAR.ARV 0x8, 0x120 ;  /* 0x0204800000007b1d */ /* 0x000fec0000002000 */
[----:B------:R-:W-:Y:S05]  /*1cbc0*/  @!P0 BRA `(.L_x_1479) ;  /* 0x0000000000048947 */ /* 0x000fea0003800000 */
[----:B------:R-:W-:Y:S01]  /*1cbd0*/  BPT.TRAP 0x1 ;  /* 0x000000040000795c */ /* 0x000fe20000300000 */
.L_x_1479:
[----:B------:R-:W-:Y:S01]  /*1cbe0*/  ULEA UR14, UR54, UR38, 0x3 ;  /* 0x00000026360e7291 */ /* 0x000fe2000f8e183f */
[----:B------:R-:W-:-:S05]  /*1cbf0*/  IMAD.U32 R4, RZ, RZ, UR50 ;  /* 0x00000032ff047e24 */ /* 0x000fca000f8e00ff */
[----:B------:R-:W-:-:S04]  /*1cc00*/  SHF.L.U32 R4, R4, 0x1f, RZ ;  /* 0x0000001f04047819 */ /* 0x000fc800000006ff */
[----:B------:R0:W1:Y:S01]  /*1cc10*/  SYNCS.PHASECHK.TRANS64.TRYWAIT P1, [UR14+0x33450], R4 ;  /* 0x03345004ff0075a7 */ /* 0x000062000802014e */
[----:B------:R-:W-:Y:S05]  /*1cc20*/  @!P0 BRA `(.L_x_1480) ;  /* 0x0000000000048947 */ /* 0x000fea0003800000 */
[----:B------:R-:W-:Y:S01]  /*1cc30*/  BPT.TRAP 0x1 ;  /* 0x000000040000795c */ /* 0x000fe20000300000 */
.L_x_1480:
[----:B-1----:R-:W-:Y:S05]  /*1cc40*/  @P1 BRA `(.L_x_1481) ;  /* 0x0000000000081947 */ /* 0x002fea0003800000 */
[----:B------:R-:W1:Y:S02]  /*1cc50*/  SYNCS.PHASECHK.TRANS64.TRYWAIT P1, [UR14+0x33450], R4 ;  /* 0x03345004ff0075a7 */ /* 0x000e64000802014e */
[----:B-1----:R-:W-:Y:S05]  /*1cc60*/  @!P1 BRA `(.L_x_1482) ;  /* 0x000000b800449947 */ /* 0x002fea0003800000 */
.L_x_1481:
        /* <DEDUP_REMOVED lines=11> */
[----:B------:R-:W-:-:S04]  /*1cd20*/  PLOP3.LUT P1, PT, PT, PT, UP0, 0x80, 0x0 ;  /* 0x000000000000781c */ /* 0x000fc80003f2f008 */
[----:B------:R-:W-:Y:S02]  /*1cd30*/  @UP0 USHF.R.S32.HI UR9, URZ, 0x1f, UR49 ;  /* 0x0000001f3f090899 */ /* 0x000fe40008011431 */
[----:B------:R-:W-:Y:S01]  /*1cd40*/  UMOV UR6, UR8 ;  /* 0x0000000800067c82 */ /* 0x000fe20008000000 */
[----:B------:R-:W-:Y:S01]  /*1cd50*/  @UP0 ULDC.64 UR10, c[0x0][0x9c8] ;  /* 0x00027200000a0ab9 */ /* 0x000fe20000000a00 */
[----:B------:R-:W-:Y:S01]  /*1cd60*/  QGMMA.64x192x32.F32.E4M3.E4M3 R24, R216, gdesc[UR4], R24, gsb0 ;  /* 0x02e00004d8187df3 */ /* 0x000fe20008000818 */
[----:B------:R-:W-:Y:S01]  /*1cd70*/  UIADD3 UR6, UR8, 0x180, URZ ;  /* 0x0000018008067890 */ /* 0x000fe2000fffe03f */
[----:B------:R-:W-:Y:S01]  /*1cd80*/  UMOV UR7, 0xc0000010 ;  /* 0xc000001000077882 */ /* 0x000fe20000000000 */
[----:B------:R-:W-:Y:S01]  /*1cd90*/  @UP0 UIMAD UR9, UR9, UR10, URZ ;  /* 0x0000000a090902a4 */ /* 0x000fe2000f8e023f */
[----:B------:R-:W-:Y:S01]  /*1cda0*/  @UP0 ULDC.64 UR12, c[0x0][0x9d0] ;  /* 0x00027400000c0ab9 */ /* 0x000fe20000000a00 */
[----:B------:R-:W-:Y:S02]  /*1cdb0*/  WARPGROUP.DEPBAR.LE gsb0, 0x0 ;  /* 0x00008000000079c5 */ /* 0x000fe40000010000 */
[----:B------:R-:W-:-:S13]  /*1cdc0*/  WARPGROUP.ARRIVE ;  /* 0x00000000000079c5 */ /* 0x000fda0000000000 */
[----:B------:R-:W-:Y:S01]  /*1cdd0*/  QGMMA.64x192x32.F32.E4M3.E4M3 R24, R212, gdesc[UR4], R24, gsb0 ;  /* 0x02e00004d4187df3 */ /* 0x000fe20008000818 */
[----:B------:R-:W-:Y:S01]  /*1cde0*/  UIADD3 UR6, UR8, 0x300, URZ ;  /* 0x0000030008067890 */ /* 0x000fe2000fffe03f */
[----:B------:R-:W-:Y:S01]  /*1cdf0*/  UMOV UR7, 0xc0000010 ;  /* 0xc000001000077882 */ /* 0x000fe20000000000 */
[----:B------:R-:W-:Y:S02]  /*1ce00*/  WARPGROUP.DEPBAR.LE gsb0, 0x0 ;  /* 0x00008000000079c5 */ /* 0x000fe40000010000 */
[----:B------:R-:W-:-:S15]  /*1ce10*/  WARPGROUP.ARRIVE ;  /* 0x00000000000079c5 */ /* 0x000fde0000000000 */
[----:B------:R-:W-:Y:S01]  /*1ce20*/  QGMMA.64x192x32.F32.E4M3.E4M3 R24, R208, gdesc[UR4], R24, gsb0 ;  /* 0x02e00004d0187df3 */ /* 0x000fe20008000818 */
[----:B------:R-:W-:Y:S02]  /*1ce30*/  @UP0 UIMAD.WIDE.U32 UR6, UR49, UR10, URZ ;  /* 0x0000000a310602a5 */ /* 0x000fe4000f8e003f */
[----:B------:R-:W-:Y:S02]  /*1ce40*/  @UP0 UIMAD UR10, UR49, UR11, UR9 ;  /* 0x0000000b310a02a4 */ /* 0x000fe4000f8e0209 */
[----:B------:R-:W-:Y:S02]  /*1ce50*/  @UP0 USHF.R.S32.HI UR9, URZ, 0x1f, UR46 ;  /* 0x0000001f3f090899 */ /* 0x000fe4000801142e */
[----:B------:R-:W-:Y:S02]  /*1ce60*/  @UP0 UIADD3 UR7, UR7, UR10, URZ ;  /* 0x0000000a07070290 */ /* 0x000fe4000fffe03f */
[----:B------:R-:W-:Y:S02]  /*1ce70*/  @UP0 UIMAD UR9, UR9, UR12, URZ ;  /* 0x0000000c090902a4 */ /* 0x000fe4000f8e023f */
[----:B------:R-:W-:-:S02]  /*1ce80*/  @UP0 UIMAD.WIDE.U32 UR6, UR46, UR12, UR6 ;  /* 0x0000000c2e0602a5 */ /* 0x000fc4000f8e0006 */
[----:B------:R-:W-:Y:S02]  /*1ce90*/  @UP0 UIMAD UR9, UR46, UR13, UR9 ;  /* 0x0000000d2e0902a4 */ /* 0x000fe4000f8e0209 */
[----:B------:R-:W-:Y:S02]  /*1cea0*/  @UP0 ULEA UR4, UP1, UR6, UR4, 0x2 ;  /* 0x0000000406040291 */ /* 0x000fe4000f82103f */
[----:B------:R-:W-:-:S04]  /*1ceb0*/  @UP0 UIADD3 UR7, UR7, UR9, URZ ;  /* 0x0000000907070290 */ /* 0x000fc8000fffe03f */
[----:B------:R-:W-:Y:S01]  /*1cec0*/  @UP0 ULEA.HI.X UR5, UR6, UR5, UR7, 0x2, UP1 ;  /* 0x0000000506050291 */ /* 0x000fe200088f1407 */
[----:B01----:R-:W-:-:S05]  /*1ced0*/  IMAD.U32 R4, RZ, RZ, UR4 ;  /* 0x00000004ff047e24 */ /* 0x003fca000f8e00ff */
        /* <DEDUP_REMOVED lines=49> */
.L_x_1483:
        /* <DEDUP_REMOVED lines=106> */
.L_x_1375:
[----:B------:R-:W0:Y:S08]  /*1d890*/  S2UR UR37, SR_CgaCtaId ;  /* 0x00000000002579c3 */ /* 0x000e300000008800 */
[----:B------:R-:W-:Y:S06]  /*1d8a0*/  BAR.SYNC.DEFER_BLOCKING 0x5, 0x180 ;  /* 0x0146000000007b1d */ /* 0x000fec0000010000 */
[----:B------:R-:W-:Y:S01]  /*1d8b0*/  UMOV UR38, 0x400 ;  /* 0x0000040000267882 */ /* 0x000fe20000000000 */
[----:B------:R-:W-:Y:S01]  /*1d8c0*/  BSSY B0, `(.L_x_1484) ;  /* 0x00002e5000007945 */ /* 0x000fe20003800000 */
[----:B0-----:R-:W-:-:S09]  /*1d8d0*/  ULEA UR38, UR37, UR38, 0x18 ;  /* 0x0000002625267291 */ /* 0x001fd2000f8ec03f */
[----:B------:R-:W0:Y:S02]  /*1d8e0*/  LDS.128 R224, [UR38+0x334d0] ;  /* 0x0334d026ffe07984 */ /* 0x000e240008000c00 */
[----:B0-----:R-:W-:Y:S02]  /*1d8f0*/  R2UR UR46, R226 ;  /* 0x00000000e22e72ca */ /* 0x001fe400000e0000 */
[----:B------:R-:W-:Y:S01]  /*1d900*/  R2UR UR49, R227 ;  /* 0x00000000e33172ca */ /* 0x000fe200000e0000 */
[----:B------:R-:W-:Y:S06]  /*1d910*/  BAR.ARV 0x4, 0x180 ;  /* 0x0106000000007b1d */ /* 0x000fec0000002000 */
[----:B------:R-:W-:Y:S08]  /*1d920*/  @P0 BRA `(.L_x_1485) ;  /* 0x0000002000a40947 */ /* 0x000ff00003800000 */
[----:B------:R-:W0:Y:S01]  /*1d930*/  S2R R19, SR_TID.X ;  /* 0x0000000000137919 */ /* 0x000e220000002100 */
[----:B------:R-:W-:Y:S01]  /*1d940*/  ULDC.64 UR4, c[0x4][0x38] ;  /* 0x01000e0000047ab9 */ /* 0x000fe20000000a00 */
[----:B------:R-:W2:Y:S01]  /*1d950*/  LDL R22, [R1+0x2f0] ;  /* 0x0002f00001167983 */ /* 0x000ea20000100800 */
[----:B0-----:R-:W-:-:S05]  /*1d960*/  IMAD.SHL.U32 R6, R19, 0x4, RZ ;  /* 0x0000000413067824 */ /* 0x001fca00078e00ff */
[----:B------:R-:W-:-:S04]  /*1d970*/  LOP3.LUT R6, R6, 0xc, RZ, 0xc0, !PT ;  /* 0x0000000c06067812 */ /* 0x000fc800078ec0ff */
[----:B------:R-:W-:-:S05]  /*1d980*/  IADD3 R6, P0, R6, UR4, RZ ;  /* 0x0000000406067c10 */ /* 0x000fca000ff1e0ff */
[----:B------:R-:W-:-:S05]  /*1d990*/  IMAD.X R7, RZ, RZ, UR5, P0 ;  /* 0x00000005ff077e24 */ /* 0x000fca00080e06ff */
[----:B------:R0:W3:Y:S01]  /*1d9a0*/  LDG.E.CONSTANT R10, desc[UR52][R6.64] ;  /* 0x00000034060a7981 */ /* 0x0000e2000c1e9900 */
[----:B------:R-:W1:Y:S01]  /*1d9b0*/  S2UR UR6, SR_SWINHI ;  /* 0x00000000000679c3 */ /* 0x000e620000002f00 */
[----:B------:R-:W-:Y:S02]  /*1d9c0*/  F2FP.BF16.F32.PACK_AB R85, R85, R112 ;  /* 0x000000705555723e */ /* 0x000fe400000010ff */
[----:B------:R-:W-:Y:S02]  /*1d9d0*/  F2FP.BF16.F32.PACK_AB R36, R36, R113 ;  /* 0x000000712424723e */ /* 0x000fe400000010ff */
[----:B------:R-:W-:Y:S02]  /*1d9e0*/  F2FP.BF16.F32.PACK_AB R37, R37, R72 ;  /* 0x000000482525723e */ /* 0x000fe400000010ff */
[----:B------:R-:W-:Y:S02]  /*1d9f0*/  F2FP.BF16.F32.PACK_AB R60, R60, R73 ;  /* 0x000000493c3c723e */ /* 0x000fe400000010ff */
[----:B0-----:R-:W-:-:S02]  /*1da00*/  LOP3.LUT P0, R6, R19, 0x3, RZ, 0xc0, !PT ;  /* 0x0000000313067812 */ /* 0x001fc4000780c0ff */
[----:B------:R-:W-:Y:S02]  /*1da10*/  F2FP.BF16.F32.PACK_AB R20, R20, R89 ;  /* 0x000000591414723e */ /* 0x000fe400000010ff */
[----:B------:R-:W-:Y:S02]  /*1da20*/  ISETP.EQ.OR P0, PT, R6, 0x3, !P0 ;  /* 0x000000030600780c */ /* 0x000fe40004702670 */
[----:B------:R-:W-:Y:S02]  /*1da30*/  F2FP.BF16.F32.PACK_AB R8, R77, R8 ;  /* 0x000000084d08723e */ /* 0x000fe400000010ff */
[----:B------:R-:W-:Y:S02]  /*1da40*/  SEL R89, R85, R36, P0 ;  /* 0x0000002455597207 */ /* 0x000fe40000000000 */
[----:B------:R-:W-:Y:S02]  /*1da50*/  SEL R75, R37, R60, P0 ;  /* 0x0000003c254b7207 */ /* 0x000fe40000000000 */
[----:B------:R-:W-:-:S02]  /*1da60*/  F2FP.BF16.F32.PACK_AB R11, R11, R24 ;  /* 0x000000180b0b723e */ /* 0x000fc400000010ff */
[----:B------:R-:W-:Y:S01]  /*1da70*/  F2FP.BF16.F32.PACK_AB R12, R12, R25 ;  /* 0x000000190c0c723e */ /* 0x000fe200000010ff */
[----:B------:R-:W-:Y:S01]  /*1da80*/  UMOV UR4, UR38 ;  /* 0x0000002600047c82 */ /* 0x000fe20008000000 */
[----:B-1----:R-:W-:Y:S01]  /*1da90*/  UMOV UR5, UR6 ;  /* 0x0000000600057c82 */ /* 0x002fe20008000000 */
[----:B------:R-:W-:Y:S01]  /*1daa0*/  F2FP.BF16.F32.PACK_AB R130, R127, R130 ;  /* 0x000000827f82723e */ /* 0x000fe200000010ff */
[----:B------:R-:W-:Y:S01]  /*1dab0*/  IMAD.U32 R6, RZ, RZ, UR4 ;  /* 0x00000004ff067e24 */ /* 0x000fe2000f8e00ff */
[----:B------:R-:W-:Y:S01]  /*1dac0*/  F2FP.BF16.F32.PACK_AB R9, R126, R9 ;  /* 0x000000097e09723e */ /* 0x000fe200000010ff */
[----:B------:R-:W-:Y:S01]  /*1dad0*/  IMAD.U32 R7, RZ, RZ, UR5 ;  /* 0x00000005ff077e24 */ /* 0x000fe2000f8e00ff */
[----:B------:R-:W-:Y:S01]  /*1dae0*/  SEL R77, R60, R37, P0 ;  /* 0x000000253c4d7207 */ /* 0x000fe20000000000 */
[----:B------:R-:W-:Y:S01]  /*1daf0*/  ULDC.64 UR4, c[0x0][0xbd8] ;  /* 0x0002f60000047ab9 */ /* 0x000fe20000000a00 */
[----:B------:R-:W-:Y:S02]  /*1db00*/  SEL R85, R36, R85, P0 ;  /* 0x0000005524557207 */ /* 0x000fe40000000000 */
[----:B------:R-:W-:-:S02]  /*1db10*/  F2FP.BF16.F32.PACK_AB R3, R14, R3 ;  /* 0x000000030e03723e */ /* 0x000fc400000010ff */
[----:B------:R-:W-:Y:S02]  /*1db20*/  F2FP.BF16.F32.PACK_AB R0, R53, R0 ;  /* 0x000000003500723e */ /* 0x000fe400000010ff */
[----:B------:R-:W-:Y:S02]  /*1db30*/  F2FP.BF16.F32.PACK_AB R42, R87, R42 ;  /* 0x0000002a572a723e */ /* 0x000fe400000010ff */
[----:B------:R-:W-:Y:S02]  /*1db40*/  SEL R87, R8, R3, P0 ;  /* 0x0000000308577207 */ /* 0x000fe40000000000 */
[----:B------:R-:W-:Y:S02]  /*1db50*/  SEL R19, R11, R12, P0 ;  /* 0x0000000c0b137207 */ /* 0x000fe40000000000 */
        /* <DEDUP_REMOVED lines=21> */
[----:B------:R-:W-:Y:S02]  /*1dcb0*/  F2FP.BF16.F32.PACK_AB R108, R108, R121 ;  /* 0x000000796c6c723e */ /* 0x000fe400000010ff */
[----:B------:R-:W-:Y:S02]  /*1dcc0*/  SEL R71, R29, R68, P0 ;  /* 0x000000441d477207 */ /* 0x000fe40000000000 */
[----:B------:R-:W-:Y:S02]  /*1dcd0*/  SEL R73, R68, R29, P0 ;  /* 0x0000001d44497207 */ /* 0x000fe40000000000 */
[----:B------:R-:W-:Y:S02]  /*1dce0*/  F2FP.BF16.F32.PACK_AB R69, R69, R96 ;  /* 0x000000604545723e */ /* 0x000fe400000010ff */
[----:B------:R-:W-:-:S02]  /*1dcf0*/  F2FP.BF16.F32.PACK_AB R28, R28, R97 ;  /* 0x000000611c1c723e */ /* 0x000fc400000010ff */
[----:B------:R-:W-:Y:S02]  /*1dd00*/  SEL R121, R27, R26, P0 ;  /* 0x0000001a1b797207 */ /* 0x000fe40000000000 */
[----:B------:R-:W-:Y:S02]  /*1dd10*/  SEL R123, R26, R27, P0 ;  /* 0x0000001b1a7b7207 */ /* 0x000fe40000000000 */
[----:B------:R-:W-:Y:S02]  /*1dd20*/  F2FP.BF16.F32.PACK_AB R39, R94, R39 ;  /* 0x000000275e27723e */ /* 0x000fe400000010ff */
[----:B------:R-:W-:Y:S02]  /*1dd30*/  F2FP.BF16.F32.PACK_AB R38, R95, R38 ;  /* 0x000000265f26723e */ /* 0x000fe400000010ff */
[----:B------:R-:W-:Y:S02]  /*1dd40*/  F2FP.BF16.F32.PACK_AB R120, R120, R41 ;  /* 0x000000297878723e */ /* 0x000fe400000010ff */
[----:B------:R-:W-:-:S02]  /*1dd50*/  F2FP.BF16.F32.PACK_AB R92, R92, R109 ;  /* 0x0000006d5c5c723e */ /* 0x000fc400000010ff */
[----:B------:R-:W-:Y:S02]  /*1dd60*/  SEL R83, R69, R28, P0 ;  /* 0x0000001c45537207 */ /* 0x000fe40000000000 */
[----:B------:R-:W-:Y:S02]  /*1dd70*/  SEL R41, R13, R124, P0 ;  /* 0x0000007c0d297207 */ /* 0x000fe40000000000 */
[----:B------:R-:W-:Y:S02]  /*1dd80*/  SEL R47, R124, R13, P0 ;  /* 0x0000000d7c2f7207 */ /* 0x000fe40000000000 */
[----:B------:R-:W-:Y:S02]  /*1dd90*/  SEL R69, R28, R69, P0 ;  /* 0x000000451c457207 */ /* 0x000fe40000000000 */
[----:B------:R-:W-:Y:S02]  /*1dda0*/  SEL R109, R39, R38, P0 ;  /* 0x00000026276d7207 */ /* 0x000fe40000000000 */
[----:B------:R-:W-:-:S02]  /*1ddb0*/  SEL R39, R38, R39, P0 ;  /* 0x0000002726277207 */ /* 0x000fc40000000000 */
[----:B------:R-:W-:Y:S02]  /*1ddc0*/  F2FP.BF16.F32.PACK_AB R61, R61, R88 ;  /* 0x000000583d3d723e */ /* 0x000fe400000010ff */
[----:B------:R-:W-:Y:S02]  /*1ddd0*/  F2FP.BF16.F32.PACK_AB R15, R15, R40 ;  /* 0x000000280f0f723e */ /* 0x000fe400000010ff */
[----:B------:R-:W-:Y:S02]  /*1dde0*/  F2FP.BF16.F32.PACK_AB R21, R21, R56 ;  /* 0x000000381515723e */ /* 0x000fe400000010ff */
[----:B------:R-:W-:Y:S02]  /*1ddf0*/  F2FP.BF16.F32.PACK_AB R129, R129, R132 ;  /* 0x000000848181723e */ /* 0x000fe400000010ff */
[----:B------:R-:W-:Y:S02]  /*1de00*/  F2FP.BF16.F32.PACK_AB R44, R44, R81 ;  /* 0x000000512c2c723e */ /* 0x000fe400000010ff */
[----:B------:R-:W-:-:S02]  /*1de10*/  F2FP.BF16.F32.PACK_AB R125, R125, R128 ;  /* 0x000000807d7d723e */ /* 0x000fc400000010ff */
[----:B------:R-:W-:Y:S02]  /*1de20*/  SEL R81, R61, R20, P0 ;  /* 0x000000143d517207 */ /* 0x000fe40000000000 */
[----:B------:R-:W-:Y:S02]  /*1de30*/  F2FP.BF16.F32.PACK_AB R117, R100, R117 ;  /* 0x000000756475723e */ /* 0x000fe400000010ff */
[----:B------:R-:W-:Y:S02]  /*1de40*/  SEL R61, R20, R61, P0 ;  /* 0x0000003d143d7207 */ /* 0x000fe40000000000 */
[----:B------:R-:W-:Y:S02]  /*1de50*/  F2FP.BF16.F32.PACK_AB R101, R84, R101 ;  /* 0x000000655465723e */ /* 0x000fe400000010ff */
[----:B------:R-:W-:Y:S02]  /*1de60*/  SEL R49, R15, R120, P0 ;  /* 0x000000780f317207 */ /* 0x000fe40000000000 */
[----:B------:R-:W-:-:S02]  /*1de70*/  SEL R53, R120, R15, P0 ;  /* 0x0000000f78357207 */ /* 0x000fc40000000000 */
[----:B------:R-:W-:Y:S02]  /*1de80*/  SEL R65, R21, R122, P0 ;  /* 0x0000007a15417207 */ /* 0x000fe40000000000 */
[----:B------:R-:W-:Y:S02]  /*1de90*/  SEL R67, R122, R21, P0 ;  /* 0x000000157a437207 */ /* 0x000fe40000000000 */
[----:B------:R-:W-:Y:S02]  /*1dea0*/  F2FP.BF16.F32.PACK_AB R62, R62, R93 ;  /* 0x0000005d3e3e723e */ /* 0x000fe400000010ff */
[----:B------:R-:W-:Y:S02]  /*1deb0*/  F2FP.BF16.F32.PACK_AB R63, R63, R76 ;  /* 0x0000004c3f3f723e */ /* 0x000fe400000010ff */
[----:B------:R-:W-:Y:S02]  /*1dec0*/  SEL R91, R129, R130, P0 ;  /* 0x00000082815b7207 */ /* 0x000fe40000000000 */
[----:B------:R-:W-:-:S02]  /*1ded0*/  F2FP.BF16.F32.PACK_AB R55, R70, R55 ;  /* 0x000000374637723e */ /* 0x000fc400000010ff */
[----:B------:R-:W-:Y:S02]  /*1dee0*/  SEL R129, R130, R129, P0 ;  /* 0x0000008182817207 */ /* 0x000fe40000000000 */
[----:B------:R-:W-:Y:S02]  /*1def0*/  SEL R93, R125, R116, P0 ;  /* 0x000000747d5d7207 */ /* 0x000fe40000000000 */
[----:B------:R-:W-:Y:S02]  /*1df00*/  F2FP.BF16.F32.PACK_AB R51, R78, R51 ;  /* 0x000000334e33723e */ /* 0x000fe400000010ff */
[----:B------:R-:W-:Y:S02]  /*1df10*/  F2FP.BF16.F32.PACK_AB R54, R79, R54 ;  /* 0x000000364f36723e */ /* 0x000fe400000010ff */
[----:B------:R-:W-:Y:S02]  /*1df20*/  SEL R125, R116, R125, P0 ;  /* 0x0000007d747d7207 */ /* 0x000fe40000000000 */
[----:B------:R-:W-:-:S02]  /*1df30*/  SEL R95, R108, R117, P0 ;  /* 0x000000756c5f7207 */ /* 0x000fc40000000000 */
[----:B------:R-:W-:Y:S02]  /*1df40*/  F2FP.BF16.F32.PACK_AB R45, R45, R80 ;  /* 0x000000502d2d723e */ /* 0x000fe400000010ff */
        /* <DEDUP_REMOVED lines=10> */
[----:B------:R-:W-:-:S02]  /*1dff0*/  SEL R51, R54, R51, P0 ;  /* 0x0000003336337207 */ /* 0x000fc40000000000 */
[----:B------:R-:W-:Y:S02]  /*1e000*/  SEL R107, R43, R42, P0 ;  /* 0x0000002a2b6b7207 */ /* 0x000fe40000000000 */
[----:B------:R-:W-:Y:S02]  /*1e010*/  SEL R45, R44, R45, P0 ;  /* 0x0000002d2c2d7207 */ /* 0x000fe40000000000 */
[----:B------:R-:W-:Y:S01]  /*1e020*/  SEL R43, R42, R43, P0 ;  /* 0x0000002b2a2b7207 */ /* 0x000fe20000000000 */
[----:B--2---:R-:W-:-:S03]  /*1e030*/  IMAD.WIDE R36, R22, 0x2, R6 ;  /* 0x0000000216247825 */ /* 0x004fc600078e0206 */
[C---:B------:R-:W-:Y:S02]  /*1e040*/  IADD3 R131, P1, R36.reuse, 0x40, RZ ;  /* 0x0000004024837810 */ /* 0x040fe40007f3e0ff */
[C---:B------:R-:W-:Y:S02]  /*1e050*/  IADD3 R133, P3, R36.reuse, 0x60, RZ ;  /* 0x0000006024857810 */ /* 0x040fe40007f7e0ff */
[----:B------:R-:W-:Y:S02]  /*1e060*/  IADD3 R127, P2, R36, 0x20, RZ ;  /* 0x00000020247f7810 */ /* 0x000fe40007f5e0ff */
[----:B------:R-:W-:Y:S02]  /*1e070*/  LOP3.LUT R8, R131, 0x380, RZ, 0xc0, !PT ;  /* 0x0000038083087812 */ /* 0x000fe400078ec0ff */
[----:B------:R-:W-:Y:S02]  /*1e080*/  LOP3.LUT R12, R133, 0x380, RZ, 0xc0, !PT ;  /* 0x00000380850c7812 */ /* 0x000fe400078ec0ff */
[----:B------:R-:W-:Y:S01]  /*1e090*/  LOP3.LUT R0, R127, 0x380, RZ, 0xc0, !PT ;  /* 0x000003807f007812 */ /* 0x000fe200078ec0ff */
[----:B------:R-:W-:Y:S01]  /*1e0a0*/  IMAD.X R35, RZ, RZ, R37, P2 ;  /* 0x000000ffff237224 */ /* 0x000fe200010e0625 */
[----:B------:R-:W-:-:S02]  /*1e0b0*/  SHF.R.U64 R8, R8, 0x3, RZ ;  /* 0x0000000308087819 */ /* 0x000fc400000012ff */
[----:B------:R-:W-:Y:S02]  /*1e0c0*/  IADD3 R137, P4, R36, 0x4020, RZ ;  /* 0x0000402024897810 */ /* 0x000fe40007f9e0ff */
[----:B------:R-:W-:Y:S02]  /*1e0d0*/  SHF.R.U64 R12, R12, 0x3, RZ ;  /* 0x000000030c0c7819 */ /* 0x000fe400000012ff */
[----:B------:R-:W-:Y:S02]  /*1e0e0*/  IADD3 R139, P2, R36, 0x4040, RZ ;  /* 0x00004040248b7810 */ /* 0x000fe40007f5e0ff */
[----:B------:R-:W-:Y:S02]  /*1e0f0*/  SHF.R.U64 R0, R0, 0x3, RZ ;  /* 0x0000000300007819 */ /* 0x000fe400000012ff */
[----:B------:R-:W-:Y:S02]  /*1e100*/  IADD3 R135, P5, R36, 0x4000, RZ ;  /* 0x0000400024877810 */ /* 0x000fe40007fbe0ff */
[----:B------:R-:W-:-:S02]  /*1e110*/  LOP3.LUT R32, R8, R131, RZ, 0x3c, !PT ;  /* 0x0000008308207212 */ /* 0x000fc400078e3cff */
[----:B------:R-:W-:Y:S02]  /*1e120*/  LOP3.LUT R30, R12, R133, RZ, 0x3c, !PT ;  /* 0x000000850c1e7212 */ /* 0x000fe400078e3cff */
[----:B------:R-:W-:Y:S02]  /*1e130*/  LOP3.LUT R8, R137, 0x380, RZ, 0xc0, !PT ;  /* 0x0000038089087812 */ /* 0x000fe400078ec0ff */
[----:B------:R-:W-:Y:S02]  /*1e140*/  LOP3.LUT R34, R0, R127, RZ, 0x3c, !PT ;  /* 0x0000007f00227212 */ /* 0x000fe400078e3cff */
[----:B------:R-:W-:Y:S01]  /*1e150*/  LOP3.LUT R12, R139, 0x380, RZ, 0xc0, !PT ;  /* 0x000003808b0c7812 */ /* 0x000fe200078ec0ff */
[--C-:B------:R-:W-:Y:S01]  /*1e160*/  IMAD.X R33, RZ, RZ, R37.reuse, P1 ;  /* 0x000000ffff217224 */ /* 0x100fe200008e0625 */
[----:B------:R-:W-:Y:S01]  /*1e170*/  LOP3.LUT R0, R135, 0x380, RZ, 0xc0, !PT ;  /* 0x0000038087007812 */ /* 0x000fe200078ec0ff */
[--C-:B------:R-:W-:Y:S01]  /*1e180*/  IMAD.X R29, RZ, RZ, R37.reuse, P5 ;  /* 0x000000ffff1d7224 */ /* 0x100fe200028e0625 */
[----:B------:R-:W-:Y:S01]  /*1e190*/  IADD3 R141, P1, R36, 0x4060, RZ ;  /* 0x00004060248d7810 */ /* 0x000fe20007f3e0ff */
[--C-:B------:R-:W-:Y:S01]  /*1e1a0*/  IMAD.X R27, RZ, RZ, R37.reuse, P4 ;  /* 0x000000ffff1b7224 */ /* 0x100fe200020e0625 */
[----:B------:R-:W-:Y:S01]  /*1e1b0*/  SHF.R.U64 R8, R8, 0x3, RZ ;  /* 0x0000000308087819 */ /* 0x000fe200000012ff */
[--C-:B------:R-:W-:Y:S01]  /*1e1c0*/  IMAD.X R31, RZ, RZ, R37.reuse, P3 ;  /* 0x000000ffff1f7224 */ /* 0x100fe200018e0625 */
[----:B------:R-:W-:Y:S01]  /*1e1d0*/  IADD3 R145, P5, R36, 0x8020, RZ ;  /* 0x0000802024917810 */ /* 0x000fe20007fbe0ff */
[----:B------:R-:W-:Y:S01]  /*1e1e0*/  IMAD.X R23, RZ, RZ, R37, P2 ;  /* 0x000000ffff177224 */ /* 0x000fe200010e0625 */
[----:B------:R-:W-:-:S02]  /*1e1f0*/  SHF.R.U64 R12, R12, 0x3, RZ ;  /* 0x000000030c0c7819 */ /* 0x000fc400000012ff */
[----:B------:R-:W-:Y:S02]  /*1e200*/  IADD3 R147, P4, R36, 0x8040, RZ ;  /* 0x0000804024937810 */ /* 0x000fe40007f9e0ff */
[----:B------:R-:W-:Y:S02]  /*1e210*/  SHF.R.U64 R0, R0, 0x3, RZ ;  /* 0x0000000300007819 */ /* 0x000fe400000012ff */
[C---:B------:R-:W-:Y:S02]  /*1e220*/  IADD3 R143, P3, R36.reuse, 0x8000, RZ ;  /* 0x00008000248f7810 */ /* 0x040fe40007f7e0ff */
[----:B------:R-:W-:Y:S02]  /*1e230*/  IADD3 R149, P2, R36, 0x8060, RZ ;  /* 0x0000806024957810 */ /* 0x000fe40007f5e0ff */
[----:B------:R-:W-:Y:S02]  /*1e240*/  LOP3.LUT R14, R141, 0x380, RZ, 0xc0, !PT ;  /* 0x000003808d0e7812 */ /* 0x000fe400078ec0ff */
[----:B------:R-:W-:-:S02]  /*1e250*/  LOP3.LUT R26, R8, R137, RZ, 0x3c, !PT ;  /* 0x00000089081a7212 */ /* 0x000fc400078e3cff */
[----:B------:R-:W-:Y:S02]  /*1e260*/  LOP3.LUT R22, R12, R139, RZ, 0x3c, !PT ;  /* 0x0000008b0c167212 */ /* 0x000fe400078e3cff */
[----:B------:R-:W-:Y:S02]  /*1e270*/  LOP3.LUT R8, R145, 0x380, RZ, 0xc0, !PT ;  /* 0x0000038091087812 */ /* 0x000fe400078ec0ff */
[----:B------:R-:W-:Y:S02]  /*1e280*/  LOP3.LUT R13, R36, 0x380, RZ, 0xc0, !PT ;  /* 0x00000380240d7812 */ /* 0x000fe400078ec0ff */
[----:B------:R-:W-:Y:S02]  /*1e290*/  LOP3.LUT R28, R0, R135, RZ, 0x3c, !PT ;  /* 0x00000087001c7212 */ /* 0x000fe400078e3cff */
[----:B------:R-:W-:Y:S02]  /*1e2a0*/  LOP3.LUT R12, R147, 0x380, RZ, 0xc0, !PT ;  /* 0x00000380930c7812 */ /* 0x000fe400078ec0ff */
[----:B------:R-:W-:-:S02]  /*1e2b0*/  LOP3.LUT R0, R143, 0x380, RZ, 0xc0, !PT ;  /* 0x000003808f007812 */ /* 0x000fc400078ec0ff */
[----:B------:R-:W-:Y:S02]  /*1e2c0*/  LOP3.LUT R38, R149, 0x380, RZ, 0xc0, !PT ;  /* 0x0000038095267812 */ /* 0x000fe400078ec0ff */
[----:B------:R-:W-:Y:S02]  /*1e2d0*/  SHF.R.U64 R14, R14, 0x3, RZ ;  /* 0x000000030e0e7819 */ /* 0x000fe400000012ff */
[----:B------:R-:W-:Y:S02]  /*1e2e0*/  SHF.R.U64 R8, R8, 0x3, RZ ;  /* 0x0000000308087819 */ /* 0x000fe400000012ff */
[----:B------:R-:W-:Y:S02]  /*1e2f0*/  SHF.R.U64 R13, R13, 0x3, RZ ;  /* 0x000000030d0d7819 */ /* 0x000fe400000012ff */
[----:B------:R-:W-:Y:S02]  /*1e300*/  SHF.R.U64 R12, R12, 0x3, RZ ;  /* 0x000000030c0c7819 */ /* 0x000fe400000012ff */
[----:B------:R-:W-:-:S02]  /*1e310*/  SHF.R.U64 R0, R0, 0x3, RZ ;  /* 0x0000000300007819 */ /* 0x000fc400000012ff */
[----:B------:R-:W-:Y:S02]  /*1e320*/  SHF.R.U64 R38, R38, 0x3, RZ ;  /* 0x0000000326267819 */ /* 0x000fe400000012ff */
[----:B------:R-:W-:Y:S02]  /*1e330*/  LOP3.LUT R24, R14, R141, RZ, 0x3c, !PT ;  /* 0x0000008d0e187212 */ /* 0x000fe400078e3cff */
[----:B------:R-:W-:Y:S02]  /*1e340*/  LOP3.LUT R14, R8, R145, RZ, 0x3c, !PT ;  /* 0x00000091080e7212 */ /* 0x000fe400078e3cff */
        /* <DEDUP_REMOVED lines=8> */
[----:B---3--:R-:W-:Y:S01]  /*1e3d0*/  LOP3.LUT R0, R10, 0x2, RZ, 0x3c, !PT ;  /* 0x000000020a007812 */ /* 0x008fe200078e3cff */
[----:B------:R-:W-:Y:S01]  /*1e3e0*/  IMAD.X R9, RZ, RZ, R37, P4 ;  /* 0x000000ffff097224 */ /* 0x000fe200020e0625 */
[----:B------:R-:W-:Y:S01]  /*1e3f0*/  MOV R84, R36 ;  /* 0x0000002400547202 */ /* 0x000fe20000000f00 */
[----:B------:R-:W-:Y:S01]  /*1e400*/  SHFL.IDX PT, R19, R19, R10, 0x1c1f ;  /* 0x001c1f0a13137589 */ /* 0x000fe200000e0000 */
[----:B------:R-:W-:-:S02]  /*1e410*/  MOV R37, R12 ;  /* 0x0000000c00257202 */ /* 0x000fc40000000f00 */
[----:B------:R-:W-:Y:S01]  /*1e420*/  MOV R68, R20 ;  /* 0x0000001400447202 */ /* 0x000fe20000000f00 */
[----:B------:R-:W0:Y:S01]  /*1e430*/  SHFL.IDX PT, R12, R11, R0, 0x1c1f ;  /* 0x001c1f000b0c7589 */ /* 0x000e2200000e0000 */
[----:B------:R-:W-:Y:S02]  /*1e440*/  MOV R66, R14 ;  /* 0x0000000e00427202 */ /* 0x000fe40000000f00 */
[----:B------:R-:W-:Y:S01]  /*1e450*/  MOV R72, R22 ;  /* 0x0000001600487202 */ /* 0x000fe20000000f00 */
[----:B------:R-:W-:Y:S01]  /*1e460*/  SHFL.IDX PT, R41, R41, R10, 0x1c1f ;  /* 0x001c1f0a29297589 */ /* 0x000fe200000e0000 */
[----:B------:R-:W-:Y:S02]  /*1e470*/  MOV R70, R24 ;  /* 0x0000001800467202 */ /* 0x000fe40000000f00 */
[----:B------:R-:W-:Y:S01]  /*1e480*/  MOV R76, R28 ;  /* 0x0000001c004c7202 */ /* 0x000fe20000000f00 */
[----:B------:R-:W-:Y:S01]  /*1e490*/  SHFL.IDX PT, R91, R91, R10, 0x1c1f ;  /* 0x001c1f0a5b5b7589 */ /* 0x000fe200000e0000 */
[----:B------:R-:W-:-:S03]  /*1e4a0*/  MOV R74, R26 ;  /* 0x0000001a004a7202 */ /* 0x000fc60000000f00 */
[----:B------:R-:W-:Y:S01]  /*1e4b0*/  SHFL.IDX PT, R14, R47, R0, 0x1c1f ;  /* 0x001c1f002f0e7589 */ /* 0x000fe200000e0000 */
[----:B------:R-:W-:-:S03]  /*1e4c0*/  MOV R80, R32 ;  /* 0x0000002000507202 */ /* 0x000fc60000000f00 */
[----:B------:R-:W1:Y:S01]  /*1e4d0*/  SHFL.IDX PT, R20, R129, R0, 0x1c1f ;  /* 0x001c1f0081147589 */ /* 0x000e6200000e0000 */
[----:B------:R-:W-:-:S03]  /*1e4e0*/  MOV R78, R30 ;  /* 0x0000001e004e7202 */ /* 0x000fc60000000f00 */
[----:B------:R-:W-:Y:S01]  /*1e4f0*/  SHFL.IDX PT, R49, R49, R10, 0x1c1f ;  /* 0x001c1f0a31317589 */ /* 0x000fe200000e0000 */
[----:B------:R-:W-:-:S03]  /*1e500*/  MOV R82, R34 ;  /* 0x0000002200527202 */ /* 0x000fc60000000f00 */
[----:B------:R-:W-:Y:S04]  /*1e510*/  SHFL.IDX PT, R93, R93, R10, 0x1c1f ;  /* 0x001c1f0a5d5d7589 */ /* 0x000fe800000e0000 */
[----:B------:R-:W-:Y:S04]  /*1e520*/  SHFL.IDX PT, R22, R53, R0, 0x1c1f ;  /* 0x001c1f0035167589 */ /* 0x000fe800000e0000 */
[----:B------:R-:W2:Y:S04]  /*1e530*/  SHFL.IDX PT, R24, R125, R0, 0x1c1f ;  /* 0x001c1f007d187589 */ /* 0x000ea800000e0000 */
[----:B------:R-:W-:Y:S04]  /*1e540*/  SHFL.IDX PT, R57, R57, R10, 0x1c1f ;  /* 0x001c1f0a39397589 */ /* 0x000fe800000e0000 */
[----:B------:R-:W-:Y:S04]  /*1e550*/  SHFL.IDX PT, R95, R95, R10, 0x1c1f ;  /* 0x001c1f0a5f5f7589 */ /* 0x000fe800000e0000 */
[----:B------:R-:W-:Y:S04]  /*1e560*/  SHFL.IDX PT, R26, R59, R0, 0x1c1f ;  /* 0x001c1f003b1a7589 */ /* 0x000fe800000e0000 */
[----:B------:R-:W3:Y:S04]  /*1e570*/  SHFL.IDX PT, R28, R117, R0, 0x1c1f ;  /* 0x001c1f00751c7589 */ /* 0x000ee800000e0000 */
[----:B------:R-:W-:Y:S04]  /*1e580*/  SHFL.IDX PT, R65, R65, R10, 0x1c1f ;  /* 0x001c1f0a41417589 */ /* 0x000fe800000e0000 */
[----:B------:R-:W-:Y:S04]  /*1e590*/  SHFL.IDX PT, R97, R97, R10, 0x1c1f ;  /* 0x001c1f0a61617589 */ /* 0x000fe800000e0000 */
[----:B------:R-:W-:Y:S04]  /*1e5a0*/  SHFL.IDX PT, R30, R67, R0, 0x1c1f ;  /* 0x001c1f00431e7589 */ /* 0x000fe800000e0000 */
[----:B------:R-:W4:Y:S04]  /*1e5b0*/  SHFL.IDX PT, R32, R101, R0, 0x1c1f ;  /* 0x001c1f0065207589 */ /* 0x000f2800000e0000 */
[----:B------:R-:W-:Y:S04]  /*1e5c0*/  SHFL.IDX PT, R71, R71, R10, 0x1c1f ;  /* 0x001c1f0a47477589 */ /* 0x000fe800000e0000 */
[----:B------:R-:W-:Y:S04]  /*1e5d0*/  SHFL.IDX PT, R99, R99, R10, 0x1c1f ;  /* 0x001c1f0a63637589 */ /* 0x000fe800000e0000 */
[----:B------:R-:W-:Y:S04]  /*1e5e0*/  SHFL.IDX PT, R34, R73, R0, 0x1c1f ;  /* 0x001c1f0049227589 */ /* 0x000fe800000e0000 */
[----:B------:R-:W4:Y:S04]  /*1e5f0*/  SHFL.IDX PT, R48, R63, R0, 0x1c1f ;  /* 0x001c1f003f307589 */ /* 0x000f2800000e0000 */
[----:B------:R-:W-:Y:S04]  /*1e600*/  SHFL.IDX PT, R103, R103, R10, 0x1c1f ;  /* 0x001c1f0a67677589 */ /* 0x000fe800000e0000 */
[----:B------:R-:W4:Y:S04]  /*1e610*/  SHFL.IDX PT, R50, R55, R0, 0x1c1f ;  /* 0x001c1f0037327589 */ /* 0x000f2800000e0000 */
        /* <DEDUP_REMOVED lines=9> */
[----:B------:R-:W4:Y:S04]  /*1e6b0*/  SHFL.IDX PT, R40, R61, R0, 0x1c1f ;  /* 0x001c1f003d287589 */ /* 0x000f2800000e0000 */
        /* <DEDUP_REMOVED lines=11> */
[----:B------:R-:W-:Y:S04]  /*1e770*/  SHFL.IDX PT, R60, R119, R0, 0x1c1f ;  /* 0x001c1f00773c7589 */ /* 0x000fe800000e0000 */
[----:B------:R2:W-:Y:S04]  /*1e780*/  SHFL.IDX PT, R121, R121, R10, 0x1c1f ;  /* 0x001c1f0a79797589 */ /* 0x0005e800000e0000 */
[----:B------:R-:W4:Y:S01]  /*1e790*/  SHFL.IDX PT, R62, R123, R0, 0x1c1f ;  /* 0x001c1f007b3e7589 */ /* 0x000f2200000e0000 */
[----:B------:R-:W-:-:S02]  /*1e7a0*/  MOV R64, R8 ;  /* 0x0000000800407202 */ /* 0x000fc40000000f00 */
[----:B0-----:R-:W-:Y:S02]  /*1e7b0*/  SEL R8, R19, R12, P0 ;  /* 0x0000000c13087207 */ /* 0x001fe40000000000 */
[----:B-1----:R-:W-:Y:S02]  /*1e7c0*/  SEL R9, R91, R20, P0 ;  /* 0x000000145b097207 */ /* 0x002fe40000000000 */
[----:B--2---:R-:W-:Y:S02]  /*1e7d0*/  SEL R10, R12, R19, P0 ;  /* 0x000000130c0a7207 */ /* 0x004fe40000000000 */
[----:B------:R-:W-:Y:S01]  /*1e7e0*/  SEL R11, R20, R91, P0 ;  /* 0x0000005b140b7207 */ /* 0x000fe20000000000 */
[----:B------:R-:W-:Y:S01]  /*1e7f0*/  BAR.SYNC.DEFER_BLOCKING 0x1, 0x100 ;  /* 0x0044000000007b1d */ /* 0x000fe20000010000 */
[----:B------:R-:W-:Y:S02]  /*1e800*/  SEL R12, R41, R14, P0 ;  /* 0x0000000e290c7207 */ /* 0x000fe40000000000 */
[----:B------:R-:W-:-:S02]  /*1e810*/  SEL R14, R14, R41, P0 ;  /* 0x000000290e0e7207 */ /* 0x000fc40000000000 */
[----:B------:R-:W-:Y:S02]  /*1e820*/  SEL R13, R93, R24, P0 ;  /* 0x000000185d0d7207 */ /* 0x000fe40000000000 */
[----:B------:R-:W-:Y:S02]  /*1e830*/  SEL R15, R24, R93, P0 ;  /* 0x0000005d180f7207 */ /* 0x000fe40000000000 */
[----:B------:R-:W-:Y:S02]  /*1e840*/  SEL R20, R49, R22, P0 ;  /* 0x0000001631147207 */ /* 0x000fe40000000000 */
[----:B------:R-:W-:Y:S02]  /*1e850*/  SEL R22, R22, R49, P0 ;  /* 0x0000003116167207 */ /* 0x000fe40000000000 */
[----:B---3--:R-:W-:Y:S02]  /*1e860*/  SEL R21, R95, R28, P0 ;  /* 0x0000001c5f157207 */ /* 0x008fe40000000000 */
[----:B------:R-:W-:-:S02]  /*1e870*/  SEL R23, R28, R95, P0 ;  /* 0x0000005f1c177207 */ /* 0x000fc40000000000 */
[----:B------:R-:W-:Y:S02]  /*1e880*/  SEL R24, R57, R26, P0 ;  /* 0x0000001a39187207 */ /* 0x000fe40000000000 */
[----:B------:R-:W-:Y:S02]  /*1e890*/  SEL R26, R26, R57, P0 ;  /* 0x000000391a1a7207 */ /* 0x000fe40000000000 */
[----:B----4-:R-:W-:Y:S02]  /*1e8a0*/  SEL R25, R97, R32, P0 ;  /* 0x0000002061197207 */ /* 0x010fe40000000000 */
[----:B------:R-:W-:Y:S02]  /*1e8b0*/  SEL R27, R32, R97, P0 ;  /* 0x00000061201b7207 */ /* 0x000fe40000000000 */
[----:B------:R-:W-:Y:S01]  /*1e8c0*/  SEL R28, R65, R30, P0 ;  /* 0x0000001e411c7207 */ /* 0x000fe20000000000 */
[----:B------:R0:W-:Y:S01]  /*1e8d0*/  STSM.16.M88.4 [R84], R8 ;  /* 0x0000000854007844 */ /* 0x0001e20000000200 */
[----:B------:R-:W-:-:S02]  /*1e8e0*/  SEL R30, R30, R65, P0 ;  /* 0x000000411e1e7207 */ /* 0x000fc40000000000 */
[----:B------:R-:W-:Y:S02]  /*1e8f0*/  SEL R29, R99, R48, P0 ;  /* 0x00000030631d7207 */ /* 0x000fe40000000000 */
[----:B------:R-:W-:Y:S02]  /*1e900*/  SEL R31, R48, R99, P0 ;  /* 0x00000063301f7207 */ /* 0x000fe40000000000 */
[----:B------:R-:W-:Y:S01]  /*1e910*/  SEL R32, R71, R34, P0 ;  /* 0x0000002247207207 */ /* 0x000fe20000000000 */
[----:B------:R1:W-:Y:S01]  /*1e920*/  STSM.16.M88.4 [R82], R12 ;  /* 0x0000000c52007844 */ /* 0x0003e20000000200 */
[----:B------:R-:W-:Y:S02]  /*1e930*/  SEL R34, R34, R71, P0 ;  /* 0x0000004722227207 */ /* 0x000fe40000000000 */
[----:B------:R-:W-:Y:S02]  /*1e940*/  SEL R33, R103, R50, P0 ;  /* 0x0000003267217207 */ /* 0x000fe40000000000 */
[----:B------:R-:W-:Y:S01]  /*1e950*/  SEL R35, R50, R103, P0 ;  /* 0x0000006732237207 */ /* 0x000fe20000000000 */
[----:B------:R2:W-:Y:S01]  /*1e960*/  STSM.16.M88.4 [R80], R20 ;  /* 0x0000001450007844 */ /* 0x0005e20000000200 */
[----:B0-----:R-:W-:-:S02]  /*1e970*/  SEL R8, R75, R36, P0 ;  /* 0x000000244b087207 */ /* 0x001fc40000000000 */
[----:B------:R-:W-:Y:S02]  /*1e980*/  SEL R10, R36, R75, P0 ;  /* 0x0000004b240a7207 */ /* 0x000fe40000000000 */
[----:B------:R-:W-:Y:S02]  /*1e990*/  SEL R9, R105, R52, P0 ;  /* 0x0000003469097207 */ /* 0x000fe40000000000 */
[----:B------:R-:W-:Y:S01]  /*1e9a0*/  SEL R11, R52, R105, P0 ;  /* 0x00000069340b7207 */ /* 0x000fe20000000000 */
[----:B------:R-:W-:Y:S01]  /*1e9b0*/  STSM.16.M88.4 [R78], R24 ;  /* 0x000000184e007844 */ /* 0x000fe20000000200 */
[----:B-1----:R-:W-:Y:S01]  /*1e9c0*/  SEL R12, R79, R38, P0 ;  /* 0x000000264f0c7207 */ /* 0x002fe20000000000 */
[----:B------:R-:W-:Y:S01]  /*1e9d0*/  UISETP.NE.U32.AND UP0, UPT, UR4, URZ, UPT ;  /* 0x0000003f0400728c */ /* 0x000fe2000bf05070 */
[----:B------:R-:W-:Y:S02]  /*1e9e0*/  SEL R14, R38, R79, P0 ;  /* 0x0000004f260e7207 */ /* 0x000fe40000000000 */
[----:B------:R-:W-:-:S02]  /*1e9f0*/  SEL R13, R107, R54, P0 ;  /* 0x000000366b0d7207 */ /* 0x000fc40000000000 */
[----:B------:R-:W-:Y:S01]  /*1ea00*/  SEL R15, R54, R107, P0 ;  /* 0x0000006b360f7207 */ /* 0x000fe20000000000 */
[----:B------:R-:W-:Y:S01]  /*1ea10*/  STSM.16.M88.4 [R76], R28 ;  /* 0x0000001c4c007844 */ /* 0x000fe20000000200 */
[----:B--2---:R-:W-:Y:S01]  /*1ea20*/  SEL R20, R81, R40, P0 ;  /* 0x0000002851147207 */ /* 0x004fe20000000000 */
[----:B------:R-:W-:Y:S01]  /*1ea30*/  UISETP.NE.AND.EX UP0, UPT, UR5, URZ, UPT, UP0 ;  /* 0x0000003f0500728c */ /* 0x000fe2000bf05300 */
[----:B------:R-:W-:Y:S01]  /*1ea40*/  SEL R22, R40, R81, P0 ;  /* 0x0000005128167207 */ /* 0x000fe20000000000 */
[----:B------:R-:W-:Y:S01]  /*1ea50*/  STSM.16.M88.4 [R74], R32 ;  /* 0x000000204a007844 */ /* 0x000fe20000000200 */
[----:B------:R-:W-:Y:S01]  /*1ea60*/  SEL R21, R109, R56, P0 ;  /* 0x000000386d157207 */ /* 0x000fe20000000000 */
[----:B------:R-:W-:Y:S01]  /*1ea70*/  ULDC.64 UR4, c[0x0][0xbd8] ;  /* 0x0002f60000047ab9 */ /* 0x000fe20000000a00 */
[----:B------:R-:W-:Y:S01]  /*1ea80*/  SEL R23, R56, R109, P0 ;  /* 0x0000006d38177207 */ /* 0x000fe20000000000 */
[----:B------:R-:W-:Y:S01]  /*1ea90*/  STSM.16.M88.4 [R72], R8 ;  /* 0x0000000848007844 */ /* 0x000fe20000000200 */
[----:B------:R-:W-:-:S02]  /*1eaa0*/  SEL R40, R83, R42, P0 ;  /* 0x0000002a53287207 */ /* 0x000fc40000000000 */
[----:B------:R-:W-:Y:S01]  /*1eab0*/  SEL R42, R42, R83, P0 ;  /* 0x000000532a2a7207 */ /* 0x000fe20000000000 */
[----:B------:R0:W-:Y:S01]  /*1eac0*/  STSM.16.M88.4 [R70], R12 ;  /* 0x0000000c46007844 */ /* 0x0001e20000000200 */
[----:B------:R-:W-:Y:S02]  /*1ead0*/  SEL R41, R111, R58, P0 ;  /* 0x0000003a6f297207 */ /* 0x000fe40000000000 */
[----:B------:R-:W-:Y:S01]  /*1eae0*/  SEL R43, R58, R111, P0 ;  /* 0x0000006f3a2b7207 */ /* 0x000fe20000000000 */
[----:B------:R-:W-:Y:S01]  /*1eaf0*/  UIMAD.WIDE UR4, UR39, 0x4, UR4 ;  /* 0x00000004270478a5 */ /* 0x000fe2000f8e0204 */
[----:B------:R-:W-:Y:S02]  /*1eb00*/  SEL R45, R121, R62, P0 ;  /* 0x0000003e792d7207 */ /* 0x000fe40000000000 */
[----:B------:R-:W-:Y:S01]  /*1eb10*/  SEL R47, R62, R121, P0 ;  /* 0x000000793e2f7207 */ /* 0x000fe20000000000 */
[----:B------:R-:W-:Y:S01]  /*1eb20*/  STSM.16.M88.4 [R68], R20 ;  /* 0x0000001444007844 */ /* 0x000fe20000000200 */
[----:B0-----:R-:W-:-:S02]  /*1eb30*/  SEL R12, R87, R44, P0 ;  /* 0x0000002c570c7207 */ /* 0x001fc40000000000 */
[----:B------:R-:W-:Y:S02]  /*1eb40*/  SEL R14, R44, R87, P0 ;  /* 0x000000572c0e7207 */ /* 0x000fe40000000000 */
[----:B------:R-:W-:Y:S02]  /*1eb50*/  SEL R13, R115, R60, P0 ;  /* 0x0000003c730d7207 */ /* 0x000fe40000000000 */
[----:B------:R-:W-:Y:S02]  /*1eb60*/  SEL R15, R60, R115, P0 ;  /* 0x000000733c0f7207 */ /* 0x000fe40000000000 */
[----:B------:R-:W-:Y:S02]  /*1eb70*/  SEL R44, R89, R46, P0 ;  /* 0x0000002e592c7207 */ /* 0x000fe40000000000 */
[----:B------:R-:W-:Y:S01]  /*1eb80*/  SEL R46, R46, R89, P0 ;  /* 0x000000592e2e7207 */ /* 0x000fe20000000000 */
[----:B------:R-:W-:Y:S01]  /*1eb90*/  STSM.16.M88.4 [R66], R40 ;  /* 0x0000002842007844 */ /* 0x000fe20000000200 */
[----:B------:R-:W-:-:S03]  /*1eba0*/  IMAD.U32 R8, RZ, RZ, UR4 ;  /* 0x00000004ff087e24 */ /* 0x000fc6000f8e00ff */
[----:B------:R0:W-:Y:S01]  /*1ebb0*/  STSM.16.M88.4 [R64], R12 ;  /* 0x0000000c40007844 */ /* 0x0001e20000000200 */
[----:B------:R-:W-:Y:S01]  /*1ebc0*/  IMAD.U32 R9, RZ, RZ, UR5 ;  /* 0x00000005ff097e24 */ /* 0x000fe2000f8e00ff */
[----:B------:R-:W-:Y:S02]  /*1ebd0*/  ULDC.64 UR4, c[0x0][0xbe0] ;  /* 0x0002f80000047ab9 */ /* 0x000fe40000000a00 */
[----:B------:R1:W-:Y:S01]  /*1ebe0*/  STSM.16.M88.4 [R37], R44 ;  /* 0x0000002c25007844 */ /* 0x0003e20000000200 */
[----:B------:R-:W-:Y:S01]  /*1ebf0*/  UISETP.NE.U32.AND UP1, UPT, UR4, URZ, UPT ;  /* 0x0000003f0400728c */ /* 0x000fe2000bf25070 */
[----:B------:R-:W2:Y:S03]  /*1ec00*/  LDC R3, c[0x0][0xa88] ;  /* 0x0002a200ff037b82 */ /* 0x000ea60000000800 */
[----:B------:R-:W-:-:S05]  /*1ec10*/  UISETP.NE.AND.EX UP1, UPT, UR5, URZ, UPT, UP1 ;  /* 0x0000003f0500728c */ /* 0x000fca000bf25310 */
[----:B------:R-:W-:Y:S01]  /*1ec20*/  BAR.SYNC.DEFER_BLOCKING 0x1, 0x100 ;  /* 0x0044000000007b1d */ /* 0x000fe20000010000 */
[----:B------:R-:W-:Y:S02]  /*1ec30*/  PLOP3.LUT P1, PT, PT, PT, UP0, 0x80, 0x0 ;  /* 0x000000000000781c */ /* 0x000fe40003f2f008 */
[----:B------:R-:W-:-:S03]  /*1ec40*/  PLOP3.LUT P0, PT, PT, PT, UP1, 0x80, 0x0 ;  /* 0x000000000000781c */ /* 0x000fc60003f0f018 */
[----:B------:R-:W-:Y:S02]  /*1ec50*/  @UP1 ULDC.64 UR6, c[0x0][0xbe0] ;  /* 0x0002f80000061ab9 */ /* 0x000fe40000000a00 */
[----:B------:R-:W-:-:S06]  /*1ec60*/  @UP1 UIMAD.WIDE UR6, UR39, 0x4, UR6 ;  /* 0x00000004270618a5 */ /* 0x000fcc000f8e0206 */
[----:B------:R-:W-:Y:S02]  /*1ec70*/  IMAD.U32 R10, RZ, RZ, UR6 ;  /* 0x00000006ff0a7e24 */ /* 0x000fe4000f8e00ff */
[----:B------:R-:W-:Y:S01]  /*1ec80*/  IMAD.U32 R11, RZ, RZ, UR7 ;  /* 0x00000007ff0b7e24 */ /* 0x000fe2000f8e00ff */
[----:B------:R-:W3:Y:S04]  /*1ec90*/  @P1 LDG.E R0, desc[UR52][R8.64] ;  /* 0x0000003408001981 */ /* 0x000ee8000c1e1900 */
[----:B--2---:R1:W5:Y:S01]  /*1eca0*/  @P0 LDG.E R3, desc[UR52][R10.64] ;  /* 0x000000340a030981 */ /* 0x004362000c1e1900 */
[----:B------:R-:W-:Y:S01]  /*1ecb0*/  UMOV UR4, URZ ;  /* 0x0000003f00047c82 */ /* 0x000fe20008000000 */
[----:B0-----:R-:W-:Y:S01]  /*1ecc0*/  IMAD R13, R230, 0x40, R228 ;  /* 0x00000040e60d7824 */ /* 0x001fe200078e02e4 */
[----:B---3--:R-:W-:Y:S01]  /*1ecd0*/  @P1 R2UR UR4, R0 ;  /* 0x00000000000412ca */ /* 0x008fe200000e0000 */
[----:B-1----:R-:W-:-:S14]  /*1ece0*/  @P0 BRA `(.L_x_1486) ;  /* 0x0000000000100947 */ /* 0x002fdc0003800000 */
[----:B------:R-:W-:Y:S05]  /*1ecf0*/  @!P1 BRA `(.L_x_1486) ;  /* 0x00000000000c9947 */ /* 0x000fea0003800000 */
[----:B------:R-:W2:Y:S04]  /*1ed00*/  LDG.E R0, desc[UR52][R8.64] ;  /* 0x0000003408007981 */ /* 0x000ea8000c1e1900 */
[----:B-----5:R-:W2:Y:S02]  /*1ed10*/  LDG.E R3, desc[UR52][R8.64+0x4] ;  /* 0x0000043408037981 */ /* 0x020ea4000c1e1900 */
[----:B--2---:R-:W-:-:S07]  /*1ed20*/  IMAD.IADD R3, R3, 0x1, -R0 ;  /* 0x0000000103037824 */ /* 0x004fce00078e0a00 */
.L_x_1486:
[----:B------:R-:W2:Y:S01]  /*1ed30*/  LDL R14, [R1+0x2e8] ;  /* 0x0002e800010e7983 */ /* 0x000ea20000100800 */
[----:B------:R-:W-:Y:S01]  /*1ed40*/  USHF.R.S32.HI UR9, URZ, 0x1f, UR42 ;  /* 0x0000001f3f097899 */ /* 0x000fe2000801142a */
[----:B------:R-:W-:Y:S01]  /*1ed50*/  IMAD.WIDE R6, R13, 0x2, R6 ;  /* 0x000000020d067825 */ /* 0x000fe200078e0206 */
[----:B------:R-:W-:Y:S01]  /*1ed60*/  ULDC.64 UR10, c[0x0][0xb70] ;  /* 0x0002dc00000a7ab9 */ /* 0x000fe20000000a00 */
[----:B------:R-:W-:Y:S02]  /*1ed70*/  USHF.R.S32.HI UR5, URZ, 0x1f, UR4 ;  /* 0x0000001f3f057899 */ /* 0x000fe40008011404 */
[----:B------:R-:W-:Y:S01]  /*1ed80*/  UIMAD UR8, UR9, UR10, URZ ;  /* 0x0000000a090872a4 */ /* 0x000fe2000f8e023f */
[----:B------:R-:W-:Y:S01]  /*1ed90*/  IADD3 R9, P5, R6, 0x2000, RZ ;  /* 0x0000200006097810 */ /* 0x000fe20007fbe0ff */
[----:B------:R-:W-:Y:S01]  /*1eda0*/  USHF.R.S32.HI UR12, URZ, 0x1f, UR39 ;  /* 0x0000001f3f0c7899 */ /* 0x000fe20008011427 */
[----:B------:R-:W-:Y:S01]  /*1edb0*/  IMAD R10, R236, 0x80, R229 ;  /* 0x00000080ec0a7824 */ /* 0x000fe200078e02e5 */
[----:B------:R-:W-:Y:S01]  /*1edc0*/  UIMAD.WIDE.U32 UR6, UR42, UR10, UR4 ;  /* 0x0000000a2a0672a5 */ /* 0x000fe2000f8e0004 */
[----:B------:R-:W-:Y:S01]  /*1edd0*/  LOP3.LUT R8, R9, 0x380, RZ, 0xc0, !PT ;  /* 0x0000038009087812 */ /* 0x000fe200078ec0ff */
[----:B------:R-:W-:Y:S01]  /*1ede0*/  UIMAD UR8, UR42, UR11, UR8 ;  /* 0x0000000b2a0872a4 */ /* 0x000fe2000f8e0208 */
[----:B------:R-:W-:Y:S01]  /*1edf0*/  IADD3 R21, P2, R6, 0x1000, RZ ;  /* 0x0000100006157810 */ /* 0x000fe20007f5e0ff */
[----:B------:R-:W-:Y:S01]  /*1ee00*/  USEL UR12, UR12, URZ, !UP0 ;  /* 0x0000003f0c0c7287 */ /* 0x000fe2000c000000 */
[----:B------:R-:W-:Y:S01]  /*1ee10*/  SHF.R.U64 R8, R8, 0x3, RZ ;  /* 0x0000000308087819 */ /* 0x000fe200000012ff */
[----:B------:R-:W-:Y:S01]  /*1ee20*/  ULDC.64 UR10, c[0x0][0xb78] ;  /* 0x0002de00000a7ab9 */ /* 0x000fe20000000a00 */
[----:B------:R-:W-:Y:S01]  /*1ee30*/  UIADD3 UR7, UR7, UR8, URZ ;  /* 0x0000000807077290 */ /* 0x000fe2000fffe03f */
[----:B------:R-:W-:Y:S01]  /*1ee40*/  SHF.R.S32.HI R0, RZ, 0x1f, R10 ;  /* 0x0000001fff007819 */ /* 0x000fe2000001140a */
[----:B------:R-:W-:Y:S01]  /*1ee50*/  USEL UR13, UR39, URZ, !UP0 ;  /* 0x0000003f270d7287 */ /* 0x000fe2000c000000 */
[----:B------:R-:W-:Y:S01]  /*1ee60*/  LOP3.LUT R8, R8, R9, RZ, 0x3c, !PT ;  /* 0x0000000908087212 */ /* 0x000fe200078e3cff */
[----:B------:R-:W-:Y:S01]  /*1ee70*/  UIMAD UR8, UR12, UR10, URZ ;  /* 0x0000000a0c0872a4 */ /* 0x000fe2000f8e023f */
[----:B------:R-:W-:Y:S01]  /*1ee80*/  LOP3.LUT R20, R21, 0x380, RZ, 0xc0, !PT ;  /* 0x0000038015147812 */ /* 0x000fe200078ec0ff */
[----:B------:R-:W-:Y:S01]  /*1ee90*/  UIMAD.WIDE.U32 UR6, UR13, UR10, UR6 ;  /* 0x0000000a0d0672a5 */ /* 0x000fe2000f8e0006 */
[----:B------:R-:W-:Y:S01]  /*1eea0*/  IADD3 R37, P0, R6, 0x5000, RZ ;  /* 0x0000500006257810 */ /* 0x000fe20007f1e0ff */
[----:B------:R-:W-:Y:S01]  /*1eeb0*/  UIMAD UR8, UR13, UR11, UR8 ;  /* 0x0000000b0d0872a4 */ /* 0x000fe2000f8e0208 */
[----:B------:R-:W-:-:S02]  /*1eec0*/  SHF.R.U64 R20, R20, 0x3, RZ ;  /* 0x0000000314147819 */ /* 0x000fc400000012ff */
[----:B------:R-:W-:Y:S02]  /*1eed0*/  IADD3 R13, P4, R6, 0x3000, RZ ;  /* 0x00003000060d7810 */ /* 0x000fe40007f9e0ff */
[----:B------:R-:W-:Y:S01]  /*1eee0*/  IADD3 R9, P1, R10, UR6, RZ ;  /* 0x000000060a097c10 */ /* 0x000fe2000ff3e0ff */
[----:B------:R-:W-:Y:S01]  /*1eef0*/  IMAD.U32 R11, RZ, RZ, UR8 ;  /* 0x00000008ff0b7e24 */ /* 0x000fe2000f8e00ff */
[----:B------:R-:W-:Y:S01]  /*1ef00*/  LOP3.LUT R20, R20, R21, RZ, 0x3c, !PT ;  /* 0x0000001514147212 */ /* 0x000fe200078e3cff */
[----:B------:R-:W-:Y:S01]  /*1ef10*/  IMAD.X R21, RZ, RZ, R7, P2 ;  /* 0x000000ffff157224 */ /* 0x000fe200010e0607 */
[----:B------:R-:W-:Y:S02]  /*1ef20*/  IADD3 R49, P3, R6, 0x4000, RZ ;  /* 0x0000400006317810 */ /* 0x000fe40007f7e0ff */
[----:B------:R-:W-:Y:S01]  /*1ef30*/  IADD3.X R0, R0, UR7, R11, P1, !PT ;  /* 0x0000000700007c10 */ /* 0x000fe20008ffe40b */
[----:B------:R-:W-:Y:S01]  /*1ef40*/  ULDC.64 UR6, c[0x0][0xb40] ;  /* 0x0002d00000067ab9 */ /* 0x000fe20000000a00 */
[----:B------:R-:W-:-:S02]  /*1ef50*/  IADD3 R25, P2, R6, 0x7000, RZ ;  /* 0x0000700006197810 */ /* 0x000fc40007f5e0ff */
[----:B------:R-:W-:Y:S02]  /*1ef60*/  LEA R42, P1, R9, UR6, 0x2 ;  /* 0x00000006092a7c11 */ /* 0x000fe4000f8210ff */
[----:B------:R-:W-:Y:S02]  /*1ef70*/  LOP3.LUT R36, R37, 0x380, RZ, 0xc0, !PT ;  /* 0x0000038025247812 */ /* 0x000fe400078ec0ff */
[----:B------:R-:W-:Y:S01]  /*1ef80*/  LEA.HI.X R43, R9, UR7, R0, 0x2, P1 ;  /* 0x00000007092b7c11 */ /* 0x000fe200088f1400 */
[----:B------:R-:W-:Y:S01]  /*1ef90*/  IMAD.X R9, RZ, RZ, R7, P5 ;  /* 0x000000ffff097224 */ /* 0x000fe200028e0607 */
[----:B------:R-:W-:Y:S01]  /*1efa0*/  IADD3 R33, P1, R6, 0x6000, RZ ;  /* 0x0000600006217810 */ /* 0x000fe20007f3e0ff */
[----:B------:R-:W-:Y:S01]  /*1efb0*/  VIADD R0, R10, 0x8 ;  /* 0x000000080a007836 */ /* 0x000fe20000000000 */
[----:B------:R-:W-:Y:S01]  /*1efc0*/  LOP3.LUT R12, R13, 0x380, RZ, 0xc0, !PT ;  /* 0x000003800d0c7812 */ /* 0x000fe200078ec0ff */
[----:B------:R-:W-:Y:S01]  /*1efd0*/  ULDC.64 UR6, c[0x0][0xaa0] ;  /* 0x0002a80000067ab9 */ /* 0x000fe20000000a00 */
[----:B------:R-:W-:-:S02]  /*1efe0*/  LOP3.LUT R48, R49, 0x380, RZ, 0xc0, !PT ;  /* 0x0000038031307812 */ /* 0x000fc400078ec0ff */
[----:B------:R-:W-:Y:S02]  /*1eff0*/  LOP3.LUT R24, R25, 0x380, RZ, 0xc0, !PT ;  /* 0x0000038019187812 */ /* 0x000fe400078ec0ff */
[----:B------:R-:W-:Y:S02]  /*1f000*/  SHF.R.U64 R36, R36, 0x3, RZ ;  /* 0x0000000324247819 */ /* 0x000fe400000012ff */
[----:B------:R-:W-:Y:S02]  /*1f010*/  LOP3.LUT R32, R33, 0x380, RZ, 0xc0, !PT ;  /* 0x0000038021207812 */ /* 0x000fe400078ec0ff */
[----:B------:R-:W-:Y:S02]  /*1f020*/  SHF.R.U64 R12, R12, 0x3, RZ ;  /* 0x000000030c0c7819 */ /* 0x000fe400000012ff */
[----:B------:R-:W-:Y:S02]  /*1f030*/  SHF.R.U64 R48, R48, 0x3, RZ ;  /* 0x0000000330307819 */ /* 0x000fe400000012ff */
[----:B------:R-:W-:-:S02]  /*1f040*/  SHF.R.U64 R24, R24, 0x3, RZ ;  /* 0x0000000318187819 */ /* 0x000fc400000012ff */
[----:B------:R-:W-:Y:S01]  /*1f050*/  LOP3.LUT R36, R36, R37, RZ, 0x3c, !PT ;  /* 0x0000002524247212 */ /* 0x000fe200078e3cff */
[--C-:B------:R-:W-:Y:S01]  /*1f060*/  IMAD.X R37, RZ, RZ, R7.reuse, P0 ;  /* 0x000000ffff257224 */ /* 0x100fe200000e0607 */
[----:B------:R-:W-:Y:S02]  /*1f070*/  SHF.R.U64 R32, R32, 0x3, RZ ;  /* 0x0000000320207819 */ /* 0x000fe400000012ff */
[----:B------:R-:W-:Y:S01]  /*1f080*/  LOP3.LUT R12, R12, R13, RZ, 0x3c, !PT ;  /* 0x0000000d0c0c7212 */ /* 0x000fe200078e3cff */
[--C-:B------:R-:W-:Y:S01]  /*1f090*/  IMAD.X R13, RZ, RZ, R7.reuse, P4 ;  /* 0x000000ffff0d7224 */ /* 0x100fe200020e0607 */
[----:B------:R-:W-:Y:S01]  /*1f0a0*/  LOP3.LUT R48, R48, R49, RZ, 0x3c, !PT ;  /* 0x0000003130307212 */ /* 0x000fe200078e3cff */
[----:B------:R-:W-:Y:S01]  /*1f0b0*/  IMAD.X R49, RZ, RZ, R7, P3 ;  /* 0x000000ffff317224 */ /* 0x000fe200018e0607 */
[C---:B------:R-:W-:Y:S02]  /*1f0c0*/  IADD3 R53, P5, R6.reuse, 0x8000, RZ ;  /* 0x0000800006357810 */ /* 0x040fe40007fbe0ff */
[----:B------:R-:W-:-:S02]  /*1f0d0*/  IADD3 R45, P4, R6, 0x9000, RZ ;  /* 0x00009000062d7810 */ /* 0x000fc40007f9e0ff */
[----:B------:R-:W-:Y:S01]  /*1f0e0*/  LOP3.LUT R24, R24, R25, RZ, 0x3c, !PT ;  /* 0x0000001918187212 */ /* 0x000fe200078e3cff */
[--C-:B------:R-:W-:Y:S01]  /*1f0f0*/  IMAD.X R25, RZ, RZ, R7.reuse, P2 ;  /* 0x000000ffff197224 */ /* 0x100fe200010e0607 */
[----:B------:R-:W-:Y:S02]  /*1f100*/  IADD3 R41, P3, R6, 0xa000, RZ ;  /* 0x0000a00006297810 */ /* 0x000fe40007f7e0ff */
[----:B------:R-:W-:Y:S01]  /*1f110*/  LOP3.LUT R32, R32, R33, RZ, 0x3c, !PT ;  /* 0x0000002120207212 */ /* 0x000fe200078e3cff */
[----:B------:R-:W-:Y:S01]  /*1f120*/  IMAD.X R33, RZ, RZ, R7, P1 ;  /* 0x000000ffff217224 */ /* 0x000fe200008e0607 */
[----:B------:R-:W-:Y:S02]  /*1f130*/  IADD3 R11, P2, R6, 0xb000, RZ ;  /* 0x0000b000060b7810 */ /* 0x000fe40007f5e0ff */
[----:B------:R-:W-:Y:S02]  /*1f140*/  LOP3.LUT R52, R53, 0x380, RZ, 0xc0, !PT ;  /* 0x0000038035347812 */ /* 0x000fe400078ec0ff */
[----:B------:R-:W-:-:S02]  /*1f150*/  LOP3.LUT R44, R45, 0x380, RZ, 0xc0, !PT ;  /* 0x000003802d2c7812 */ /* 0x000fc400078ec0ff */
[----:B------:R-:W-:Y:S01]  /*1f160*/  LOP3.LUT R15, R6, 0x380, RZ, 0xc0, !PT ;  /* 0x00000380060f7812 */ /* 0x000fe200078ec0ff */
[----:B------:R-:W-:Y:S01]  /*1f170*/  UIMAD UR5, UR5, UR6, URZ ;  /* 0x00000006050572a4 */ /* 0x000fe2000f8e023f */
[----:B------:R-:W-:Y:S01]  /*1f180*/  LOP3.LUT R40, R41, 0x380, RZ, 0xc0, !PT ;  /* 0x0000038029287812 */ /* 0x000fe200078ec0ff */
[----:B------:R-:W-:Y:S01]  /*1f190*/  IMAD.X R57, RZ, RZ, R7, P2 ;  /* 0x000000ffff397224 */ /* 0x000fe200010e0607 */
        /* <DEDUP_REMOVED lines=9> */
[----:B------:R-:W-:Y:S01]  /*1f230*/  IMAD.X R41, RZ, RZ, R7, P3 ;  /* 0x000000ffff297224 */ /* 0x000fe200018e0607 */
[----:B------:R-:W-:Y:S01]  /*1f240*/  LOP3.LUT R6, R15, R6, RZ, 0x3c, !PT ;  /* 0x000000060f067212 */ /* 0x000fe200078e3cff */
[----:B------:R-:W-:Y:S01]  /*1f250*/  IMAD.U32 R19, RZ, RZ, UR6 ;  /* 0x00000006ff137e24 */ /* 0x000fe2000f8e00ff */
[--C-:B------:R-:W-:Y:S01]  /*1f260*/  SHF.R.S32.HI R59, RZ, 0x1f, R228.reuse ;  /* 0x0000001fff3b7819 */ /* 0x100fe200000114e4 */
[----:B------:R-:W-:Y:S01]  /*1f270*/  IMAD.MOV.U32 R58, RZ, RZ, R228 ;  /* 0x000000ffff3a7224 */ /* 0x000fe200078e00e4 */
[----:B------:R-:W-:-:S03]  /*1f280*/  UIMAD UR5, UR4, UR7, UR5 ;  /* 0x00000007040572a4 */ /* 0x000fc6000f8e0205 */
[----:B------:R-:W-:Y:S01]  /*1f290*/  IMAD.WIDE.U32 R58, R19, UR4, R58 ;  /* 0x00000004133a7c25 */ /* 0x000fe2000f8e003a */
[----:B------:R-:W-:Y:S02]  /*1f2a0*/  ULDC.64 UR6, c[0x0][0xae0] ;  /* 0x0002b80000067ab9 */ /* 0x000fe40000000a00 */
[----:B------:R-:W-:Y:S01]  /*1f2b0*/  UIMAD UR4, UR9, UR6, URZ ;  /* 0x00000006090472a4 */ /* 0x000fe2000f8e023f */
[----:B------:R-:W-:-:S03]  /*1f2c0*/  VIADD R59, R59, UR5 ;  /* 0x000000053b3b7c36 */ /* 0x000fc60008000000 */
[----:B------:R-:W-:Y:S01]  /*1f2d0*/  UIMAD UR4, UR42, UR7, UR4 ;  /* 0x000000072a0472a4 */ /* 0x000fe2000f8e0204 */
[----:B-----5:R-:W-:Y:S02]  /*1f2e0*/  IMAD R60, R236, -0x80, R3 ;  /* 0xffffff80ec3c7824 */ /* 0x020fe400078e0203 */
[----:B------:R-:W-:-:S03]  /*1f2f0*/  VIADD R19, R230, 0x60 ;  /* 0x00000060e6137836 */ /* 0x000fc60000000000 */
[-C--:B------:R-:W-:Y:S02]  /*1f300*/  ISETP.GE.AND P3, PT, R230, R60.reuse, PT ;  /* 0x0000003ce600720c */ /* 0x080fe40003f66270 */
[----:B------:R-:W-:Y:S02]  /*1f310*/  ISETP.GE.AND P2, PT, R19, R60, PT ;  /* 0x0000003c1300720c */ /* 0x000fe40003f46270 */
[----:B------:R-:W-:Y:S01]  /*1f320*/  SHF.R.S32.HI R231, RZ, 0x1f, R230 ;  /* 0x0000001fffe77819 */ /* 0x000fe200000114e6 */
[----:B------:R-:W-:Y:S01]  /*1f330*/  BSSY B1, `(.L_x_1487) ;  /* 0x0000040000017945 */ /* 0x000fe20003800000 */
[----:B--2---:R-:W-:-:S04]  /*1f340*/  LOP3.LUT P0, RZ, R14, 0x3, RZ, 0xc0, !PT ;  /* 0x000000030eff7812 */ /* 0x004fc8000780c0ff */
[-C--:B------:R-:W-:Y:S02]  /*1f350*/  ISETP.GE.OR P1, PT, R10, R3.reuse, P0 ;  /* 0x000000030a00720c */ /* 0x080fe40000726670 */
[----:B------:R-:W-:Y:S02]  /*1f360*/  ISETP.GE.OR P0, PT, R0, R3, P0 ;  /* 0x000000030000720c */ /* 0x000fe40000706670 */
[----:B------:R-:W-:-:S04]  /*1f370*/  LOP3.LUT R0, R11, 0x380, RZ, 0xc0, !PT ;  /* 0x000003800b007812 */ /* 0x000fc800078ec0ff */
[----:B------:R-:W-:-:S04]  /*1f380*/  SHF.R.U64 R0, R0, 0x3, RZ ;  /* 0x0000000300007819 */ /* 0x000fc800000012ff */
[----:B------:R-:W-:Y:S01]  /*1f390*/  LOP3.LUT R56, R0, R11, RZ, 0x3c, !PT ;  /* 0x0000000b00387212 */ /* 0x000fe200078e3cff */
[----:B------:R-:W-:Y:S04]  /*1f3a0*/  @!P1 STG.E desc[UR52][R42.64], R5 ;  /* 0x000000052a009986 */ /* 0x000fe8000c101934 */
        /* <DEDUP_REMOVED lines=13> */
[----:B------:R-:W-:-:S02]  /*1f480*/  VIADD R0, R230, 0x20 ;  /* 0x00000020e6007836 */ /* 0x000fc40000000000 */
[----:B------:R-:W-:Y:S01]  /*1f490*/  VIADD R3, R230, 0x40 ;  /* 0x00000040e6037836 */ /* 0x000fe20000000000 */
[----:B------:R-:W-:Y:S01]  /*1f4a0*/  @!PT LDS RZ, [RZ] ;  /* 0x00000000fffff984 */ /* 0x000fe20000000800 */
[----:B------:R-:W-:Y:S01]  /*1f4b0*/  @!PT LDS RZ, [RZ] ;  /* 0x00000000fffff984 */ /* 0x000fe20000000800 */
[----:B------:R-:W-:Y:S01]  /*1f4c0*/  @!PT LDS RZ, [RZ] ;  /* 0x00000000fffff984 */ /* 0x000fe20000000800 */
[----:B------:R-:W-:Y:S01]  /*1f4d0*/  @!PT LDS RZ, [RZ] ;  /* 0x00000000fffff984 */ /* 0x000fe20000000800 */
[----:B------:R1:W-:Y:S06]  /*1f4e0*/  MEMBAR.ALL.CTA ;  /* 0x0000000000007992 */ /* 0x0003ec0000008000 */
[----:B-1----:R-:W1:Y:S01]  /*1f4f0*/  FENCE.VIEW.ASYNC.S ;  /* 0x00000000000073c6 */ /* 0x002e620000000000 */
[-C--:B------:R-:W-:Y:S02]  /*1f500*/  ISETP.GE.AND P0, PT, R0, R60.reuse, PT ;  /* 0x0000003c0000720c */ /* 0x080fe40003f06270 */
[----:B------:R-:W-:Y:S01]  /*1f510*/  ISETP.GE.AND P1, PT, R3, R60, PT ;  /* 0x0000003c0300720c */ /* 0x000fe20003f26270 */
[----:B0-----:R-:W-:Y:S01]  /*1f520*/  IMAD.U32 R57, RZ, RZ, UR6 ;  /* 0x00000006ff397e24 */ /* 0x001fe2000f8e00ff */
[----:B------:R-:W-:-:S02]  /*1f530*/  ULDC.64 UR6, c[0x0][0xae8] ;  /* 0x0002ba0000067ab9 */ /* 0x000fc40000000a00 */
[----:B------:R-:W-:Y:S01]  /*1f540*/  UIMAD UR5, UR12, UR6, URZ ;  /* 0x000000060c0572a4 */ /* 0x000fe2000f8e023f */
[----:B------:R-:W-:-:S03]  /*1f550*/  IMAD.WIDE.U32 R56, R57, UR42, R58 ;  /* 0x0000002a39387c25 */ /* 0x000fc6000f8e003a */
[----:B------:R-:W-:Y:S01]  /*1f560*/  UIMAD UR5, UR13, UR7, UR5 ;  /* 0x000000070d0572a4 */ /* 0x000fe2000f8e0205 */
[----:B------:R-:W-:Y:S01]  /*1f570*/  VIADD R57, R57, UR4 ;  /* 0x0000000439397c36 */ /* 0x000fe20008000000 */
[----:B------:R-:W-:Y:S01]  /*1f580*/  UIADD3 UR4, UR38, 0x33420, URZ ;  /* 0x0003342026047890 */ /* 0x000fe2000fffe03f */
[----:B------:R-:W-:Y:S02]  /*1f590*/  IMAD.U32 R61, RZ, RZ, UR6 ;  /* 0x00000006ff3d7e24 */ /* 0x000fe4000f8e00ff */
[----:B------:R-:W-:Y:S01]  /*1f5a0*/  IMAD.WIDE R58, R236, 0x80, R230 ;  /* 0x00000080ec3a7825 */ /* 0x000fe200078e02e6 */
[----:B------:R-:W-:-:S03]  /*1f5b0*/  UPRMT UR4, URZ, 0x654, UR4 ;  /* 0x000006543f047896 */ /* 0x000fc60008000004 */
[----:B------:R-:W-:-:S04]  /*1f5c0*/  IMAD.WIDE.U32 R60, R61, UR13, R56 ;  /* 0x0000000d3d3c7c25 */ /* 0x000fc8000f8e0038 */
[----:B------:R-:W-:Y:S02]  /*1f5d0*/  VIADD R19, R61, UR5 ;  /* 0x000000053d137c36 */ /* 0x000fe40008000000 */
[----:B-1----:R-:W-:Y:S01]  /*1f5e0*/  SYNCS.ARRIVE.TRANS64.RED.A1T0 RZ, [UR4], RZ ;  /* 0x000000ffffff79a7 */ /* 0x002fe20008100404 */
[----:B------:R-:W-:Y:S05]  /*1f5f0*/  @P3 BRA `(.L_x_1488) ;  /* 0x00000000004c3947 */ /* 0x000fea0003800000 */
[----:B------:R-:W-:Y:S01]  /*1f600*/  ULDC.64 UR4, c[0x0][0xad8] ;  /* 0x0002b60000047ab9 */ /* 0x000fe20000000a00 */
[----:B------:R-:W-:Y:S01]  /*1f610*/  IMAD.MOV.U32 R56, RZ, RZ, R60 ;  /* 0x000000ffff387224 */ /* 0x000fe200078e003c */
[----:B------:R-:W-:Y:S01]  /*1f620*/  ULDC.64 UR6, c[0x0][0xa80] ;  /* 0x0002a00000067ab9 */ /* 0x000fe20000000a00 */
[----:B------:R-:W-:Y:S02]  /*1f630*/  IMAD R3, R59, UR4, RZ ;  /* 0x000000043b037c24 */ /* 0x000fe4000f8e02ff */
[----:B------:R-:W-:Y:S02]  /*1f640*/  IMAD.MOV.U32 R57, RZ, RZ, R19 ;  /* 0x000000ffff397224 */ /* 0x000fe400078e0013 */
[C---:B------:R-:W-:Y:S02]  /*1f650*/  IMAD R3, R58.reuse, UR5, R3 ;  /* 0x000000053a037c24 */ /* 0x040fe4000f8e0203 */
[----:B------:R-:W-:Y:S01]  /*1f660*/  IMAD.WIDE.U32 R56, R58, UR4, R56 ;  /* 0x000000043a387c25 */ /* 0x000fe2000f8e0038 */
[----:B------:R-:W-:-:S02]  /*1f670*/  ULDC UR4, c[0x0][0xa8c] ;  /* 0x0002a30000047ab9 */ /* 0x000fc40000000800 */
[----:B------:R-:W-:Y:S01]  /*1f680*/  ISETP.GE.AND P4, PT, R228, UR4, PT ;  /* 0x00000004e4007c0c */ /* 0x000fe2000bf86270 */
[----:B------:R-:W-:Y:S01]  /*1f690*/  IMAD.IADD R3, R57, 0x1, R3 ;  /* 0x0000000139037824 */ /* 0x000fe200078e0203 */
[----:B------:R-:W-:Y:S01]  /*1f6a0*/  LEA R62, P5, R56, UR6, 0x1 ;  /* 0x00000006383e7c11 */ /* 0x000fe2000f8a08ff */
[C---:B------:R-:W-:Y:S02]  /*1f6b0*/  VIADD R0, R228.reuse, 0x40 ;  /* 0x00000040e4007836 */ /* 0x040fe40000000000 */
[----:B------:R-:W-:Y:S01]  /*1f6c0*/  VIADD R57, R228, 0x80 ;  /* 0x00000080e4397836 */ /* 0x000fe20000000000 */
[----:B------:R-:W-:Y:S02]  /*1f6d0*/  LEA.HI.X R63, R56, UR7, R3, 0x1, P5 ;  /* 0x00000007383f7c11 */ /* 0x000fe4000a8f0c03 */
[----:B------:R-:W-:Y:S02]  /*1f6e0*/  ISETP.GE.AND P3, PT, R0, UR4, PT ;  /* 0x0000000400007c0c */ /* 0x000fe4000bf66270 */
[----:B------:R-:W-:-:S03]  /*1f6f0*/  ISETP.GE.AND P5, PT, R57, UR4, PT ;  /* 0x0000000439007c0c */ /* 0x000fc6000bfa6270 */
[----:B-----5:R0:W-:Y:S08]  /*1f700*/  @!P4 STG.E.128 desc[UR52][R62.64], R28 ;  /* 0x0000001c3e00c986 */ /* 0x0201f0000c101d34 */
[----:B------:R0:W-:Y:S04]  /*1f710*/  @!P3 STG.E.128 desc[UR52][R62.64+0x80], R48 ;  /* 0x000080303e00b986 */ /* 0x0001e8000c101d34 */
[----:B------:R0:W-:Y:S02]  /*1f720*/  @!P5 STG.E.128 desc[UR52][R62.64+0x100], R52 ;  /* 0x000100343e00d986 */ /* 0x0001e4000c101d34 */
.L_x_1488:
[----:B------:R-:W-:Y:S05]  /*1f730*/  BSYNC B1 ;  /* 0x0000000000017941 */ /* 0x000fea0003800000 */
.L_x_1487:
[----:B------:R-:W-:Y:S04]  /*1f740*/  BSSY B1, `(.L_x_1489) ;  /* 0x0000017000017945 */ /* 0x000fe80003800000 */
[----:B------:R-:W-:Y:S05]  /*1f750*/  @P0 BRA `(.L_x_1490) ;  /* 0x0000000000540947 */ /* 0x000fea0003800000 */
[----:B------:R-:W-:Y:S01]  /*1f760*/  IADD3 R3, P0, R58, 0x20, RZ ;  /* 0x000000203a037810 */ /* 0x000fe20007f1e0ff */
[C---:B0----5:R-:W-:Y:S01]  /*1f770*/  VIADD R28, R228.reuse, 0x40 ;  /* 0x00000040e41c7836 */ /* 0x061fe20000000000 */
        /* <DEDUP_REMOVED lines=19> */
.L_x_1490:
[----:B------:R-:W-:Y:S05]  /*1f8b0*/  BSYNC B1 ;  /* 0x0000000000017941 */ /* 0x000fea0003800000 */
.L_x_1489:
[----:B------:R-:W-:Y:S04]  /*1f8c0*/  BSSY B1, `(.L_x_1491) ;  /* 0x0000017000017945 */ /* 0x000fe80003800000 */
[----:B------:R-:W-:Y:S05]  /*1f8d0*/  @P1 BRA `(.L_x_1492) ;  /* 0x0000000000541947 */ /* 0x000fea0003800000 */
[----:B------:R-:W-:Y:S01]  /*1f8e0*/  IADD3 R3, P0, R58, 0x40, RZ ;  /* 0x000000403a037810 */ /* 0x000fe20007f1e0ff */
[C---:B-1---5:R-:W-:Y:S01]  /*1f8f0*/  VIADD R20, R228.reuse, 0x40 ;  /* 0x00000040e4147836 */ /* 0x062fe20000000000 */
        /* <DEDUP_REMOVED lines=19> */
.L_x_1492:
[----:B------:R-:W-:Y:S05]  /*1fa30*/  BSYNC B1 ;  /* 0x0000000000017941 */ /* 0x000fea0003800000 */
.L_x_1491:
[----:B------:R-:W-:Y:S05]  /*1fa40*/  @P2 BRA `(.L_x_1493) ;  /* 0x0000000c00302947 */ /* 0x000fea0003800000 */
[----:B------:R-:W-:Y:S01]  /*1fa50*/  IADD3 R3, P0, R58, 0x60, RZ ;  /* 0x000000603a037810 */ /* 0x000fe20007f1e0ff */
[----:B------:R-:W-:Y:S01]  /*1fa60*/  ULDC.64 UR4, c[0x0][0xad8] ;  /* 0x0002b60000047ab9 */ /* 0x000fe20000000a00 */
[----:B--2--5:R-:W-:Y:S01]  /*1fa70*/  IMAD.MOV.U32 R8, RZ, RZ, R60 ;  /* 0x000000ffff087224 */ /* 0x024fe200078e003c */
[----:B------:R-:W-:Y:S01]  /*1fa80*/  ULDC.64 UR6, c[0x0][0xa80] ;  /* 0x0002a00000067ab9 */ /* 0x000fe20000000a00 */
[----:B------:R-:W-:Y:S02]  /*1fa90*/  IMAD.MOV.U32 R9, RZ, RZ, R19 ;  /* 0x000000ffff097224 */ /* 0x000fe400078e0013 */
[----:B------:R-:W-:Y:S02]  /*1faa0*/  IMAD.X R58, RZ, RZ, R59, P0 ;  /* 0x000000ffff3a7224 */ /* 0x000fe400000e063b */
[----:B------:R-:W-:Y:S02]  /*1fab0*/  VIADD R0, R228, 0x40 ;  /* 0x00000040e4007836 */ /* 0x000fe40000000000 */
[----:B------:R-:W-:-:S02]  /*1fac0*/  IMAD R58, R58, UR4, RZ ;  /* 0x000000043a3a7c24 */ /* 0x000fc4000f8e02ff */
[C---:B------:R-:W-:Y:S01]  /*1fad0*/  IMAD.WIDE.U32 R8, R3.reuse, UR4, R8 ;  /* 0x0000000403087c25 */ /* 0x040fe2000f8e0008 */
[----:B------:R-:W-:Y:S02]  /*1fae0*/  ULDC UR4, c[0x0][0xa8c] ;  /* 0x0002a30000047ab9 */ /* 0x000fe40000000800 */
        /* <DEDUP_REMOVED lines=13> */
.L_x_1485:
        /* <DEDUP_REMOVED lines=27> */
.L_x_1494:
[----:B------:R-:W-:Y:S01]  /*1fd70*/  USHF.R.S32.HI UR4, URZ, 0x1f, UR39 ;  /* 0x0000001f3f047899 */ /* 0x000fe20008011427 */
[----:B------:R-:W-:Y:S01]  /*1fd80*/  BSSY B1, `(.L_x_1495) ;  /* 0x000001e000017945 */ /* 0x000fe20003800000 */
[----:B------:R-:W-:Y:S01]  /*1fd90*/  USEL UR8, UR39, URZ, !UP0 ;  /* 0x0000003f27087287 */ /* 0x000fe2000c000000 */
[----:B------:R-:W-:Y:S01]  /*1fda0*/  SHF.R.S32.HI R11, RZ, 0x1f, R228 ;  /* 0x0000001fff0b7819 */ /* 0x000fe200000114e4 */
[----:B------:R-:W-:Y:S01]  /*1fdb0*/  USEL UR7, UR4, URZ, !UP0 ;  /* 0x0000003f04077287 */ /* 0x000fe2000c000000 */
[----:B-----5:R-:W-:Y:S01]  /*1fdc0*/  SHF.R.S32.HI R8, RZ, 0x1f, R9 ;  /* 0x0000001fff087819 */ /* 0x020fe20000011409 */
[----:B------:R-:W-:Y:S10]  /*1fdd0*/  @P0 BRA `(.L_x_1496) ;  /* 0x0000000000600947 */ /* 0x000ff40003800000 */
[----:B------:R-:W0:Y:S02]  /*1fde0*/  S2R R0, SR_TID.X ;  /* 0x0000000000007919 */ /* 0x000e240000002100 */
[----:B0-----:R-:W-:-:S04]  /*1fdf0*/  IMAD R0, R236, 0x80, R0 ;  /* 0x00000080ec007824 */ /* 0x001fc800078e0200 */
[----:B------:R-:W-:-:S05]  /*1fe00*/  VIADD R0, R0, 0xffffff80 ;  /* 0xffffff8000007836 */ /* 0x000fca0000000000 */
[----:B------:R-:W-:-:S13]  /*1fe10*/  ISETP.GE.AND P0, PT, R0, R3, PT ;  /* 0x000000030000720c */ /* 0x000fda0003f06270 */
[----:B------:R-:W-:Y:S05]  /*1fe20*/  @P0 BRA `(.L_x_1496) ;  /* 0x00000000004c0947 */ /* 0x000fea0003800000 */
[C---:B-1----:R-:W-:Y:S01]  /*1fe30*/  IADD3 R4, P0, R0.reuse, R9, RZ ;  /* 0x0000000900047210 */ /* 0x042fe20007f1e0ff */
        /* <DEDUP_REMOVED lines=18> */
.L_x_1496:
[----:B------:R-:W-:Y:S05]  /*1ff60*/  BSYNC B1 ;  /* 0x0000000000017941 */ /* 0x000fea0003800000 */
.L_x_1495:
[----:B------:R-:W-:Y:S01]  /*1ff70*/  ULDC.64 UR4, c[0x0][0xaa0] ;  /* 0x0002a80000047ab9 */ /* 0x000fe20000000a00 */
[----:B-1----:R-:W-:Y:S01]  /*1ff80*/  IMAD.MOV.U32 R4, RZ, RZ, R228 ;  /* 0x000000ffff047224 */ /* 0x002fe200078e00e4 */
        /* <DEDUP_REMOVED lines=11> */
[----:B------:R-:W-:Y:S01]  /*20040*/  IMAD R13, R236, -0x80, R3 ;  /* 0xffffff80ec0d7824 */ /* 0x000fe200078e0203 */
[----:B------:R-:W-:Y:S01]  /*20050*/  SHF.R.S32.HI R9, RZ, 0x1f, R230 ;  /* 0x0000001fff097819 */ /* 0x000fe200000114e6 */
[----:B------:R-:W-:-:S03]  /*20060*/  IMAD.WIDE.U32 R4, R7, UR42, R4 ;  /* 0x0000002a07047c25 */ /* 0x000fc6000f8e0004 */
[CC--:B------:R-:W-:Y:S01]  /*20070*/  ISETP.GE.AND P1, PT, R230.reuse, R13.reuse, PT ;  /* 0x0000000de600720c */ /* 0x0c0fe20003f26270 */
[----:B------:R-:W-:Y:S01]  /*20080*/  VIADD R5, R5, UR4 ;  /* 0x0000000405057c36 */ /* 0x000fe20008000000 */
[----:B------:R-:W-:Y:S01]  /*20090*/  UIMAD UR4, UR7, UR10, URZ ;  /* 0x0000000a070472a4 */ /* 0x000fe2000f8e023f */
[C---:B------:R-:W-:Y:S02]  /*200a0*/  VIADD R6, R230.reuse, 0x40 ;  /* 0x00000040e6067836 */ /* 0x040fe40000000000 */
[----:B------:R-:W-:Y:S01]  /*200b0*/  IMAD.U32 R7, RZ, RZ, UR10 ;  /* 0x0000000aff077e24 */ /* 0x000fe2000f8e00ff */
[----:B------:R-:W-:Y:S01]  /*200c0*/  UIMAD UR4, UR8, UR11, UR4 ;  /* 0x0000000b080472a4 */ /* 0x000fe2000f8e0204 */
[----:B------:R-:W-:Y:S01]  /*200d0*/  VIADD R0, R230, 0x20 ;  /* 0x00000020e6007836 */ /* 0x000fe20000000000 */
[----:B------:R-:W-:Y:S01]  /*200e0*/  ISETP.GE.AND P0, PT, R6, R13, PT ;  /* 0x0000000d0600720c */ /* 0x000fe20003f06270 */
[----:B------:R-:W-:-:S03]  /*200f0*/  IMAD.WIDE.U32 R6, R7, UR8, R4 ;  /* 0x0000000807067c25 */ /* 0x000fc6000f8e0004 */
[----:B------:R-:W-:Y:S01]  /*20100*/  ISETP.GE.AND P2, PT, R0, R13, PT ;  /* 0x0000000d0000720c */ /* 0x000fe20003f46270 */
[----:B------:R-:W-:Y:S02]  /*20110*/  IMAD.MOV.U32 R8, RZ, RZ, R230 ;  /* 0x000000ffff087224 */ /* 0x000fe400078e00e6 */
[----:B------:R-:W-:Y:S02]  /*20120*/  VIADD R11, R7, UR4 ;  /* 0x00000004070b7c36 */ /* 0x000fe40008000000 */
[----:B------:R-:W-:-:S04]  /*20130*/  IMAD.WIDE R8, R236, 0x80, R8 ;  /* 0x00000080ec087825 */ /* 0x000fc800078e0208 */
[----:B------:R-:W-:Y:S01]  /*20140*/  VIADD R0, R230, 0x60 ;  /* 0x00000060e6007836 */ /* 0x000fe20000000000 */
[----:B------:R-:W-:Y:S06]  /*20150*/  @P1 BRA `(.L_x_1498) ;  /* 0x00000000004c1947 */ /* 0x000fec0003800000 */
        /* <DEDUP_REMOVED lines=19> */
.L_x_1498:
[----:B------:R-:W-:Y:S05]  /*20290*/  BSYNC B1 ;  /* 0x0000000000017941 */ /* 0x000fea0003800000 */
.L_x_1497:
[----:B------:R-:W-:Y:S01]  /*202a0*/  BSSY B1, `(.L_x_1499) ;  /* 0x0000018000017945 */ /* 0x000fe20003800000 */
[----:B------:R-:W-:-:S03]  /*202b0*/  ISETP.GE.AND P1, PT, R0, R13, PT ;  /* 0x0000000d0000720c */ /* 0x000fc60003f26270 */
[----:B------:R-:W-:Y:S10]  /*202c0*/  @P2 BRA `(.L_x_1500) ;  /* 0x0000000000542947 */ /* 0x000ff40003800000 */
        /* <DEDUP_REMOVED lines=21> */
.L_x_1500:
[----:B------:R-:W-:Y:S05]  /*20420*/  BSYNC B1 ;  /* 0x0000000000017941 */ /* 0x000fea0003800000 */
.L_x_1499:
        /* <DEDUP_REMOVED lines=23> */
.L_x_1502:
[----:B------:R-:W-:Y:S05]  /*205a0*/  BSYNC B1 ;  /* 0x0000000000017941 */ /* 0x000fea0003800000 */
.L_x_1501:
        /* <DEDUP_REMOVED lines=22> */
.L_x_1493:
[----:B------:R-:W-:Y:S05]  /*20710*/  BSYNC B0 ;  /* 0x0000000000007941 */ /* 0x000fea0003800000 */
.L_x_1484:
[----:B------:R-:W-:Y:S02]  /*20720*/  ULDC UR4, c[0x0][0xc14] ;  /* 0x0003050000047ab9 */ /* 0x000fe40000000800 */
[----:B------:R-:W-:-:S06]  /*20730*/  UISETP.GE.AND UP0, UPT, UR49, UR4, UPT ;  /* 0x000000043100728c */ /* 0x000fcc000bf06270 */
[----:B------:R-:W-:-:S13]  /*20740*/  PLOP3.LUT P0, PT, PT, PT, UP0, 0x80, 0x0 ;  /* 0x000000000000781c */ /* 0x000fda0003f0f008 */
[----:B------:R-:W-:Y:S05]  /*20750*/  @!P0 BRA `(.L_x_1503) ;  /* 0xfffffe0800a08947 */ /* 0x000fea000383ffff */
[----:B------:R-:W-:Y:S05]  /*20760*/  EXIT ;  /* 0x000000000000794d */ /* 0x000fea0003800000 */
.L_x_1345:
        /* <DEDUP_REMOVED lines=14> */
[----:B0-----:R0:W-:Y:S01]  /*20850*/  STL.128 [R1+0x2d0], R4 ;  /* 0x0002d00401007387 */ /* 0x0011e20000100c00 */
[----:B------:R-:W-:Y:S06]  /*20860*/  BAR.ARV 0x4, 0x180 ;  /* 0x0106000000007b1d */ /* 0x000fec0000002000 */
[----:B------:R-:W-:Y:S05]  /*20870*/  BRA `(.L_x_1505) ;  /* 0x0000000800ac7947 */ /* 0x000fea0003800000 */
.L_x_1504:
[----:B------:R-:W0:Y:S01]  /*20880*/  S2R R0, SR_TID.X ;  /* 0x0000000000007919 */ /* 0x000e220000002100 */
        /* <DEDUP_REMOVED lines=30> */
[----:B------:R-:W-:-:S03]  /*20a70*/  IMAD.MOV.U32 R4, RZ, RZ, RZ ;  /* 0x000000ffff047224 */ /* 0x000fc600078e00ff */
        /* <DEDUP_REMOVED lines=10> */
.L_x_1510:
[----:B------:R-:W-:Y:S01]  /*20b20*/  IMAD.U32 R2, RZ, RZ, UR7 ;  /* 0x00000007ff027e24 */ /* 0x000fe2000f8e00ff */
[----:B------:R-:W-:-:S04]  /*20b30*/  UIADD3 UR4, UR4, 0x1f, URZ ;  /* 0x0000001f04047890 */ /* 0x000fc8000fffe03f */
[----:B------:R1:W-:Y:S02]  /*20b40*/  STL [R1+0x2dc], R2 ;  /* 0x0002dc0201007387 */ /* 0x0003e40000100800 */
[----:B0-----:R-:W-:-:S13]  /*20b50*/  ISETP.LE.AND P6, PT, R6, UR4, PT ;  /* 0x0000000406007c0c */ /* 0x001fda000bfc3270 */
[----:B-1----:R-:W-:Y:S05]  /*20b60*/  @P6 BRA `(.L_x_1507) ;  /* 0x0000000400b86947 */ /* 0x002fea0003800000 */
[----:B------:R-:W-:Y:S01]  /*20b70*/  VIADD R9, R0, UR4 ;  /* 0x0000000400097c36 */ /* 0x000fe20008000000 */
[----:B------:R-:W-:Y:S01]  /*20b80*/  BSSY B0, `(.L_x_1508) ;  /* 0x0000007000007945 */ /* 0x000fe20003800000 */
[----:B------:R-:W-:-:S03]  /*20b90*/  IMAD.MOV.U32 R5, RZ, RZ, RZ ;  /* 0x000000ffff057224 */ /* 0x000fc600078e00ff */
[----:B------:R-:W-:-:S13]  /*20ba0*/  ISETP.GE.OR P6, PT, R9, R6, !P0 ;  /* 0x000000060900720c */ /* 0x000fda00047c6670 */
[----:B------:R-:W-:Y:S05]  /*20bb0*/  @P6 BRA `(.L_x_1509) ;  /* 0x00000000000c6947 */ /* 0x000fea0003800000 */
[----:B------:R-:W0:Y:S02]  /*20bc0*/  LDC.64 R2, c[0x0][0xc58] ;  /* 0x00031600ff027b82 */ /* 0x000e240000000a00 */
[----:B0-----:R-:W-:-:S05]  /*20bd0*/  IMAD.WIDE R2, R9, 0x4, R2 ;  /* 0x0000000409027825 */ /* 0x001fca00078e0202 */
[----:B------:R0:W5:Y:S02]  /*20be0*/  LDG.E R5, desc[UR52][R2.64] ;  /* 0x0000003402057981 */ /* 0x000164000c1e1900 */
.L_x_1509:
[----:B------:R-:W-:Y:S05]  /*20bf0*/  BSYNC B0 ;  /* 0x0000000000007941 */ /* 0x000fea0003800000 */
.L_x_1508:
        /* <DEDUP_REMOVED lines=15> */
[----:B------:R-:W0:Y:S02]  /*20cf0*/  SHFL.IDX PT, R2, R10, 0x1f, 0x1f ;  /* 0x03e01f000a027f89 */ /* 0x000e2400000e0000 */
[----:B0-----:R-:W-:-:S04]  /*20d00*/  IMAD R2, R2, UR5, RZ ;  /* 0x0000000502027c24 */ /* 0x001fc8000f8e02ff */
[----:B------:R-:W-:-:S05]  /*20d10*/  IMAD.IADD R7, R2, 0x1, R7 ;  /* 0x0000000102077824 */ /* 0x000fca00078e0207 */
[----:B------:R-:W-:-:S13]  /*20d20*/  ISETP.GT.AND P6, PT, R7, UR6, PT ;  /* 0x0000000607007c0c */ /* 0x000fda000bfc4270 */
[----:B------:R-:W-:Y:S05]  /*20d30*/  @!P6 BRA `(.L_x_1510) ;  /* 0xfffffffc0078e947 */ /* 0x000fea000383ffff */
[----:B------:R-:W-:-:S07]  /*20d40*/  IMAD.MOV.U32 R6, RZ, RZ, R10 ;  /* 0x000000ffff067224 */ /* 0x000fce00078e000a */
.L_x_1506:
[----:B------:R-:W-:-:S04]  /*20d50*/  IMAD.IADD R7, R7, 0x1, -R2 ;  /* 0x0000000107077824 */ /* 0x000fc800078e0a02 */
[----:B------:R-:W-:-:S05]  /*20d60*/  IMAD R2, R6, UR5, R7 ;  /* 0x0000000506027c24 */ /* 0x000fca000f8e0207 */
[----:B------:R-:W-:Y:S02]  /*20d70*/  ISETP.GT.AND P0, PT, R2, UR6, PT ;  /* 0x0000000602007c0c */ /* 0x000fe4000bf04270 */
[----:B------:R-:W0:Y:S11]  /*20d80*/  LDC.64 R2, c[0x0][0xc68] ;  /* 0x00031a00ff027b82 */ /* 0x000e360000000a00 */
[----:B------:R-:W-:-:S04]  /*20d90*/  VOTE.ANY R12, PT, !P0 ;  /* 0x00000000000c7806 */ /* 0x000fc800040e0100 */
[----:B------:R-:W1:Y:S02]  /*20da0*/  POPC R8, R12 ;  /* 0x0000000c00087309 */ /* 0x000e640000000000 */
[----:B-1----:R-:W-:-:S04]  /*20db0*/  VIADD R9, R8, UR4 ;  /* 0x0000000408097c36 */ /* 0x002fc80008000000 */
[----:B0-----:R-:W-:Y:S01]  /*20dc0*/  IMAD.WIDE R2, R9, 0x4, R2 ;  /* 0x0000000409027825 */ /* 0x001fe200078e0202 */
[----:B------:R-:W0:Y:S04]  /*20dd0*/  SHFL.IDX PT, R5, R5, R8, 0x1f ;  /* 0x00001f0805057589 */ /* 0x000e2800000e0000 */
[----:B------:R-:W0:Y:S04]  /*20de0*/  LDG.E R10, desc[UR52][R2.64] ;  /* 0x00000034020a7981 */ /* 0x000e28000c1e1900 */
[----:B------:R0:W-:Y:S01]  /*20df0*/  STL [R1+0x2dc], R9 ;  /* 0x0002dc0901007387 */ /* 0x0001e20000100800 */
[----:B------:R-:W-:Y:S01]  /*20e00*/  ISETP.NE.AND P0, PT, R12, RZ, PT ;  /* 0x000000ff0c00720c */ /* 0x000fe20003f05270 */
[----:B0-----:R-:W-:-:S05]  /*20e10*/  IMAD R9, R5, R10, RZ ;  /* 0x0000000a05097224 */ /* 0x001fca00078e02ff */
[----:B------:R-:W-:-:S04]  /*20e20*/  IABS R11, R9 ;  /* 0x00000009000b7213 */ /* 0x000fc80000000000 */
[----:B------:R-:W0:Y:S08]  /*20e30*/  I2F.RP R13, R11 ;  /* 0x0000000b000d7306 */ /* 0x000e300000209400 */
[----:B0-----:R-:W0:Y:S02]  /*20e40*/  MUFU.RCP R13, R13 ;  /* 0x0000000d000d7308 */ /* 0x001e240000001000 */
[----:B0-----:R-:W-:-:S06]  /*20e50*/  VIADD R14, R13, 0xffffffe ;  /* 0x0ffffffe0d0e7836 */ /* 0x001fcc0000000000 */
[----:B------:R0:W1:Y:S01]  /*20e60*/  F2I.FTZ.U32.TRUNC.NTZ R3, R14 ;  /* 0x0000000e00037305 */ /* 0x000062000021f000 */
[----:B------:R-:W-:Y:S05]  /*20e70*/  @!P0 BRA `(.L_x_1511) ;  /* 0x0000000000088947 */ /* 0x000fea0003800000 */
[----:B------:R-:W-:-:S05]  /*20e80*/  VIADD R13, R8, 0xffffffff ;  /* 0xffffffff080d7836 */ /* 0x000fca0000000000 */
[----:B------:R2:W3:Y:S02]  /*20e90*/  SHFL.IDX PT, R4, R6, R13, 0x1f ;  /* 0x00001f0d06047589 */ /* 0x0004e400000e0000 */
.L_x_1511:
[----:B-1----:R-:W-:Y:S01]  /*20ea0*/  IMAD.MOV R2, RZ, RZ, -R3 ;  /* 0x000000ffff027224 */ /* 0x002fe200078e0a03 */
[----:B--2---:R-:W-:Y:S01]  /*20eb0*/  IABS R6, R9 ;  /* 0x0000000900067213 */ /* 0x004fe20000000000 */
[----:B---3--:R-:W-:Y:S02]  /*20ec0*/  IMAD R4, R4, UR5, R7 ;  /* 0x0000000504047c24 */ /* 0x008fe4000f8e0207 */
[----:B------:R-:W-:Y:S02]  /*20ed0*/  IMAD R7, R2, R11, RZ ;  /* 0x0000000b02077224 */ /* 0x000fe400078e02ff */
[----:B------:R-:W-:Y:S01]  /*20ee0*/  IMAD.MOV.U32 R2, RZ, RZ, RZ ;  /* 0x000000ffff027224 */ /* 0x000fe200078e00ff */
[----:B------:R1:W-:Y:S01]  /*20ef0*/  STL [R1+0x2d0], R4 ;  /* 0x0002d00401007387 */ /* 0x0003e20000100800 */
[----:B------:R-:W-:Y:S02]  /*20f00*/  IMAD.MOV R6, RZ, RZ, -R6 ;  /* 0x000000ffff067224 */ /* 0x000fe400078e0a06 */
[----:B------:R-:W-:Y:S01]  /*20f10*/  IMAD.HI.U32 R3, R3, R7, R2 ;  /* 0x0000000703037227 */ /* 0x000fe200078e0002 */
[----:B------:R-:W-:-:S04]  /*20f20*/  IADD3 R2, -R4, UR6, RZ ;  /* 0x0000000604027c10 */ /* 0x000fc8000fffe1ff */
[----:B-1----:R-:W-:-:S05]  /*20f30*/  IABS R4, R2 ;  /* 0x0000000200047213 */ /* 0x002fca0000000000 */
[----:B------:R-:W-:Y:S01]  /*20f40*/  IMAD.HI.U32 R7, R3, R4, RZ ;  /* 0x0000000403077227 */ /* 0x000fe200078e00ff */
[----:B------:R-:W-:-:S03]  /*20f50*/  LOP3.LUT R3, R2, R9, RZ, 0x3c, !PT ;  /* 0x0000000902037212 */ /* 0x000fc600078e3cff */
[----:B------:R-:W-:Y:S01]  /*20f60*/  IMAD R4, R7, R6, R4 ;  /* 0x0000000607047224 */ /* 0x000fe200078e0204 */
[----:B------:R-:W-:-:S04]  /*20f70*/  ISETP.GE.AND P2, PT, R3, RZ, PT ;  /* 0x000000ff0300720c */ /* 0x000fc80003f46270 */
[----:B------:R-:W-:-:S13]  /*20f80*/  ISETP.GT.U32.AND P1, PT, R11, R4, PT ;  /* 0x000000040b00720c */ /* 0x000fda0003f24070 */
        /* <DEDUP_REMOVED lines=9> */
[----:B------:R-:W-:Y:S02]  /*21020*/  IMAD.MOV R3, RZ, RZ, -R4 ;  /* 0x000000ffff037224 */ /* 0x000fe400078e0a04 */
[----:B------:R-:W-:Y:S02]  /*21030*/  IMAD R9, R9, R7, R2 ;  /* 0x0000000709097224 */ /* 0x000fe400078e0202 */
[----:B------:R-:W-:Y:S01]  /*21040*/  IMAD.MOV.U32 R2, RZ, RZ, RZ ;  /* 0x000000ffff027224 */ /* 0x000fe200078e00ff */
[----:B------:R-:W-:-:S04]  /*21050*/  VIADDMNMX R10, R3, UR5, R10, PT ;  /* 0x00000005030a7c46 */ /* 0x000fc8000b80010a */
[----:B------:R-:W-:-:S04]  /*21060*/  IABS R6, R10 ;  /* 0x0000000a00067213 */ /* 0x000fc80000000000 */
[----:B------:R-:W1:Y:S08]  /*21070*/  I2F.RP R8, R6 ;  /* 0x0000000600087306 */ /* 0x000e700000209400 */
[----:B-1----:R-:W1:Y:S02]  /*21080*/  MUFU.RCP R8, R8 ;  /* 0x0000000800087308 */ /* 0x002e640000001000 */
[----:B-1----:R-:W-:Y:S01]  /*21090*/  VIADD R3, R8, 0xffffffe ;  /* 0x0ffffffe08037836 */ /* 0x002fe20000000000 */
[----:B------:R-:W-:-:S05]  /*210a0*/  IABS R8, R10 ;  /* 0x0000000a00087213 */ /* 0x000fca0000000000 */
[----:B------:R-:W1:Y:S02]  /*210b0*/  F2I.FTZ.U32.TRUNC.NTZ R3, R3 ;  /* 0x0000000300037305 */ /* 0x000e64000021f000 */
[----:B-1----:R-:W-:-:S04]  /*210c0*/  IMAD.MOV R7, RZ, RZ, -R3 ;  /* 0x000000ffff077224 */ /* 0x002fc800078e0a03 */
[----:B------:R-:W-:-:S04]  /*210d0*/  IMAD R7, R7, R6, RZ ;  /* 0x0000000607077224 */ /* 0x000fc800078e02ff */
[----:B------:R-:W-:Y:S01]  /*210e0*/  IMAD.HI.U32 R2, R3, R7, R2 ;  /* 0x0000000703027227 */ /* 0x000fe200078e0002 */
        /* <DEDUP_REMOVED lines=9> */
[C---:B------:R-:W-:Y:S01]  /*21180*/  LOP3.LUT R3, R9.reuse, R10, RZ, 0x3c, !PT ;  /* 0x0000000a09037212 */ /* 0x040fe200078e3cff */
[----:B------:R-:W-:-:S03]  /*21190*/  IMAD.IADD R9, R9, 0x1, R4 ;  /* 0x0000000109097824 */ /* 0x000fc600078e0204 */
[----:B------:R-:W-:-:S07]  /*211a0*/  ISETP.GE.AND P2, PT, R3, RZ, PT ;  /* 0x000000ff0300720c */ /* 0x000fce0003f46270 */
[----:B------:R-:W-:-:S06]  /*211b0*/  @P0 VIADD R2, R2, 0x1 ;  /* 0x0000000102020836 */ /* 0x000fcc0000000000 */
[----:B------:R-:W-:Y:S01]  /*211c0*/  @!P2 IMAD.MOV R2, RZ, RZ, -R2 ;  /* 0x000000ffff02a224 */ /* 0x000fe200078e0a02 */
[----:B------:R-:W-:Y:S01]  /*211d0*/  @!P1 LOP3.LUT R2, RZ, R10, RZ, 0x33, !PT ;  /* 0x0000000aff029212 */ /* 0x000fe200078e33ff */
[----:B------:R-:W-:-:S04]  /*211e0*/  IMAD.MOV R10, RZ, RZ, -R10 ;  /* 0x000000ffff0a7224 */ /* 0x000fc800078e0a0a */
[----:B------:R-:W-:Y:S01]  /*211f0*/  IMAD R3, R2, R10, R9 ;  /* 0x0000000a02037224 */ /* 0x000fe200078e0209 */
[----:B------:R-:W-:-:S04]  /*21200*/  LOP3.LUT R2, RZ, R2, RZ, 0x33, !PT ;  /* 0x00000002ff027212 */ /* 0x000fc800078e33ff */
[----:B------:R1:W-:Y:S01]  /*21210*/  STL [R1+0x2d8], R3 ;  /* 0x0002d80301007387 */ /* 0x0003e20000100800 */
[----:B------:R-:W-:-:S05]  /*21220*/  IMAD.IADD R2, R5, 0x1, R2 ;  /* 0x0000000105027824 */ /* 0x000fca00078e0202 */
[----:B------:R1:W-:Y:S01]  /*21230*/  STL [R1+0x2d4], R2 ;  /* 0x0002d40201007387 */ /* 0x0003e20000100800 */
[----:B------:R-:W-:Y:S05]  /*21240*/  BRA `(.L_x_1512) ;  /* 0x0000000000107947 */ /* 0x000fea0003800000 */
.L_x_1507:
[----:B------:R-:W-:Y:S01]  /*21250*/  IMAD.U32 R2, RZ, RZ, UR6 ;  /* 0x00000006ff027e24 */ /* 0x000fe2000f8e00ff */
[----:B------:R0:W-:Y:S04]  /*21260*/  STL [R1+0x2d4], RZ ;  /* 0x0002d4ff01007387 */ /* 0x0001e80000100800 */
[----:B------:R0:W-:Y:S04]  /*21270*/  STL [R1+0x2d8], RZ ;  /* 0x0002d8ff01007387 */ /* 0x0001e80000100800 */
[----:B------:R0:W-:Y:S02]  /*21280*/  STL [R1+0x2d0], R2 ;  /* 0x0002d00201007387 */ /* 0x0001e40000100800 */
.L_x_1512:
[----:B------:R-:W2:Y:S04]  /*21290*/  LDL R4, [R1+0x2d0] ;  /* 0x0002d00001047983 */ /* 0x000ea80000100800 */
[----:B------:R-:W2:Y:S04]  /*212a0*/  LDL R5, [R1+0x2d4] ;  /* 0x0002d40001057983 */ /* 0x000ea80000100800 */
[----:B------:R-:W2:Y:S04]  /*212b0*/  LDL R6, [R1+0x2d8] ;  /* 0x0002d80001067983 */ /* 0x000ea80000100800 */
[----:B------:R-:W2:Y:S01]  /*212c0*/  LDL R7, [R1+0x2dc] ;  /* 0x0002dc0001077983 */ /* 0x000ea20000100800 */
[----:B------:R-:W-:-:S13]  /*212d0*/  ISETP.NE.AND P0, PT, R0, RZ, PT ;  /* 0x000000ff0000720c */ /* 0x000fda0003f05270 */
[----:B-1----:R-:W1:Y:S01]  /*212e0*/  @!P0 S2R R3, SR_CgaCtaId ;  /* 0x0000000000038919 */ /* 0x002e620000008800 */
[----:B------:R-:W-:-:S04]  /*212f0*/  @!P0 MOV R0, 0x400 ;  /* 0x0000040000008802 */ /* 0x000fc80000000f00 */
[----:B-1----:R-:W-:-:S05]  /*21300*/  @!P0 LEA R0, R3, R0, 0x18 ;  /* 0x0000000003008211 */ /* 0x002fca00078ec0ff */
[----:B--2---:R1:W-:Y:S01]  /*21310*/  @!P0 STS.128 [R0+0x334d0], R4 ;  /* 0x0334d00400008388 */ /* 0x0043e20000000c00 */
[----:B------:R-:W-:Y:S06]  /*21320*/  BAR.ARV 0x5, 0x180 ;  /* 0x0146000000007b1d */ /* 0x000fec0000002000 */
.L_x_1505:
[----:B-1----:R-:W2:Y:S01]  /*21330*/  LDL R0, [R1+0x2dc] ;  /* 0x0002dc0001007983 */ /* 0x002ea20000100800 */
[----:B------:R-:W-:Y:S01]  /*21340*/  ULDC UR4, c[0x0][0xc14] ;  /* 0x0003050000047ab9 */ /* 0x000fe20000000800 */
[----:B------:R-:W-:Y:S02]  /*21350*/  IMAD.MOV.U32 R19, RZ, RZ, 0x1 ;  /* 0x00000001ff137424 */ /* 0x000fe400078e00ff */
[----:B------:R1:W-:Y:S01]  /*21360*/  STL [R1+0x300], RZ ;  /* 0x000300ff01007387 */ /* 0x0003e20000100800 */
[----:B------:R-:W-:Y:S01]  /*21370*/  IMAD.MOV.U32 R17, RZ, RZ, RZ ;  /* 0x000000ffff117224 */ /* 0x000fe200078e00ff */
[----:B--2---:R-:W-:-:S13]  /*21380*/  ISETP.GE.AND P0, PT, R0, UR4, PT ;  /* 0x0000000400007c0c */ /* 0x004fda000bf06270 */
[----:B-1----:R-:W-:Y:S05]  /*21390*/  @P0 BRA `(.L_x_1513) ;  /* 0x0000006400640947 */ /* 0x002fea0003800000 */
[----:B------:R-:W1:Y:S01]  /*213a0*/  S2R R0, SR_TID.X ;  /* 0x0000000000007919 */ /* 0x000e620000002100 */
[----:B------:R-:W-:Y:S01]  /*213b0*/  BSSY B7, `(.L_x_1513) ;  /* 0x0000657000077945 */ /* 0x000fe20003800000 */
[----:B------:R-:W-:Y:S01]  /*213c0*/  IMAD.MOV.U32 R18, RZ, RZ, RZ ;  /* 0x000000ffff127224 */ /* 0x000fe200078e00ff */
[----:B------:R-:W-:Y:S01]  /*213d0*/  ULDC.64 UR40, c[0x0][0x198] ;  /* 0x0000660000287ab9 */ /* 0x000fe20000000a00 */
[----:B0-----:R-:W0:Y:S01]  /*213e0*/  S2R R6, SR_TID.X ;  /* 0x0000000000067919 */ /* 0x001e220000002100 */
[----:B------:R-:W-:Y:S01]  /*213f0*/  IMAD.MOV.U32 R17, RZ, RZ, RZ ;  /* 0x000000ffff117224 */ /* 0x000fe200078e00ff */
[----:B------:R-:W-:Y:S01]  /*21400*/  ULOP3.LUT UR37, UR36, 0x1, URZ, 0xfc, !UPT ;  /* 0x0000000124257892 */ /* 0x000fe2000f8efc3f */
[----:B------:R-:W-:Y:S01]  /*21410*/  IMAD.MOV.U32 R19, RZ, RZ, 0x1 ;  /* 0x00000001ff137424 */ /* 0x000fe200078e00ff */
[----:B------:R-:W-:Y:S01]  /*21420*/  STL [R1+0x300], RZ ;  /* 0x000300ff01007387 */ /* 0x000fe20000100800 */
[----:B------:R-:W-:Y:S01]  /*21430*/  ULOP3.LUT UR39, UR36, 0x2, URZ, 0xfc, !UPT ;  /* 0x0000000224277892 */ /* 0x000fe2000f8efc3f */
[----:B------:R-:W-:Y:S01]  /*21440*/  ULDC UR38, c[0x0][0xc] ;  /* 0x0000030000267ab9 */ /* 0x000fe20000000800 */
        /* <DEDUP_REMOVED lines=19> */
[----:B------:R0:W-:Y:S02]  /*21580*/  STL [R1+0x2ec], R0 ;  /* 0x0002ec0001007387 */ /* 0x0001e40000100800 */
[----:B0-----:R-:W-:-:S05]  /*21590*/  IMAD.MOV.U32 R0, RZ, RZ, 0x1 ;  /* 0x00000001ff007424 */ /* 0x001fca00078e00ff */
[----:B------:R0:W-:Y:S02]  /*215a0*/  STL [R1+0x2e0], R0 ;  /* 0x0002e00001007387 */ /* 0x0001e40000100800 */
.L_x_1640:
[----:B------:R-:W2:Y:S01]  /*215b0*/  LDL R14, [R1+0x2dc] ;  /* 0x0002dc00010e7983 */ /* 0x000ea20000100800 */
[----:B------:R-:W-:Y:S05]  /*215c0*/  YIELD ;  /* 0x0000000000007946 */ /* 0x000fea0003800000 */
[----:B------:R-:W-:Y:S01]  /*215d0*/  ULDC.64 UR4, c[0x0][0xa28] ;  /* 0x00028a0000047ab9 */ /* 0x000fe20000000a00 */
[----:B------:R-:W-:Y:S01]  /*215e0*/  IMAD.MOV.U32 R8, RZ, RZ, RZ ;  /* 0x000000ffff087224 */ /* 0x000fe200078e00ff */
[----:B------:R-:W-:Y:S01]  /*215f0*/  ISETP.NE.U32.AND P0, PT, RZ, UR4, PT ;  /* 0x00000004ff007c0c */ /* 0x000fe2000bf05070 */
[----:B------:R-:W1:Y:S01]  /*21600*/  LDC.64 R10, c[0x0][0xa00] ;  /* 0x00028000ff0a7b82 */ /* 0x000e620000000a00 */
[----:B0-----:R-:W-:Y:S01]  /*21610*/  IMAD.MOV.U32 R0, RZ, RZ, RZ ;  /* 0x000000ffff007224 */ /* 0x001fe200078e00ff */
[----:B------:R-:W-:Y:S01]  /*21620*/  ULDC.64 UR6, c[0x0][0xa08] ;  /* 0x0002820000067ab9 */ /* 0x000fe20000000a00 */
[----:B------:R-:W-:Y:S01]  /*21630*/  ISETP.NE.AND.EX P0, PT, RZ, UR5, PT, P0 ;  /* 0x00000005ff007c0c */ /* 0x000fe2000bf05300 */
[----:B------:R-:W-:Y:S01]  /*21640*/  ULDC.64 UR4, c[0x0][0xa18] ;  /* 0x0002860000047ab9 */ /* 0x000fe20000000a00 */
[----:B------:R-:W-:-:S03]  /*21650*/  ULDC.64 UR8, c[0x0][0xa10] ;  /* 0x0002840000087ab9 */ /* 0x000fc60000000a00 */
[----:B------:R-:W0:Y:S08]  /*21660*/  LDC.64 R4, c[0x0][0xa08] ;  /* 0x00028200ff047b82 */ /* 0x000e300000000a00 */
[----:B------:R-:W2:Y:S02]  /*21670*/  @P0 LDC.64 R2, c[0x0][0xa28] ;  /* 0x00028a00ff020b82 */ /* 0x000ea40000000a00 */
[----:B--2---:R-:W-:-:S05]  /*21680*/  @P0 IMAD.WIDE R2, R14, 0x4, R2 ;  /* 0x000000040e020825 */ /* 0x004fca00078e0202 */
[----:B------:R2:W5:Y:S01]  /*21690*/  @P0 LDG.E R8, desc[UR52][R2.64] ;  /* 0x0000003402080981 */ /* 0x000562000c1e1900 */
[----:B------:R-:W-:Y:S01]  /*216a0*/  ISETP.NE.U32.AND P0, PT, RZ, UR4, PT ;  /* 0x00000004ff007c0c */ /* 0x000fe2000bf05070 */
[----:B-1----:R-:W-:Y:S01]  /*216b0*/  IMAD.WIDE R10, R14, 0x4, R10 ;  /* 0x000000040e0a7825 */ /* 0x002fe200078e020a */
[----:B------:R-:W-:Y:S02]  /*216c0*/  ISETP.NE.U32.AND P2, PT, RZ, UR6, PT ;  /* 0x00000006ff007c0c */ /* 0x000fe4000bf45070 */
[----:B------:R-:W-:Y:S01]  /*216d0*/  ISETP.NE.AND.EX P0, PT, RZ, UR5, PT, P0 ;  /* 0x00000005ff007c0c */ /* 0x000fe2000bf05300 */
[----:B------:R-:W-:Y:S01]  /*216e0*/  ULDC.64 UR4, c[0x0][0xa00] ;  /* 0x0002800000047ab9 */ /* 0x000fe20000000a00 */
[----:B------:R-:W-:Y:S01]  /*216f0*/  ISETP.NE.U32.AND P4, PT, RZ, UR8, PT ;  /* 0x00000008ff007c0c */ /* 0x000fe2000bf85070 */
[----:B------:R-:W-:Y:S01]  /*21700*/  IMAD.MOV.U32 R7, RZ, RZ, RZ ;  /* 0x000000ffff077224 */ /* 0x000fe200078e00ff */
[----:B------:R-:W-:Y:S01]  /*21710*/  ISETP.NE.U32.AND P1, PT, RZ, UR4, PT ;  /* 0x00000004ff007c0c */ /* 0x000fe2000bf25070 */
[----:B--2---:R-:W1:Y:S01]  /*21720*/  LDC.64 R2, c[0x0][0xa10] ;  /* 0x00028400ff027b82 */ /* 0x004e620000000a00 */
[----:B------:R-:W-:-:S02]  /*21730*/  IMAD.MOV.U32 R21, RZ, RZ, RZ ;  /* 0x000000ffff157224 */ /* 0x000fc400078e00ff */
[----:B------:R-:W-:Y:S01]  /*21740*/  ISETP.NE.AND.EX P3, PT, RZ, UR5, PT, P1 ;  /* 0x00000005ff007c0c */ /* 0x000fe2000bf65310 */
[----:B0-----:R-:W-:Y:S01]  /*21750*/  IMAD.WIDE R4, R14, 0x4, R4 ;  /* 0x000000040e047825 */ /* 0x001fe200078e0204 */
[----:B------:R-:W-:Y:S02]  /*21760*/  ISETP.NE.AND.EX P1, PT, RZ, UR7, PT, P2 ;  /* 0x00000007ff007c0c */ /* 0x000fe4000bf25320 */
[----:B------:R-:W-:Y:S01]  /*21770*/  ISETP.NE.AND.EX P2, PT, RZ, UR9, PT, P4 ;  /* 0x00000009ff007c0c */ /* 0x000fe2000bf45340 */
[----:B------:R-:W0:Y:S08]  /*21780*/  @P0 LDC.64 R12, c[0x0][0xa18] ;  /* 0x00028600ff0c0b82 */ /* 0x000e300000000a00 */
[----:B------:R-:W2:Y:S01]  /*21790*/  @P3 LDG.E R0, desc[UR52][R10.64] ;  /* 0x000000340a003981 */ /* 0x000ea2000c1e1900 */
[----:B------:R-:W-:-:S03]  /*217a0*/  ULDC UR4, c[0x0][0x288] ;  /* 0x0000a20000047ab9 */ /* 0x000fc60000000800 */
[----:B------:R3:W5:Y:S01]  /*217b0*/  @P1 LDG.E R7, desc[UR52][R4.64] ;  /* 0x0000003404071981 */ /* 0x000762000c1e1900 */
[----:B-1----:R-:W-:-:S05]  /*217c0*/  IMAD.WIDE R2, R14, 0x4, R2 ;  /* 0x000000040e027825 */ /* 0x002fca00078e0202 */
[----:B------:R3:W5:Y:S01]  /*217d0*/  @P2 LDG.E R21, desc[UR52][R2.64] ;  /* 0x0000003402152981 */ /* 0x000762000c1e1900 */
[----:B0-----:R-:W-:-:S03]  /*217e0*/  @P0 IMAD.WIDE R12, R14, 0x4, R12 ;  /* 0x000000040e0c0825 */ /* 0x001fc600078e020c */
[----:B--2---:R0:W-:Y:S02]  /*217f0*/  STL [R1+0x2fc], R0 ;  /* 0x0002fc0001007387 */ /* 0x0041e40000100800 */
[----:B0-----:R-:W-:Y:S01]  /*21800*/  IMAD.U32 R0, RZ, RZ, UR4 ;  /* 0x00000004ff007e24 */ /* 0x001fe2000f8e00ff */
[----:B------:R-:W-:-:S05]  /*21810*/  ULDC.64 UR4, c[0x0][0x3f8] ;  /* 0x0000fe0000047ab9 */ /* 0x000fca0000000a00 */
[----:B------:R3:W5:Y:S01]  /*21820*/  @P0 LDG.E R0, desc[UR52][R12.64] ;  /* 0x000000340c000981 */ /* 0x000762000c1e1900 */
[----:B------:R-:W-:-:S03]  /*21830*/  UISETP.NE.U32.AND UP0, UPT, UR4, URZ, UPT ;  /* 0x0000003f0400728c */ /* 0x000fc6000bf05070 */
[----:B------:R-:W-:Y:S01]  /*21840*/  ULDC UR4, c[0x0][0x404] ;  /* 0x0001010000047ab9 */ /* 0x000fe20000000800 */
[----:B------:R-:W-:-:S03]  /*21850*/  UISETP.NE.AND.EX UP0, UPT, UR5, URZ, UPT, UP0 ;  /* 0x0000003f0500728c */ /* 0x000fc6000bf05300 */
[----:B------:R-:W-:Y:S01]  /*21860*/  ULDC UR5, c[0x0][0x2e0] ;  /* 0x0000b80000057ab9 */ /* 0x000fe20000000800 */
[----:B------:R-:W-:-:S04]  /*21870*/  USEL UR4, UR4, 0x1, UP0 ;  /* 0x0000000104047887 */ /* 0x000fc80008000000 */
[----:B------:R-:W-:-:S03]  /*21880*/  UIMAD UR4, UR4, UR5, URZ ;  /* 0x00000005040472a4 */ /* 0x000fc6000f8e023f */
[----:B------:R-:W-:Y:S02]  /*21890*/  ULDC UR5, c[0x0][0x338] ;  /* 0x0000ce0000057ab9 */ /* 0x000fe40000000800 */
[----:B------:R-:W-:Y:S02]  /*218a0*/  IMAD.U32 R9, RZ, RZ, UR5 ;  /* 0x00000005ff097e24 */ /* 0x000fe4000f8e00ff */
[----:B------:R-:W-:Y:S01]  /*218b0*/  IMAD.U32 R6, RZ, RZ, UR4 ;  /* 0x00000004ff067e24 */ /* 0x000fe2000f8e00ff */
[----:B---3--:R-:W-:Y:S06]  /*218c0*/  @P0 BRA `(.L_x_1514) ;  /* 0x0000000000100947 */ /* 0x008fec0003800000 */
[----:B------:R-:W-:Y:S05]  /*218d0*/  @!P3 BRA `(.L_x_1514) ;  /* 0x00000000000cb947 */ /* 0x000fea0003800000 */
[----:B------:R-:W2:Y:S04]  /*218e0*/  LDG.E R12, desc[UR52][R10.64] ;  /* 0x000000340a0c7981 */ /* 0x000ea8000c1e1900 */
[----:B-----5:R-:W2:Y:S02]  /*218f0*/  LDG.E R0, desc[UR52][R10.64+0x4] ;  /* 0x000004340a007981 */ /* 0x020ea4000c1e1900 */
[----:B--2---:R-:W-:-:S07]  /*21900*/  IMAD.IADD R0, R0, 0x1, -R12 ;  /* 0x0000000100007824 */ /* 0x004fce00078e0a0c */
.L_x_1514:
[----:B-----5:R-:W-:Y:S01]  /*21910*/  IMAD.IADD R7, R7, 0x1, R8 ;  /* 0x0000000107077824 */ /* 0x020fe200078e0208 */
[----:B------:R-:W-:Y:S02]  /*21920*/  ULDC.64 UR4, c[0x0][0xa20] ;  /* 0x0002880000047ab9 */ /* 0x000fe40000000a00 */
[----:B------:R-:W-:Y:S02]  /*21930*/  ISETP.NE.U32.AND P0, PT, RZ, UR4, PT ;  /* 0x00000004ff007c0c */ /* 0x000fe4000bf05070 */
[----:B------:R0:W-:Y:S02]  /*21940*/  STL [R1+0x2e8], R7 ;  /* 0x0002e80701007387 */ /* 0x0001e40000100800 */
[----:B------:R-:W-:-:S13]  /*21950*/  ISETP.NE.AND.EX P0, PT, RZ, UR5, PT, P0 ;  /* 0x00000005ff007c0c */ /* 0x000fda000bf05300 */
[----:B0-----:R-:W-:Y:S05]  /*21960*/  @!P0 BRA `(.L_x_1515) ;  /* 0x0000000000108947 */ /* 0x001fea0003800000 */
[----:B------:R-:W0:Y:S02]  /*21970*/  LDC.64 R6, c[0x0][0xa20] ;  /* 0x00028800ff067b82 */ /* 0x000e240000000a00 */
[----:B0-----:R-:W-:-:S06]  /*21980*/  IMAD.WIDE R6, R14, 0x4, R6 ;  /* 0x000000040e067825 */ /* 0x001fcc00078e0206 */
[----:B------:R0:W5:Y:S01]  /*21990*/  LDG.E R6, desc[UR52][R6.64] ;  /* 0x0000003406067981 */ /* 0x000162000c1e1900 */
[----:B------:R-:W-:Y:S05]  /*219a0*/  BRA `(.L_x_1516) ;  /* 0x0000000000107947 */ /* 0x000fea0003800000 */
.L_x_1515:
[----:B------:R-:W-:Y:S05]  /*219b0*/  @!P1 BRA `(.L_x_1516) ;  /* 0x00000000000c9947 */ /* 0x000fea0003800000 */
[----:B------:R-:W2:Y:S04]  /*219c0*/  LDG.E R6, desc[UR52][R4.64] ;  /* 0x0000003404067981 */ /* 0x000ea8000c1e1900 */
[----:B------:R-:W2:Y:S02]  /*219d0*/  LDG.E R4, desc[UR52][R4.64+0x4] ;  /* 0x0000043404047981 */ /* 0x000ea4000c1e1900 */
[----:B--2---:R-:W-:-:S07]  /*219e0*/  IMAD.IADD R6, R4, 0x1, -R6 ;  /* 0x0000000104067824 */ /* 0x004fce00078e0a06 */
.L_x_1516:
[----:B------:R-:W2:Y:S04]  /*219f0*/  @P2 LDG.E R4, desc[UR52][R2.64] ;  /* 0x0000003402042981 */ /* 0x000ea8000c1e1900 */
[----:B------:R-:W3:Y:S04]  /*21a00*/  LDL R11, [R1+0x2d4] ;  /* 0x0002d400010b7983 */ /* 0x000ee80000100800 */
[----:B------:R-:W2:Y:S01]  /*21a10*/  @P2 LDG.E R2, desc[UR52][R2.64+0x4] ;  /* 0x0000043402022981 */ /* 0x000ea2000c1e1900 */
[----:B-----5:R-:W-:Y:S02]  /*21a20*/  IMAD.IADD R8, R6, 0x1, -R8 ;  /* 0x0000000106087824 */ /* 0x020fe400078e0a08 */
[----:B--2---:R-:W-:-:S04]  /*21a30*/  @P2 IMAD.IADD R9, R2, 0x1, -R4 ;  /* 0x0000000102092824 */ /* 0x004fc800078e0a04 */
[----:B------:R-:W-:-:S04]  /*21a40*/  IMAD.IADD R6, R8, 0x1, R9 ;  /* 0x0000000108067824 */ /* 0x000fc800078e0209 */
[----:B------:R-:W-:-:S04]  /*21a50*/  VIADD R2, R6, 0x9f ;  /* 0x0000009f06027836 */ /* 0x000fc80000000000 */
[----:B------:R-:W-:-:S05]  /*21a60*/  IMAD.HI R2, R2, 0x66666667, RZ ;  /* 0x6666666702027827 */ /* 0x000fca00078e02ff */
[----:B------:R-:W-:-:S04]  /*21a70*/  SHF.R.U32.HI R3, RZ, 0x1f, R2 ;  /* 0x0000001fff037819 */ /* 0x000fc80000011602 */
[----:B------:R-:W-:Y:S02]  /*21a80*/  LEA.HI.SX32 R10, R2, R3, 0x1a ;  /* 0x00000003020a7211 */ /* 0x000fe400078fd2ff */
[----:B------:R-:W1:Y:S03]  /*21a90*/  LDC.64 R2, c[0x0][0x9e0] ;  /* 0x00027800ff027b82 */ /* 0x000e660000000a00 */
[----:B------:R2:W-:Y:S01]  /*21aa0*/  STL [R1+0x2e4], R10 ;  /* 0x0002e40a01007387 */ /* 0x0005e20000100800 */
[----:B---3--:R-:W-:-:S04]  /*21ab0*/  LEA R20, R11, 0x80, 0x7 ;  /* 0x000000800b147811 */ /* 0x008fc800078e38ff */
[----:B------:R-:W-:Y:S02]  /*21ac0*/  IADD3 R20, R6, R20, -R0 ;  /* 0x0000001406147210 */ /* 0x000fe40007ffe800 */
[----:B-1----:R-:W-:-:S03]  /*21ad0*/  ISETP.GE.AND P1, PT, R3, 0x1, PT ;  /* 0x000000010300780c */ /* 0x002fc60003f26270 */
[----:B------:R-:W-:-:S10]  /*21ae0*/  IMAD.IADD R2, R20, 0x1, R2 ;  /* 0x0000000114027824 */ /* 0x000fd400078e0202 */
[----:B--2---:R-:W-:Y:S05]  /*21af0*/  @!P1 BRA `(.L_x_1517) ;  /* 0x0000000000489947 */ /* 0x004fea0003800000 */
[C---:B------:R-:W-:Y:S01]  /*21b00*/  ISETP.GT.AND P0, PT, R20.reuse, RZ, PT ;  /* 0x000000ff1400720c */ /* 0x040fe20003f04270 */
[----:B------:R-:W-:Y:S01]  /*21b10*/  BSSY B0, `(.L_x_1518) ;  /* 0x000000e000007945 */ /* 0x000fe20003800000 */
[----:B0-----:R-:W-:-:S11]  /*21b20*/  VIADD R7, R20, 0xffffffff ;  /* 0xffffffff14077836 */ /* 0x001fd60000000000 */
        /* <DEDUP_REMOVED lines=8> */
.L_x_1519:
[----:B------:R-:W-:-:S13]  /*21bb0*/  ISETP.NE.AND P0, PT, R3, 0x1, PT ;  /* 0x000000010300780c */ /* 0x000fda0003f05270 */
[----:B------:R-:W0:Y:S02]  /*21bc0*/  @P0 LDC.64 R4, c[0x0][0x9e8] ;  /* 0x00027a00ff040b82 */ /* 0x000e240000000a00 */
[----:B0-----:R-:W-:-:S05]  /*21bd0*/  @P0 IMAD.HI.U32 R4, R7, R4, RZ ;  /* 0x0000000407040227 */ /* 0x001fca00078e00ff */
[----:B------:R-:W-:-:S07]  /*21be0*/  @P0 SHF.R.U32.HI R7, RZ, R5, R4 ;  /* 0x00000005ff070219 */ /* 0x000fce0000011604 */
.L_x_1520:
[----:B------:R-:W-:Y:S05]  /*21bf0*/  BSYNC B0 ;  /* 0x0000000000007941 */ /* 0x000fea0003800000 */
.L_x_1518:
[----:B------:R-:W-:-:S05]  /*21c00*/  IMAD R7, R7, R3, R3 ;  /* 0x0000000307077224 */ /* 0x000fca00078e0203 */
[----:B------:R-:W-:-:S07]  /*21c10*/  VIMNMX R2, R2, R7, PT ;  /* 0x0000000702027248 */ /* 0x000fce0003fe0100 */
.L_x_1517:
[----:B------:R-:W-:Y:S01]  /*21c20*/  IMAD R0, R11, 0x80, -R0 ;  /* 0x000000800b007824 */ /* 0x000fe200078e0a00 */
[----:B------:R-:W-:-:S03]  /*21c30*/  ULDC UR4, c[0x0][0x9dc] ;  /* 0x0002770000047ab9 */ /* 0x000fc60000000800 */
[----:B------:R-:W-:-:S04]  /*21c40*/  IMAD.IADD R4, R6, 0x1, R0 ;  /* 0x0000000106047824 */ /* 0x000fc800078e0200 */
[----:B------:R-:W-:Y:S01]  /*21c50*/  VIADD R0, R4, -UR4 ;  /* 0x8000000404007c36 */ /* 0x000fe20008000000 */
[----:B------:R-:W-:Y:S06]  /*21c60*/  @!P1 BRA `(.L_x_1521) ;  /* 0x0000000000489947 */ /* 0x000fec0003800000 */
[----:B------:R-:W-:Y:S01]  /*21c70*/  ISETP.GT.AND P0, PT, R4, -0x1, PT ;  /* 0xffffffff0400780c */ /* 0x000fe20003f04270 */
[----:B------:R-:W-:-:S12]  /*21c80*/  BSSY B0, `(.L_x_1522) ;  /* 0x000000e000007945 */ /* 0x000fd80003800000 */
[----:B------:R-:W-:Y:S05]  /*21c90*/  @P0 BRA `(.L_x_1523) ;  /* 0x00000000001c0947 */ /* 0x000fea0003800000 */
[----:B------:R-:W-:Y:S02]  /*21ca0*/  ISETP.NE.AND P0, PT, R3, 0x1, PT ;  /* 0x000000010300780c */ /* 0x000fe40003f05270 */
[----:B------:R-:W-:-:S11]  /*21cb0*/  LOP3.LUT R5, RZ, R4, RZ, 0x33, !PT ;  /* 0x00000004ff057212 */ /* 0x000fd600078e33ff */
[----:B0-----:R-:W0:Y:S02]  /*21cc0*/  @P0 LDC.64 R6, c[0x0][0x9e8] ;  /* 0x00027a00ff060b82 */ /* 0x001e240000000a00 */
[----:B0-----:R-:W-:-:S05]  /*21cd0*/  @P0 IMAD.HI.U32 R6, R5, R6, RZ ;  /* 0x0000000605060227 */ /* 0x001fca00078e00ff */
[----:B------:R-:W-:-:S04]  /*21ce0*/  @P0 SHF.R.U32.HI R5, RZ, R7, R6 ;  /* 0x00000007ff050219 */ /* 0x000fc80000011606 */
[----:B------:R-:W-:Y:S01]  /*21cf0*/  LOP3.LUT R5, RZ, R5, RZ, 0x33, !PT ;  /* 0x00000005ff057212 */ /* 0x000fe200078e33ff */
[----:B------:R-:W-:Y:S06]  /*21d00*/  BRA `(.L_x_1524) ;  /* 0x0000000000147947 */ /* 0x000fec0003800000 */
.L_x_1523:
[----:B------:R-:W-:Y:S01]  /*21d10*/  ISETP.NE.AND P0, PT, R3, 0x1, PT ;  /* 0x000000010300780c */ /* 0x000fe20003f05270 */
[----:B------:R-:W-:-:S12]  /*21d20*/  IMAD.MOV.U32 R5, RZ, RZ, R4 ;  /* 0x000000ffff057224 */ /* 0x000fd800078e0004 */
[----:B0-----:R-:W0:Y:S02]  /*21d30*/  @P0 LDC.64 R6, c[0x0][0x9e8] ;  /* 0x00027a00ff060b82 */ /* 0x001e240000000a00 */
[----:B0-----:R-:W-:-:S05]  /*21d40*/  @P0 IMAD.HI.U32 R6, R4, R6, RZ ;  /* 0x0000000604060227 */ /* 0x001fca00078e00ff */
[----:B------:R-:W-:-:S07]  /*21d50*/  @P0 SHF.R.U32.HI R5, RZ, R7, R6 ;  /* 0x00000007ff050219 */ /* 0x000fce0000011606 */
.L_x_1524:
[----:B------:R-:W-:Y:S05]  /*21d60*/  BSYNC B0 ;  /* 0x0000000000007941 */ /* 0x000fea0003800000 */
.L_x_1522:
[----:B------:R-:W-:-:S05]  /*21d70*/  IMAD R3, R5, R3, RZ ;  /* 0x0000000305037224 */ /* 0x000fca00078e02ff */
[----:B------:R-:W-:-:S07]  /*21d80*/  VIMNMX R0, R0, R3, !PT ;  /* 0x0000000300007248 */ /* 0x000fce0007fe0100 */
.L_x_1521:
[----:B------:R-:W-:Y:S01]  /*21d90*/  VIADD R2, R2, 0x9f ;  /* 0x0000009f02027836 */ /* 0x000fe20000000000 */
[----:B------:R-:W-:Y:S01]  /*21da0*/  BSSY B0, `(.L_x_1525) ;  /* 0x000016f000007945 */ /* 0x000fe20003800000 */
[----:B------:R-:W-:-:S04]  /*21db0*/  IMAD.HI R0, R0, 0x66666667, RZ ;  /* 0x6666666700007827 */ /* 0x000fc800078e02ff */
[----:B------:R-:W-:-:S05]  /*21dc0*/  IMAD.HI R2, R2, 0x66666667, RZ ;  /* 0x6666666702027827 */ /* 0x000fca00078e02ff */
[----:B------:R-:W-:-:S04]  /*21dd0*/  SHF.R.U32.HI R3, RZ, 0x1f, R2 ;  /* 0x0000001fff037819 */ /* 0x000fc80000011602 */
[----:B------:R-:W-:Y:S02]  /*21de0*/  LEA.HI.SX32 R3, R2, R3, 0x1a ;  /* 0x0000000302037211 */ /* 0x000fe400078fd2ff */
[----:B------:R-:W-:-:S04]  /*21df0*/  SHF.R.U32.HI R2, RZ, 0x1f, R0 ;  /* 0x0000001fff027819 */ /* 0x000fc80000011600 */
[----:B------:R-:W-:Y:S02]  /*21e00*/  LEA.HI.SX32 R2, R0, R2, 0x1a ;  /* 0x0000000200027211 */ /* 0x000fe400078fd2ff */
[----:B------:R-:W-:Y:S02]  /*21e10*/  VIMNMX R0, R10, R3, PT ;  /* 0x000000030a007248 */ /* 0x000fe40003fe0100 */
[----:B------:R-:W-:-:S05]  /*21e20*/  VIMNMX R2, RZ, R2, !PT ;  /* 0x00000002ff027248 */ /* 0x000fca0007fe0100 */
[--C-:B------:R-:W-:Y:S02]  /*21e30*/  IMAD R2, R2, 0xa0, -R8.reuse ;  /* 0x000000a002027824 */ /* 0x100fe400078e0a08 */
[----:B------:R-:W-:-:S03]  /*21e40*/  IMAD R8, R0, 0xa0, -R8 ;  /* 0x000000a000087824 */ /* 0x000fc600078e0a08 */
[----:B------:R-:W-:Y:S02]  /*21e50*/  VIMNMX R0, RZ, R2, !PT ;  /* 0x00000002ff007248 */ /* 0x000fe40007fe0100 */
[----:B------:R-:W-:-:S03]  /*21e60*/  VIMNMX R9, R8, R9, PT ;  /* 0x0000000908097248 */ /* 0x000fc60003fe0100 */
[----:B------:R-:W-:Y:S01]  /*21e70*/  IMAD.WIDE.U32 R2, R0, -0x33333333, RZ ;  /* 0xcccccccd00027825 */ /* 0x000fe200078e00ff */
[----:B------:R-:W-:-:S04]  /*21e80*/  ISETP.GT.AND P0, PT, R9, R0, PT ;  /* 0x000000000900720c */ /* 0x000fc80003f04270 */
[----:B------:R-:W-:-:S05]  /*21e90*/  SHF.R.U32.HI R3, RZ, 0x7, R3 ;  /* 0x00000007ff037819 */ /* 0x000fca0000011603 */
[----:B------:R-:W-:-:S04]  /*21ea0*/  IMAD.MOV.U32 R5, RZ, RZ, R3 ;  /* 0x000000ffff057224 */ /* 0x000fc800078e0003 */
[----:B------:R-:W-:-:S04]  /*21eb0*/  @P0 VIADD R0, R9, 0x9f ;  /* 0x0000009f09000836 */ /* 0x000fc80000000000 */
[----:B------:R-:W-:-:S05]  /*21ec0*/  @P0 IMAD.HI R0, R0, 0x66666667, RZ ;  /* 0x6666666700000827 */ /* 0x000fca00078e02ff */
[----:B------:R-:W-:-:S04]  /*21ed0*/  @P0 SHF.R.U32.HI R2, RZ, 0x1f, R0 ;  /* 0x0000001fff020819 */ /* 0x000fc80000011600 */
[----:B------:R-:W-:Y:S02]  /*21ee0*/  @P0 LEA.HI.SX32 R5, R0, R2, 0x1a ;  /* 0x0000000200050211 */ /* 0x000fe400078fd2ff */
[----:B------:R-:W-:Y:S02]  /*21ef0*/  PLOP3.LUT P0, PT, PT, PT, PT, 0x80, 0x0 ;  /* 0x000000000000781c */ /* 0x000fe40003f0f070 */
[----:B------:R-:W-:-:S13]  /*21f00*/  ISETP.GT.AND P1, PT, R5, R3, PT ;  /* 0x000000030500720c */ /* 0x000fda0003f24270 */
[----:B------:R-:W-:Y:S05]  /*21f10*/  @!P1 BRA `(.L_x_1526) ;  /* 0x00000014005c9947 */ /* 0x000fea0003800000 */
[----:B0-----:R-:W2:Y:S01]  /*21f20*/  LDL R7, [R1+0x2d8] ;  /* 0x0002d80001077983 */ /* 0x001ea20000100800 */
[----:B------:R-:W0:Y:S01]  /*21f30*/  LDC R0, c[0x0][0x428] ;  /* 0x00010a00ff007b82 */ /* 0x000e220000000800 */
[----:B------:R-:W-:Y:S01]  /*21f40*/  UMOV UR4, 0xffffffff ;  /* 0xffffffff00047882 */ /* 0x000fe20000000000 */
[----:B0-----:R-:W-:-:S13]  /*21f50*/  ISETP.NE.AND P0, PT, R0, 0x1, PT ;  /* 0x000000010000780c */ /* 0x001fda0003f05270 */
[----:B------:R-:W2:Y:S08]  /*21f60*/  @P0 LDC R0, c[0x0][0x42c] ;  /* 0x00010b00ff000b82 */ /* 0x000eb00000000800 */
[----:B------:R-:W0:Y:S01]  /*21f70*/  @P0 LDC R6, c[0x0][0x430] ;  /* 0x00010c00ff060b82 */ /* 0x000e220000000800 */
[----:B--2---:R-:W-:-:S04]  /*21f80*/  @P0 IMAD.HI.U32 R0, R7, R0, RZ ;  /* 0x0000000007000227 */ /* 0x004fc800078e00ff */
[----:B------:R-:W-:Y:S01]  /*21f90*/  IMAD.MOV.U32 R2, RZ, RZ, R7 ;  /* 0x000000ffff027224 */ /* 0x000fe200078e0007 */
[----:B0-----:R-:W-:Y:S02]  /*21fa0*/  @P0 SHF.R.U32.HI R2, RZ, R6, R0 ;  /* 0x00000006ff020219 */ /* 0x001fe40000011600 */
[----:B------:R-:W-:Y:S01]  /*21fb0*/  SEL R0, R14, RZ, !P2 ;  /* 0x000000ff0e007207 */ /* 0x000fe20005000000 */
[----:B------:R-:W-:Y:S06]  /*21fc0*/  BRA.DIV UR4, `(.L_x_1527) ;  /* 0x0000006604847947 */ /* 0x000fec000b800000 */
[----:B------:R-:W0:Y:S02]  /*21fd0*/  S2R R6, SR_TID.X ;  /* 0x0000000000067919 */ /* 0x000e240000002100 */
[----:B0-----:R-:W-:-:S04]  /*21fe0*/  SHF.R.U32.HI R6, RZ, 0x5, R6 ;  /* 0x00000005ff067819 */ /* 0x001fc80000011606 */
[----:B------:R-:W-:-:S05]  /*21ff0*/  LOP3.LUT R6, R6, 0x3, RZ, 0xc0, !PT ;  /* 0x0000000306067812 */ /* 0x000fca00078ec0ff */
[----:B------:R0:W1:Y:S02]  /*22000*/  SHFL.IDX PT, R14, R6, RZ, 0x1f ;  /* 0x00001fff060e7589 */ /* 0x00006400000e0000 */
.L_x_1684:
[----:B-1----:R-:W-:Y:S02]  /*22010*/  ISETP.NE.AND P0, PT, R14, RZ, PT ;  /* 0x000000ff0e00720c */ /* 0x002fe40003f05270 */
[----:B------:R-:W-:-:S11]  /*22020*/  PLOP3.LUT P6, PT, PT, PT, PT, 0x8, 0x0 ;  /* 0x000000000000781c */ /* 0x000fd60003fce170 */
[----:B------:R-:W-:Y:S05]  /*22030*/  @P0 BRA `(.L_x_1528) ;  /* 0x00000000000c0947 */ /* 0x000fea0003800000 */
[----:B------:R-:W-:-:S03]  /*22040*/  UMOV UR4, 0xffffffff ;  /* 0xffffffff00047882 */ /* 0x000fc60000000000 */
[----:B------:R-:W-:Y:S05]  /*22050*/  BRA.DIV UR4, `(.L_x_1529) ;  /* 0x0000006604947947 */ /* 0x000fea000b800000 */
[----:B------:R-:W-:-:S13]  /*22060*/  ELECT P6, URZ, PT ;  /* 0x00000000003f782f */ /* 0x000fda00038c0000 */
.L_x_1528:
        /* <DEDUP_REMOVED lines=12> */
.L_x_1687:
[----:B------:R-:W-:Y:S05]  /*22130*/  BSYNC B1 ;  /* 0x0000000000017941 */ /* 0x000fea0003800000 */
.L_x_1530:
[----:B------:R-:W-:Y:S04]  /*22140*/  BSSY B1, `(.L_x_1532) ;  /* 0x000008e000017945 */ /* 0x000fe80003800000 */
[----:B------:R-:W-:Y:S05]  /*22150*/  @!P6 BRA `(.L_x_1533) ;  /* 0x000000080030e947 */ /* 0x000fea0003800000 */
[----:B------:R-:W2:Y:S01]  /*22160*/  LDL R8, [R1+0x2e0] ;  /* 0x0002e00001087983 */ /* 0x000ea20000100800 */
[----:B------:R-:W-:Y:S01]  /*22170*/  IMAD R9, R18, 0x8, R12 ;  /* 0x0000000812097824 */ /* 0x000fe200078e020c */
[----:B------:R-:W1:Y:S01]  /*22180*/  S2R R7, SR_TID.X ;  /* 0x0000000000077919 */ /* 0x000e620000002100 */
[----:B------:R-:W-:Y:S01]  /*22190*/  BSSY B2, `(.L_x_1534) ;  /* 0x0000006000027945 */ /* 0x000fe20003800000 */
[----:B-1----:R-:W-:-:S04]  /*221a0*/  LOP3.LUT R7, R7, 0x7f, RZ, 0xc0, !PT ;  /* 0x0000007f07077812 */ /* 0x002fc800078ec0ff */
[----:B------:R-:W-:Y:S02]  /*221b0*/  ISETP.NE.AND P1, PT, R7, RZ, PT ;  /* 0x000000ff0700720c */ /* 0x000fe40003f25270 */
[----:B--2---:R-:W-:-:S04]  /*221c0*/  SHF.L.U32 R11, R8, 0x1f, RZ ;  /* 0x0000001f080b7819 */ /* 0x004fc800000006ff */
[----:B------:R-:W1:Y:S02]  /*221d0*/  SYNCS.PHASECHK.TRANS64.TRYWAIT P0, [R9+URZ+0x334a0], R11 ;  /* 0x0334a00b090075a7 */ /* 0x000e64000800017f */
[----:B-1----:R-:W-:Y:S05]  /*221e0*/  @!P0 BRA `(.L_x_1535) ;  /* 0x0000006400648947 */ /* 0x002fea0003800000 */
.L_x_1688:
[----:B------:R-:W-:Y:S05]  /*221f0*/  BSYNC B2 ;  /* 0x0000000000027941 */ /* 0x000fea0003800000 */
.L_x_1534:
        /* <DEDUP_REMOVED lines=9> */
.L_x_1537:
[----:B------:R-:W-:Y:S05]  /*22290*/  BSYNC B2 ;  /* 0x0000000000027941 */ /* 0x000fea0003800000 */
.L_x_1536:
[----:B0-----:R-:W-:Y:S01]  /*222a0*/  IMAD.MOV.U32 R6, RZ, RZ, RZ ;  /* 0x000000ffff067224 */ /* 0x001fe200078e00ff */
[----:B------:R-:W-:Y:S01]  /*222b0*/  UIADD3 UR4, UP0, UR40, 0x570, URZ ;  /* 0x0000057028047890 */ /* 0x000fe2000ff1e03f */
[----:B------:R-:W-:Y:S01]  /*222c0*/  IMAD R7, R5, 0xa0, R21 ;  /* 0x000000a005077824 */ /* 0x000fe200078e0215 */
[----:B------:R-:W-:Y:S01]  /*222d0*/  PLOP3.LUT P0, PT, PT, PT, PT, 0x80, 0x0 ;  /* 0x000000000000781c */ /* 0x000fe20003f0f070 */
[----:B------:R-:W-:Y:S01]  /*222e0*/  IMAD R10, R18, 0x7800, R12 ;  /* 0x00007800120a7824 */ /* 0x000fe200078e020c */
[----:B------:R-:W-:Y:S01]  /*222f0*/  R2UR UR10, R6 ;  /* 0x00000000060a72ca */ /* 0x000fe200000e0000 */
[----:B------:R-:W-:Y:S01]  /*22300*/  VIADD R7, R7, 0xffffff60 ;  /* 0xffffff6007077836 */ /* 0x000fe20000000000 */
[----:B------:R-:W-:Y:S01]  /*22310*/  UIADD3.X UR5, URZ, UR41, URZ, UP0, !UPT ;  /* 0x000000293f057290 */ /* 0x000fe200087fe43f */
[----:B------:R-:W-:Y:S01]  /*22320*/  VIADD R6, R9, 0x33490 ;  /* 0x0003349009067836 */ /* 0x000fe20000000000 */
[----:B------:R-:W-:Y:S01]  /*22330*/  UMOV UR6, 0x0 ;  /* 0x0000000000067882 */ /* 0x000fe20000000000 */
[----:B------:R-:W-:Y:S01]  /*22340*/  VIADD R8, R10, 0x24200 ;  /* 0x000242000a087836 */ /* 0x000fe20000000000 */
[----:B------:R-:W-:-:S09]  /*22350*/  UMOV UR7, 0x12f00000 ;  /* 0x12f0000000077882 */ /* 0x000fd20000000000 */
.L_x_1538:
        /* <DEDUP_REMOVED lines=13> */
[----:B------:R-:W-:Y:S02]  /*22430*/  UMOV UR7, 0x12f00000 ;  /* 0x12f0000000077882 */ /* 0x000fe40000000000 */
[----:B------:R-:W-:Y:S01]  /*22440*/  R2UR UR10, R8 ;  /* 0x00000000080a72ca */ /* 0x000fe200000e0000 */
[----:B------:R-:W-:-:S14]  /*22450*/  VIADD R8, R10, 0x26a00 ;  /* 0x00026a000a087836 */ /* 0x000fdc0000000000 */
.L_x_1539:
        /* <DEDUP_REMOVED lines=16> */
.L_x_1540:
        /* <DEDUP_REMOVED lines=13> */
.L_x_1689:
[----:B------:R-:W-:Y:S05]  /*22630*/  BSYNC B2 ;  /* 0x0000000000027941 */ /* 0x000fea0003800000 */
.L_x_1541:
[----:B------:R-:W-:Y:S01]  /*22640*/  BSSY B2, `(.L_x_1543) ;  /* 0x000000b000027945 */ /* 0x000fe20003800000 */
[----:B------:R-:W-:Y:S02]  /*22650*/  IMAD.MOV.U32 R14, RZ, RZ, 0x0 ;  /* 0x00000000ff0e7424 */ /* 0x000fe400078e00ff */
[----:B------:R-:W-:Y:S01]  /*22660*/  IMAD.MOV.U32 R15, RZ, RZ, 0x12f00000 ;  /* 0x12f00000ff0f7424 */ /* 0x000fe200078e00ff */
[----:B------:R-:W-:Y:S06]  /*22670*/  @P1 BRA `(.L_x_1544) ;  /* 0x00000000001c1947 */ /* 0x000fec0003800000 */
[----:B------:R-:W2:Y:S02]  /*22680*/  S2R R6, SR_TID.X ;  /* 0x0000000000067919 */ /* 0x000ea40000002100 */
[----:B--2---:R-:W-:Y:S01]  /*22690*/  LOP3.LUT R8, R6, 0x1f, RZ, 0xc0, !PT ;  /* 0x0000001f06087812 */ /* 0x004fe200078ec0ff */
[----:B------:R-:W-:-:S03]  /*226a0*/  IMAD.MOV.U32 R6, RZ, RZ, 0x7800 ;  /* 0x00007800ff067424 */ /* 0x000fc600078e00ff */
[----:B------:R-:W-:Y:S01]  /*226b0*/  ISETP.NE.AND P0, PT, R8, RZ, PT ;  /* 0x000000ff0800720c */ /* 0x000fe20003f05270 */
[----:B------:R2:W-:-:S12]  /*226c0*/  SYNCS.ARRIVE.TRANS64 RZ, [R9+URZ+0x334b0], R6 ;  /* 0x0334b00609ff79a7 */ /* 0x0005d8000800003f */
[----:B--2---:R-:W-:Y:S05]  /*226d0*/  @!P0 BRA `(.L_x_1544) ;  /* 0x0000000000048947 */ /* 0x004fea0003800000 */
[----:B------:R-:W-:Y:S01]  /*226e0*/  BPT.TRAP 0x1 ;  /* 0x000000040000795c */ /* 0x000fe20000300000 */
.L_x_1544:
[----:B------:R-:W-:Y:S05]  /*226f0*/  BSYNC B2 ;  /* 0x0000000000027941 */ /* 0x000fea0003800000 */
.L_x_1543:
[----:B------:R-:W-:Y:S01]  /*22700*/  R2UR UR6, R14 ;  /* 0x000000000e0672ca */ /* 0x000fe200000e0000 */
[----:B------:R-:W-:Y:S01]  /*22710*/  IMAD.MOV.U32 R6, RZ, RZ, RZ ;  /* 0x000000ffff067224 */ /* 0x000fe200078e00ff */
[----:B------:R-:W-:Y:S01]  /*22720*/  R2UR UR7, R15 ;  /* 0x000000000f0772ca */ /* 0x000fe200000e0000 */
[----:B------:R-:W-:Y:S01]  /*22730*/  UIADD3 UR4, UP0, UR40, 0x670, URZ ;  /* 0x0000067028047890 */ /* 0x000fe2000ff1e03f */
[----:B------:R-:W-:Y:S01]  /*22740*/  PLOP3.LUT P0, PT, PT, PT, PT, 0x80, 0x0 ;  /* 0x000000000000781c */ /* 0x000fe20003f0f070 */
[----:B01----:R-:W-:Y:S01]  /*22750*/  VIADD R9, R9, 0x334b0 ;  /* 0x000334b009097836 */ /* 0x003fe20000000000 */
[----:B------:R-:W-:Y:S01]  /*22760*/  R2UR UR10, R6 ;  /* 0x00000000060a72ca */ /* 0x000fe200000e0000 */
[----:B------:R-:W-:Y:S01]  /*22770*/  VIADD R6, R10, 0xf200 ;  /* 0x0000f2000a067836 */ /* 0x000fe20000000000 */
[----:B------:R-:W-:-:S13]  /*22780*/  UIADD3.X UR5, URZ, UR41, URZ, UP0, !UPT ;  /* 0x000000293f057290 */ /* 0x000fda00087fe43f */
.L_x_1545:
        /* <DEDUP_REMOVED lines=11> */
[----:B------:R-:W-:Y:S01]  /*22840*/  R2UR UR6, R14 ;  /* 0x000000000e0672ca */ /* 0x000fe200000e0000 */
[----:B------:R-:W-:Y:S01]  /*22850*/  VIADD R6, R10, 0x11a00 ;  /* 0x00011a000a067836 */ /* 0x000fe20000000000 */
[----:B------:R-:W-:Y:S02]  /*22860*/  R2UR UR7, R15 ;  /* 0x000000000f0772ca */ /* 0x000fe400000e0000 */
[----:B------:R-:W-:Y:S02]  /*22870*/  R2UR UR10, R8 ;  /* 0x00000000080a72ca */ /* 0x000fe400000e0000 */
[----:B------:R-:W-:-:S13]  /*22880*/  PLOP3.LUT P0, PT, PT, PT, PT, 0x80, 0x0 ;  /* 0x000000000000781c */ /* 0x000fda0003f0f070 */
.L_x_1546:
        /* <DEDUP_REMOVED lines=15> */
.L_x_1547:
        /* <DEDUP_REMOVED lines=10> */
.L_x_1533:
[----:B------:R-:W-:Y:S05]  /*22a20*/  BSYNC B1 ;  /* 0x0000000000017941 */ /* 0x000fea0003800000 */
.L_x_1532:
[----:B------:R-:W2:Y:S01]  /*22a30*/  LDL.LU R8, [R1+0x2e0] ;  /* 0x0002e00001087983 */ /* 0x000ea20000300800 */
[----:B------:R-:W-:Y:S01]  /*22a40*/  VIADD R18, R18, 0x1 ;  /* 0x0000000112127836 */ /* 0x000fe20000000000 */
[----:B------:R-:W-:-:S04]  /*22a50*/  PLOP3.LUT P0, PT, PT, PT, PT, 0x8, 0x0 ;  /* 0x000000000000781c */ /* 0x000fc80003f0e170 */
[----:B------:R-:W-:-:S04]  /*22a60*/  ISETP.NE.AND P1, PT, R18, 0x2, PT ;  /* 0x000000021200780c */ /* 0x000fc80003f25270 */
[----:B0-----:R-:W-:Y:S02]  /*22a70*/  SEL R6, RZ, 0x1, P1 ;  /* 0x00000001ff067807 */ /* 0x001fe40000800000 */
[----:B------:R-:W-:Y:S02]  /*22a80*/  SEL R18, R18, RZ, P1 ;  /* 0x000000ff12127207 */ /* 0x000fe40000800000 */
[----:B--2---:R-:W-:Y:S01]  /*22a90*/  LOP3.LUT R8, R8, R6, RZ, 0x3c, !PT ;  /* 0x0000000608087212 */ /* 0x004fe200078e3cff */
[----:B------:R-:W-:-:S04]  /*22aa0*/  VIADD R6, R5, 0xfffffffe ;  /* 0xfffffffe05067836 */ /* 0x000fc80000000000 */
[----:B------:R1:W-:Y:S01]  /*22ab0*/  STL [R1+0x2e0], R8 ;  /* 0x0002e00801007387 */ /* 0x0003e20000100800 */
[----:B------:R-:W-:-:S13]  /*22ac0*/  ISETP.GE.AND P2, PT, R6, R3, PT ;  /* 0x000000030600720c */ /* 0x000fda0003f46270 */
[----:B-1----:R-:W-:Y:S05]  /*22ad0*/  @!P2 BRA `(.L_x_1526) ;  /* 0x00000008006ca947 */ /* 0x002fea0003800000 */
[C---:B------:R-:W-:Y:S02]  /*22ae0*/  IMAD R9, R5.reuse, 0xa0, R21 ;  /* 0x000000a005097824 */ /* 0x040fe400078e0215 */
[----:B------:R-:W-:Y:S02]  /*22af0*/  VIADD R10, R5, 0xffffffff ;  /* 0xffffffff050a7836 */ /* 0x000fe40000000000 */
[----:B------:R-:W-:-:S07]  /*22b00*/  VIADD R9, R9, 0xfffffec0 ;  /* 0xfffffec009097836 */ /* 0x000fce0000000000 */
.L_x_1564:
[----:B------:R-:W-:Y:S05]  /*22b10*/  YIELD ;  /* 0x0000000000007946 */ /* 0x000fea0003800000 */
[----:B------:R-:W-:Y:S04]  /*22b20*/  BSSY B1, `(.L_x_1548) ;  /* 0x000008b000017945 */ /* 0x000fe80003800000 */
[----:B-1----:R-:W-:Y:S05]  /*22b30*/  @!P6 BRA `(.L_x_1549) ;  /* 0x000000080024e947 */ /* 0x002fea0003800000 */
[----:B------:R-:W2:Y:S01]  /*22b40*/  LDL R6, [R1+0x2e0] ;  /* 0x0002e00001067983 */ /* 0x000ea20000100800 */
[----:B------:R-:W-:Y:S01]  /*22b50*/  IMAD R8, R18, 0x8, R12 ;  /* 0x0000000812087824 */ /* 0x000fe200078e020c */
[----:B------:R-:W0:Y:S01]  /*22b60*/  S2R R5, SR_TID.X ;  /* 0x0000000000057919 */ /* 0x000e220000002100 */
[----:B------:R-:W-:Y:S01]  /*22b70*/  BSSY B2, `(.L_x_1550) ;  /* 0x0000006000027945 */ /* 0x000fe20003800000 */
[----:B0-----:R-:W-:-:S04]  /*22b80*/  LOP3.LUT R5, R5, 0x7f, RZ, 0xc0, !PT ;  /* 0x0000007f05057812 */ /* 0x001fc800078ec0ff */
[----:B------:R-:W-:Y:S02]  /*22b90*/  ISETP.NE.AND P2, PT, R5, RZ, PT ;  /* 0x000000ff0500720c */ /* 0x000fe40003f45270 */
[----:B--2---:R-:W-:-:S04]  /*22ba0*/  SHF.L.U32 R7, R6, 0x1f, RZ ;  /* 0x0000001f06077819 */ /* 0x004fc800000006ff */
[----:B------:R-:W0:Y:S02]  /*22bb0*/  SYNCS.PHASECHK.TRANS64.TRYWAIT P1, [R8+URZ+0x334a0], R7 ;  /* 0x0334a007080075a7 */ /* 0x000e24000802017f */
[----:B0-----:R-:W-:Y:S05]  /*22bc0*/  @!P1 BRA `(.L_x_1551) ;  /* 0x0000005c00149947 */ /* 0x001fea0003800000 */
.L_x_1690:
[----:B------:R-:W-:Y:S05]  /*22bd0*/  BSYNC B2 ;  /* 0x0000000000027941 */ /* 0x000fea0003800000 */
.L_x_1550:
        /* <DEDUP_REMOVED lines=9> */
.L_x_1553:
[----:B------:R-:W-:Y:S05]  /*22c70*/  BSYNC B2 ;  /* 0x0000000000027941 */ /* 0x000fea0003800000 */
.L_x_1552:
[----:B------:R-:W-:Y:S01]  /*22c80*/  IMAD.MOV.U32 R13, RZ, RZ, RZ ;  /* 0x000000ffff0d7224 */ /* 0x000fe200078e00ff */
[----:B------:R-:W-:Y:S01]  /*22c90*/  UIADD3 UR4, UP0, UR40, 0x570, URZ ;  /* 0x0000057028047890 */ /* 0x000fe2000ff1e03f */
[----:B------:R-:W-:Y:S01]  /*22ca0*/  IMAD R6, R18, 0x7800, R12 ;  /* 0x0000780012067824 */ /* 0x000fe200078e020c */
[----:B------:R-:W-:Y:S01]  /*22cb0*/  PLOP3.LUT P1, PT, PT, PT, PT, 0x80, 0x0 ;  /* 0x000000000000781c */ /* 0x000fe20003f2f070 */
[----:B------:R-:W-:Y:S01]  /*22cc0*/  VIADD R5, R8, 0x33490 ;  /* 0x0003349008057836 */ /* 0x000fe20000000000 */
[----:B------:R-:W-:Y:S01]  /*22cd0*/  R2UR UR10, R13 ;  /* 0x000000000d0a72ca */ /* 0x000fe200000e0000 */
[----:B------:R-:W-:Y:S01]  /*22ce0*/  VIADD R11, R6, 0x24200 ;  /* 0x00024200060b7836 */ /* 0x000fe20000000000 */
[----:B------:R-:W-:Y:S01]  /*22cf0*/  UIADD3.X UR5, URZ, UR41, URZ, UP0, !UPT ;  /* 0x000000293f057290 */ /* 0x000fe200087fe43f */
[----:B------:R-:W-:Y:S01]  /*22d00*/  UMOV UR6, 0x0 ;  /* 0x0000000000067882 */ /* 0x000fe20000000000 */
[----:B------:R-:W-:-:S11]  /*22d10*/  UMOV UR7, 0x12f00000 ;  /* 0x12f0000000077882 */ /* 0x000fd60000000000 */
.L_x_1554:
        /* <DEDUP_REMOVED lines=13> */
[----:B------:R-:W-:Y:S02]  /*22df0*/  UMOV UR7, 0x12f00000 ;  /* 0x12f0000000077882 */ /* 0x000fe40000000000 */
[----:B------:R-:W-:Y:S01]  /*22e00*/  R2UR UR10, R11 ;  /* 0x000000000b0a72ca */ /* 0x000fe200000e0000 */
[----:B------:R-:W-:-:S14]  /*22e10*/  VIADD R11, R6, 0x26a00 ;  /* 0x00026a00060b7836 */ /* 0x000fdc0000000000 */
.L_x_1555:
        /* <DEDUP_REMOVED lines=16> */
.L_x_1556:
        /* <DEDUP_REMOVED lines=13> */
.L_x_1691:
[----:B------:R-:W-:Y:S05]  /*22ff0*/  BSYNC B2 ;  /* 0x0000000000027941 */ /* 0x000fea0003800000 */
.L_x_1557:
        /* <DEDUP_REMOVED lines=11> */
.L_x_1560:
[----:B------:R-:W-:Y:S05]  /*230b0*/  BSYNC B2 ;  /* 0x0000000000027941 */ /* 0x000fea0003800000 */
.L_x_1559:
        /* <DEDUP_REMOVED lines=8> */
.L_x_1561:
        /* <DEDUP_REMOVED lines=16> */
.L_x_1562:
        /* <DEDUP_REMOVED lines=15> */
.L_x_1563:
        /* <DEDUP_REMOVED lines=10> */
.L_x_1549:
[----:B------:R-:W-:Y:S05]  /*233d0*/  BSYNC B1 ;  /* 0x0000000000017941 */ /* 0x000fea0003800000 */
.L_x_1548:
[----:B------:R-:W2:Y:S01]  /*233e0*/  LDL.LU R7, [R1+0x2e0] ;  /* 0x0002e00001077983 */ /* 0x000ea20000300800 */
[----:B------:R-:W-:Y:S02]  /*233f0*/  VIADD R18, R18, 0x1 ;  /* 0x0000000112127836 */ /* 0x000fe40000000000 */
[----:B------:R-:W-:Y:S02]  /*23400*/  VIADD R10, R10, 0xffffffff ;  /* 0xffffffff0a0a7836 */ /* 0x000fe40000000000 */
[----:B------:R-:W-:Y:S01]  /*23410*/  VIADD R9, R9, 0xffffff60 ;  /* 0xffffff6009097836 */ /* 0x000fe20000000000 */
[----:B------:R-:W-:Y:S02]  /*23420*/  ISETP.NE.AND P1, PT, R18, 0x2, PT ;  /* 0x000000021200780c */ /* 0x000fe40003f25270 */
[----:B------:R-:W-:Y:S02]  /*23430*/  ISETP.GT.AND P2, PT, R10, R3, PT ;  /* 0x000000030a00720c */ /* 0x000fe40003f44270 */
[----:B------:R-:W-:-:S02]  /*23440*/  SEL R5, RZ, 0x1, P1 ;  /* 0x00000001ff057807 */ /* 0x000fc40000800000 */
[----:B------:R-:W-:Y:S02]  /*23450*/  SEL R18, R18, RZ, P1 ;  /* 0x000000ff12127207 */ /* 0x000fe40000800000 */
[----:B--2---:R-:W-:-:S05]  /*23460*/  LOP3.LUT R7, R7, R5, RZ, 0x3c, !PT ;  /* 0x0000000507077212 */ /* 0x004fca00078e3cff */
[----:B------:R1:W-:Y:S02]  /*23470*/  STL [R1+0x2e0], R7 ;  /* 0x0002e00701007387 */ /* 0x0003e40000100800 */
[----:B------:R-:W-:Y:S05]  /*23480*/  @P2 BRA `(.L_x_1564) ;  /* 0xfffffff400a02947 */ /* 0x000fea000383ffff */
.L_x_1526:
[----:B------:R-:W-:Y:S05]  /*23490*/  BSYNC B0 ;  /* 0x0000000000007941 */ /* 0x000fea0003800000 */
.L_x_1525:
[----:B------:R-:W2:Y:S01]  /*234a0*/  LDC.64 R2, c[0x0][0x9e0] ;  /* 0x00027800ff027b82 */ /* 0x000ea20000000a00 */
[----:B------:R-:W-:Y:S07]  /*234b0*/  @!P0 WARPSYNC.ALL ;  /* 0x0000000000008948 */ /* 0x000fee0003800000 */
[----:B------:R-:W-:Y:S01]  /*234c0*/  @!P0 BAR.SYNC.DEFER_BLOCKING 0xc, 0x180 ;  /* 0x0306000000008b1d */ /* 0x000fe20000010000 */
[----:B--2---:R-:W-:Y:S01]  /*234d0*/  ISETP.GE.AND P0, PT, R3, 0x1, PT ;  /* 0x000000010300780c */ /* 0x004fe20003f06270 */
[----:B------:R-:W-:-:S12]  /*234e0*/  IMAD.IADD R2, R20, 0x1, R2 ;  /* 0x0000000114027824 */ /* 0x000fd800078e0202 */
[----:B------:R-:W-:Y:S05]  /*234f0*/  @!P0 BRA `(.L_x_1565) ;  /* 0x0000000000488947 */ /* 0x000fea0003800000 */
[C---:B------:R-:W-:Y:S01]  /*23500*/  ISETP.GT.AND P1, PT, R20.reuse, RZ, PT ;  /* 0x000000ff1400720c */ /* 0x040fe20003f24270 */
[----:B------:R-:W-:Y:S01]  /*23510*/  BSSY B0, `(.L_x_1566) ;  /* 0x000000e000007945 */ /* 0x000fe20003800000 */
[----:B------:R-:W-:-:S11]  /*23520*/  VIADD R0, R20, 0xffffffff ;  /* 0xffffffff14007836 */ /* 0x000fd60000000000 */
[----:B------:R-:W-:Y:S05]  /*23530*/  @P1 BRA `(.L_x_1567) ;  /* 0x00000000001c1947 */ /* 0x000fea0003800000 */
[----:B------:R-:W-:Y:S01]  /*23540*/  ISETP.NE.AND P1, PT, R3, 0x1, PT ;  /* 0x000000010300780c */ /* 0x000fe20003f25270 */
[----:B------:R-:W-:-:S12]  /*23550*/  IMAD.MOV R0, RZ, RZ, -R20 ;  /* 0x000000ffff007224 */ /* 0x000fd800078e0a14 */
[----:B01----:R-:W0:Y:S02]  /*23560*/  @P1 LDC.64 R6, c[0x0][0x9e8] ;  /* 0x00027a00ff061b82 */ /* 0x003e240000000a00 */
[----:B0-----:R-:W-:-:S05]  /*23570*/  @P1 IMAD.HI.U32 R6, R0, R6, RZ ;  /* 0x0000000600061227 */ /* 0x001fca00078e00ff */
[----:B------:R-:W-:-:S04]  /*23580*/  @P1 SHF.R.U32.HI R0, RZ, R7, R6 ;  /* 0x00000007ff001219 */ /* 0x000fc80000011606 */
[----:B------:R-:W-:Y:S01]  /*23590*/  LOP3.LUT R0, RZ, R0, RZ, 0x33, !PT ;  /* 0x00000000ff007212 */ /* 0x000fe200078e33ff */
[----:B------:R-:W-:Y:S06]  /*235a0*/  BRA `(.L_x_1568) ;  /* 0x0000000000107947 */ /* 0x000fec0003800000 */
.L_x_1567:
[----:B------:R-:W-:-:S13]  /*235b0*/  ISETP.NE.AND P1, PT, R3, 0x1, PT ;  /* 0x000000010300780c */ /* 0x000fda0003f25270 */
[----:B01----:R-:W0:Y:S02]  /*235c0*/  @P1 LDC.64 R6, c[0x0][0x9e8] ;  /* 0x00027a00ff061b82 */ /* 0x003e240000000a00 */
[----:B0-----:R-:W-:-:S05]  /*235d0*/  @P1 IMAD.HI.U32 R6, R0, R6, RZ ;  /* 0x0000000600061227 */ /* 0x001fca00078e00ff */
[----:B------:R-:W-:-:S07]  /*235e0*/  @P1 SHF.R.U32.HI R0, RZ, R7, R6 ;  /* 0x00000007ff001219 */ /* 0x000fce0000011606 */
.L_x_1568:
[----:B------:R-:W-:Y:S05]  /*235f0*/  BSYNC B0 ;  /* 0x0000000000007941 */ /* 0x000fea0003800000 */
.L_x_1566:
[----:B------:R-:W-:-:S05]  /*23600*/  IMAD R0, R0, R3, R3 ;  /* 0x0000000300007224 */ /* 0x000fca00078e0203 */
[----:B------:R-:W-:-:S07]  /*23610*/  VIMNMX R2, R2, R0, PT ;  /* 0x0000000002027248 */ /* 0x000fce0003fe0100 */
.L_x_1565:
[----:B------:R-:W2:Y:S01]  /*23620*/  LDL.LU R5, [R1+0x2e4] ;  /* 0x0002e40001057983 */ /* 0x000ea20000300800 */
[----:B------:R-:W-:Y:S01]  /*23630*/  VIADD R0, R2, 0x9f ;  /* 0x0000009f02007836 */ /* 0x000fe20000000000 */
[----:B------:R-:W-:-:S03]  /*23640*/  ULDC UR4, c[0x0][0x9dc] ;  /* 0x0002770000047ab9 */ /* 0x000fc60000000800 */
[----:B------:R-:W-:-:S05]  /*23650*/  IMAD.HI R0, R0, 0x66666667, RZ ;  /* 0x6666666700007827 */ /* 0x000fca00078e02ff */
[----:B------:R-:W-:-:S04]  /*23660*/  SHF.R.U32.HI R2, RZ, 0x1f, R0 ;  /* 0x0000001fff027819 */ /* 0x000fc80000011600 */
[----:B------:R-:W-:Y:S01]  /*23670*/  LEA.HI.SX32 R2, R0, R2, 0x1a ;  /* 0x0000000200027211 */ /* 0x000fe200078fd2ff */
[----:B------:R-:W-:-:S03]  /*23680*/  VIADD R0, R4, -UR4 ;  /* 0x8000000404007c36 */ /* 0x000fc60008000000 */
[----:B--2---:R-:W-:-:S05]  /*23690*/  VIMNMX R5, R5, R2, PT ;  /* 0x0000000205057248 */ /* 0x004fca0003fe0100 */
[----:B------:R2:W-:Y:S01]  /*236a0*/  STL [R1+0x2f8], R5 ;  /* 0x0002f80501007387 */ /* 0x0005e20000100800 */
[----:B------:R-:W-:Y:S05]  /*236b0*/  @!P0 BRA `(.L_x_1569) ;  /* 0x0000000000448947 */ /* 0x000fea0003800000 */
[----:B------:R-:W-:Y:S01]  /*236c0*/  ISETP.GT.AND P0, PT, R4, -0x1, PT ;  /* 0xffffffff0400780c */ /* 0x000fe20003f04270 */
[----:B------:R-:W-:-:S12]  /*236d0*/  BSSY B0, `(.L_x_1570) ;  /* 0x000000d000007945 */ /* 0x000fd80003800000 */
[----:B------:R-:W-:Y:S05]  /*236e0*/  @P0 BRA `(.L_x_1571) ;  /* 0x00000000001c0947 */ /* 0x000fea0003800000 */
[----:B------:R-:W-:Y:S02]  /*236f0*/  ISETP.NE.AND P0, PT, R3, 0x1, PT ;  /* 0x000000010300780c */ /* 0x000fe40003f05270 */
[----:B------:R-:W-:-:S11]  /*23700*/  LOP3.LUT R4, RZ, R4, RZ, 0x33, !PT ;  /* 0x00000004ff047212 */ /* 0x000fd600078e33ff */
[----:B01----:R-:W0:Y:S02]  /*23710*/  @P0 LDC.64 R6, c[0x0][0x9e8] ;  /* 0x00027a00ff060b82 */ /* 0x003e240000000a00 */
[----:B0-----:R-:W-:-:S05]  /*23720*/  @P0 IMAD.HI.U32 R6, R4, R6, RZ ;  /* 0x0000000604060227 */ /* 0x001fca00078e00ff */
[----:B------:R-:W-:-:S04]  /*23730*/  @P0 SHF.R.U32.HI R4, RZ, R7, R6 ;  /* 0x00000007ff040219 */ /* 0x000fc80000011606 */
[----:B------:R-:W-:Y:S01]  /*23740*/  LOP3.LUT R4, RZ, R4, RZ, 0x33, !PT ;  /* 0x00000004ff047212 */ /* 0x000fe200078e33ff */
[----:B------:R-:W-:Y:S06]  /*23750*/  BRA `(.L_x_1572) ;  /* 0x0000000000107947 */ /* 0x000fec0003800000 */
.L_x_1571:
[----:B------:R-:W-:-:S13]  /*23760*/  ISETP.NE.AND P0, PT, R3, 0x1, PT ;  /* 0x000000010300780c */ /* 0x000fda0003f05270 */
[----:B01----:R-:W0:Y:S02]  /*23770*/  @P0 LDC.64 R6, c[0x0][0x9e8] ;  /* 0x00027a00ff060b82 */ /* 0x003e240000000a00 */
[----:B0-----:R-:W-:-:S05]  /*23780*/  @P0 IMAD.HI.U32 R6, R4, R6, RZ ;  /* 0x0000000604060227 */ /* 0x001fca00078e00ff */
[----:B------:R-:W-:-:S07]  /*23790*/  @P0 SHF.R.U32.HI R4, RZ, R7, R6 ;  /* 0x00000007ff040219 */ /* 0x000fce0000011606 */
.L_x_1572:
[----:B------:R-:W-:Y:S05]  /*237a0*/  BSYNC B0 ;  /* 0x0000000000007941 */ /* 0x000fea0003800000 */
.L_x_1570:
[----:B------:R-:W-:-:S05]  /*237b0*/  IMAD R3, R4, R3, RZ ;  /* 0x0000000304037224 */ /* 0x000fca00078e02ff */
[----:B------:R-:W-:-:S07]  /*237c0*/  VIMNMX R0, R0, R3, !PT ;  /* 0x0000000300007248 */ /* 0x000fce0007fe0100 */
.L_x_1569:
[----:B------:R-:W-:Y:S01]  /*237d0*/  IMAD.HI R0, R0, 0x66666667, RZ ;  /* 0x6666666700007827 */ /* 0x000fe200078e02ff */
[----:B------:R-:W-:Y:S04]  /*237e0*/  BSSY B6, `(.L_x_1573) ;  /* 0x000033e000067945 */ /* 0x000fe80003800000 */
[----:B------:R-:W-:-:S04]  /*237f0*/  SHF.R.U32.HI R3, RZ, 0x1f, R0 ;  /* 0x0000001fff037819 */ /* 0x000fc80000011600 */
[----:B------:R-:W-:-:S04]  /*23800*/  LEA.HI.SX32 R3, R0, R3, 0x1a ;  /* 0x0000000300037211 */ /* 0x000fc800078fd2ff */
[----:B------:R-:W-:-:S04]  /*23810*/  VIMNMX R2, RZ, R3, !PT ;  /* 0x00000003ff027248 */ /* 0x000fc80007fe0100 */
[----:B------:R-:W-:Y:S01]  /*23820*/  ISETP.GT.AND P0, PT, R5, R2, PT ;  /* 0x000000020500720c */ /* 0x000fe20003f04270 */
[----:B------:R3:W-:-:S12]  /*23830*/  STL [R1+0x2e4], R2 ;  /* 0x0002e40201007387 */ /* 0x0007d80000100800 */
[----:B---3--:R-:W-:Y:S05]  /*23840*/  @P0 BRA `(.L_x_1574) ;  /* 0x0000000000480947 */ /* 0x008fea0003800000 */
[----:B------:R-:W3:Y:S02]  /*23850*/  S2R R2, SR_TID.X ;  /* 0x0000000000027919 */ /* 0x000ee40000002100 */
[----:B---3--:R-:W-:-:S04]  /*23860*/  LOP3.LUT R2, R2, 0x7f, RZ, 0xc0, !PT ;  /* 0x0000007f02027812 */ /* 0x008fc800078ec0ff */
[----:B------:R-:W-:-:S13]  /*23870*/  ISETP.NE.AND P0, PT, R2, RZ, PT ;  /* 0x000000ff0200720c */ /* 0x000fda0003f05270 */
[----:B------:R-:W-:Y:S05]  /*23880*/  @P0 BRA `(.L_x_1575) ;  /* 0x0000003000cc0947 */ /* 0x000fea0003800000 */
[----:B--2---:R-:W2:Y:S01]  /*23890*/  S2R R5, SR_LANEID ;  /* 0x0000000000057919 */ /* 0x004ea20000000000 */
[----:B------:R-:W-:Y:S01]  /*238a0*/  VOTEU.ANY UR4, UPT, PT ;  /* 0x0000000000047886 */ /* 0x000fe200038e0100 */
[----:B------:R-:W3:Y:S01]  /*238b0*/  LDC.64 R2, c[0x0][0xc38] ;  /* 0x00030e00ff027b82 */ /* 0x000ee20000000a00 */
[----:B------:R-:W2:Y:S02]  /*238c0*/  FLO.U32 R0, UR4 ;  /* 0x0000000400007d00 */ /* 0x000ea400080e0000 */
[----:B--2---:R-:W-:-:S06]  /*238d0*/  ISETP.EQ.U32.AND P0, PT, R0, R5, PT ;  /* 0x000000050000720c */ /* 0x004fcc0003f02070 */
[----:B------:R-:W3:Y:S07]  /*238e0*/  POPC R5, UR4 ;  /* 0x0000000400057d09 */ /* 0x000eee0008000000 */
[----:B---3--:R-:W2:Y:S01]  /*238f0*/  @P0 ATOMG.E.ADD.STRONG.GPU PT, R3, desc[UR52][R2.64], R5 ;  /* 0x00000005020309a8 */ /* 0x008ea200081ee1f4 */
[----:B------:R-:W3:Y:S02]  /*23900*/  S2R R4, SR_LTMASK ;  /* 0x0000000000047919 */ /* 0x000ee40000003900 */
[----:B---3--:R-:W-:-:S04]  /*23910*/  LOP3.LUT R4, R4, UR4, RZ, 0xc0, !PT ;  /* 0x0000000404047c12 */ /* 0x008fc8000f8ec0ff */
[----:B01----:R-:W0:Y:S01]  /*23920*/  POPC R7, R4 ;  /* 0x0000000400077309 */ /* 0x003e220000000000 */
[----:B--2---:R-:W0:Y:S02]  /*23930*/  SHFL.IDX PT, R0, R3, R0, 0x1f ;  /* 0x00001f0003007589 */ /* 0x004e2400000e0000 */
[----:B0-----:R-:W-:-:S05]  /*23940*/  IADD3 R0, R0, UR38, R7 ;  /* 0x0000002600007c10 */ /* 0x001fca000fffe007 */
[----:B------:R3:W-:Y:S01]  /*23950*/  STL [R1+0x2d0], R0 ;  /* 0x0002d00001007387 */ /* 0x0007e20000100800 */
[----:B------:R-:W-:Y:S05]  /*23960*/  BRA `(.L_x_1575) ;  /* 0x0000003000947947 */ /* 0x000fea0003800000 */
.L_x_1574:
[----:B------:R-:W3:Y:S01]  /*23970*/  S2R R3, SR_CgaCtaId ;  /* 0x0000000000037919 */ /* 0x000ee20000008800 */
[----:B------:R-:W-:-:S04]  /*23980*/  MOV R0, 0x400 ;  /* 0x0000040000007802 */ /* 0x000fc80000000f00 */
[----:B---3--:R-:W-:-:S05]  /*23990*/  LEA R2, R3, R0, 0x18 ;  /* 0x0000000003027211 */ /* 0x008fca00078ec0ff */
[----:B------:R3:W-:Y:S01]  /*239a0*/  STL [R1+0x2f4], R2 ;  /* 0x0002f40201007387 */ /* 0x0007e20000100800 */
[----:B------:R-:W-:-:S05]  /*239b0*/  VIADD R0, R2, 0x24200 ;  /* 0x0002420002007836 */ /* 0x000fca0000000000 */
[----:B------:R-:W-:-:S13]  /*239c0*/  LOP3.LUT P0, RZ, R0, 0x1bf, RZ, 0xc0, !PT ;  /* 0x000001bf00ff7812 */ /* 0x000fda000780c0ff */
[----:B---3--:R-:W-:Y:S05]  /*239d0*/  @!P0 BRA `(.L_x_1576) ;  /* 0x0000000000408947 */ /* 0x008fea0003800000 */
[----:B------:R-:W-:Y:S01]  /*239e0*/  MOV R2, 0x0 ;  /* 0x0000000000027802 */ /* 0x000fe20000000f00 */
[----:B------:R-:W-:Y:S01]  /*239f0*/  ULDC.64 UR6, c[0x4][0x98] ;  /* 0x0100260000067ab9 */ /* 0x000fe20000000a00 */
[----:B------:R-:W-:Y:S01]  /*23a00*/  ULDC.64 UR8, c[0x4][0xa0] ;  /* 0x0100280000087ab9 */ /* 0x000fe20000000a00 */
[----:B------:R-:W-:Y:S01]  /*23a10*/  ULDC.64 UR4, c[0x4][0x8] ;  /* 0x0100020000047ab9 */ /* 0x000fe20000000a00 */
[----:B------:R-:W-:Y:S02]  /*23a20*/  IMAD.U32 R4, RZ, RZ, UR6 ;  /* 0x00000006ff047e24 */ /* 0x000fe4000f8e00ff */
[----:B------:R-:W3:Y:S01]  /*23a30*/  LDC.64 R2, c[0x4][R2] ;  /* 0x0100000002027b82 */ /* 0x000ee20000000a00 */
[----:B--2---:R-:W-:Y:S02]  /*23a40*/  IMAD.U32 R5, RZ, RZ, UR7 ;  /* 0x00000007ff057e24 */ /* 0x004fe4000f8e00ff */
[----:B------:R-:W-:Y:S02]  /*23a50*/  IMAD.U32 R6, RZ, RZ, UR8 ;  /* 0x00000008ff067e24 */ /* 0x000fe4000f8e00ff */
[----:B01----:R-:W-:-:S02]  /*23a60*/  IMAD.U32 R7, RZ, RZ, UR9 ;  /* 0x00000009ff077e24 */ /* 0x003fc4000f8e00ff */
[----:B------:R-:W-:Y:S02]  /*23a70*/  IMAD.U32 R10, RZ, RZ, UR4 ;  /* 0x00000004ff0a7e24 */ /* 0x000fe4000f8e00ff */
[----:B------:R-:W-:Y:S02]  /*23a80*/  IMAD.U32 R11, RZ, RZ, UR5 ;  /* 0x00000005ff0b7e24 */ /* 0x000fe4000f8e00ff */
[----:B------:R-:W-:Y:S02]  /*23a90*/  IMAD.MOV.U32 R8, RZ, RZ, 0x70 ;  /* 0x00000070ff087424 */ /* 0x000fe400078e00ff */
[----:B------:R-:W-:Y:S02]  /*23aa0*/  IMAD.MOV.U32 R12, RZ, RZ, 0x1 ;  /* 0x00000001ff0c7424 */ /* 0x000fe400078e00ff */
[----:B------:R-:W-:-:S07]  /*23ab0*/  IMAD.MOV.U32 R13, RZ, RZ, RZ ;  /* 0x000000ffff0d7224 */ /* 0x000fce00078e00ff */
[----:B------:R-:W-:-:S07]  /*23ac0*/  LEPC R20, `(.L_x_1576) ;  /* 0x000000001014794e */ /* 0x000fce0000000000 */
[----:B---3--:R-:W-:Y:S05]  /*23ad0*/  CALL.ABS.NOINC R2 ;  /* 0x0000000002007343 */ /* 0x008fea0003c00000 */
.L_x_1576:
[----:B------:R-:W3:Y:S01]  /*23ae0*/  LDL R2, [R1+0x2f4] ;  /* 0x0002f40001027983 */ /* 0x000ee20000100800 */
[----:B------:R-:W-:Y:S01]  /*23af0*/  LOP3.LUT R16, R16, 0xfffffffe, RZ, 0xc0, !PT ;  /* 0xfffffffe10107812 */ /* 0x000fe200078ec0ff */
[----:B---3--:R-:W-:-:S05]  /*23b00*/  VIADD R0, R2, 0xf200 ;  /* 0x0000f20002007836 */ /* 0x008fca0000000000 */
[----:B------:R3:W-:Y:S01]  /*23b10*/  STL [R1+0x304], R0 ;  /* 0x0003040001007387 */ /* 0x0007e20000100800 */
[----:B------:R-:W-:-:S13]  /*23b20*/  LOP3.LUT P0, RZ, R0, 0x1bf, RZ, 0xc0, !PT ;  /* 0x000001bf00ff7812 */ /* 0x000fda000780c0ff */
[----:B------:R-:W-:Y:S01]  /*23b30*/  @P0 LOP3.LUT R16, R16, 0x1, RZ, 0xfc, !PT ;  /* 0x0000000110100812 */ /* 0x000fe200078efcff */
[----:B---3--:R-:W-:Y:S06]  /*23b40*/  @!P0 BRA `(.L_x_1577) ;  /* 0x0000000000408947 */ /* 0x008fec0003800000 */
        /* <DEDUP_REMOVED lines=16> */
.L_x_1577:
[----:B------:R-:W3:Y:S02]  /*23c50*/  LDL R2, [R1+0x2f4] ;  /* 0x0002f40001027983 */ /* 0x000ee40000100800 */
[----:B---3--:R-:W-:-:S05]  /*23c60*/  VIADD R0, R2, 0x200 ;  /* 0x0000020002007836 */ /* 0x008fca0000000000 */
[----:B------:R-:W-:-:S13]  /*23c70*/  LOP3.LUT P0, RZ, R0, 0x9f, RZ, 0xc0, !PT ;  /* 0x0000009f00ff7812 */ /* 0x000fda000780c0ff */
[----:B------:R-:W-:Y:S05]  /*23c80*/  @!P0 BRA `(.L_x_1578) ;  /* 0x0000000000408947 */ /* 0x000fea0003800000 */
        /* <DEDUP_REMOVED lines=16> */
.L_x_1578:
[----:B------:R-:W3:Y:S02]  /*23d90*/  LDL.LU R2, [R1+0x304] ;  /* 0x0003040001027983 */ /* 0x000ee40000300800 */
[----:B---3--:R-:W-:-:S13]  /*23da0*/  LOP3.LUT P6, RZ, R2, 0x1bf, RZ, 0xc0, !PT ;  /* 0x000001bf02ff7812 */ /* 0x008fda00078cc0ff */
        /* <DEDUP_REMOVED lines=17> */
.L_x_1579:
[----:B------:R-:W3:Y:S01]  /*23ec0*/  LDL.LU R3, [R1+0x2fc] ;  /* 0x0002fc0001037983 */ /* 0x000ee20000300800 */
[----:B------:R-:W4:Y:S01]  /*23ed0*/  LDC R0, c[0x0][0x428] ;  /* 0x00010a00ff007b82 */ /* 0x000f220000000800 */
[----:B------:R-:W-:Y:S02]  /*23ee0*/  ULDC.64 UR4, c[0x0][0x9f8] ;  /* 0x00027e0000047ab9 */ /* 0x000fe40000000a00 */
[----:B------:R-:W3:Y:S04]  /*23ef0*/  LDL.LU R2, [R1+0x2d4] ;  /* 0x0002d40001027983 */ /* 0x000ee80000300800 */
[----:B------:R-:W3:Y:S04]  /*23f00*/  LDL R6, [R1+0x2d8] ;  /* 0x0002d80001067983 */ /* 0x000ee80000100800 */
[----:B--2---:R-:W2:Y:S01]  /*23f10*/  LDL R5, [R1+0x2dc] ;  /* 0x0002dc0001057983 */ /* 0x004ea20000100800 */
[----:B----4-:R-:W-:Y:S01]  /*23f20*/  ISETP.NE.AND P0, PT, R0, 0x1, PT ;  /* 0x000000010000780c */ /* 0x010fe20003f05270 */
[----:B---3--:R-:W-:-:S12]  /*23f30*/  IMAD R4, R2, 0x80, R3 ;  /* 0x0000008002047824 */ /* 0x008fd800078e0203 */
[----:B------:R-:W3:Y:S01]  /*23f40*/  @P0 LDC R3, c[0x0][0x42c] ;  /* 0x00010b00ff030b82 */ /* 0x000ee20000000800 */
[----:B------:R-:W-:Y:S02]  /*23f50*/  IMAD.MOV.U32 R0, RZ, RZ, R6 ;  /* 0x000000ffff007224 */ /* 0x000fe400078e0006 */
[----:B--2---:R-:W-:-:S05]  /*23f60*/  IMAD.MOV.U32 R20, RZ, RZ, R5 ;  /* 0x000000ffff147224 */ /* 0x004fca00078e0005 */
[----:B------:R-:W2:Y:S01]  /*23f70*/  @P0 LDC R2, c[0x0][0x430] ;  /* 0x00010c00ff020b82 */ /* 0x000ea20000000800 */
[----:B---3--:R-:W-:Y:S02]  /*23f80*/  @P0 IMAD.HI.U32 R3, R6, R3, RZ ;  /* 0x0000000306030227 */ /* 0x008fe400078e00ff */
[----:B------:R-:W3:Y:S03]  /*23f90*/  S2R R6, SR_TID.X ;  /* 0x0000000000067919 */ /* 0x000ee60000002100 */
[----:B--2---:R-:W-:Y:S02]  /*23fa0*/  @P0 SHF.R.U32.HI R0, RZ, R2, R3 ;  /* 0x00000002ff000219 */ /* 0x004fe40000011603 */
[----:B------:R-:W-:-:S04]  /*23fb0*/  ISETP.NE.U32.AND P0, PT, RZ, UR4, PT ;  /* 0x00000004ff007c0c */ /* 0x000fc8000bf05070 */
[----:B------:R-:W-:Y:S01]  /*23fc0*/  ISETP.NE.AND.EX P0, PT, RZ, UR5, PT, P0 ;  /* 0x00000005ff007c0c */ /* 0x000fe2000bf05300 */
[----:B------:R-:W-:-:S12]  /*23fd0*/  ULDC.64 UR4, c[0x0][0xa00] ;  /* 0x0002800000047ab9 */ /* 0x000fd80000000a00 */
[----:B------:R-:W2:Y:S01]  /*23fe0*/  @P0 LDC.64 R2, c[0x0][0x9f8] ;  /* 0x00027e00ff020b82 */ /* 0x000ea20000000a00 */
[----:B---3--:R-:W-:-:S04]  /*23ff0*/  LOP3.LUT R6, R6, 0x7f, RZ, 0xc0, !PT ;  /* 0x0000007f06067812 */ /* 0x008fc800078ec0ff */
[----:B------:R-:W-:Y:S01]  /*24000*/  ISETP.NE.AND P1, PT, R6, RZ, PT ;  /* 0x000000ff0600720c */ /* 0x000fe20003f25270 */
[----:B--2---:R-:W-:-:S12]  /*24010*/  @P0 IMAD.WIDE R2, R5, 0x4, R2 ;  /* 0x0000000405020825 */ /* 0x004fd800078e0202 */
[----:B------:R-:W-:Y:S01]  /*24020*/  VOTEU.ALL UP1, P1 ;  /* 0x00000000003f7886 */ /* 0x000fe20000820000 */
[----:B------:R2:W5:Y:S01]  /*24030*/  @P0 LDG.E R20, desc[UR52][R2.64] ;  /* 0x0000003402140981 */ /* 0x000562000c1e1900 */
[----:B------:R-:W-:-:S03]  /*24040*/  ISETP.NE.U32.AND P0, PT, RZ, UR4, PT ;  /* 0x00000004ff007c0c */ /* 0x000fc6000bf05070 */
[----:B------:R-:W-:Y:S01]  /*24050*/  @!UP1 UIADD3 UR8, UP0, UR40, 0x270, URZ ;  /* 0x0000027028089890 */ /* 0x000fe2000ff1e03f */
[----:B------:R-:W-:Y:S02]  /*24060*/  PLOP3.LUT P3, PT, P1, PT, PT, 0x8, 0x0 ;  /* 0x000000000000781c */ /* 0x000fe40000f6e170 */
[----:B------:R-:W-:Y:S01]  /*24070*/  ISETP.NE.AND.EX P2, PT, RZ, UR5, PT, P0 ;  /* 0x00000005ff007c0c */ /* 0x000fe2000bf45300 */
[----:B------:R-:W-:-:S03]  /*24080*/  @!UP1 UIADD3.X UR9, URZ, UR41, URZ, UP0, !UPT ;  /* 0x000000293f099290 */ /* 0x000fc600087fe43f */
[----:B------:R-:W-:Y:S01]  /*24090*/  VOTEU.ALL UP0, P1 ;  /* 0x00000000003f7886 */ /* 0x000fe20000800000 */
[----:B--2---:R-:W-:-:S08]  /*240a0*/  SEL R3, R5, RZ, !P2 ;  /* 0x000000ff05037207 */ /* 0x004fd00005000000 */
.L_x_1580:
[----:B------:R-:W2:Y:S01]  /*240b0*/  LDL R2, [R1+0x2d8] ;  /* 0x0002d80001027983 */ /* 0x000ea20000100800 */
[----:B------:R-:W-:Y:S02]  /*240c0*/  PLOP3.LUT P0, PT, P0, P3, PT, 0xa2, 0x0 ;  /* 0x000000000000781c */ /* 0x000fe40000707472 */
[----:B------:R-:W-:Y:S01]  /*240d0*/  @P3 R2UR P0, UR7, R3 ;  /* 0x00000000030732ca */ /* 0x000fe20000000000 */
[----:B------:R-:W-:-:S07]  /*240e0*/  UMOV UR4, URZ ;  /* 0x0000003f00047c82 */ /* 0x000fce0008000000 */
[----:B------:R-:W-:Y:S02]  /*240f0*/  PLOP3.LUT P0, PT, P0, P3, PT, 0xa2, 0x0 ;  /* 0x000000000000781c */ /* 0x000fe40000707472 */
[----:B--2---:R-:W-:-:S08]  /*24100*/  @P3 R2UR.OR P0, UR6, R2 ;  /* 0x00000000020632ca */ /* 0x004fd00000100000 */
[----:B------:R-:W-:Y:S02]  /*24110*/  PLOP3.LUT P0, PT, P0, P3, PT, 0xa2, 0x0 ;  /* 0x000000000000781c */ /* 0x000fe40000707472 */
[----:B------:R-:W-:-:S08]  /*24120*/  @P3 R2UR.OR P0, UR5, R4 ;  /* 0x00000000040532ca */ /* 0x000fd00000100000 */
[----:B------:R-:W-:-:S05]  /*24130*/  @P3 PLOP3.LUT P3, PT, P0, PT, PT, 0x80, 0x0 ;  /* 0x000000000000381c */ /* 0x000fca000076f070 */
[----:B------:R2:W-:Y:S08]  /*24140*/  @!UP0 UTMAPF.L2.4D [UR4], [UR8] ;  /* 0x00000004080085b8 */ /* 0x0005f00008018000 */
[----:B--2---:R-:W-:Y:S05]  /*24150*/  @P3 BRA.U.ANY `(.L_x_1580) ;  /* 0xfffffffd00d43947 */ /* 0x004fea000393ffff */
[----:B------:R-:W-:Y:S01]  /*24160*/  PLOP3.LUT P2, PT, P1, PT, PT, 0x8, 0x0 ;  /* 0x000000000000781c */ /* 0x000fe20000f4e170 */
[----:B------:R-:W-:Y:S01]  /*24170*/  VOTEU.ALL UP0, P1 ;  /* 0x00000000003f7886 */ /* 0x000fe20000800000 */
[----:B------:R-:W-:-:S11]  /*24180*/  UMOV UR4, 0x40 ;  /* 0x0000004000047882 */ /* 0x000fd60000000000 */
.L_x_1581:
[----:B------:R-:W2:Y:S01]  /*24190*/  LDL R2, [R1+0x2d8] ;  /* 0x0002d80001027983 */ /* 0x000ea20000100800 */
[----:B------:R-:W-:Y:S02]  /*241a0*/  PLOP3.LUT P0, PT, P0, P2, PT, 0xa2, 0x0 ;  /* 0x000000000000781c */ /* 0x000fe40000705472 */
[----:B------:R-:W-:-:S08]  /*241b0*/  @P2 R2UR P0, UR7, R3 ;  /* 0x00000000030722ca */ /* 0x000fd00000000000 */
        /* <DEDUP_REMOVED lines=10> */
.L_x_1582:
        /* <DEDUP_REMOVED lines=10> */
[----:B01----:R-:W0:Y:S01]  /*24300*/  LDC.64 R6, c[0x0][0x3f8] ;  /* 0x0000fe00ff067b82 */ /* 0x003e220000000a00 */
        /* <DEDUP_REMOVED lines=11> */
.L_x_1694:
[----:B-1----:R-:W-:Y:S02]  /*243c0*/  ISETP.NE.AND P0, PT, R14, RZ, PT ;  /* 0x000000ff0e00720c */ /* 0x002fe40003f05270 */
[----:B------:R-:W-:-:S11]  /*243d0*/  PLOP3.LUT P6, PT, PT, PT, PT, 0x8, 0x0 ;  /* 0x000000000000781c */ /* 0x000fd60003fce170 */
[----:B------:R-:W-:Y:S05]  /*243e0*/  @P0 BRA `(.L_x_1584) ;  /* 0x00000008004c0947 */ /* 0x000fea0003800000 */
[----:B------:R-:W-:-:S03]  /*243f0*/  UMOV UR4, 0xffffffff ;  /* 0xffffffff00047882 */ /* 0x000fc60000000000 */
[----:B------:R-:W-:Y:S05]  /*24400*/  BRA.DIV UR4, `(.L_x_1585) ;  /* 0x0000004604607947 */ /* 0x000fea000b800000 */
[----:B------:R-:W-:-:S13]  /*24410*/  ELECT P6, URZ, PT ;  /* 0x00000000003f782f */ /* 0x000fda00038c0000 */
.L_x_1697:
[----:B------:R-:W-:Y:S05]  /*24420*/  @!P6 BRA `(.L_x_1586) ;  /* 0x0000000400a0e947 */ /* 0x000fea0003800000 */
[----:B0-----:R-:W2:Y:S01]  /*24430*/  LDL R5, [R1+0x2f8] ;  /* 0x0002f80001057983 */ /* 0x001ea20000100800 */
[----:B------:R-:W-:-:S04]  /*24440*/  ISETP.NE.U32.AND P0, PT, R6, RZ, PT ;  /* 0x000000ff0600720c */ /* 0x000fc80003f05070 */
[----:B------:R-:W-:Y:S01]  /*24450*/  ISETP.NE.AND.EX P0, PT, R7, RZ, PT, P0 ;  /* 0x000000ff0700720c */ /* 0x000fe20003f05300 */
[----:B--2---:R-:W-:-:S12]  /*24460*/  VIADD R5, R5, 0xffffffff ;  /* 0xffffffff05057836 */ /* 0x004fd80000000000 */
        /* <DEDUP_REMOVED lines=19> */
.L_x_1587:
[----:B------:R-:W1:Y:S01]  /*245a0*/  S2R R8, SR_CgaCtaId ;  /* 0x0000000000087919 */ /* 0x000e620000008800 */
[----:B0-----:R-:W-:Y:S01]  /*245b0*/  MOV R6, 0x400 ;  /* 0x0000040000067802 */ /* 0x001fe20000000f00 */
[----:B------:R-:W0:Y:S03]  /*245c0*/  S2R R7, SR_TID.X ;  /* 0x0000000000077919 */ /* 0x000e260000002100 */
[----:B-1----:R-:W-:Y:S02]  /*245d0*/  LEA R6, R8, R6, 0x18 ;  /* 0x0000000608067211 */ /* 0x002fe400078ec0ff */
[----:B------:R-:W-:Y:S02]  /*245e0*/  SHF.L.U32 R8, R19, 0x1f, RZ ;  /* 0x0000001f13087819 */ /* 0x000fe400000006ff */
[----:B0-----:R-:W-:Y:S01]  /*245f0*/  LOP3.LUT R7, R7, 0x7f, RZ, 0xc0, !PT ;  /* 0x0000007f07077812 */ /* 0x001fe200078ec0ff */
[----:B------:R-:W-:-:S03]  /*24600*/  IMAD R6, R17, 0x8, R6 ;  /* 0x0000000811067824 */ /* 0x000fc600078e0206 */
[----:B------:R-:W-:Y:S01]  /*24610*/  ISETP.NE.AND P0, PT, R7, RZ, PT ;  /* 0x000000ff0700720c */ /* 0x000fe20003f05270 */
[----:B------:R-:W0:Y:S02]  /*24620*/  SYNCS.PHASECHK.TRANS64.TRYWAIT P2, [R6+URZ+0x33480], R8 ;  /* 0x03348008060075a7 */ /* 0x000e24000804017f */
[----:B0-----:R-:W-:Y:S10]  /*24630*/  @!P2 BRA `(.L_x_1588) ;  /* 0x0000004000f4a947 */ /* 0x001ff40003800000 */
.L_x_1698:
        /* <DEDUP_REMOVED lines=8> */
.L_x_1589:
[----:B------:R-:W2:Y:S01]  /*246c0*/  LDL R9, [R1+0x2e8] ;  /* 0x0002e80001097983 */ /* 0x000ea20000100800 */
[----:B------:R-:W-:Y:S01]  /*246d0*/  MOV R7, 0x400 ;  /* 0x0000040000077802 */ /* 0x000fe20000000f00 */
[----:B------:R-:W1:Y:S01]  /*246e0*/  S2R R10, SR_CgaCtaId ;  /* 0x00000000000a7919 */ /* 0x000e620000008800 */
[----:B------:R-:W-:Y:S01]  /*246f0*/  R2UR UR9, R6 ;  /* 0x00000000060972ca */ /* 0x000fe200000e0000 */
[----:B------:R-:W-:Y:S01]  /*24700*/  UIADD3 UR4, UP0, UR40, 0x470, URZ ;  /* 0x0000047028047890 */ /* 0x000fe2000ff1e03f */
[----:B------:R-:W-:Y:S02]  /*24710*/  R2UR UR12, R0 ;  /* 0x00000000000c72ca */ /* 0x000fe400000e0000 */
[----:B-----5:R-:W-:Y:S01]  /*24720*/  R2UR UR13, R2 ;  /* 0x00000000020d72ca */ /* 0x020fe200000e0000 */
[----:B------:R-:W-:Y:S01]  /*24730*/  UIADD3.X UR5, URZ, UR41, URZ, UP0, !UPT ;  /* 0x000000293f057290 */ /* 0x000fe200087fe43f */
[----:B-1----:R-:W-:-:S05]  /*24740*/  LEA R7, R10, R7, 0x18 ;  /* 0x000000070a077211 */ /* 0x002fca00078ec0ff */
[----:B------:R-:W-:-:S05]  /*24750*/  IMAD R7, R17, 0x7800, R7 ;  /* 0x0000780011077824 */ /* 0x000fca00078e0207 */
[----:B------:R-:W-:Y:S01]  /*24760*/  R2UR UR15, R7 ;  /* 0x00000000070f72ca */ /* 0x000fe200000e0000 */
[----:B------:R-:W-:Y:S01]  /*24770*/  UIADD3 UR9, UR9, 0x33470, URZ ;  /* 0x0003347009097890 */ /* 0x000fe2000fffe03f */
[----:B------:R-:W-:Y:S01]  /*24780*/  UMOV UR10, URZ ;  /* 0x0000003f000a7c82 */ /* 0x000fe20008000000 */
[----:B------:R-:W-:Y:S01]  /*24790*/  UMOV UR6, 0x0 ;  /* 0x0000000000067882 */ /* 0x000fe20000000000 */
[----:B------:R-:W-:-:S09]  /*247a0*/  UMOV UR7, 0x14f00000 ;  /* 0x14f0000000077882 */ /* 0x000fd20000000000 */
[----:B------:R-:W-:Y:S02]  /*247b0*/  UIADD3 UR8, UR15, 0xf200, URZ ;  /* 0x0000f2000f087890 */ /* 0x000fe4000fffe03f */
[----:B------:R-:W-:Y:S02]  /*247c0*/  UIADD3 UR14, UR15, 0x11a00, URZ ;  /* 0x00011a000f0e7890 */ /* 0x000fe4000fffe03f */
[----:B------:R-:W-:Y:S01]  /*247d0*/  UIADD3 UR15, UR15, 0x14200, URZ ;  /* 0x000142000f0f7890 */ /* 0x000fe2000fffe03f */
[----:B------:R-:W-:Y:S01]  /*247e0*/  UMOV UR16, 0x40 ;  /* 0x0000004000107882 */ /* 0x000fe20000000000 */
        /* <DEDUP_REMOVED lines=12> */
.L_x_1699:
        /* <DEDUP_REMOVED lines=8> */
.L_x_1591:
        /* <DEDUP_REMOVED lines=24> */
.L_x_1586:
[----:B01----:R-:W2:Y:S01]  /*24ab0*/  LDL.LU R6, [R1+0x2d8] ;  /* 0x0002d80001067983 */ /* 0x003ea20000300800 */
[----:B------:R-:W-:Y:S01]  /*24ac0*/  MOV R7, 0x400 ;  /* 0x0000040000077802 */ /* 0x000fe20000000f00 */
[----:B------:R-:W0:Y:S01]  /*24ad0*/  S2R R8, SR_CgaCtaId ;  /* 0x0000000000087919 */ /* 0x000e220000008800 */
[----:B------:R-:W-:Y:S05]  /*24ae0*/  WARPSYNC.ALL ;  /* 0x0000000000007948 */ /* 0x000fea0003800000 */
[----:B------:R-:W-:-:S13]  /*24af0*/  ELECT P0, URZ, PT ;  /* 0x00000000003f782f */ /* 0x000fda0003800000 */
[----:B------:R-:W-:Y:S01]  /*24b00*/  @P0 R2UR UR13, R3 ;  /* 0x00000000030d02ca */ /* 0x000fe200000e0000 */
[----:B------:R-:W-:Y:S01]  /*24b10*/  UIADD3 UR4, UP0, UR40, 0x270, URZ ;  /* 0x0000027028047890 */ /* 0x000fe2000ff1e03f */
[----:B------:R-:W-:-:S03]  /*24b20*/  @P0 R2UR UR11, R4 ;  /* 0x00000000040b02ca */ /* 0x000fc600000e0000 */
[----:B------:R-:W-:Y:S01]  /*24b30*/  UIADD3.X UR5, URZ, UR41, URZ, UP0, !UPT ;  /* 0x000000293f057290 */ /* 0x000fe200087fe43f */
[----:B0-----:R-:W-:-:S04]  /*24b40*/  LEA R7, R8, R7, 0x18 ;  /* 0x0000000708077211 */ /* 0x001fc800078ec0ff */
[----:B------:R-:W-:Y:S01]  /*24b50*/  R2UR UR24, R7 ;  /* 0x00000000071872ca */ /* 0x000fe200000e0000 */
[----:B------:R-:W-:Y:S01]  /*24b60*/  @P0 IMAD.MOV.U32 R5, RZ, RZ, 0x6000 ;  /* 0x00006000ff050424 */ /* 0x000fe200078e00ff */
[----:B------:R-:W-:Y:S01]  /*24b70*/  BAR.SYNC.DEFER_BLOCKING 0x8, 0x120 ;  /* 0x0204800000007b1d */ /* 0x000fe20000010000 */
[----:B------:R-:W-:-:S10]  /*24b80*/  @P0 R2UR UR21, R3 ;  /* 0x00000000031502ca */ /* 0x000fd400000e0000 */
[----:B------:R-:W-:Y:S02]  /*24b90*/  UIADD3 UR8, UR24, 0x1e200, URZ ;  /* 0x0001e20018087890 */ /* 0x000fe4000fffe03f */
[----:B------:R-:W-:Y:S01]  /*24ba0*/  UIADD3 UR9, UR24, 0x33400, URZ ;  /* 0x0003340018097890 */ /* 0x000fe2000fffe03f */
[----:B------:R-:W-:Y:S01]  /*24bb0*/  UMOV UR6, 0x0 ;  /* 0x0000000000067882 */ /* 0x000fe20000000000 */
[----:B------:R-:W-:Y:S01]  /*24bc0*/  UMOV UR7, 0x12f00000 ;  /* 0x12f0000000077882 */ /* 0x000fe20000000000 */
[----:B------:R-:W-:Y:S01]  /*24bd0*/  UMOV UR10, URZ ;  /* 0x0000003f000a7c82 */ /* 0x000fe20008000000 */
[----:B------:R-:W-:Y:S01]  /*24be0*/  @P0 R2UR UR19, R4 ;  /* 0x00000000041302ca */ /* 0x000fe200000e0000 */
[----:B------:R-:W-:Y:S01]  /*24bf0*/  UIADD3 UR16, UR24, 0x20200, URZ ;  /* 0x0002020018107890 */ /* 0x000fe2000fffe03f */
[----:B------:R1:W-:Y:S01]  /*24c00*/  @P0 SYNCS.ARRIVE.TRANS64 RZ, [R7+URZ+0x33400], R5 ;  /* 0x0334000507ff09a7 */ /* 0x0003e2000800003f */
[----:B------:R-:W-:Y:S01]  /*24c10*/  UMOV UR14, 0x0 ;  /* 0x00000000000e7882 */ /* 0x000fe20000000000 */
[----:B------:R-:W-:Y:S01]  /*24c20*/  UMOV UR15, 0x12f00000 ;  /* 0x12f00000000f7882 */ /* 0x000fe20000000000 */
[----:B------:R-:W-:Y:S01]  /*24c30*/  UMOV UR18, 0x40 ;  /* 0x0000004000127882 */ /* 0x000fe20000000000 */
[----:B------:R-:W-:Y:S01]  /*24c40*/  UMOV UR17, UR9 ;  /* 0x0000000900117c82 */ /* 0x000fe20008000000 */
[----:B------:R-:W-:Y:S01]  /*24c50*/  UMOV UR22, 0x0 ;  /* 0x0000000000167882 */ /* 0x000fe20000000000 */
[----:B------:R-:W-:Y:S01]  /*24c60*/  UMOV UR23, 0x12f00000 ;  /* 0x12f0000000177882 */ /* 0x000fe20000000000 */
[----:B--2---:R-:W-:-:S02]  /*24c70*/  @P0 R2UR UR12, R6 ;  /* 0x00000000060c02ca */ /* 0x004fc400000e0000 */
[----:B------:R-:W-:-:S11]  /*24c80*/  @P0 R2UR UR20, R6 ;  /* 0x00000000061402ca */ /* 0x000fd600000e0000 */
[----:B------:R0:W-:Y:S02]  /*24c90*/  UTMALDG.4D [UR8], [UR4], desc[UR6] ;  /* 0x00000608040075b4 */ /* 0x0001e40008019000 */
[----:B------:R1:W-:Y:S01]  /*24ca0*/  UTMALDG.4D [UR16], [UR4], desc[UR14] ;  /* 0x00000e10040075b4 */ /* 0x0003e20008019000 */
[----:B0-----:R-:W-:Y:S02]  /*24cb0*/  @P0 R2UR UR13, R3 ;  /* 0x00000000030d02ca */ /* 0x001fe400000e0000 */
[----:B------:R-:W-:Y:S02]  /*24cc0*/  @P0 R2UR UR12, R6 ;  /* 0x00000000060c02ca */ /* 0x000fe400000e0000 */
[----:B------:R-:W-:Y:S01]  /*24cd0*/  @P0 R2UR UR11, R4 ;  /* 0x00000000040b02ca */ /* 0x000fe200000e0000 */
[----:B------:R-:W-:Y:S01]  /*24ce0*/  UIADD3 UR8, UR24, 0x22200, URZ ;  /* 0x0002220018087890 */ /* 0x000fe2000fffe03f */
[----:B------:R-:W-:-:S11]  /*24cf0*/  UMOV UR10, 0x80 ;  /* 0x00000080000a7882 */ /* 0x000fd60000000000 */
[----:B------:R1:W-:Y:S02]  /*24d00*/  UTMALDG.4D [UR8], [UR4], desc[UR22] ;  /* 0x00001608040075b4 */ /* 0x0003e40008019000 */
[----:B-1----:R-:W-:Y:S01]  /*24d10*/  NOP ;  /* 0x0000000000007918 */ /* 0x002fe20000000000 */
.L_x_1584:
[----:B------:R-:W2:Y:S01]  /*24d20*/  LDL.LU R6, [R1+0x300] ;  /* 0x0003000001067983 */ /* 0x000ea20000300800 */
[----:B------:R-:W-:Y:S01]  /*24d30*/  MOV R4, 0x400 ;  /* 0x0000040000047802 */ /* 0x000fe20000000f00 */
[----:B------:R-:W-:Y:S01]  /*24d40*/  BSSY B0, `(.L_x_1592) ;  /* 0x000000b000007945 */ /* 0x000fe20003800000 */
[----:B0-----:R-:W0:Y:S02]  /*24d50*/  S2R R5, SR_CgaCtaId ;  /* 0x0000000000057919 */ /* 0x001e240000008800 */
[----:B0-----:R-:W-:Y:S01]  /*24d60*/  LEA R4, R5, R4, 0x18 ;  /* 0x0000000405047211 */ /* 0x001fe200078ec0ff */
[----:B--2---:R-:W-:-:S05]  /*24d70*/  VIADD R6, R6, 0x1 ;  /* 0x0000000106067836 */ /* 0x004fca0000000000 */
[----:B------:R-:W-:Y:S01]  /*24d80*/  LEA.HI R3, R6, R6, RZ, 0x1 ;  /* 0x0000000606037211 */ /* 0x000fe200078f08ff */
[----:B------:R0:W-:Y:S03]  /*24d90*/  STL [R1+0x300], R6 ;  /* 0x0003000601007387 */ /* 0x0001e60000100800 */
[----:B------:R-:W-:-:S05]  /*24da0*/  LOP3.LUT R3, R3, 0xfffffffe, RZ, 0xc0, !PT ;  /* 0xfffffffe03037812 */ /* 0x000fca00078ec0ff */
[----:B------:R-:W-:-:S05]  /*24db0*/  IMAD.IADD R3, R6, 0x1, -R3 ;  /* 0x0000000106037824 */ /* 0x000fca00078e0a03 */
[----:B------:R-:W-:-:S04]  /*24dc0*/  SHF.L.U32 R3, R3, 0x1f, RZ ;  /* 0x0000001f03037819 */ /* 0x000fc800000006ff */
[----:B------:R-:W1:Y:S02]  /*24dd0*/  SYNCS.PHASECHK.TRANS64.TRYWAIT P0, [R4+URZ+0x33420], R3 ;  /* 0x03342003040075a7 */ /* 0x000e64000800017f */
[----:B01----:R-:W-:Y:S05]  /*24de0*/  @!P0 BRA `(.L_x_1593) ;  /* 0x0000003c00308947 */ /* 0x003fea0003800000 */
.L_x_1700:
[----:B------:R-:W-:Y:S05]  /*24df0*/  BSYNC B0 ;  /* 0x0000000000007941 */ /* 0x000fea0003800000 */
.L_x_1592:
[----:B------:R-:W2:Y:S04]  /*24e00*/  LDL.LU R5, [R1+0x2f8] ;  /* 0x0002f80001057983 */ /* 0x000ea80000300800 */
[----:B0-----:R-:W3:Y:S01]  /*24e10*/  LDL R4, [R1+0x2e4] ;  /* 0x0002e40001047983 */ /* 0x001ee20000100800 */
[----:B--2---:R-:W-:-:S05]  /*24e20*/  VIADD R12, R5, 0xfffffffe ;  /* 0xfffffffe050c7836 */ /* 0x004fca0000000000 */
[----:B---3--:R-:W-:-:S13]  /*24e30*/  ISETP.GE.AND P0, PT, R12, R4, PT ;  /* 0x000000040c00720c */ /* 0x008fda0003f06270 */
[----:B------:R-:W-:Y:S05]  /*24e40*/  @!P0 BRA `(.L_x_1594) ;  /* 0x0000001000ec8947 */ /* 0x000fea0003800000 */
[----:B------:R-:W-:Y:S02]  /*24e50*/  IMAD.MOV.U32 R6, RZ, RZ, R17 ;  /* 0x000000ffff067224 */ /* 0x000fe400078e0011 */
[----:B------:R-:W-:-:S07]  /*24e60*/  IMAD.MOV.U32 R7, RZ, RZ, R19 ;  /* 0x000000ffff077224 */ /* 0x000fce00078e0013 */
.L_x_1618:
[----:B------:R-:W-:Y:S01]  /*24e70*/  VIADD R17, R6, 0x1 ;  /* 0x0000000106117836 */ /* 0x000fe20000000000 */
[----:B------:R-:W-:Y:S05]  /*24e80*/  YIELD ;  /* 0x0000000000007946 */ /* 0x000fea0003800000 */
[----:B------:R-:W-:Y:S01]  /*24e90*/  ISETP.NE.AND P0, PT, R17, 0x2, PT ;  /* 0x000000021100780c */ /* 0x000fe20003f05270 */
[----:B------:R-:W-:Y:S03]  /*24ea0*/  BSSY B0, `(.L_x_1595) ;  /* 0x00000aa000007945 */ /* 0x000fe60003800000 */
[----:B------:R-:W-:-:S02]  /*24eb0*/  SEL R19, RZ, 0x1, P0 ;  /* 0x00000001ff137807 */ /* 0x000fc40000000000 */
[----:B------:R-:W-:Y:S02]  /*24ec0*/  SEL R17, R17, RZ, P0 ;  /* 0x000000ff11117207 */ /* 0x000fe40000000000 */
[----:B------:R-:W-:Y:S01]  /*24ed0*/  LOP3.LUT R19, R7, R19, RZ, 0x3c, !PT ;  /* 0x0000001307137212 */ /* 0x000fe200078e3cff */
[----:B0-----:R-:W-:Y:S06]  /*24ee0*/  @!P6 BRA `(.L_x_1596) ;  /* 0x000000080094e947 */ /* 0x001fec0003800000 */
        /* <DEDUP_REMOVED lines=11> */
[----:B------:R-:W-:Y:S01]  /*24fa0*/  @P0 SHF.R.U32.HI R2, RZ, R3, R4 ;  /* 0x00000003ff020219 */ /* 0x000fe20000011604 */
[----:B------:R-:W-:-:S03]  /*24fb0*/  IMAD R4, R21, UR6, RZ ;  /* 0x0000000615047c24 */ /* 0x000fc6000f8e02ff */
[--C-:B------:R-:W-:Y:S01]  /*24fc0*/  SHF.R.S32.HI R3, RZ, 0x1f, R2.reuse ;  /* 0x0000001fff037819 */ /* 0x100fe20000011402 */
[----:B------:R-:W-:Y:S02]  /*24fd0*/  IMAD.MOV R8, RZ, RZ, -R2 ;  /* 0x000000ffff087224 */ /* 0x000fe400078e0a02 */
[C---:B------:R-:W-:Y:S02]  /*24fe0*/  IMAD R4, R20.reuse, UR7, R4 ;  /* 0x0000000714047c24 */ /* 0x040fe4000f8e0204 */
[----:B------:R-:W-:-:S04]  /*24ff0*/  IMAD.WIDE.U32 R2, R20, UR6, R2 ;  /* 0x0000000614027c25 */ /* 0x000fc8000f8e0002 */
[----:B------:R-:W-:Y:S01]  /*25000*/  IMAD.IADD R3, R4, 0x1, R3 ;  /* 0x0000000104037824 */ /* 0x000fe200078e0203 */
[----:B------:R-:W-:Y:S01]  /*25010*/  LEA R4, P0, R2, UR4, 0x2 ;  /* 0x0000000402047c11 */ /* 0x000fe2000f8010ff */
[----:B------:R-:W-:-:S03]  /*25020*/  IMAD R8, R5, R8, R12 ;  /* 0x0000000805087224 */ /* 0x000fc600078e020c */
[----:B------:R-:W-:-:S05]  /*25030*/  LEA.HI.X R5, R2, UR5, R3, 0x2, P0 ;  /* 0x0000000502057c11 */ /* 0x000fca00080f1403 */
[----:B------:R0:W5:Y:S04]  /*25040*/  LDG.E R2, desc[UR52][R4.64] ;  /* 0x0000003404027981 */ /* 0x000168000c1e1900 */
.L_x_1597:
[----:B0-----:R-:W0:Y:S01]  /*25050*/  S2R R5, SR_CgaCtaId ;  /* 0x0000000000057919 */ /* 0x001e220000008800 */
[----:B------:R-:W-:Y:S01]  /*25060*/  MOV R4, 0x400 ;  /* 0x0000040000047802 */ /* 0x000fe20000000f00 */
[----:B------:R-:W-:Y:S01]  /*25070*/  BSSY B1, `(.L_x_1598) ;  /* 0x0000009000017945 */ /* 0x000fe20003800000 */
[----:B------:R-:W1:Y:S02]  /*25080*/  S2R R3, SR_TID.X ;  /* 0x0000000000037919 */ /* 0x000e640000002100 */
[----:B0-----:R-:W-:Y:S02]  /*25090*/  LEA R4, R5, R4, 0x18 ;  /* 0x0000000405047211 */ /* 0x001fe400078ec0ff */
[----:B-1----:R-:W-:-:S03]  /*250a0*/  LOP3.LUT R3, R3, 0x7f, RZ, 0xc0, !PT ;  /* 0x0000007f03037812 */ /* 0x002fc600078ec0ff */
[----:B------:R-:W-:Y:S01]  /*250b0*/  IMAD R5, R17, 0x8, R4 ;  /* 0x0000000811057824 */ /* 0x000fe200078e0204 */
[----:B------:R-:W-:Y:S02]  /*250c0*/  SHF.L.U32 R4, R19, 0x1f, RZ ;  /* 0x0000001f13047819 */ /* 0x000fe400000006ff */
[----:B------:R-:W-:Y:S02]  /*250d0*/  ISETP.NE.AND P2, PT, R3, RZ, PT ;  /* 0x000000ff0300720c */ /* 0x000fe40003f45270 */
[----:B------:R-:W0:Y:S02]  /*250e0*/  SYNCS.PHASECHK.TRANS64.TRYWAIT P0, [R5+URZ+0x33480], R4 ;  /* 0x03348004050075a7 */ /* 0x000e24000800017f */
[----:B0-----:R-:W-:Y:S09]  /*250f0*/  @!P0 BRA `(.L_x_1599) ;  /* 0x00000038008c8947 */ /* 0x001ff20003800000 */
.L_x_1701:
[----:B------:R-:W-:Y:S05]  /*25100*/  BSYNC B1 ;  /* 0x0000000000017941 */ /* 0x000fea0003800000 */
.L_x_1598:
        /* <DEDUP_REMOVED lines=9> */
.L_x_1601:
[----:B------:R-:W-:Y:S05]  /*251a0*/  BSYNC B1 ;  /* 0x0000000000017941 */ /* 0x000fea0003800000 */
.L_x_1600:
[----:B------:R-:W2:Y:S01]  /*251b0*/  LDL R9, [R1+0x2e8] ;  /* 0x0002e80001097983 */ /* 0x000ea20000100800 */
[----:B------:R-:W-:Y:S01]  /*251c0*/  IMAD.MOV.U32 R15, RZ, RZ, RZ ;  /* 0x000000ffff0f7224 */ /* 0x000fe200078e00ff */
[----:B------:R-:W-:Y:S01]  /*251d0*/  MOV R3, 0x400 ;  /* 0x0000040000037802 */ /* 0x000fe20000000f00 */
[----:B------:R-:W-:Y:S01]  /*251e0*/  UIADD3 UR4, UP0, UR40, 0x470, URZ ;  /* 0x0000047028047890 */ /* 0x000fe2000ff1e03f */
[----:B------:R-:W1:Y:S01]  /*251f0*/  S2R R10, SR_CgaCtaId ;  /* 0x00000000000a7919 */ /* 0x000e620000008800 */
[----:B------:R-:W-:Y:S01]  /*25200*/  PLOP3.LUT P0, PT, PT, PT, PT, 0x80, 0x0 ;  /* 0x000000000000781c */ /* 0x000fe20003f0f070 */
[----:B------:R-:W-:Y:S01]  /*25210*/  UMOV UR6, 0x0 ;  /* 0x0000000000067882 */ /* 0x000fe20000000000 */
[----:B------:R-:W-:Y:S01]  /*25220*/  R2UR UR10, R15 ;  /* 0x000000000f0a72ca */ /* 0x000fe200000e0000 */
[----:B------:R-:W-:Y:S01]  /*25230*/  UIADD3.X UR5, URZ, UR41, URZ, UP0, !UPT ;  /* 0x000000293f057290 */ /* 0x000fe200087fe43f */
[----:B------:R-:W-:Y:S01]  /*25240*/  UMOV UR7, 0x14f00000 ;  /* 0x14f0000000077882 */ /* 0x000fe20000000000 */
[----:B-1----:R-:W-:-:S05]  /*25250*/  LEA R3, R10, R3, 0x18 ;  /* 0x000000030a037211 */ /* 0x002fca00078ec0ff */
[----:B------:R-:W-:-:S04]  /*25260*/  IMAD R3, R17, 0x7800, R3 ;  /* 0x0000780011037824 */ /* 0x000fc800078e0203 */
[----:B------:R-:W-:Y:S02]  /*25270*/  VIADD R10, R3, 0xf200 ;  /* 0x0000f200030a7836 */ /* 0x000fe40000000000 */
[----:B--2---:R-:W-:Y:S02]  /*25280*/  IMAD R9, R8, 0xa0, R9 ;  /* 0x000000a008097824 */ /* 0x004fe400078e0209 */
[----:B------:R-:W-:-:S07]  /*25290*/  VIADD R8, R5, 0x33470 ;  /* 0x0003347005087836 */ /* 0x000fce0000000000 */
.L_x_1602:
        /* <DEDUP_REMOVED lines=16> */
.L_x_1603:
        /* <DEDUP_REMOVED lines=16> */
.L_x_1604:
        /* <DEDUP_REMOVED lines=13> */
.L_x_1702:
[----:B------:R-:W-:Y:S05]  /*25570*/  BSYNC B1 ;  /* 0x0000000000017941 */ /* 0x000fea0003800000 */
.L_x_1605:
        /* <DEDUP_REMOVED lines=11> */
.L_x_1608:
[----:B------:R-:W-:Y:S05]  /*25630*/  BSYNC B1 ;  /* 0x0000000000017941 */ /* 0x000fea0003800000 */
.L_x_1607:
        /* <DEDUP_REMOVED lines=8> */
.L_x_1609:
        /* <DEDUP_REMOVED lines=15> */
.L_x_1610:
        /* <DEDUP_REMOVED lines=15> */
.L_x_1611:
        /* <DEDUP_REMOVED lines=10> */
.L_x_1596:
[----:B------:R-:W-:Y:S05]  /*25940*/  BSYNC B0 ;  /* 0x0000000000007941 */ /* 0x000fea0003800000 */
.L_x_1595:
[----:B------:R-:W-:-:S06]  /*25950*/  UISETP.NE.AND UP0, UPT, UR37, 0x3, UPT ;  /* 0x000000032500788c */ /* 0x000fcc000bf05270 */
[----:B------:R-:W-:-:S13]  /*25960*/  PLOP3.LUT P0, PT, PT, PT, UP0, 0x80, 0x0 ;  /* 0x000000000000781c */ /* 0x000fda0003f0f008 */
[----:B------:R-:W-:Y:S05]  /*25970*/  @!P0 BRA `(.L_x_1612) ;  /* 0x0000000000048947 */ /* 0x000fea0003800000 */
[----:B------:R-:W-:Y:S01]  /*25980*/  BPT.TRAP 0x1 ;  /* 0x000000040000795c */ /* 0x000fe20000300000 */
.L_x_1612:
[----:B------:R-:W0:Y:S01]  /*25990*/  S2R R5, SR_CgaCtaId ;  /* 0x0000000000057919 */ /* 0x000e220000008800 */
[----:B------:R-:W-:Y:S01]  /*259a0*/  IMAD.U32 R3, RZ, RZ, UR39 ;  /* 0x00000027ff037e24 */ /* 0x000fe2000f8e00ff */
[----:B------:R-:W-:Y:S01]  /*259b0*/  MOV R4, 0x400 ;  /* 0x0000040000047802 */ /* 0x000fe20000000f00 */
[----:B------:R-:W-:Y:S03]  /*259c0*/  BSSY B0, `(.L_x_1613) ;  /* 0x0000008000007945 */ /* 0x000fe60003800000 */
[----:B------:R-:W-:Y:S02]  /*259d0*/  ISETP.NE.AND P0, PT, R3, 0x3, PT ;  /* 0x000000030300780c */ /* 0x000fe40003f05270 */
[----:B------:R-:W-:-:S04]  /*259e0*/  LOP3.LUT R3, R7, 0x1, RZ, 0x3c, !PT ;  /* 0x0000000107037812 */ /* 0x000fc800078e3cff */
[----:B------:R-:W-:Y:S02]  /*259f0*/  SHF.L.U32 R3, R3, 0x1f, RZ ;  /* 0x0000001f03037819 */ /* 0x000fe400000006ff */
[----:B0-----:R-:W-:-:S05]  /*25a00*/  LEA R4, R5, R4, 0x18 ;  /* 0x0000000405047211 */ /* 0x001fca00078ec0ff */
[----:B------:R-:W-:-:S04]  /*25a10*/  IMAD R14, R6, 0x8, R4 ;  /* 0x00000008060e7824 */ /* 0x000fc800078e0204 */
[----:B------:R-:W0:Y:S02]  /*25a20*/  SYNCS.PHASECHK.TRANS64.TRYWAIT P2, [R14+URZ+0x33470], R3 ;  /* 0x033470030e0075a7 */ /* 0x000e24000804017f */
[----:B0-----:R-:W-:Y:S05]  /*25a30*/  @!P2 BRA `(.L_x_1614) ;  /* 0x000000300064a947 */ /* 0x001fea0003800000 */
.L_x_1703:
[----:B------:R-:W-:Y:S05]  /*25a40*/  BSYNC B0 ;  /* 0x0000000000007941 */ /* 0x000fea0003800000 */
.L_x_1613:
[----:B------:R-:W-:Y:S05]  /*25a50*/  @!P0 BRA `(.L_x_1615) ;  /* 0x0000000000048947 */ /* 0x000fea0003800000 */
[----:B------:R-:W-:Y:S01]  /*25a60*/  BPT.TRAP 0x1 ;  /* 0x000000040000795c */ /* 0x000fe20000300000 */
.L_x_1615:
[----:B0-----:R-:W-:Y:S01]  /*25a70*/  SHF.L.U32 R3, R7, 0x1f, RZ ;  /* 0x0000001f07037819 */ /* 0x001fe200000006ff */
[----:B------:R-:W-:-:S03]  /*25a80*/  IMAD R10, R6, 0x7800, RZ ;  /* 0x00007800060a7824 */ /* 0x000fc600078e02ff */
[----:B------:R-:W0:Y:S02]  /*25a90*/  SYNCS.PHASECHK.TRANS64.TRYWAIT P2, [R14+URZ+0x33460], R3 ;  /* 0x033460030e0075a7 */ /* 0x000e24000804017f */
[----:B0-----:R-:W-:Y:S05]  /*25aa0*/  @!P2 BRA `(.L_x_1616) ;  /* 0x00000030005ca947 */ /* 0x001fea0003800000 */
.L_x_1704:
[----:B------:R-:W0:Y:S04]  /*25ab0*/  LDL R4, [R1+0x2f0] ;  /* 0x0002f00001047983 */ /* 0x000e280000100800 */
[----:B------:R-:W2:Y:S04]  /*25ac0*/  LDL R15, [R1+0x2f4] ;  /* 0x0002f400010f7983 */ /* 0x000ea80000100800 */
[----:B------:R-:W3:Y:S01]  /*25ad0*/  LDL R11, [R1+0x2ec] ;  /* 0x0002ec00010b7983 */ /* 0x000ee20000100800 */
[----:B------:R-:W-:Y:S05]  /*25ae0*/  WARPSYNC.ALL ;  /* 0x0000000000007948 */ /* 0x000fea0003800000 */
[----:B0-----:R-:W-:-:S05]  /*25af0*/  LOP3.LUT R3, R10, R4, RZ, 0xfc, !PT ;  /* 0x000000040a037212 */ /* 0x001fca00078efcff */
[----:B--2---:R-:W-:-:S05]  /*25b00*/  IMAD.IADD R3, R15, 0x1, R3 ;  /* 0x000000010f037824 */ /* 0x004fca00078e0203 */
[----:B------:R-:W0:Y:S01]  /*25b10*/  LDSM.16.MT88.4 R4, [R3+0xf200] ;  /* 0x00f200000304783b */ /* 0x000e220000004200 */
[----:B---3--:R-:W-:-:S05]  /*25b20*/  LOP3.LUT R13, R10, R11, RZ, 0xfc, !PT ;  /* 0x0000000b0a0d7212 */ /* 0x008fca00078efcff */
        /* <DEDUP_REMOVED lines=98> */
.L_x_1617:
[----:B------:R-:W2:Y:S01]  /*26150*/  LDL R3, [R1+0x2e4] ;  /* 0x0002e40001037983 */ /* 0x000ea20000100800 */
[----:B-1----:R1:W-:Y:S01]  /*26160*/  SYNCS.ARRIVE.TRANS64.A1T0 RZ, [R14+URZ+0x33450], RZ ;  /* 0x033450ff0eff79a7 */ /* 0x0023e2000810003f */
[----:B------:R-:W-:Y:S02]  /*26170*/  IMAD.MOV.U32 R6, RZ, RZ, R17 ;  /* 0x000000ffff067224 */ /* 0x000fe400078e0011 */
[----:B------:R-:W-:Y:S02]  /*26180*/  IMAD.MOV.U32 R7, RZ, RZ, R19 ;  /* 0x000000ffff077224 */ /* 0x000fe400078e0013 */
[----:B-1----:R-:W-:-:S05]  /*26190*/  @!P1 VIADD R14, R14, 0x33480 ;  /* 0x000334800e0e9836 */ /* 0x002fca0000000000 */
[----:B------:R-:W-:Y:S01]  /*261a0*/  @!P1 PRMT R14, RZ, 0x654, R14 ;  /* 0x00000654ff0e9816 */ /* 0x000fe2000000000e */
[----:B------:R-:W-:Y:S06]  /*261b0*/  BAR.SYNC.DEFER_BLOCKING 0x2, 0x80 ;  /* 0x0082000000007b1d */ /* 0x000fec0000010000 */
[----:B------:R1:W-:Y:S01]  /*261c0*/  @!P1 SYNCS.ARRIVE.TRANS64.RED.A1T0 RZ, [R14+URZ], RZ ;  /* 0x000000ff0eff99a7 */ /* 0x0003e2000810043f */
[C---:B--2---:R-:W-:Y:S01]  /*261d0*/  ISETP.GT.AND P0, PT, R12.reuse, R3, PT ;  /* 0x000000030c00720c */ /* 0x044fe20003f04270 */
[----:B------:R-:W-:-:S12]  /*261e0*/  VIADD R12, R12, 0xffffffff ;  /* 0xffffffff0c0c7836 */ /* 0x000fd80000000000 */
[----:B-1----:R-:W-:Y:S05]  /*261f0*/  @P0 BRA `(.L_x_1618) ;  /* 0xffffffec001c0947 */ /* 0x002fea000383ffff */
.L_x_1594:
[----:B------:R-:W-:Y:S04]  /*26200*/  BSSY B0, `(.L_x_1619) ;  /* 0x000000f000007945 */ /* 0x000fe80003800000 */
        /* <DEDUP_REMOVED lines=14> */
.L_x_1620:
[----:B------:R-:W-:Y:S05]  /*262f0*/  BSYNC B0 ;  /* 0x0000000000007941 */ /* 0x000fea0003800000 */
.L_x_1619:
[----:B------:R-:W-:-:S06]  /*26300*/  UISETP.NE.AND UP0, UPT, UR37, 0x3, UPT ;  /* 0x000000032500788c */ /* 0x000fcc000bf05270 */
[----:B------:R-:W-:-:S13]  /*26310*/  PLOP3.LUT P0, PT, PT, PT, UP0, 0x80, 0x0 ;  /* 0x000000000000781c */ /* 0x000fda0003f0f008 */
[----:B------:R-:W-:Y:S05]  /*26320*/  @!P0 BRA `(.L_x_1621) ;  /* 0x0000000000048947 */ /* 0x000fea0003800000 */
[----:B------:R-:W-:Y:S01]  /*26330*/  BPT.TRAP 0x1 ;  /* 0x000000040000795c */ /* 0x000fe20000300000 */
.L_x_1621:
[----:B------:R-:W2:Y:S01]  /*26340*/  S2R R3, SR_CgaCtaId ;  /* 0x0000000000037919 */ /* 0x000ea20000008800 */
[----:B------:R-:W-:Y:S01]  /*26350*/  MOV R2, 0x400 ;  /* 0x0000040000027802 */ /* 0x000fe20000000f00 */
[----:B------:R-:W-:Y:S01]  /*26360*/  BSSY B0, `(.L_x_1622) ;  /* 0x0000009000007945 */ /* 0x000fe20003800000 */
[----:B-1----:R-:W-:-:S04]  /*26370*/  LOP3.LUT R0, R19, 0x1, RZ, 0x3c, !PT ;  /* 0x0000000113007812 */ /* 0x002fc800078e3cff */
[----:B------:R-:W-:Y:S02]  /*26380*/  SHF.L.U32 R0, R0, 0x1f, RZ ;  /* 0x0000001f00007819 */ /* 0x000fe400000006ff */
[----:B--2---:R-:W-:-:S05]  /*26390*/  LEA R2, R3, R2, 0x18 ;  /* 0x0000000203027211 */ /* 0x004fca00078ec0ff */
[----:B------:R-:W-:Y:S02]  /*263a0*/  IMAD R3, R17, 0x8, R2 ;  /* 0x0000000811037824 */ /* 0x000fe400078e0202 */
[----:B------:R-:W-:Y:S02]  /*263b0*/  IMAD.U32 R2, RZ, RZ, UR39 ;  /* 0x00000027ff027e24 */ /* 0x000fe4000f8e00ff */
[----:B------:R-:W1:Y:S03]  /*263c0*/  SYNCS.PHASECHK.TRANS64.TRYWAIT P0, [R3+URZ+0x33470], R0 ;  /* 0x03347000030075a7 */ /* 0x000e66000800017f */
[----:B------:R-:W-:Y:S01]  /*263d0*/  ISETP.NE.AND P2, PT, R2, 0x3, PT ;  /* 0x000000030200780c */ /* 0x000fe20003f45270 */
[----:B-1----:R-:W-:-:S12]  /*263e0*/  @!P0 BRA `(.L_x_1623) ;  /* 0x0000002800208947 */ /* 0x002fd80003800000 */
.L_x_1705:
[----:B------:R-:W-:Y:S05]  /*263f0*/  BSYNC B0 ;  /* 0x0000000000007941 */ /* 0x000fea0003800000 */
.L_x_1622:
[----:B------:R-:W-:Y:S05]  /*26400*/  @!P2 BRA `(.L_x_1624) ;  /* 0x000000000004a947 */ /* 0x000fea0003800000 */
[----:B------:R-:W-:Y:S01]  /*26410*/  BPT.TRAP 0x1 ;  /* 0x000000040000795c */ /* 0x000fe20000300000 */
.L_x_1624:
[----:B------:R-:W2:Y:S04]  /*26420*/  LDL R2, [R1+0x2f0] ;  /* 0x0002f00001027983 */ /* 0x000ea80000100800 */
[----:B------:R-:W3:Y:S01]  /*26430*/  LDL R4, [R1+0x2ec] ;  /* 0x0002ec0001047983 */ /* 0x000ee20000100800 */
[----:B------:R-:W-:Y:S01]  /*26440*/  SHF.L.U32 R6, R19, 0x1f, RZ ;  /* 0x0000001f13067819 */ /* 0x000fe200000006ff */
[----:B-1----:R-:W-:Y:S01]  /*26450*/  IMAD R0, R17, 0x7800, RZ ;  /* 0x0000780011007824 */ /* 0x002fe200078e02ff */
[----:B------:R-:W-:Y:S01]  /*26460*/  MOV R5, 0x400 ;  /* 0x0000040000057802 */ /* 0x000fe20000000f00 */
[----:B------:R-:W1:Y:S01]  /*26470*/  S2R R7, SR_CgaCtaId ;  /* 0x0000000000077919 */ /* 0x000e620000008800 */
[----:B------:R-:W4:Y:S02]  /*26480*/  SYNCS.PHASECHK.TRANS64.TRYWAIT P0, [R3+URZ+0x33460], R6 ;  /* 0x03346006030075a7 */ /* 0x000f24000800017f */
[----:B-1----:R-:W-:-:S02]  /*26490*/  LEA R5, R7, R5, 0x18 ;  /* 0x0000000507057211 */ /* 0x002fc400078ec0ff */
[C---:B--2---:R-:W-:Y:S02]  /*264a0*/  LOP3.LUT R2, R0.reuse, R2, RZ, 0xfc, !PT ;  /* 0x0000000200027212 */ /* 0x044fe400078efcff */
[----:B---3--:R-:W-:-:S03]  /*264b0*/  LOP3.LUT R4, R0, R4, RZ, 0xfc, !PT ;  /* 0x0000000400047212 */ /* 0x008fc600078efcff */
[C---:B------:R-:W-:Y:S02]  /*264c0*/  IMAD.IADD R0, R5.reuse, 0x1, R2 ;  /* 0x0000000105007824 */ /* 0x040fe400078e0202 */
[----:B------:R-:W-:Y:S01]  /*264d0*/  IMAD.IADD R2, R5, 0x1, R4 ;  /* 0x0000000105027824 */ /* 0x000fe200078e0204 */
[----:B----4-:R-:W-:Y:S06]  /*264e0*/  @!P0 BRA `(.L_x_1625) ;  /* 0x0000002400f48947 */ /* 0x010fec0003800000 */
.L_x_1706:
[----:B------:R-:W-:Y:S05]  /*264f0*/  WARPSYNC.ALL ;  /* 0x0000000000007948 */ /* 0x000fea0003800000 */
[----:B-1----:R-:W0:Y:S02]  /*26500*/  LDSM.16.MT88.4 R4, [R0+0xf200] ;  /* 0x00f200000004783b */ /* 0x002e240000004200 */
        /* <DEDUP_REMOVED lines=97> */
.L_x_1626:
        /* <DEDUP_REMOVED lines=10> */
.L_x_1575:
[----:B------:R-:W-:Y:S05]  /*26bc0*/  BSYNC B6 ;  /* 0x0000000000067941 */ /* 0x000fea0003800000 */
.L_x_1573:
[----:B------:R-:W-:-:S13]  /*26bd0*/  LOP3.LUT P0, RZ, R16, 0x2, RZ, 0xc0, !PT ;  /* 0x0000000210ff7812 */ /* 0x000fda000780c0ff */
[----:B------:R-:W-:Y:S05]  /*26be0*/  @!P0 BRA `(.L_x_1627) ;  /* 0x0000000000248947 */ /* 0x000fea0003800000 */
[----:B------:R-:W-:Y:S05]  /*26bf0*/  WARPSYNC.ALL ;  /* 0x0000000000007948 */ /* 0x000fea0003800000 */
[----:B------:R-:W4:Y:S08]  /*26c00*/  S2UR UR5, SR_CgaCtaId ;  /* 0x00000000000579c3 */ /* 0x000f300000008800 */
[----:B------:R-:W-:Y:S06]  /*26c10*/  BAR.SYNC.DEFER_BLOCKING 0x5, 0x180 ;  /* 0x0146000000007b1d */ /* 0x000fec0000010000 */
[----:B------:R-:W-:-:S02]  /*26c20*/  UMOV UR4, 0x400 ;  /* 0x0000040000047882 */ /* 0x000fc40000000000 */
[----:B----4-:R-:W-:-:S09]  /*26c30*/  ULEA UR4, UR5, UR4, 0x18 ;  /* 0x0000000405047291 */ /* 0x010fd2000f8ec03f */
[----:B012---:R-:W0:Y:S04]  /*26c40*/  LDS.128 R4, [UR4+0x334d0] ;  /* 0x0334d004ff047984 */ /* 0x007e280008000c00 */
[----:B0-----:R0:W-:Y:S01]  /*26c50*/  STL.128 [R1+0x2d0], R4 ;  /* 0x0002d00401007387 */ /* 0x0011e20000100c00 */
[----:B------:R-:W-:Y:S06]  /*26c60*/  BAR.ARV 0x4, 0x180 ;  /* 0x0106000000007b1d */ /* 0x000fec0000002000 */
[----:B------:R-:W-:Y:S05]  /*26c70*/  BRA `(.L_x_1628) ;  /* 0x0000000c00187947 */ /* 0x000fea0003800000 */
.L_x_1627:
[----:B---3--:R-:W0:Y:S01]  /*26c80*/  S2R R0, SR_TID.X ;  /* 0x0000000000007919 */ /* 0x008e220000002100 */
[----:B------:R-:W-:Y:S01]  /*26c90*/  UMOV UR4, 0xffffffff ;  /* 0xffffffff00047882 */ /* 0x000fe20000000000 */
[----:B0-----:R-:W-:-:S04]  /*26ca0*/  LOP3.LUT R9, R0, 0x1f, RZ, 0xc0, !PT ;  /* 0x0000001f00097812 */ /* 0x001fc800078ec0ff */
[----:B------:R-:W-:Y:S01]  /*26cb0*/  ISETP.NE.AND P0, PT, R9, 0x1f, PT ;  /* 0x0000001f0900780c */ /* 0x000fe20003f05270 */
[----:B------:R-:W-:-:S12]  /*26cc0*/  BRA.DIV UR4, `(.L_x_1629) ;  /* 0x0000002204107947 */ /* 0x000fd8000b800000 */
[----:B--2---:R-:W2:Y:S01]  /*26cd0*/  LDL R5, [R1+0x2dc] ;  /* 0x0002dc0001057983 */ /* 0x004ea20000100800 */
[----:B------:R-:W-:-:S03]  /*26ce0*/  ULDC UR4, c[0x0][0xc14] ;  /* 0x0003050000047ab9 */ /* 0x000fc60000000800 */
[----:B------:R-:W3:Y:S01]  /*26cf0*/  LDL.LU R6, [R1+0x2d0] ;  /* 0x0002d00001067983 */ /* 0x000ee20000300800 */
[----:B--2---:R-:W-:-:S05]  /*26d00*/  IMAD.IADD R5, R5, 0x1, R9 ;  /* 0x0000000105057824 */ /* 0x004fca00078e0209 */
[----:B------:R-:W-:-:S13]  /*26d10*/  ISETP.GE.OR P1, PT, R5, UR4, !P0 ;  /* 0x0000000405007c0c */ /* 0x000fda000c726670 */
[----:B------:R-:W0:Y:S02]  /*26d20*/  @!P1 LDC.64 R2, c[0x0][0xc58] ;  /* 0x00031600ff029b82 */ /* 0x000e240000000a00 */
[----:B0-----:R-:W-:-:S06]  /*26d30*/  @!P1 IMAD.WIDE R2, R5, 0x4, R2 ;  /* 0x0000000405029825 */ /* 0x001fcc00078e0202 */
[----:B------:R0:W2:Y:S02]  /*26d40*/  @!P1 LDG.E R3, desc[UR52][R2.64] ;  /* 0x0000003402039981 */ /* 0x0000a4000c1e1900 */
[----:B0-----:R-:W-:Y:S01]  /*26d50*/  IMAD.MOV.U32 R2, RZ, RZ, RZ ;  /* 0x000000ffff027224 */ /* 0x001fe200078e00ff */
[C---:B------:R-:W-:Y:S01]  /*26d60*/  ISETP.GE.U32.AND P2, PT, R9.reuse, 0x2, PT ;  /* 0x000000020900780c */ /* 0x040fe20003f46070 */
[----:B---3--:R-:W-:Y:S01]  /*26d70*/  IMAD.MOV.U32 R8, RZ, RZ, R6 ;  /* 0x000000ffff087224 */ /* 0x008fe200078e0006 */
[C---:B------:R-:W-:Y:S02]  /*26d80*/  ISETP.GE.U32.AND P3, PT, R9.reuse, 0x4, PT ;  /* 0x000000040900780c */ /* 0x040fe40003f66070 */
[C---:B------:R-:W-:Y:S02]  /*26d90*/  ISETP.GE.U32.AND P4, PT, R9.reuse, 0x8, PT ;  /* 0x000000080900780c */ /* 0x040fe40003f86070 */
[----:B------:R-:W-:Y:S01]  /*26da0*/  ISETP.GE.U32.AND P5, PT, R9, 0x10, PT ;  /* 0x000000100900780c */ /* 0x000fe20003fa6070 */
[----:B------:R-:W-:Y:S04]  /*26db0*/  SHFL.IDX PT, R0, R8, RZ, 0x1f ;  /* 0x00001fff08007589 */ /* 0x000fe800000e0000 */
[----:B------:R-:W-:Y:S01]  /*26dc0*/  SHFL.IDX PT, R4, R8, 0x1, 0x1f ;  /* 0x00201f0008047f89 */ /* 0x000fe200000e0000 */
[----:B--2---:R-:W-:-:S05]  /*26dd0*/  @!P1 IMAD.MOV.U32 R2, RZ, RZ, R3 ;  /* 0x000000ffff029224 */ /* 0x004fca00078e0003 */
[----:B------:R-:W0:Y:S01]  /*26de0*/  SHFL.UP PT, R14, R2, 0x1, RZ ;  /* 0x04200000020e7989 */ /* 0x000e2200000e00ff */
[----:B------:R-:W-:-:S04]  /*26df0*/  ISETP.NE.AND P1, PT, R9, RZ, PT ;  /* 0x000000ff0900720c */ /* 0x000fc80003f25270 */
[----:B0-----:R-:W-:-:S05]  /*26e00*/  SEL R5, R14, RZ, P1 ;  /* 0x000000ff0e057207 */ /* 0x001fca0000800000 */
[----:B------:R-:W-:-:S05]  /*26e10*/  IMAD.IADD R5, R2, 0x1, R5 ;  /* 0x0000000102057824 */ /* 0x000fca00078e0205 */
[----:B------:R-:W0:Y:S02]  /*26e20*/  SHFL.UP PT, R14, R5, 0x2, RZ ;  /* 0x04400000050e7989 */ /* 0x000e2400000e00ff */
[----:B0-----:R-:W-:-:S05]  /*26e30*/  SEL R6, R14, RZ, P2 ;  /* 0x000000ff0e067207 */ /* 0x001fca0001000000 */
[----:B------:R-:W-:-:S05]  /*26e40*/  IMAD.IADD R6, R5, 0x1, R6 ;  /* 0x0000000105067824 */ /* 0x000fca00078e0206 */
[----:B------:R-:W1:Y:S02]  /*26e50*/  SHFL.UP PT, R14, R6, 0x4, RZ ;  /* 0x04800000060e7989 */ /* 0x000e6400000e00ff */
[----:B-1----:R-:W-:-:S05]  /*26e60*/  SEL R7, R14, RZ, P3 ;  /* 0x000000ff0e077207 */ /* 0x002fca0001800000 */
[----:B------:R-:W-:-:S05]  /*26e70*/  IMAD.IADD R7, R6, 0x1, R7 ;  /* 0x0000000106077824 */ /* 0x000fca00078e0207 */
[----:B------:R-:W0:Y:S02]  /*26e80*/  SHFL.UP PT, R14, R7, 0x8, RZ ;  /* 0x05000000070e7989 */ /* 0x000e2400000e00ff */
[----:B0-----:R-:W-:-:S05]  /*26e90*/  SEL R14, R14, RZ, P4 ;  /* 0x000000ff0e0e7207 */ /* 0x001fca0002000000 */
[----:B------:R-:W-:-:S05]  /*26ea0*/  IMAD.IADD R5, R7, 0x1, R14 ;  /* 0x0000000107057824 */ /* 0x000fca00078e020e */
[----:B------:R-:W0:Y:S02]  /*26eb0*/  SHFL.UP PT, R14, R5, 0x10, RZ ;  /* 0x06000000050e7989 */ /* 0x000e2400000e00ff */
[----:B0-----:R-:W-:-:S05]  /*26ec0*/  SEL R14, R14, RZ, P5 ;  /* 0x000000ff0e0e7207 */ /* 0x001fca0002800000 */
[----:B------:R-:W-:-:S05]  /*26ed0*/  IMAD.IADD R3, R5, 0x1, R14 ;  /* 0x0000000105037824 */ /* 0x000fca00078e020e */
[----:B------:R0:W1:Y:S02]  /*26ee0*/  SHFL.IDX PT, R14, R3, 0x1f, 0x1f ;  /* 0x03e01f00030e7f89 */ /* 0x00006400000e0000 */
.L_x_1716:
[----:B------:R-:W-:Y:S02]  /*26ef0*/  ULDC UR4, c[0x0][0xc10] ;  /* 0x0003040000047ab9 */ /* 0x000fe40000000800 */
[----:B------:R-:W-:-:S04]  /*26f00*/  IMAD.U32 R5, RZ, RZ, UR4 ;  /* 0x00000004ff057e24 */ /* 0x000fc8000f8e00ff */
[----:B-1----:R-:W-:-:S04]  /*26f10*/  IMAD R7, R14, R5, RZ ;  /* 0x000000050e077224 */ /* 0x002fc800078e02ff */
[----:B------:R-:W-:-:S05]  /*26f20*/  IMAD.IADD R4, R4, 0x1, R7 ;  /* 0x0000000104047824 */ /* 0x000fca00078e0207 */
[----:B------:R-:W-:-:S13]  /*26f30*/  ISETP.GT.AND P6, PT, R4, R0, PT ;  /* 0x000000000400720c */ /* 0x000fda0003fc4270 */
[----:B------:R-:W-:Y:S05]  /*26f40*/  @P6 BRA `(.L_x_1630) ;  /* 0x0000000000a46947 */ /* 0x000fea0003800000 */
.L_x_1635:
[----:B------:R-:W2:Y:S01]  /*26f50*/  LDL.LU R2, [R1+0x2dc] ;  /* 0x0002dc0001027983 */ /* 0x000ea20000300800 */
[----:B0-----:R-:W0:Y:S01]  /*26f60*/  LDC R3, c[0x0][0xc14] ;  /* 0x00030500ff037b82 */ /* 0x001e220000000800 */
[----:B--2---:R-:W-:-:S05]  /*26f70*/  VIADD R2, R2, 0x1f ;  /* 0x0000001f02027836 */ /* 0x004fca0000000000 */
[----:B0-----:R-:W-:-:S13]  /*26f80*/  ISETP.GE.AND P6, PT, R2, R3, PT ;  /* 0x000000030200720c */ /* 0x001fda0003fc6270 */
[----:B------:R-:W-:Y:S05]  /*26f90*/  @P6 BRA `(.L_x_1631) ;  /* 0x0000000400e86947 */ /* 0x000fea0003800000 */
[----:B------:R-:W0:Y:S01]  /*26fa0*/  S2R R5, SR_TID.X ;  /* 0x0000000000057919 */ /* 0x000e220000002100 */
[----:B------:R-:W-:Y:S01]  /*26fb0*/  BSSY B0, `(.L_x_1632) ;  /* 0x000000a000007945 */ /* 0x000fe20003800000 */
[----:B------:R1:W-:Y:S01]  /*26fc0*/  STL [R1+0x2dc], R2 ;  /* 0x0002dc0201007387 */ /* 0x0003e20000100800 */
[----:B0-----:R-:W-:-:S05]  /*26fd0*/  LOP3.LUT R5, R5, 0x1f, RZ, 0xc0, !PT ;  /* 0x0000001f05057812 */ /* 0x001fca00078ec0ff */
[----:B------:R-:W-:Y:S02]  /*26fe0*/  IMAD.IADD R5, R2, 0x1, R5 ;  /* 0x0000000102057824 */ /* 0x000fe400078e0205 */
[----:B-1----:R-:W-:-:S03]  /*26ff0*/  IMAD.MOV.U32 R2, RZ, RZ, RZ ;  /* 0x000000ffff027224 */ /* 0x002fc600078e00ff */
[----:B------:R-:W-:-:S13]  /*27000*/  ISETP.GE.OR P6, PT, R5, R3, !P0 ;  /* 0x000000030500720c */ /* 0x000fda00047c6670 */
[----:B------:R-:W-:Y:S05]  /*27010*/  @P6 BRA `(.L_x_1633) ;  /* 0x00000000000c6947 */ /* 0x000fea0003800000 */
[----:B------:R-:W0:Y:S02]  /*27020*/  LDC.64 R2, c[0x0][0xc58] ;  /* 0x00031600ff027b82 */ /* 0x000e240000000a00 */
[----:B0-----:R-:W-:-:S06]  /*27030*/  IMAD.WIDE R2, R5, 0x4, R2 ;  /* 0x0000000405027825 */ /* 0x001fcc00078e0202 */
[----:B------:R0:W5:Y:S02]  /*27040*/  LDG.E R2, desc[UR52][R2.64] ;  /* 0x0000003402027981 */ /* 0x000164000c1e1900 */
.L_x_1633:
[----:B------:R-:W-:Y:S05]  /*27050*/  BSYNC B0 ;  /* 0x0000000000007941 */ /* 0x000fea0003800000 */
.L_x_1632:
[----:B------:R-:W-:-:S03]  /*27060*/  UMOV UR4, 0xffffffff ;  /* 0xffffffff00047882 */ /* 0x000fc60000000000 */
[----:B------:R-:W-:Y:S05]  /*27070*/  BRA.DIV UR4, `(.L_x_1634) ;  /* 0x0000002204507947 */ /* 0x000fea000b800000 */
[----:B-----5:R-:W1:Y:S02]  /*27080*/  SHFL.UP PT, R14, R2, 0x1, RZ ;  /* 0x04200000020e7989 */ /* 0x020e6400000e00ff */
[----:B-1----:R-:W-:-:S05]  /*27090*/  SEL R13, R14, RZ, P1 ;  /* 0x000000ff0e0d7207 */ /* 0x002fca0000800000 */
[----:B------:R-:W-:-:S05]  /*270a0*/  IMAD.IADD R13, R2, 0x1, R13 ;  /* 0x00000001020d7824 */ /* 0x000fca00078e020d */
[----:B------:R-:W1:Y:S02]  /*270b0*/  SHFL.UP PT, R14, R13, 0x2, RZ ;  /* 0x044000000d0e7989 */ /* 0x000e6400000e00ff */
        /* <DEDUP_REMOVED lines=10> */
[----:B0-----:R-:W-:-:S05]  /*27160*/  IMAD.IADD R3, R7, 0x1, R14 ;  /* 0x0000000107037824 */ /* 0x001fca00078e020e */
[----:B------:R0:W1:Y:S02]  /*27170*/  SHFL.IDX PT, R14, R3, 0x1f, 0x1f ;  /* 0x03e01f00030e7f89 */ /* 0x00006400000e0000 */
.L_x_1724:
[----:B------:R-:W-:Y:S02]  /*27180*/  ULDC UR4, c[0x0][0xc10] ;  /* 0x0003040000047ab9 */ /* 0x000fe40000000800 */
[----:B------:R-:W-:-:S04]  /*27190*/  IMAD.U32 R5, RZ, RZ, UR4 ;  /* 0x00000004ff057e24 */ /* 0x000fc8000f8e00ff */
[----:B-1----:R-:W-:-:S04]  /*271a0*/  IMAD R7, R14, R5, RZ ;  /* 0x000000050e077224 */ /* 0x002fc800078e02ff */
[----:B------:R-:W-:-:S05]  /*271b0*/  IMAD.IADD R4, R7, 0x1, R4 ;  /* 0x0000000107047824 */ /* 0x000fca00078e0204 */
[----:B------:R-:W-:-:S13]  /*271c0*/  ISETP.GT.AND P6, PT, R4, R0, PT ;  /* 0x000000000400720c */ /* 0x000fda0003fc4270 */
[----:B------:R-:W-:Y:S05]  /*271d0*/  @!P6 BRA `(.L_x_1635) ;  /* 0xfffffffc005ce947 */ /* 0x000fea000383ffff */
.L_x_1630:
[----:B------:R-:W-:Y:S01]  /*271e0*/  IMAD.IADD R6, R4, 0x1, -R7 ;  /* 0x0000000104067824 */ /* 0x000fe200078e0a07 */
[----:B------:R-:W-:-:S03]  /*271f0*/  UMOV UR4, 0xffffffff ;  /* 0xffffffff00047882 */ /* 0x000fc60000000000 */
[----:B------:R-:W-:-:S05]  /*27200*/  IMAD R7, R3, R5, R6 ;  /* 0x0000000503077224 */ /* 0x000fca00078e0206 */
[----:B------:R-:W-:Y:S01]  /*27210*/  ISETP.GT.AND P6, PT, R7, R0, PT ;  /* 0x000000000700720c */ /* 0x000fe20003fc4270 */
[----:B------:R-:W-:-:S12]  /*27220*/  BRA.DIV UR4, `(.L_x_1636) ;  /* 0x0000002204a07947 */ /* 0x000fd8000b800000 */
[----:B------:R-:W-:-:S04]  /*27230*/  VOTE.ANY R7, PT, !P6 ;  /* 0x0000000000077806 */ /* 0x000fc800070e0100 */
[----:B------:R-:W1:Y:S02]  /*27240*/  POPC R8, R7 ;  /* 0x0000000700087309 */ /* 0x000e640000000000 */
[----:B-1----:R1:W2:Y:S02]  /*27250*/  SHFL.IDX PT, R4, R2, R8, 0x1f ;  /* 0x00001f0802047589 */ /* 0x0022a400000e0000 */
.L_x_1728:
[----:B------:R-:W-:Y:S01]  /*27260*/  ISETP.NE.AND P0, PT, R7, RZ, PT ;  /* 0x000000ff0700720c */ /* 0x000fe20003f05270 */
[----:B------:R-:W-:-:S12]  /*27270*/  IMAD.MOV.U32 R7, RZ, RZ, RZ ;  /* 0x000000ffff077224 */ /* 0x000fd800078e00ff */
[----:B------:R-:W-:Y:S05]  /*27280*/  @!P0 BRA `(.L_x_1637) ;  /* 0x0000000000108947 */ /* 0x000fea0003800000 */
[----:B------:R-:W-:Y:S01]  /*27290*/  UMOV UR4, 0xffffffff ;  /* 0xffffffff00047882 */ /* 0x000fe20000000000 */
[----:B------:R-:W-:Y:S02]  /*272a0*/  VIADD R12, R8, 0xffffffff ;  /* 0xffffffff080c7836 */ /* 0x000fe40000000000 */
[----:B------:R-:W-:Y:S05]  /*272b0*/  BRA.DIV UR4, `(.L_x_1638) ;  /* 0x0000002204c47947 */ /* 0x000fea000b800000 */
[----:B------:R3:W4:Y:S02]  /*272c0*/  SHFL.IDX PT, R7, R3, R12, 0x1f ;  /* 0x00001f0c03077589 */ /* 0x00072400000e0000 */
.L_x_1637:
[----:B------:R-:W5:Y:S01]  /*272d0*/  LDL.LU R9, [R1+0x2dc] ;  /* 0x0002dc0001097983 */ /* 0x000f620000300800 */
[----:B01-3--:R-:W0:Y:S01]  /*272e0*/  LDC.64 R2, c[0x0][0xc68] ;  /* 0x00031a00ff027b82 */ /* 0x00be220000000a00 */
[----:B-----5:R-:W-:-:S04]  /*272f0*/  IMAD.IADD R9, R8, 0x1, R9 ;  /* 0x0000000108097824 */ /* 0x020fc800078e0209 */
[----:B0-----:R-:W-:Y:S01]  /*27300*/  IMAD.WIDE R2, R9, 0x4, R2 ;  /* 0x0000000409027825 */ /* 0x001fe200078e0202 */
[----:B------:R0:W-:Y:S04]  /*27310*/  STL [R1+0x2dc], R9 ;  /* 0x0002dc0901007387 */ /* 0x0001e80000100800 */
[----:B0-----:R-:W2:Y:S01]  /*27320*/  LDG.E R9, desc[UR52][R2.64] ;  /* 0x0000003402097981 */ /* 0x001ea2000c1e1900 */
[----:B----4-:R-:W-:-:S04]  /*27330*/  IMAD R7, R7, R5, R6 ;  /* 0x0000000507077224 */ /* 0x010fc800078e0206 */
[----:B------:R-:W-:Y:S01]  /*27340*/  IMAD.IADD R0, R0, 0x1, -R7 ;  /* 0x0000000100007824 */ /* 0x000fe200078e0a07 */
[----:B------:R0:W-:Y:S01]  /*27350*/  STL [R1+0x2d0], R7 ;  /* 0x0002d00701007387 */ /* 0x0001e20000100800 */
[----:B--2---:R-:W-:-:S05]  /*27360*/  IMAD R8, R4, R9, RZ ;  /* 0x0000000904087224 */ /* 0x004fca00078e02ff */
[----:B------:R-:W-:-:S04]  /*27370*/  IABS R10, R8 ;  /* 0x00000008000a7213 */ /* 0x000fc80000000000 */
[----:B------:R-:W1:Y:S08]  /*27380*/  I2F.RP R11, R10 ;  /* 0x0000000a000b7306 */ /* 0x000e700000209400 */
[----:B-1----:R-:W1:Y:S02]  /*27390*/  MUFU.RCP R11, R11 ;  /* 0x0000000b000b7308 */ /* 0x002e640000001000 */
[----:B-1----:R-:W-:-:S06]  /*273a0*/  VIADD R12, R11, 0xffffffe ;  /* 0x0ffffffe0b0c7836 */ /* 0x002fcc0000000000 */
[----:B------:R-:W1:Y:S02]  /*273b0*/  F2I.FTZ.U32.TRUNC.NTZ R3, R12 ;  /* 0x0000000c00037305 */ /* 0x000e64000021f000 */
[----:B-1----:R-:W-:-:S04]  /*273c0*/  IMAD.MOV R2, RZ, RZ, -R3 ;  /* 0x000000ffff027224 */ /* 0x002fc800078e0a03 */
[----:B------:R-:W-:Y:S02]  /*273d0*/  IMAD R6, R2, R10, RZ ;  /* 0x0000000a02067224 */ /* 0x000fe400078e02ff */
[----:B------:R-:W-:-:S04]  /*273e0*/  IMAD.MOV.U32 R2, RZ, RZ, RZ ;  /* 0x000000ffff027224 */ /* 0x000fc800078e00ff */
[----:B------:R-:W-:Y:S01]  /*273f0*/  IMAD.HI.U32 R2, R3, R6, R2 ;  /* 0x0000000603027227 */ /* 0x000fe200078e0002 */
[----:B------:R-:W-:Y:S02]  /*27400*/  IABS R3, R0 ;  /* 0x0000000000037213 */ /* 0x000fe40000000000 */
[----:B------:R-:W-:-:S03]  /*27410*/  IABS R6, R8 ;  /* 0x0000000800067213 */ /* 0x000fc60000000000 */
[----:B------:R-:W-:-:S04]  /*27420*/  IMAD.HI.U32 R2, R2, R3, RZ ;  /* 0x0000000302027227 */ /* 0x000fc800078e00ff */
[----:B------:R-:W-:-:S04]  /*27430*/  IMAD.MOV R6, RZ, RZ, -R6 ;  /* 0x000000ffff067224 */ /* 0x000fc800078e0a06 */
        /* <DEDUP_REMOVED lines=16> */
[----:B0-----:R-:W-:-:S04]  /*27540*/  IABS R7, R5 ;  /* 0x0000000500077213 */ /* 0x001fc80000000000 */
[----:B------:R-:W0:Y:S08]  /*27550*/  I2F.RP R10, R7 ;  /* 0x00000007000a7306 */ /* 0x000e300000209400 */
[----:B0-----:R-:W0:Y:S02]  /*27560*/  MUFU.RCP R10, R10 ;  /* 0x0000000a000a7308 */ /* 0x001e240000001000 */
[----:B0-----:R-:W-:-:S06]  /*27570*/  VIADD R11, R10, 0xffffffe ;  /* 0x0ffffffe0a0b7836 */ /* 0x001fcc0000000000 */
[----:B------:R-:W0:Y:S02]  /*27580*/  F2I.FTZ.U32.TRUNC.NTZ R3, R11 ;  /* 0x0000000b00037305 */ /* 0x000e24000021f000 */
[----:B0-----:R-:W-:-:S04]  /*27590*/  IMAD.MOV R2, RZ, RZ, -R3 ;  /* 0x000000ffff027224 */ /* 0x001fc800078e0a03 */
        /* <DEDUP_REMOVED lines=26> */
.L_x_1631:
[----:B------:R-:W-:Y:S01]  /*27740*/  UMOV UR4, URZ ;  /* 0x0000003f00047c82 */ /* 0x000fe20008000000 */
[----:B------:R-:W-:Y:S01]  /*27750*/  UMOV UR5, URZ ;  /* 0x0000003f00057c82 */ /* 0x000fe20008000000 */
[----:B------:R-:W-:Y:S01]  /*27760*/  ULDC UR6, c[0x0][0xc14] ;  /* 0x0003050000067ab9 */ /* 0x000fe20000000800 */
[----:B------:R0:W-:Y:S01]  /*27770*/  STL [R1+0x2d0], R0 ;  /* 0x0002d00001007387 */ /* 0x0001e20000100800 */
[----:B------:R-:W-:Y:S02]  /*27780*/  IMAD.U32 R3, RZ, RZ, UR4 ;  /* 0x00000004ff037e24 */ /* 0x000fe4000f8e00ff */
[----:B------:R-:W-:-:S03]  /*27790*/  IMAD.U32 R2, RZ, RZ, UR5 ;  /* 0x00000005ff027e24 */ /* 0x000fc6000f8e00ff */
[----:B------:R1:W-:Y:S01]  /*277a0*/  STL [R1+0x2d4], R3 ;  /* 0x0002d40301007387 */ /* 0x0003e20000100800 */
[----:B0-----:R-:W-:-:S03]  /*277b0*/  IMAD.U32 R0, RZ, RZ, UR6 ;  /* 0x00000006ff007e24 */ /* 0x001fc6000f8e00ff */
[----:B------:R1:W-:Y:S04]  /*277c0*/  STL [R1+0x2d8], R2 ;  /* 0x0002d80201007387 */ /* 0x0003e80000100800 */
[----:B------:R1:W-:Y:S02]  /*277d0*/  STL [R1+0x2dc], R0 ;  /* 0x0002dc0001007387 */ /* 0x0003e40000100800 */
.L_x_1639:
[----:B-1----:R-:W2:Y:S04]  /*277e0*/  LDL R3, [R1+0x2d8] ;  /* 0x0002d80001037983 */ /* 0x002ea80000100800 */
[----:B0-----:R-:W3:Y:S04]  /*277f0*/  LDL R2, [R1+0x2dc] ;  /* 0x0002dc0001027983 */ /* 0x001ee80000100800 */
[----:B------:R-:W4:Y:S04]  /*27800*/  LDL R4, [R1+0x2d0] ;  /* 0x0002d00001047983 */ /* 0x000f280000100800 */
[----:B------:R-:W4:Y:S01]  /*27810*/  LDL R5, [R1+0x2d4] ;  /* 0x0002d40001057983 */ /* 0x000f220000100800 */
[----:B------:R-:W-:Y:S05]  /*27820*/  WARPSYNC.ALL ;  /* 0x0000000000007948 */ /* 0x000fea0003800000 */
[----:B------:R-:W0:Y:S02]  /*27830*/  S2R R0, SR_TID.X ;  /* 0x0000000000007919 */ /* 0x000e240000002100 */
        /* <DEDUP_REMOVED lines=8> */
[----:B----4-:R1:W-:Y:S01]  /*278c0*/  @!P0 STS.128 [R0+0x334d0], R4 ;  /* 0x0334d00400008388 */ /* 0x0103e20000000c00 */
[----:B------:R-:W-:Y:S06]  /*278d0*/  BAR.ARV 0x5, 0x180 ;  /* 0x0146000000007b1d */ /* 0x000fec0000002000 */
.L_x_1628:
[----:B-1-3--:R-:W2:Y:S01]  /*278e0*/  LDL R0, [R1+0x2dc] ;  /* 0x0002dc0001007983 */ /* 0x00aea20000100800 */
[----:B------:R-:W-:Y:S02]  /*278f0*/  ULDC UR4, c[0x0][0xc14] ;  /* 0x0003050000047ab9 */ /* 0x000fe40000000800 */
[----:B--2---:R-:W-:-:S13]  /*27900*/  ISETP.GE.AND P0, PT, R0, UR4, PT ;  /* 0x0000000400007c0c */ /* 0x004fda000bf06270 */
[----:B------:R-:W-:Y:S05]  /*27910*/  @!P0 BRA `(.L_x_1640) ;  /* 0xffffff9c00248947 */ /* 0x000fea000383ffff */
[----:B------:R-:W-:Y:S05]  /*27920*/  BSYNC B7 ;  /* 0x0000000000077941 */ /* 0x000fea0003800000 */
.L_x_1513:
[----:B------:R-:W2:Y:S01]  /*27930*/  LDL.LU R0, [R1+0x300] ;  /* 0x0003000001007983 */ /* 0x000ea20000300800 */
        /* <DEDUP_REMOVED lines=11> */
.L_x_1731:
[----:B------:R-:W-:Y:S05]  /*279f0*/  BSYNC B0 ;  /* 0x0000000000007941 */ /* 0x000fea0003800000 */
.L_x_1641:
[----:B------:R-:W-:-:S03]  /*27a00*/  UMOV UR4, 0xffffffff ;  /* 0xffffffff00047882 */ /* 0x000fc60000000000 */
[----:B------:R-:W-:Y:S05]  /*27a10*/  BRA.DIV UR4, `(.L_x_1643) ;  /* 0x0000001e04287947 */ /* 0x000fea000b800000 */
[----:B------:R-:W1:Y:S02]  /*27a20*/  S2R R2, SR_TID.X ;  /* 0x0000000000027919 */ /* 0x000e640000002100 */
[----:B-1----:R-:W-:-:S04]  /*27a30*/  SHF.R.U32.HI R2, RZ, 0x5, R2 ;  /* 0x00000005ff027819 */ /* 0x002fc80000011602 */
[----:B------:R-:W-:-:S05]  /*27a40*/  LOP3.LUT R2, R2, 0x3, RZ, 0xc0, !PT ;  /* 0x0000000302027812 */ /* 0x000fca00078ec0ff */
[----:B------:R1:W2:Y:S02]  /*27a50*/  SHFL.IDX PT, R14, R2, RZ, 0x1f ;  /* 0x00001fff020e7589 */ /* 0x0002a400000e0000 */
.L_x_1734:
[----:B--2---:R-:W-:Y:S01]  /*27a60*/  ISETP.NE.AND P0, PT, R14, RZ, PT ;  /* 0x000000ff0e00720c */ /* 0x004fe20003f05270 */
[----:B------:R-:W-:-:S12]  /*27a70*/  BSSY B0, `(.L_x_1644) ;  /* 0x000002b000007945 */ /* 0x000fd80003800000 */
[----:B------:R-:W-:Y:S05]  /*27a80*/  @P0 BRA `(.L_x_1645) ;  /* 0x0000000000a40947 */ /* 0x000fea0003800000 */
[----:B------:R-:W-:-:S03]  /*27a90*/  UMOV UR4, 0xffffffff ;  /* 0xffffffff00047882 */ /* 0x000fc60000000000 */
[----:B------:R-:W-:Y:S05]  /*27aa0*/  BRA.DIV UR4, `(.L_x_1646) ;  /* 0x0000001e04387947 */ /* 0x000fea000b800000 */
[----:B------:R-:W-:-:S13]  /*27ab0*/  ELECT P6, URZ, PT ;  /* 0x00000000003f782f */ /* 0x000fda00038c0000 */
.L_x_1737:
[----:B------:R-:W-:Y:S05]  /*27ac0*/  @!P6 BRA `(.L_x_1645) ;  /* 0x000000000094e947 */ /* 0x000fea0003800000 */
[----:B------:R-:W-:-:S06]  /*27ad0*/  ULOP3.LUT UR4, UR36, 0x2, URZ, 0xfc, !UPT ;  /* 0x0000000224047892 */ /* 0x000fcc000f8efc3f */
[----:B-1----:R-:W-:-:S05]  /*27ae0*/  IMAD.U32 R2, RZ, RZ, UR4 ;  /* 0x00000004ff027e24 */ /* 0x002fca000f8e00ff */
[----:B------:R-:W-:-:S13]  /*27af0*/  ISETP.NE.AND P0, PT, R2, 0x3, PT ;  /* 0x000000030200780c */ /* 0x000fda0003f05270 */
[----:B------:R-:W-:Y:S05]  /*27b00*/  @!P0 BRA `(.L_x_1647) ;  /* 0x0000000000048947 */ /* 0x000fea0003800000 */
[----:B------:R-:W-:Y:S01]  /*27b10*/  BPT.TRAP 0x1 ;  /* 0x000000040000795c */ /* 0x000fe20000300000 */
.L_x_1647:
        /* <DEDUP_REMOVED lines=12> */
.L_x_1738:
[----:B------:R-:W1:Y:S02]  /*27be0*/  SYNCS.PHASECHK.TRANS64.TRYWAIT P1, [R7+URZ], R2 ;  /* 0x00000002070075a7 */ /* 0x000e64000802017f */
[----:B-1----:R-:W-:Y:S05]  /*27bf0*/  @!P1 BRA `(.L_x_1649) ;  /* 0x0000001c00189947 */ /* 0x002fea0003800000 */
.L_x_1739:
[----:B------:R-:W-:Y:S05]  /*27c00*/  @!P0 BRA `(.L_x_1650) ;  /* 0x0000000000048947 */ /* 0x000fea0003800000 */
[----:B------:R-:W-:Y:S01]  /*27c10*/  BPT.TRAP 0x1 ;  /* 0x000000040000795c */ /* 0x000fe20000300000 */
.L_x_1650:
[----:B------:R-:W-:-:S04]  /*27c20*/  IMAD R4, R17, 0x8, R0 ;  /* 0x0000000811047824 */ /* 0x000fc800078e0200 */
[----:B------:R-:W2:Y:S02]  /*27c30*/  SYNCS.PHASECHK.TRANS64.TRYWAIT P1, [R4+URZ+0x33460], R5 ;  /* 0x03346005040075a7 */ /* 0x000ea4000802017f */
[----:B--2---:R-:W-:Y:S05]  /*27c40*/  @!P1 BRA `(.L_x_1651) ;  /* 0x0000001c00189947 */ /* 0x004fea0003800000 */
.L_x_1740:
[----:B------:R-:W-:Y:S05]  /*27c50*/  @!P0 BRA `(.L_x_1652) ;  /* 0x0000000000048947 */ /* 0x000fea0003800000 */
[----:B------:R-:W-:Y:S01]  /*27c60*/  BPT.TRAP 0x1 ;  /* 0x000000040000795c */ /* 0x000fe20000300000 */
.L_x_1652:
[----:B------:R-:W-:-:S04]  /*27c70*/  IMAD R3, R3, 0x8, R0 ;  /* 0x0000000803037824 */ /* 0x000fc800078e0200 */
[----:B------:R-:W3:Y:S02]  /*27c80*/  SYNCS.PHASECHK.TRANS64.TRYWAIT P1, [R3+URZ+0x33460], R2 ;  /* 0x03346002030075a7 */ /* 0x000ee4000802017f */
[----:B---3--:R-:W-:Y:S05]  /*27c90*/  @!P1 BRA `(.L_x_1653) ;  /* 0x0000001c00189947 */ /* 0x008fea0003800000 */
.L_x_1741:
[----:B------:R-:W-:Y:S05]  /*27ca0*/  @!P0 BRA `(.L_x_1654) ;  /* 0x0000000000048947 */ /* 0x000fea0003800000 */
[----:B------:R-:W-:Y:S01]  /*27cb0*/  BPT.TRAP 0x1 ;  /* 0x000000040000795c */ /* 0x000fe20000300000 */
.L_x_1654:
[----:B------:R-:W4:Y:S02]  /*27cc0*/  SYNCS.PHASECHK.TRANS64.TRYWAIT P0, [R4+URZ+0x33480], R5 ;  /* 0x03348005040075a7 */ /* 0x000f24000800017f */
[----:B----4-:R-:W-:Y:S05]  /*27cd0*/  @!P0 BRA `(.L_x_1655) ;  /* 0x0000001c001c8947 */ /* 0x010fea0003800000 */
.L_x_1656:
[----:B------:R0:W0:Y:S02]  /*27ce0*/  SYNCS.PHASECHK.TRANS64.TRYWAIT P0, [R3+URZ+0x33480], R2 ;  /* 0x03348002030075a7 */ /* 0x000024000800017f */
[----:B0-----:R-:W-:Y:S05]  /*27cf0*/  @!P0 NANOSLEEP.SYNCS 0x989680 ;  /* 0x009896800000895d */ /* 0x001fea0003900000 */
[----:B------:R-:W0:Y:S02]  /*27d00*/  @!P0 SYNCS.PHASECHK.TRANS64 P0, [R3+URZ+0x33480], R2 ;  /* 0x03348002030085a7 */ /* 0x000e24000800007f */
[----:B0-----:R-:W-:Y:S05]  /*27d10*/  @!P0 BRA `(.L_x_1656) ;  /* 0xfffffffc00f08947 */ /* 0x001fea000383ffff */
.L_x_1645:
[----:B------:R-:W-:Y:S05]  /*27d20*/  BSYNC B0 ;  /* 0x0000000000007941 */ /* 0x000fea0003800000 */
.L_x_1644:
[----:B------:R-:W-:Y:S05]  /*27d30*/  EXIT ;  /* 0x000000000000794d */ /* 0x000fea0003800000 */
.L_x_1362:
[----:B0-----:R0:W1:Y:S02]  /*27d40*/  SYNCS.PHASECHK.TRANS64.TRYWAIT P1, [R27+URZ+0x334b0], R0 ;  /* 0x0334b0001b0075a7 */ /* 0x001064000802017f */
[----:B-1----:R-:W-:Y:S05]  /*27d50*/  @!P1 NANOSLEEP.SYNCS 0x989680 ;  /* 0x009896800000995d */ /* 0x002fea0003900000 */
[----:B------:R-:W1:Y:S02]  /*27d60*/  @!P1 SYNCS.PHASECHK.TRANS64 P1, [R27+URZ+0x334b0], R0 ;  /* 0x0334b0001b0095a7 */ /* 0x000e64000802007f */
[----:B-1----:R-:W-:Y:S05]  /*27d70*/  @!P1 BRA `(.L_x_1362) ;  /* 0xfffffffc00f09947 */ /* 0x002fea000383ffff */
[----:B------:R-:W-:Y:S05]  /*27d80*/  BRA `(.L_x_1657) ;  /* 0xfffffdbc00747947 */ /* 0x000fea000383ffff */
.L_x_1385:
[----:B------:R-:W-:Y:S02]  /*27d90*/  IMAD.MOV.U32 R12, RZ, RZ, RZ ;  /* 0x000000ffff0c7224 */ /* 0x000fe400078e00ff */
[----:B------:R-:W-:Y:S02]  /*27da0*/  IMAD.MOV.U32 R11, RZ, RZ, 0x1e1f ;  /* 0x00001e1fff0b7424 */ /* 0x000fe400078e00ff */
[----:B------:R-:W-:-:S07]  /*27db0*/  IMAD.MOV.U32 R15, RZ, RZ, -0x1 ;  /* 0xffffffffff0f7424 */ /* 0x000fce00078e00ff */
[----:B-----5:R-:W-:Y:S05]  /*27dc0*/  WARPSYNC.COLLECTIVE R15, `(.L_x_1658) ;  /* 0x000000000f087348 */ /* 0x020fea0003c00000 */
[----:B------:R0:W1:Y:S02]  /*27dd0*/  SHFL.IDX P6, R14, R13, R12, R11 ;  /* 0x0000000c0d0e7389 */ /* 0x00006400000c000b */
[----:B01---5:R-:W-:Y:S01]  /*27de0*/  ENDCOLLECTIVE ;  /* 0x000000000000791b */ /* 0x023fe20003800000 */
.L_x_1658:
[----:B------:R-:W-:Y:S05]  /*27df0*/  BRA `(.L_x_1659) ;  /* 0xfffffdd800bc7947 */ /* 0x000fea000383ffff */
.L_x_1386:
[----:B------:R-:W-:Y:S01]  /*27e00*/  BSSY B1, `(.L_x_1660) ;  /* 0x0000008000017945 */ /* 0x000fe20003800000 */
[----:B------:R-:W-:Y:S02]  /*27e10*/  IMAD.MOV.U32 R13, RZ, RZ, R4 ;  /* 0x000000ffff0d7224 */ /* 0x000fe400078e0004 */
[----:B------:R-:W-:Y:S02]  /*27e20*/  IMAD.MOV.U32 R12, RZ, RZ, RZ ;  /* 0x000000ffff0c7224 */ /* 0x000fe400078e00ff */
[----:B------:R-:W-:Y:S02]  /*27e30*/  IMAD.MOV.U32 R11, RZ, RZ, 0x1e1f ;  /* 0x00001e1fff0b7424 */ /* 0x000fe400078e00ff */
[----:B------:R-:W-:-:S07]  /*27e40*/  IMAD.MOV.U32 R15, RZ, RZ, -0x1 ;  /* 0xffffffffff0f7424 */ /* 0x000fce00078e00ff */
[----:B-----5:R-:W-:Y:S05]  /*27e50*/  WARPSYNC.COLLECTIVE R15, `(.L_x_1661) ;  /* 0x000000000f087348 */ /* 0x020fea0003c00000 */
[----:B------:R0:W1:Y:S02]  /*27e60*/  SHFL.IDX P6, R14, R13, R12, R11 ;  /* 0x0000000c0d0e7389 */ /* 0x00006400000c000b */
[----:B01---5:R-:W-:Y:S01]  /*27e70*/  ENDCOLLECTIVE ;  /* 0x000000000000791b */ /* 0x023fe20003800000 */
.L_x_1661:
[----:B------:R-:W-:Y:S05]  /*27e80*/  BSYNC B1 ;  /* 0x0000000000017941 */ /* 0x000fea0003800000 */
.L_x_1660:
[----:B------:R-:W-:Y:S05]  /*27e90*/  BRA `(.L_x_1662) ;  /* 0xfffffdd8009c7947 */ /* 0x000fea000383ffff */
.L_x_1387:
        /* <DEDUP_REMOVED lines=8> */
.L_x_1664:
[----:B------:R-:W-:Y:S05]  /*27f20*/  BSYNC B1 ;  /* 0x0000000000017941 */ /* 0x000fea0003800000 */
.L_x_1663:
[----:B------:R-:W-:Y:S05]  /*27f30*/  BRA `(.L_x_1665) ;  /* 0xfffffdd8007c7947 */ /* 0x000fea000383ffff */
.L_x_1388:
        /* <DEDUP_REMOVED lines=8> */
.L_x_1667:
[----:B------:R-:W-:Y:S05]  /*27fc0*/  BSYNC B1 ;  /* 0x0000000000017941 */ /* 0x000fea0003800000 */
.L_x_1666:
[----:B------:R-:W-:Y:S05]  /*27fd0*/  BRA `(.L_x_1668) ;  /* 0xfffffdd8005c7947 */ /* 0x000fea000383ffff */
.L_x_1389:
[----:B0-----:R-:W-:-:S04]  /*27fe0*/  IMAD.U32 R3, RZ, RZ, UR38 ;  /* 0x00000026ff037e24 */ /* 0x001fc8000f8e00ff */
[----:B------:R0:W1:Y:S03]  /*27ff0*/  SYNCS.PHASECHK.TRANS64.TRYWAIT P1, [R3+URZ+0x33400], R0 ;  /* 0x03340000030075a7 */ /* 0x000066000802017f */
[----:B-1----:R-:W-:Y:S05]  /*28000*/  @!P1 NANOSLEEP.SYNCS 0x989680 ;  /* 0x009896800000995d */ /* 0x002fea0003900000 */
[----:B------:R-:W1:Y:S02]  /*28010*/  @!P1 SYNCS.PHASECHK.TRANS64 P1, [R3+URZ+0x33400], R0 ;  /* 0x03340000030095a7 */ /* 0x000e64000802007f */
[----:B-1----:R-:W-:Y:S05]  /*28020*/  @!P1 BRA `(.L_x_1389) ;  /* 0xfffffffc00ec9947 */ /* 0x002fea000383ffff */
[----:B------:R-:W-:Y:S05]  /*28030*/  BRA `(.L_x_1669) ;  /* 0xfffffdd800607947 */ /* 0x000fea000383ffff */
.L_x_1403:
[----:B------:R-:W-:Y:S02]  /*28040*/  IMAD.MOV.U32 R12, RZ, RZ, RZ ;  /* 0x000000ffff0c7224 */ /* 0x000fe400078e00ff */
[----:B------:R-:W-:Y:S02]  /*28050*/  IMAD.MOV.U32 R11, RZ, RZ, 0x1e1f ;  /* 0x00001e1fff0b7424 */ /* 0x000fe400078e00ff */
[----:B------:R-:W-:-:S07]  /*28060*/  IMAD.MOV.U32 R15, RZ, RZ, -0x1 ;  /* 0xffffffffff0f7424 */ /* 0x000fce00078e00ff */
[----:B-----5:R-:W-:Y:S05]  /*28070*/  WARPSYNC.COLLECTIVE R15, `(.L_x_1670) ;  /* 0x000000000f087348 */ /* 0x020fea0003c00000 */
[----:B------:R0:W1:Y:S02]  /*28080*/  SHFL.IDX P6, R14, R13, R12, R11 ;  /* 0x0000000c0d0e7389 */ /* 0x00006400000c000b */
[----:B01---5:R-:W-:Y:S01]  /*28090*/  ENDCOLLECTIVE ;  /* 0x000000000000791b */ /* 0x023fe20003800000 */
.L_x_1670:
[----:B------:R-:W-:Y:S05]  /*280a0*/  BRA `(.L_x_1671) ;  /* 0xfffffe0c00607947 */ /* 0x000fea000383ffff */
.L_x_1404:
        /* <DEDUP_REMOVED lines=8> */
.L_x_1673:
[----:B------:R-:W-:Y:S05]  /*28130*/  BSYNC B1 ;  /* 0x0000000000017941 */ /* 0x000fea0003800000 */
.L_x_1672:
[----:B------:R-:W-:Y:S05]  /*28140*/  BRA `(.L_x_1674) ;  /* 0xfffffe0c00407947 */ /* 0x000fea000383ffff */
.L_x_1405:
        /* <DEDUP_REMOVED lines=8> */
.L_x_1676:
[----:B------:R-:W-:Y:S05]  /*281d0*/  BSYNC B1 ;  /* 0x0000000000017941 */ /* 0x000fea0003800000 */
.L_x_1675:
[----:B------:R-:W-:Y:S05]  /*281e0*/  BRA `(.L_x_1677) ;  /* 0xfffffe0c00207947 */ /* 0x000fea000383ffff */
.L_x_1406:
        /* <DEDUP_REMOVED lines=8> */
.L_x_1679:
[----:B------:R-:W-:Y:S05]  /*28270*/  BSYNC B1 ;  /* 0x0000000000017941 */ /* 0x000fea0003800000 */
.L_x_1678:
[----:B------:R-:W-:Y:S05]  /*28280*/  BRA `(.L_x_1680) ;  /* 0xfffffe0c00007947 */ /* 0x000fea000383ffff */
.L_x_1407:
[----:B0-----:R-:W-:-:S04]  /*28290*/  IMAD.U32 R3, RZ, RZ, UR38 ;  /* 0x00000026ff037e24 */ /* 0x001fc8000f8e00ff */
[----:B------:R0:W1:Y:S03]  /*282a0*/  SYNCS.PHASECHK.TRANS64.TRYWAIT P1, [R3+URZ+0x33400], R0 ;  /* 0x03340000030075a7 */ /* 0x000066000802017f */
[----:B-1----:R-:W-:Y:S05]  /*282b0*/  @!P1 NANOSLEEP.SYNCS 0x989680 ;  /* 0x009896800000995d */ /* 0x002fea0003900000 */
[----:B------:R-:W1:Y:S02]  /*282c0*/  @!P1 SYNCS.PHASECHK.TRANS64 P1, [R3+URZ+0x33400], R0 ;  /* 0x03340000030095a7 */ /* 0x000e64000802007f */
[----:B-1----:R-:W-:Y:S05]  /*282d0*/  @!P1 BRA `(.L_x_1407) ;  /* 0xfffffffc00ec9947 */ /* 0x002fea000383ffff */
[----:B------:R-:W-:Y:S05]  /*282e0*/  BRA `(.L_x_1681) ;  /* 0xfffffe0c00047947 */ /* 0x000fea000383ffff */
.L_x_1415:
[----:B-1----:R1:W2:Y:S02]  /*282f0*/  SYNCS.PHASECHK.TRANS64.TRYWAIT P2, [R3+URZ+0x33430], R0 ;  /* 0x03343000030075a7 */ /* 0x0022a4000804017f */
[----:B--2---:R-:W-:Y:S05]  /*28300*/  @!P2 NANOSLEEP.SYNCS 0x989680 ;  /* 0x009896800000a95d */ /* 0x004fea0003900000 */
[----:B------:R-:W2:Y:S02]  /*28310*/  @!P2 SYNCS.PHASECHK.TRANS64 P2, [R3+URZ+0x33430], R0 ;  /* 0x033430000300a5a7 */ /* 0x000ea4000804007f */
[----:B--2---:R-:W-:Y:S05]  /*28320*/  @!P2 BRA `(.L_x_1415) ;  /* 0xfffffffc00f0a947 */ /* 0x004fea000383ffff */
[----:B------:R-:W-:Y:S05]  /*28330*/  BRA `(.L_x_1414) ;  /* 0xfffffe3c004c7947 */ /* 0x000fea000383ffff */
.L_x_1431:
[----:B-1----:R-:W-:-:S04]  /*28340*/  IMAD.U32 R9, RZ, RZ, UR6 ;  /* 0x00000006ff097e24 */ /* 0x002fc8000f8e00ff */
[----:B------:R1:W2:Y:S03]  /*28350*/  SYNCS.PHASECHK.TRANS64.TRYWAIT P2, [R9+URZ+0x33430], R8 ;  /* 0x03343008090075a7 */ /* 0x0002a6000804017f */
[----:B--2---:R-:W-:Y:S05]  /*28360*/  @!P2 NANOSLEEP.SYNCS 0x989680 ;  /* 0x009896800000a95d */ /* 0x004fea0003900000 */
[----:B------:R-:W2:Y:S02]  /*28370*/  @!P2 SYNCS.PHASECHK.TRANS64 P2, [R9+URZ+0x33430], R8 ;  /* 0x033430080900a5a7 */ /* 0x000ea4000804007f */
[----:B--2---:R-:W-:Y:S05]  /*28380*/  @!P2 BRA `(.L_x_1431) ;  /* 0xfffffffc00eca947 */ /* 0x004fea000383ffff */
[----:B------:R-:W-:Y:S05]  /*28390*/  BRA `(.L_x_1428) ;  /* 0xfffffe8000647947 */ /* 0x000fea000383ffff */
.L_x_1435:
[----:B-1----:R-:W-:-:S04]  /*283a0*/  IMAD.U32 R9, RZ, RZ, UR6 ;  /* 0x00000006ff097e24 */ /* 0x002fc8000f8e00ff */
[----:B------:R1:W2:Y:S03]  /*283b0*/  SYNCS.PHASECHK.TRANS64.TRYWAIT P2, [R9+URZ+0x33450], R8 ;  /* 0x03345008090075a7 */ /* 0x0002a6000804017f */
[----:B--2---:R-:W-:Y:S05]  /*283c0*/  @!P2 NANOSLEEP.SYNCS 0x989680 ;  /* 0x009896800000a95d */ /* 0x004fea0003900000 */
[----:B------:R-:W2:Y:S02]  /*283d0*/  @!P2 SYNCS.PHASECHK.TRANS64 P2, [R9+URZ+0x33450], R8 ;  /* 0x033450080900a5a7 */ /* 0x000ea4000804007f */
[----:B--2---:R-:W-:Y:S05]  /*283e0*/  @!P2 BRA `(.L_x_1435) ;  /* 0xfffffffc00eca947 */ /* 0x004fea000383ffff */
[----:B------:R-:W-:Y:S05]  /*283f0*/  BRA `(.L_x_1432) ;  /* 0xfffffe8c00607947 */ /* 0x000fea000383ffff */
.L_x_1453:
[----:B-1----:R-:W-:-:S04]  /*28400*/  IMAD.U32 R3, RZ, RZ, UR6 ;  /* 0x00000006ff037e24 */ /* 0x002fc8000f8e00ff */
[----:B------:R1:W2:Y:S03]  /*28410*/  SYNCS.PHASECHK.TRANS64.TRYWAIT P3, [R3+URZ+0x33430], R0 ;  /* 0x03343000030075a7 */ /* 0x0002a6000806017f */
[----:B--2---:R-:W-:Y:S05]  /*28420*/  @!P3 NANOSLEEP.SYNCS 0x989680 ;  /* 0x009896800000b95d */ /* 0x004fea0003900000 */
[----:B------:R-:W2:Y:S02]  /*28430*/  @!P3 SYNCS.PHASECHK.TRANS64 P3, [R3+URZ+0x33430], R0 ;  /* 0x033430000300b5a7 */ /* 0x000ea4000806007f */
[----:B--2---:R-:W-:Y:S05]  /*28440*/  @!P3 BRA `(.L_x_1453) ;  /* 0xfffffffc00ecb947 */ /* 0x004fea000383ffff */
[----:B------:R-:W-:Y:S05]  /*28450*/  BRA `(.L_x_1450) ;  /* 0xfffffecc00847947 */ /* 0x000fea000383ffff */
.L_x_1457:
[----:B-1----:R-:W-:-:S04]  /*28460*/  IMAD.U32 R3, RZ, RZ, UR6 ;  /* 0x00000006ff037e24 */ /* 0x002fc8000f8e00ff */
[----:B------:R1:W2:Y:S03]  /*28470*/  SYNCS.PHASECHK.TRANS64.TRYWAIT P2, [R3+URZ+0x33450], R0 ;  /* 0x03345000030075a7 */ /* 0x0002a6000804017f */
[----:B--2---:R-:W-:Y:S05]  /*28480*/  @!P2 NANOSLEEP.SYNCS 0x989680 ;  /* 0x009896800000a95d */ /* 0x004fea0003900000 */
[----:B------:R-:W2:Y:S02]  /*28490*/  @!P2 SYNCS.PHASECHK.TRANS64 P2, [R3+URZ+0x33450], R0 ;  /* 0x033450000300a5a7 */ /* 0x000ea4000804007f */
[----:B--2---:R-:W-:Y:S05]  /*284a0*/  @!P2 BRA `(.L_x_1457) ;  /* 0xfffffffc00eca947 */ /* 0x004fea000383ffff */
[----:B------:R-:W-:Y:S05]  /*284b0*/  BRA `(.L_x_1454) ;  /* 0xfffffed8008c7947 */ /* 0x000fea000383ffff */
.L_x_1464:
[----:B-1----:R-:W-:-:S04]  /*284c0*/  IMAD.U32 R3, RZ, RZ, UR6 ;  /* 0x00000006ff037e24 */ /* 0x002fc8000f8e00ff */
[----:B------:R1:W2:Y:S03]  /*284d0*/  SYNCS.PHASECHK.TRANS64.TRYWAIT P3, [R3+URZ+0x33430], R0 ;  /* 0x03343000030075a7 */ /* 0x0002a6000806017f */
[----:B--2---:R-:W-:Y:S05]  /*284e0*/  @!P3 NANOSLEEP.SYNCS 0x989680 ;  /* 0x009896800000b95d */ /* 0x004fea0003900000 */
[----:B------:R-:W2:Y:S02]  /*284f0*/  @!P3 SYNCS.PHASECHK.TRANS64 P3, [R3+URZ+0x33430], R0 ;  /* 0x033430000300b5a7 */ /* 0x000ea4000806007f */
[----:B--2---:R-:W-:Y:S05]  /*28500*/  @!P3 BRA `(.L_x_1464) ;  /* 0xfffffffc00ecb947 */ /* 0x004fea000383ffff */
[----:B------:R-:W-:Y:S05]  /*28510*/  BRA `(.L_x_1461) ;  /* 0xfffffefc00287947 */ /* 0x000fea000383ffff */
.L_x_1468:
[----:B-1----:R-:W-:-:S04]  /*28520*/  IMAD.U32 R3, RZ, RZ, UR6 ;  /* 0x00000006ff037e24 */ /* 0x002fc8000f8e00ff */
[----:B------:R1:W2:Y:S03]  /*28530*/  SYNCS.PHASECHK.TRANS64.TRYWAIT P2, [R3+URZ+0x33450], R0 ;  /* 0x03345000030075a7 */ /* 0x0002a6000804017f */
[----:B--2---:R-:W-:Y:S05]  /*28540*/  @!P2 NANOSLEEP.SYNCS 0x989680 ;  /* 0x009896800000a95d */ /* 0x004fea0003900000 */
[----:B------:R-:W2:Y:S02]  /*28550*/  @!P2 SYNCS.PHASECHK.TRANS64 P2, [R3+URZ+0x33450], R0 ;  /* 0x033450000300a5a7 */ /* 0x000ea4000804007f */
[----:B--2---:R-:W-:Y:S05]  /*28560*/  @!P2 BRA `(.L_x_1468) ;  /* 0xfffffffc00eca947 */ /* 0x004fea000383ffff */
[----:B------:R-:W-:Y:S05]  /*28570*/  BRA `(.L_x_1465) ;  /* 0xffffff0800307947 */ /* 0x000fea000383ffff */
.L_x_1482:
[----:B-1----:R-:W-:-:S04]  /*28580*/  IMAD.U32 R5, RZ, RZ, UR14 ;  /* 0x0000000eff057e24 */ /* 0x002fc8000f8e00ff */
[----:B------:R1:W2:Y:S03]  /*28590*/  SYNCS.PHASECHK.TRANS64.TRYWAIT P1, [R5+URZ+0x33450], R4 ;  /* 0x03345004050075a7 */ /* 0x0002a6000802017f */
[----:B--2---:R-:W-:Y:S05]  /*285a0*/  @!P1 NANOSLEEP.SYNCS 0x989680 ;  /* 0x009896800000995d */ /* 0x004fea0003900000 */
[----:B------:R-:W2:Y:S02]  /*285b0*/  @!P1 SYNCS.PHASECHK.TRANS64 P1, [R5+URZ+0x33450], R4 ;  /* 0x03345004050095a7 */ /* 0x000ea4000802007f */
[----:B--2---:R-:W-:Y:S05]  /*285c0*/  @!P1 BRA `(.L_x_1482) ;  /* 0xfffffffc00ec9947 */ /* 0x004fea000383ffff */
[----:B------:R-:W-:Y:S05]  /*285d0*/  BRA `(.L_x_1481) ;  /* 0xffffff4400a47947 */ /* 0x000fea000383ffff */
.L_x_1527:
[----:B------:R-:W0:Y:S01]  /*285e0*/  S2R R7, SR_TID.X ;  /* 0x0000000000077919 */ /* 0x000e220000002100 */
[----:B------:R-:W-:Y:S01]  /*285f0*/  BSSY B1, `(.L_x_1682) ;  /* 0x000000a000017945 */ /* 0x000fe20003800000 */
[----:B------:R-:W-:Y:S02]  /*28600*/  IMAD.MOV.U32 R12, RZ, RZ, RZ ;  /* 0x000000ffff0c7224 */ /* 0x000fe400078e00ff */
[----:B------:R-:W-:Y:S02]  /*28610*/  IMAD.MOV.U32 R11, RZ, RZ, 0x1f ;  /* 0x0000001fff0b7424 */ /* 0x000fe400078e00ff */
[----:B------:R-:W-:Y:S01]  /*28620*/  IMAD.MOV.U32 R15, RZ, RZ, -0x1 ;  /* 0xffffffffff0f7424 */ /* 0x000fe200078e00ff */
[----:B0-----:R-:W-:-:S04]  /*28630*/  SHF.R.U32.HI R7, RZ, 0x5, R7 ;  /* 0x00000005ff077819 */ /* 0x001fc80000011607 */
[----:B------:R-:W-:-:S05]  /*28640*/  LOP3.LUT R7, R7, 0x3, RZ, 0xc0, !PT ;  /* 0x0000000307077812 */ /* 0x000fca00078ec0ff */
[----:B------:R-:W-:-:S07]  /*28650*/  IMAD.MOV.U32 R13, RZ, RZ, R7 ;  /* 0x000000ffff0d7224 */ /* 0x000fce00078e0007 */
[----:B------:R-:W-:Y:S05]  /*28660*/  WARPSYNC.COLLECTIVE R15, `(.L_x_1683) ;  /* 0x000000000f087348 */ /* 0x000fea0003c00000 */
[----:B------:R0:W1:Y:S02]  /*28670*/  SHFL.IDX P6, R14, R13, R12, R11 ;  /* 0x0000000c0d0e7389 */ /* 0x00006400000c000b */
[----:B01----:R-:W-:Y:S01]  /*28680*/  ENDCOLLECTIVE ;  /* 0x000000000000791b */ /* 0x003fe20003800000 */
.L_x_1683:
[----:B------:R-:W-:Y:S05]  /*28690*/  BSYNC B1 ;  /* 0x0000000000017941 */ /* 0x000fea0003800000 */
.L_x_1682:
[----:B------:R-:W-:Y:S05]  /*286a0*/  BRA `(.L_x_1684) ;  /* 0xffffff9800587947 */ /* 0x000fea000383ffff */
.L_x_1529:
[----:B------:R-:W-:Y:S01]  /*286b0*/  BSSY B1, `(.L_x_1685) ;  /* 0x0000006000017945 */ /* 0x000fe20003800000 */
[----:B------:R-:W-:-:S07]  /*286c0*/  IMAD.MOV.U32 R15, RZ, RZ, -0x1 ;  /* 0xffffffffff0f7424 */ /* 0x000fce00078e00ff */
[----:B0-----:R-:W-:Y:S05]  /*286d0*/  WARPSYNC.COLLECTIVE R15, `(.L_x_1686) ;  /* 0x000000000f0c7348 */ /* 0x001fea0003c00000 */
[----:B------:R-:W-:Y:S02]  /*286e0*/  ELECT P6, UR62, PT ;  /* 0x00000000003e782f */ /* 0x000fe400038c0000 */
[----:B------:R-:W-:Y:S01]  /*286f0*/  MOV R14, UR62 ;  /* 0x0000003e000e7c02 */ /* 0x000fe20008000f00 */
[----:B0-----:R-:W-:Y:S10]  /*28700*/  ENDCOLLECTIVE ;  /* 0x000000000000791b */ /* 0x001ff40003800000 */
.L_x_1686:
[----:B------:R-:W-:Y:S05]  /*28710*/  BSYNC B1 ;  /* 0x0000000000017941 */ /* 0x000fea0003800000 */
.L_x_1685:
[----:B------:R-:W-:Y:S05]  /*28720*/  BRA `(.L_x_1528) ;  /* 0xffffff9800507947 */ /* 0x000fea000383ffff */
.L_x_1531:
[----:B0-----:R0:W1:Y:S02]  /*28730*/  SYNCS.PHASECHK.TRANS64.TRYWAIT P0, [R12+URZ+0x33420], R6 ;  /* 0x033420060c0075a7 */ /* 0x001064000800017f */
[----:B-1----:R-:W-:Y:S05]  /*28740*/  @!P0 NANOSLEEP.SYNCS 0x989680 ;  /* 0x009896800000895d */ /* 0x002fea0003900000 */
[----:B------:R-:W1:Y:S02]  /*28750*/  @!P0 SYNCS.PHASECHK.TRANS64 P0, [R12+URZ+0x33420], R6 ;  /* 0x033420060c0085a7 */ /* 0x000e64000800007f */
[----:B-1----:R-:W-:Y:S05]  /*28760*/  @!P0 BRA `(.L_x_1531) ;  /* 0xfffffffc00f08947 */ /* 0x002fea000383ffff */
[----:B------:R-:W-:Y:S05]  /*28770*/  BRA `(.L_x_1687) ;  /* 0xffffff98006c7947 */ /* 0x000fea000383ffff */
.L_x_1535:
[----:B-1----:R1:W2:Y:S02]  /*28780*/  SYNCS.PHASECHK.TRANS64.TRYWAIT P0, [R9+URZ+0x334a0], R11 ;  /* 0x0334a00b090075a7 */ /* 0x0022a4000800017f */
[----:B--2---:R-:W-:Y:S05]  /*28790*/  @!P0 NANOSLEEP.SYNCS 0x989680 ;  /* 0x009896800000895d */ /* 0x004fea0003900000 */
[----:B------:R-:W2:Y:S02]  /*287a0*/  @!P0 SYNCS.PHASECHK.TRANS64 P0, [R9+URZ+0x334a0], R11 ;  /* 0x0334a00b090085a7 */ /* 0x000ea4000800007f */
[----:B--2---:R-:W-:Y:S05]  /*287b0*/  @!P0 BRA `(.L_x_1535) ;  /* 0xfffffffc00f08947 */ /* 0x004fea000383ffff */
[----:B------:R-:W-:Y:S05]  /*287c0*/  BRA `(.L_x_1688) ;  /* 0xffffff9800887947 */ /* 0x000fea000383ffff */
.L_x_1542:
[----:B0-----:R0:W2:Y:S02]  /*287d0*/  SYNCS.PHASECHK.TRANS64.TRYWAIT P0, [R9+URZ+0x334c0], R11 ;  /* 0x0334c00b090075a7 */ /* 0x0010a4000800017f */
[----:B--2---:R-:W-:Y:S05]  /*287e0*/  @!P0 NANOSLEEP.SYNCS 0x989680 ;  /* 0x009896800000895d */ /* 0x004fea0003900000 */
[----:B------:R-:W2:Y:S02]  /*287f0*/  @!P0 SYNCS.PHASECHK.TRANS64 P0, [R9+URZ+0x334c0], R11 ;  /* 0x0334c00b090085a7 */ /* 0x000ea4000800007f */
[----:B--2---:R-:W-:Y:S05]  /*28800*/  @!P0 BRA `(.L_x_1542) ;  /* 0xfffffffc00f08947 */ /* 0x004fea000383ffff */
[----:B------:R-:W-:Y:S05]  /*28810*/  BRA `(.L_x_1689) ;  /* 0xffffff9c00847947 */ /* 0x000fea000383ffff */
.L_x_1551:
[----:B0-----:R0:W1:Y:S02]  /*28820*/  SYNCS.PHASECHK.TRANS64.TRYWAIT P1, [R8+URZ+0x334a0], R7 ;  /* 0x0334a007080075a7 */ /* 0x001064000802017f */
[----:B-1----:R-:W-:Y:S05]  /*28830*/  @!P1 NANOSLEEP.SYNCS 0x989680 ;  /* 0x009896800000995d */ /* 0x002fea0003900000 */
[----:B------:R-:W1:Y:S02]  /*28840*/  @!P1 SYNCS.PHASECHK.TRANS64 P1, [R8+URZ+0x334a0], R7 ;  /* 0x0334a007080095a7 */ /* 0x000e64000802007f */
[----:B-1----:R-:W-:Y:S05]  /*28850*/  @!P1 BRA `(.L_x_1551) ;  /* 0xfffffffc00f09947 */ /* 0x002fea000383ffff */
[----:B------:R-:W-:Y:S05]  /*28860*/  BRA `(.L_x_1690) ;  /* 0xffffffa000d87947 */ /* 0x000fea000383ffff */
.L_x_1558:
[----:B-1----:R1:W2:Y:S02]  /*28870*/  SYNCS.PHASECHK.TRANS64.TRYWAIT P1, [R8+URZ+0x334c0], R7 ;  /* 0x0334c007080075a7 */ /* 0x0022a4000802017f */
[----:B--2---:R-:W-:Y:S05]  /*28880*/  @!P1 NANOSLEEP.SYNCS 0x989680 ;  /* 0x009896800000995d */ /* 0x004fea0003900000 */
[----:B------:R-:W2:Y:S02]  /*28890*/  @!P1 SYNCS.PHASECHK.TRANS64 P1, [R8+URZ+0x334c0], R7 ;  /* 0x0334c007080095a7 */ /* 0x000ea4000802007f */
[----:B--2---:R-:W-:Y:S05]  /*288a0*/  @!P1 BRA `(.L_x_1558) ;  /* 0xfffffffc00f09947 */ /* 0x004fea000383ffff */
[----:B------:R-:W-:Y:S05]  /*288b0*/  BRA `(.L_x_1691) ;  /* 0xffffffa400cc7947 */ /* 0x000fea000383ffff */
.L_x_1583:
        /* <DEDUP_REMOVED lines=11> */
.L_x_1693:
[----:B------:R-:W-:Y:S05]  /*28970*/  BSYNC B0 ;  /* 0x0000000000007941 */ /* 0x000fea0003800000 */
.L_x_1692:
[----:B------:R-:W-:Y:S05]  /*28980*/  BRA `(.L_x_1694) ;  /* 0xffffffb8008c7947 */ /* 0x000fea000383ffff */
.L_x_1585:
[----:B------:R-:W-:Y:S01]  /*28990*/  BSSY B0, `(.L_x_1695) ;  /* 0x0000006000007945 */ /* 0x000fe20003800000 */
[----:B------:R-:W-:-:S07]  /*289a0*/  IMAD.MOV.U32 R15, RZ, RZ, -0x1 ;  /* 0xffffffffff0f7424 */ /* 0x000fce00078e00ff */
[----:B0-----:R-:W-:Y:S05]  /*289b0*/  WARPSYNC.COLLECTIVE R15, `(.L_x_1696) ;  /* 0x000000000f0c7348 */ /* 0x001fea0003c00000 */
[----:B------:R-:W-:Y:S02]  /*289c0*/  ELECT P6, UR62, PT ;  /* 0x00000000003e782f */ /* 0x000fe400038c0000 */
[----:B------:R-:W-:Y:S01]  /*289d0*/  MOV R14, UR62 ;  /* 0x0000003e000e7c02 */ /* 0x000fe20008000f00 */
[----:B0-----:R-:W-:Y:S10]  /*289e0*/  ENDCOLLECTIVE ;  /* 0x000000000000791b */ /* 0x001ff40003800000 */
.L_x_1696:
[----:B------:R-:W-:Y:S05]  /*289f0*/  BSYNC B0 ;  /* 0x0000000000007941 */ /* 0x000fea0003800000 */
.L_x_1695:
[----:B------:R-:W-:Y:S05]  /*28a00*/  BRA `(.L_x_1697) ;  /* 0xffffffb800847947 */ /* 0x000fea000383ffff */
.L_x_1588:
[----:B0-----:R0:W1:Y:S02]  /*28a10*/  SYNCS.PHASECHK.TRANS64.TRYWAIT P2, [R6+URZ+0x33480], R8 ;  /* 0x03348008060075a7 */ /* 0x001064000804017f */
[----:B-1----:R-:W-:Y:S05]  /*28a20*/  @!P2 NANOSLEEP.SYNCS 0x989680 ;  /* 0x009896800000a95d */ /* 0x002fea0003900000 */
[----:B------:R-:W1:Y:S02]  /*28a30*/  @!P2 SYNCS.PHASECHK.TRANS64 P2, [R6+URZ+0x33480], R8 ;  /* 0x033480080600a5a7 */ /* 0x000e64000804007f */
[----:B-1----:R-:W-:Y:S05]  /*28a40*/  @!P2 BRA `(.L_x_1588) ;  /* 0xfffffffc00f0a947 */ /* 0x002fea000383ffff */
[----:B------:R-:W-:Y:S05]  /*28a50*/  BRA `(.L_x_1698) ;  /* 0xffffffb800f87947 */ /* 0x000fea000383ffff */
.L_x_1590:
[----:B-1----:R1:W2:Y:S02]  /*28a60*/  SYNCS.PHASECHK.TRANS64.TRYWAIT P2, [R6+URZ+0x33440], R8 ;  /* 0x03344008060075a7 */ /* 0x0022a4000804017f */
[----:B--2---:R-:W-:Y:S05]  /*28a70*/  @!P2 NANOSLEEP.SYNCS 0x989680 ;  /* 0x009896800000a95d */ /* 0x004fea0003900000 */
[----:B------:R-:W2:Y:S02]  /*28a80*/  @!P2 SYNCS.PHASECHK.TRANS64 P2, [R6+URZ+0x33440], R8 ;  /* 0x033440080600a5a7 */ /* 0x000ea4000804007f */
[----:B--2---:R-:W-:Y:S05]  /*28a90*/  @!P2 BRA `(.L_x_1590) ;  /* 0xfffffffc00f0a947 */ /* 0x004fea000383ffff */
[----:B------:R-:W-:Y:S05]  /*28aa0*/  BRA `(.L_x_1699) ;  /* 0xffffffbc00807947 */ /* 0x000fea000383ffff */
.L_x_1593:
[----:B0-----:R-:W0:Y:S01]  /*28ab0*/  S2R R5, SR_CgaCtaId ;  /* 0x0000000000057919 */ /* 0x001e220000008800 */
[----:B------:R-:W-:-:S04]  /*28ac0*/  MOV R4, 0x400 ;  /* 0x0000040000047802 */ /* 0x000fc80000000f00 */
[----:B0-----:R-:W-:-:S04]  /*28ad0*/  LEA R4, R5, R4, 0x18 ;  /* 0x0000000405047211 */ /* 0x001fc800078ec0ff */
[----:B------:R0:W1:Y:S03]  /*28ae0*/  SYNCS.PHASECHK.TRANS64.TRYWAIT P0, [R4+URZ+0x33420], R3 ;  /* 0x03342003040075a7 */ /* 0x000066000800017f */
[----:B-1----:R-:W-:Y:S05]  /*28af0*/  @!P0 NANOSLEEP.SYNCS 0x989680 ;  /* 0x009896800000895d */ /* 0x002fea0003900000 */
[----:B------:R-:W1:Y:S02]  /*28b00*/  @!P0 SYNCS.PHASECHK.TRANS64 P0, [R4+URZ+0x33420], R3 ;  /* 0x03342003040085a7 */ /* 0x000e64000800007f */
[----:B-1----:R-:W-:Y:S05]  /*28b10*/  @!P0 BRA `(.L_x_1593) ;  /* 0xfffffffc00e48947 */ /* 0x002fea000383ffff */
[----:B------:R-:W-:Y:S05]  /*28b20*/  BRA `(.L_x_1700) ;  /* 0xffffffc000b07947 */ /* 0x000fea000383ffff */
.L_x_1599:
[----:B0-----:R0:W1:Y:S02]  /*28b30*/  SYNCS.PHASECHK.TRANS64.TRYWAIT P0, [R5+URZ+0x33480], R4 ;  /* 0x03348004050075a7 */ /* 0x001064000800017f */
[----:B-1----:R-:W-:Y:S05]  /*28b40*/  @!P0 NANOSLEEP.SYNCS 0x989680 ;  /* 0x009896800000895d */ /* 0x002fea0003900000 */
[----:B------:R-:W1:Y:S02]  /*28b50*/  @!P0 SYNCS.PHASECHK.TRANS64 P0, [R5+URZ+0x33480], R4 ;  /* 0x03348004050085a7 */ /* 0x000e64000800007f */
[----:B-1----:R-:W-:Y:S05]  /*28b60*/  @!P0 BRA `(.L_x_1599) ;  /* 0xfffffffc00f08947 */ /* 0x002fea000383ffff */
[----:B------:R-:W-:Y:S05]  /*28b70*/  BRA `(.L_x_1701) ;  /* 0xffffffc400607947 */ /* 0x000fea000383ffff */
.L_x_1606:
[----:B-1----:R1:W2:Y:S02]  /*28b80*/  SYNCS.PHASECHK.TRANS64.TRYWAIT P0, [R5+URZ+0x33440], R4 ;  /* 0x03344004050075a7 */ /* 0x0022a4000800017f */
[----:B--2---:R-:W-:Y:S05]  /*28b90*/  @!P0 NANOSLEEP.SYNCS 0x989680 ;  /* 0x009896800000895d */ /* 0x004fea0003900000 */
[----:B------:R-:W2:Y:S02]  /*28ba0*/  @!P0 SYNCS.PHASECHK.TRANS64 P0, [R5+URZ+0x33440], R4 ;  /* 0x03344004050085a7 */ /* 0x000ea4000800007f */
[----:B--2---:R-:W-:Y:S05]  /*28bb0*/  @!P0 BRA `(.L_x_1606) ;  /* 0xfffffffc00f08947 */ /* 0x004fea000383ffff */
[----:B------:R-:W-:Y:S05]  /*28bc0*/  BRA `(.L_x_1702) ;  /* 0xffffffc800687947 */ /* 0x000fea000383ffff */
.L_x_1614:
[----:B0-----:R0:W1:Y:S02]  /*28bd0*/  SYNCS.PHASECHK.TRANS64.TRYWAIT P2, [R14+URZ+0x33470], R3 ;  /* 0x033470030e0075a7 */ /* 0x001064000804017f */
[----:B-1----:R-:W-:Y:S05]  /*28be0*/  @!P2 NANOSLEEP.SYNCS 0x989680 ;  /* 0x009896800000a95d */ /* 0x002fea0003900000 */
[----:B------:R-:W1:Y:S02]  /*28bf0*/  @!P2 SYNCS.PHASECHK.TRANS64 P2, [R14+URZ+0x33470], R3 ;  /* 0x033470030e00a5a7 */ /* 0x000e64000804007f */
[----:B-1----:R-:W-:Y:S05]  /*28c00*/  @!P2 BRA `(.L_x_1614) ;  /* 0xfffffffc00f0a947 */ /* 0x002fea000383ffff */
[----:B------:R-:W-:Y:S05]  /*28c10*/  BRA `(.L_x_1703) ;  /* 0xffffffcc00887947 */ /* 0x000fea000383ffff */
.L_x_1616:
[----:B0-----:R0:W1:Y:S02]  /*28c20*/  SYNCS.PHASECHK.TRANS64.TRYWAIT P2, [R14+URZ+0x33460], R3 ;  /* 0x033460030e0075a7 */ /* 0x001064000804017f */
[----:B-1----:R-:W-:Y:S05]  /*28c30*/  @!P2 NANOSLEEP.SYNCS 0x989680 ;  /* 0x009896800000a95d */ /* 0x002fea0003900000 */
[----:B------:R-:W1:Y:S02]  /*28c40*/  @!P2 SYNCS.PHASECHK.TRANS64 P2, [R14+URZ+0x33460], R3 ;  /* 0x033460030e00a5a7 */ /* 0x000e64000804007f */
[----:B-1----:R-:W-:Y:S05]  /*28c50*/  @!P2 BRA `(.L_x_1616) ;  /* 0xfffffffc00f0a947 */ /* 0x002fea000383ffff */
[----:B------:R-:W-:Y:S05]  /*28c60*/  BRA `(.L_x_1704) ;  /* 0xffffffcc00907947 */ /* 0x000fea000383ffff */
.L_x_1623:
[----:B-1----:R1:W2:Y:S02]  /*28c70*/  SYNCS.PHASECHK.TRANS64.TRYWAIT P0, [R3+URZ+0x33470], R0 ;  /* 0x03347000030075a7 */ /* 0x0022a4000800017f */
[----:B--2---:R-:W-:Y:S05]  /*28c80*/  @!P0 NANOSLEEP.SYNCS 0x989680 ;  /* 0x009896800000895d */ /* 0x004fea0003900000 */
[----:B------:R-:W2:Y:S02]  /*28c90*/  @!P0 SYNCS.PHASECHK.TRANS64 P0, [R3+URZ+0x33470], R0 ;  /* 0x03347000030085a7 */ /* 0x000ea4000800007f */
[----:B--2---:R-:W-:Y:S05]  /*28ca0*/  @!P0 BRA `(.L_x_1623) ;  /* 0xfffffffc00f08947 */ /* 0x004fea000383ffff */
[----:B------:R-:W-:Y:S05]  /*28cb0*/  BRA `(.L_x_1705) ;  /* 0xffffffd400cc7947 */ /* 0x000fea000383ffff */
.L_x_1625:
[----:B-1----:R1:W2:Y:S02]  /*28cc0*/  SYNCS.PHASECHK.TRANS64.TRYWAIT P0, [R3+URZ+0x33460], R6 ;  /* 0x03346006030075a7 */ /* 0x0022a4000800017f */
[----:B--2---:R-:W-:Y:S05]  /*28cd0*/  @!P0 NANOSLEEP.SYNCS 0x989680 ;  /* 0x009896800000895d */ /* 0x004fea0003900000 */
[----:B------:R-:W2:Y:S02]  /*28ce0*/  @!P0 SYNCS.PHASECHK.TRANS64 P0, [R3+URZ+0x33460], R6 ;  /* 0x03346006030085a7 */ /* 0x000ea4000800007f */
[----:B--2---:R-:W-:Y:S05]  /*28cf0*/  @!P0 BRA `(.L_x_1625) ;  /* 0xfffffffc00f08947 */ /* 0x004fea000383ffff */
[----:B------:R-:W-:Y:S05]  /*28d00*/  BRA `(.L_x_1706) ;  /* 0xffffffd400f87947 */ /* 0x000fea000383ffff */
.L_x_1629:
[----:B------:R-:W3:Y:S01]  /*28d10*/  LDL R3, [R1+0x2d0] ;  /* 0x0002d00001037983 */ /* 0x000ee20000100800 */
[----:B------:R-:W-:Y:S01]  /*28d20*/  BSSY B0, `(.L_x_1707) ;  /* 0x0000008000007945 */ /* 0x000fe20003800000 */
[----:B------:R-:W-:Y:S02]  /*28d30*/  IMAD.MOV.U32 R12, RZ, RZ, RZ ;  /* 0x000000ffff0c7224 */ /* 0x000fe400078e00ff */
[----:B------:R-:W-:Y:S02]  /*28d40*/  IMAD.MOV.U32 R11, RZ, RZ, 0x1f ;  /* 0x0000001fff0b7424 */ /* 0x000fe400078e00ff */
[----:B------:R-:W-:Y:S02]  /*28d50*/  IMAD.MOV.U32 R15, RZ, RZ, -0x1 ;  /* 0xffffffffff0f7424 */ /* 0x000fe400078e00ff */
[----:B---3--:R-:W-:-:S07]  /*28d60*/  IMAD.MOV.U32 R13, RZ, RZ, R3 ;  /* 0x000000ffff0d7224 */ /* 0x008fce00078e0003 */
[----:B-12---:R-:W-:Y:S05]  /*28d70*/  WARPSYNC.COLLECTIVE R15, `(.L_x_1708) ;  /* 0x000000000f087348 */ /* 0x006fea0003c00000 */
[----:B------:R0:W3:Y:S02]  /*28d80*/  SHFL.IDX P6, R14, R13, R12, R11 ;  /* 0x0000000c0d0e7389 */ /* 0x0000e400000c000b */
[----:B0123--:R-:W-:Y:S01]  /*28d90*/  ENDCOLLECTIVE ;  /* 0x000000000000791b */ /* 0x00ffe20003800000 */
.L_x_1708:
[----:B------:R-:W-:Y:S05]  /*28da0*/  BSYNC B0 ;  /* 0x0000000000007941 */ /* 0x000fea0003800000 */
.L_x_1707:
[----:B------:R0:W5:Y:S01]  /*28db0*/  LDL R2, [R1+0x2dc] ;  /* 0x0002dc0001027983 */ /* 0x0001620000100800 */
[----:B------:R-:W-:Y:S02]  /*28dc0*/  IMAD.MOV.U32 R13, RZ, RZ, R3 ;  /* 0x000000ffff0d7224 */ /* 0x000fe400078e0003 */
[----:B------:R-:W-:Y:S02]  /*28dd0*/  IMAD.MOV.U32 R12, RZ, RZ, 0x1 ;  /* 0x00000001ff0c7424 */ /* 0x000fe400078e00ff */
[----:B------:R-:W-:Y:S02]  /*28de0*/  IMAD.MOV.U32 R11, RZ, RZ, 0x1f ;  /* 0x0000001fff0b7424 */ /* 0x000fe400078e00ff */
[----:B------:R-:W-:Y:S02]  /*28df0*/  IMAD.MOV.U32 R15, RZ, RZ, -0x1 ;  /* 0xffffffffff0f7424 */ /* 0x000fe400078e00ff */
[----:B0-----:R-:W-:-:S07]  /*28e00*/  IMAD.MOV.U32 R0, RZ, RZ, R14 ;  /* 0x000000ffff007224 */ /* 0x001fce00078e000e */
[----:B-----5:R-:W-:Y:S05]  /*28e10*/  WARPSYNC.COLLECTIVE R15, `(.L_x_1709) ;  /* 0x000000000f087348 */ /* 0x020fea0003c00000 */
[----:B------:R0:W1:Y:S02]  /*28e20*/  SHFL.IDX P6, R14, R13, R12, R11 ;  /* 0x0000000c0d0e7389 */ /* 0x00006400000c000b */
[----:B01---5:R-:W-:Y:S01]  /*28e30*/  ENDCOLLECTIVE ;  /* 0x000000000000791b */ /* 0x023fe20003800000 */
.L_x_1709:
[----:B------:R-:W-:Y:S01]  /*28e40*/  ULDC UR4, c[0x0][0xc14] ;  /* 0x0003050000047ab9 */ /* 0x000fe20000000800 */
[----:B------:R-:W-:Y:S02]  /*28e50*/  IMAD.IADD R5, R2, 0x1, R9 ;  /* 0x0000000102057824 */ /* 0x000fe400078e0209 */
[----:B------:R-:W-:Y:S02]  /*28e60*/  IMAD.MOV.U32 R11, RZ, RZ, RZ ;  /* 0x000000ffff0b7224 */ /* 0x000fe400078e00ff */
[----:B------:R-:W-:Y:S01]  /*28e70*/  IMAD.MOV.U32 R4, RZ, RZ, R14 ;  /* 0x000000ffff047224 */ /* 0x000fe200078e000e */
[----:B------:R-:W-:-:S13]  /*28e80*/  ISETP.GE.OR P1, PT, R5, UR4, !P0 ;  /* 0x0000000405007c0c */ /* 0x000fda000c726670 */
[----:B------:R-:W0:Y:S02]  /*28e90*/  @!P1 LDC.64 R2, c[0x0][0xc58] ;  /* 0x00031600ff029b82 */ /* 0x000e240000000a00 */
        /* <DEDUP_REMOVED lines=8> */
[----:B------:R-:W-:-:S03]  /*28f20*/  ISETP.NE.AND P1, PT, R9, RZ, PT ;  /* 0x000000ff0900720c */ /* 0x000fc60003f25270 */
[----:B------:R-:W-:-:S10]  /*28f30*/  IMAD.MOV.U32 R13, RZ, RZ, R2 ;  /* 0x000000ffff0d7224 */ /* 0x000fd400078e0002 */
[----:B------:R-:W-:Y:S05]  /*28f40*/  WARPSYNC.COLLECTIVE R15, `(.L_x_1710) ;  /* 0x000000000f087348 */ /* 0x000fea0003c00000 */
[----:B------:R0:W1:Y:S02]  /*28f50*/  SHFL.UP P6, R14, R13, R12, R11 ;  /* 0x0400000c0d0e7389 */ /* 0x00006400000c000b */
[----:B01----:R-:W-:Y:S01]  /*28f60*/  ENDCOLLECTIVE ;  /* 0x000000000000791b */ /* 0x003fe20003800000 */
.L_x_1710:
[----:B------:R-:W-:Y:S01]  /*28f70*/  IMAD.MOV.U32 R12, RZ, RZ, 0x2 ;  /* 0x00000002ff0c7424 */ /* 0x000fe200078e00ff */
[----:B------:R-:W-:-:S05]  /*28f80*/  SEL R5, R14, RZ, P1 ;  /* 0x000000ff0e057207 */ /* 0x000fca0000800000 */
[----:B------:R-:W-:-:S04]  /*28f90*/  IMAD.IADD R5, R2, 0x1, R5 ;  /* 0x0000000102057824 */ /* 0x000fc800078e0205 */
[----:B------:R-:W-:-:S07]  /*28fa0*/  IMAD.MOV.U32 R13, RZ, RZ, R5 ;  /* 0x000000ffff0d7224 */ /* 0x000fce00078e0005 */
[----:B------:R-:W-:Y:S05]  /*28fb0*/  WARPSYNC.COLLECTIVE R15, `(.L_x_1711) ;  /* 0x000000000f087348 */ /* 0x000fea0003c00000 */
[----:B------:R0:W1:Y:S02]  /*28fc0*/  SHFL.UP P6, R14, R13, R12, R11 ;  /* 0x0400000c0d0e7389 */ /* 0x00006400000c000b */
[----:B01----:R-:W-:Y:S01]  /*28fd0*/  ENDCOLLECTIVE ;  /* 0x000000000000791b */ /* 0x003fe20003800000 */
.L_x_1711:
[----:B------:R-:W-:Y:S01]  /*28fe0*/  IMAD.MOV.U32 R12, RZ, RZ, 0x4 ;  /* 0x00000004ff0c7424 */ /* 0x000fe200078e00ff */
[----:B------:R-:W-:-:S05]  /*28ff0*/  SEL R6, R14, RZ, P2 ;  /* 0x000000ff0e067207 */ /* 0x000fca0001000000 */
[----:B------:R-:W-:-:S04]  /*29000*/  IMAD.IADD R6, R5, 0x1, R6 ;  /* 0x0000000105067824 */ /* 0x000fc800078e0206 */
[----:B------:R-:W-:-:S07]  /*29010*/  IMAD.MOV.U32 R13, RZ, RZ, R6 ;  /* 0x000000ffff0d7224 */ /* 0x000fce00078e0006 */
[----:B------:R-:W-:Y:S05]  /*29020*/  WARPSYNC.COLLECTIVE R15, `(.L_x_1712) ;  /* 0x000000000f087348 */ /* 0x000fea0003c00000 */
[----:B------:R0:W1:Y:S02]  /*29030*/  SHFL.UP P6, R14, R13, R12, R11 ;  /* 0x0400000c0d0e7389 */ /* 0x00006400000c000b */
[----:B01----:R-:W-:Y:S01]  /*29040*/  ENDCOLLECTIVE ;  /* 0x000000000000791b */ /* 0x003fe20003800000 */
.L_x_1712:
[----:B------:R-:W-:Y:S01]  /*29050*/  IMAD.MOV.U32 R12, RZ, RZ, 0x8 ;  /* 0x00000008ff0c7424 */ /* 0x000fe200078e00ff */
[----:B------:R-:W-:-:S05]  /*29060*/  SEL R7, R14, RZ, P3 ;  /* 0x000000ff0e077207 */ /* 0x000fca0001800000 */
[----:B------:R-:W-:-:S04]  /*29070*/  IMAD.IADD R7, R6, 0x1, R7 ;  /* 0x0000000106077824 */ /* 0x000fc800078e0207 */
[----:B------:R-:W-:-:S07]  /*29080*/  IMAD.MOV.U32 R13, RZ, RZ, R7 ;  /* 0x000000ffff0d7224 */ /* 0x000fce00078e0007 */
[----:B------:R-:W-:Y:S05]  /*29090*/  WARPSYNC.COLLECTIVE R15, `(.L_x_1713) ;  /* 0x000000000f087348 */ /* 0x000fea0003c00000 */
[----:B------:R0:W1:Y:S02]  /*290a0*/  SHFL.UP P6, R14, R13, R12, R11 ;  /* 0x0400000c0d0e7389 */ /* 0x00006400000c000b */
[----:B01----:R-:W-:Y:S01]  /*290b0*/  ENDCOLLECTIVE ;  /* 0x000000000000791b */ /* 0x003fe20003800000 */
.L_x_1713:
[----:B------:R-:W-:Y:S01]  /*290c0*/  IMAD.MOV.U32 R12, RZ, RZ, 0x10 ;  /* 0x00000010ff0c7424 */ /* 0x000fe200078e00ff */
[----:B------:R-:W-:-:S05]  /*290d0*/  SEL R14, R14, RZ, P4 ;  /* 0x000000ff0e0e7207 */ /* 0x000fca0002000000 */
[----:B------:R-:W-:-:S04]  /*290e0*/  IMAD.IADD R5, R7, 0x1, R14 ;  /* 0x0000000107057824 */ /* 0x000fc800078e020e */
[----:B------:R-:W-:-:S07]  /*290f0*/  IMAD.MOV.U32 R13, RZ, RZ, R5 ;  /* 0x000000ffff0d7224 */ /* 0x000fce00078e0005 */
[----:B------:R-:W-:Y:S05]  /*29100*/  WARPSYNC.COLLECTIVE R15, `(.L_x_1714) ;  /* 0x000000000f087348 */ /* 0x000fea0003c00000 */
[----:B------:R0:W1:Y:S02]  /*29110*/  SHFL.UP P6, R14, R13, R12, R11 ;  /* 0x0400000c0d0e7389 */ /* 0x00006400000c000b */
[----:B01----:R-:W-:Y:S01]  /*29120*/  ENDCOLLECTIVE ;  /* 0x000000000000791b */ /* 0x003fe20003800000 */
.L_x_1714:
[----:B------:R-:W-:Y:S02]  /*29130*/  IMAD.MOV.U32 R12, RZ, RZ, 0x1f ;  /* 0x0000001fff0c7424 */ /* 0x000fe400078e00ff */
[----:B------:R-:W-:Y:S01]  /*29140*/  IMAD.MOV.U32 R11, RZ, RZ, 0x1f ;  /* 0x0000001fff0b7424 */ /* 0x000fe200078e00ff */
[----:B------:R-:W-:-:S05]  /*29150*/  SEL R14, R14, RZ, P5 ;  /* 0x000000ff0e0e7207 */ /* 0x000fca0002800000 */
[----:B------:R-:W-:-:S04]  /*29160*/  IMAD.IADD R3, R5, 0x1, R14 ;  /* 0x0000000105037824 */ /* 0x000fc800078e020e */
[----:B------:R-:W-:-:S07]  /*29170*/  IMAD.MOV.U32 R13, RZ, RZ, R3 ;  /* 0x000000ffff0d7224 */ /* 0x000fce00078e0003 */
[----:B------:R-:W-:Y:S05]  /*29180*/  WARPSYNC.COLLECTIVE R15, `(.L_x_1715) ;  /* 0x000000000f087348 */ /* 0x000fea0003c00000 */
[----:B------:R0:W1:Y:S02]  /*29190*/  SHFL.IDX P6, R14, R13, R12, R11 ;  /* 0x0000000c0d0e7389 */ /* 0x00006400000c000b */
[----:B01----:R-:W-:Y:S01]  /*291a0*/  ENDCOLLECTIVE ;  /* 0x000000000000791b */ /* 0x003fe20003800000 */
.L_x_1715:
[----:B------:R-:W-:Y:S05]  /*291b0*/  BRA `(.L_x_1716) ;  /* 0xffffffdc004c7947 */ /* 0x000fea000383ffff */
.L_x_1634:
[----:B------:R-:W-:Y:S01]  /*291c0*/  BSSY B0, `(.L_x_1717) ;  /* 0x0000008000007945 */ /* 0x000fe20003800000 */
[----:B-----5:R-:W-:Y:S02]  /*291d0*/  IMAD.MOV.U32 R13, RZ, RZ, R2 ;  /* 0x000000ffff0d7224 */ /* 0x020fe400078e0002 */
[----:B------:R-:W-:Y:S02]  /*291e0*/  IMAD.MOV.U32 R12, RZ, RZ, 0x1 ;  /* 0x00000001ff0c7424 */ /* 0x000fe400078e00ff */
[----:B------:R-:W-:Y:S02]  /*291f0*/  IMAD.MOV.U32 R11, RZ, RZ, RZ ;  /* 0x000000ffff0b7224 */ /* 0x000fe400078e00ff */
[----:B------:R-:W-:-:S07]  /*29200*/  IMAD.MOV.U32 R15, RZ, RZ, -0x1 ;  /* 0xffffffffff0f7424 */ /* 0x000fce00078e00ff */
[----:B0-----:R-:W-:Y:S05]  /*29210*/  WARPSYNC.COLLECTIVE R15, `(.L_x_1718) ;  /* 0x000000000f087348 */ /* 0x001fea0003c00000 */
[----:B------:R1:W2:Y:S02]  /*29220*/  SHFL.UP P6, R14, R13, R12, R11 ;  /* 0x0400000c0d0e7389 */ /* 0x0002a400000c000b */
[----:B012---:R-:W-:Y:S01]  /*29230*/  ENDCOLLECTIVE ;  /* 0x000000000000791b */ /* 0x007fe20003800000 */
.L_x_1718:
[----:B------:R-:W-:Y:S05]  /*29240*/  BSYNC B0 ;  /* 0x0000000000007941 */ /* 0x000fea0003800000 */
.L_x_1717:
[----:B------:R-:W-:Y:S01]  /*29250*/  SEL R13, R14, RZ, P1 ;  /* 0x000000ff0e0d7207 */ /* 0x000fe20000800000 */
[----:B------:R-:W-:Y:S02]  /*29260*/  IMAD.MOV.U32 R12, RZ, RZ, 0x2 ;  /* 0x00000002ff0c7424 */ /* 0x000fe400078e00ff */
[----:B------:R-:W-:Y:S02]  /*29270*/  IMAD.MOV.U32 R11, RZ, RZ, RZ ;  /* 0x000000ffff0b7224 */ /* 0x000fe400078e00ff */
[----:B------:R-:W-:Y:S02]  /*29280*/  IMAD.IADD R13, R2, 0x1, R13 ;  /* 0x00000001020d7824 */ /* 0x000fe400078e020d */
[----:B------:R-:W-:-:S07]  /*29290*/  IMAD.MOV.U32 R15, RZ, RZ, -0x1 ;  /* 0xffffffffff0f7424 */ /* 0x000fce00078e00ff */
[----:B------:R-:W-:Y:S05]  /*292a0*/  WARPSYNC.COLLECTIVE R15, `(.L_x_1719) ;  /* 0x000000000f087348 */ /* 0x000fea0003c00000 */
[----:B------:R0:W1:Y:S02]  /*292b0*/  SHFL.UP P6, R14, R13, R12, R11 ;  /* 0x0400000c0d0e7389 */ /* 0x00006400000c000b */
[----:B01----:R-:W-:Y:S01]  /*292c0*/  ENDCOLLECTIVE ;  /* 0x000000000000791b */ /* 0x003fe20003800000 */
.L_x_1719:
[----:B------:R-:W-:Y:S01]  /*292d0*/  IMAD.MOV.U32 R12, RZ, RZ, 0x4 ;  /* 0x00000004ff0c7424 */ /* 0x000fe200078e00ff */
[----:B------:R-:W-:-:S05]  /*292e0*/  SEL R14, R14, RZ, P2 ;  /* 0x000000ff0e0e7207 */ /* 0x000fca0001000000 */
[----:B------:R-:W-:-:S04]  /*292f0*/  IMAD.IADD R5, R13, 0x1, R14 ;  /* 0x000000010d057824 */ /* 0x000fc800078e020e */
[----:B------:R-:W-:-:S07]  /*29300*/  IMAD.MOV.U32 R13, RZ, RZ, R5 ;  /* 0x000000ffff0d7224 */ /* 0x000fce00078e0005 */
[----:B------:R-:W-:Y:S05]  /*29310*/  WARPSYNC.COLLECTIVE R15, `(.L_x_1720) ;  /* 0x000000000f087348 */ /* 0x000fea0003c00000 */
[----:B------:R0:W1:Y:S02]  /*29320*/  SHFL.UP P6, R14, R13, R12, R11 ;  /* 0x0400000c0d0e7389 */ /* 0x00006400000c000b */
[----:B01----:R-:W-:Y:S01]  /*29330*/  ENDCOLLECTIVE ;  /* 0x000000000000791b */ /* 0x003fe20003800000 */
.L_x_1720:
[----:B------:R-:W-:Y:S01]  /*29340*/  IMAD.MOV.U32 R12, RZ, RZ, 0x8 ;  /* 0x00000008ff0c7424 */ /* 0x000fe200078e00ff */
[----:B------:R-:W-:-:S05]  /*29350*/  SEL R6, R14, RZ, P3 ;  /* 0x000000ff0e067207 */ /* 0x000fca0001800000 */
[----:B------:R-:W-:-:S04]  /*29360*/  IMAD.IADD R6, R5, 0x1, R6 ;  /* 0x0000000105067824 */ /* 0x000fc800078e0206 */
[----:B------:R-:W-:-:S07]  /*29370*/  IMAD.MOV.U32 R13, RZ, RZ, R6 ;  /* 0x000000ffff0d7224 */ /* 0x000fce00078e0006 */
[----:B------:R-:W-:Y:S05]  /*29380*/  WARPSYNC.COLLECTIVE R15, `(.L_x_1721) ;  /* 0x000000000f087348 */ /* 0x000fea0003c00000 */
[----:B------:R0:W1:Y:S02]  /*29390*/  SHFL.UP P6, R14, R13, R12, R11 ;  /* 0x0400000c0d0e7389 */ /* 0x00006400000c000b */
[----:B01----:R-:W-:Y:S01]  /*293a0*/  ENDCOLLECTIVE ;  /* 0x000000000000791b */ /* 0x003fe20003800000 */
.L_x_1721:
[----:B------:R-:W-:Y:S01]  /*293b0*/  IMAD.MOV.U32 R12, RZ, RZ, 0x10 ;  /* 0x00000010ff0c7424 */ /* 0x000fe200078e00ff */
[----:B------:R-:W-:-:S05]  /*293c0*/  SEL R7, R14, RZ, P4 ;  /* 0x000000ff0e077207 */ /* 0x000fca0002000000 */
[----:B------:R-:W-:-:S04]  /*293d0*/  IMAD.IADD R7, R6, 0x1, R7 ;  /* 0x0000000106077824 */ /* 0x000fc800078e0207 */
[----:B------:R-:W-:-:S07]  /*293e0*/  IMAD.MOV.U32 R13, RZ, RZ, R7 ;  /* 0x000000ffff0d7224 */ /* 0x000fce00078e0007 */
[----:B------:R-:W-:Y:S05]  /*293f0*/  WARPSYNC.COLLECTIVE R15, `(.L_x_1722) ;  /* 0x000000000f087348 */ /* 0x000fea0003c00000 */
[----:B------:R0:W1:Y:S02]  /*29400*/  SHFL.UP P6, R14, R13, R12, R11 ;  /* 0x0400000c0d0e7389 */ /* 0x00006400000c000b */
[----:B01----:R-:W-:Y:S01]  /*29410*/  ENDCOLLECTIVE ;  /* 0x000000000000791b */ /* 0x003fe20003800000 */
.L_x_1722:
        /* <DEDUP_REMOVED lines=8> */
.L_x_1723:
[----:B------:R-:W-:Y:S05]  /*294a0*/  BRA `(.L_x_1724) ;  /* 0xffffffdc00347947 */ /* 0x000fea000383ffff */
.L_x_1636:
[----:B------:R-:W-:Y:S01]  /*294b0*/  BSSY B0, `(.L_x_1725) ;  /* 0x0000006000007945 */ /* 0x000fe20003800000 */
[----:B------:R-:W-:Y:S01]  /*294c0*/  PLOP3.LUT P6, PT, P6, PT, PT, 0x8, 0x0 ;  /* 0x000000000000781c */ /* 0x000fe200037ce170 */
[----:B------:R-:W-:-:S12]  /*294d0*/  IMAD.MOV.U32 R15, RZ, RZ, -0x1 ;  /* 0xffffffffff0f7424 */ /* 0x000fd800078e00ff */
[----:B0-----:R-:W-:Y:S05]  /*294e0*/  WARPSYNC.COLLECTIVE R15, `(.L_x_1726) ;  /* 0x000000000f087348 */ /* 0x001fea0003c00000 */
[----:B------:R-:W-:Y:S01]  /*294f0*/  VOTE.ANY R14, PT, P6 ;  /* 0x00000000000e7806 */ /* 0x000fe200030e0100 */
[----:B0-----:R-:W-:Y:S06]  /*29500*/  ENDCOLLECTIVE ;  /* 0x000000000000791b */ /* 0x001fec0003800000 */
.L_x_1726:
[----:B------:R-:W-:Y:S05]  /*29510*/  BSYNC B0 ;  /* 0x0000000000007941 */ /* 0x000fea0003800000 */
.L_x_1725:
[----:B------:R-:W-:Y:S02]  /*29520*/  IMAD.MOV.U32 R7, RZ, RZ, R14 ;  /* 0x000000ffff077224 */ /* 0x000fe400078e000e */
[----:B------:R-:W-:Y:S02]  /*29530*/  IMAD.MOV.U32 R13, RZ, RZ, R2 ;  /* 0x000000ffff0d7224 */ /* 0x000fe400078e0002 */
[----:B------:R-:W0:Y:S01]  /*29540*/  POPC R8, R7 ;  /* 0x0000000700087309 */ /* 0x000e220000000000 */
[----:B------:R-:W-:Y:S02]  /*29550*/  IMAD.MOV.U32 R11, RZ, RZ, 0x1f ;  /* 0x0000001fff0b7424 */ /* 0x000fe400078e00ff */
[----:B------:R-:W-:Y:S02]  /*29560*/  IMAD.MOV.U32 R15, RZ, RZ, -0x1 ;  /* 0xffffffffff0f7424 */ /* 0x000fe400078e00ff */
[----:B0-----:R-:W-:-:S07]  /*29570*/  IMAD.MOV.U32 R12, RZ, RZ, R8 ;  /* 0x000000ffff0c7224 */ /* 0x001fce00078e0008 */
[----:B------:R-:W-:Y:S05]  /*29580*/  WARPSYNC.COLLECTIVE R15, `(.L_x_1727) ;  /* 0x000000000f087348 */ /* 0x000fea0003c00000 */
[----:B------:R0:W1:Y:S02]  /*29590*/  SHFL.IDX P6, R14, R13, R12, R11 ;  /* 0x0000000c0d0e7389 */ /* 0x00006400000c000b */
[----:B01----:R-:W-:Y:S01]  /*295a0*/  ENDCOLLECTIVE ;  /* 0x000000000000791b */ /* 0x003fe20003800000 */
.L_x_1727:
[----:B------:R-:W-:Y:S01]  /*295b0*/  IMAD.MOV.U32 R4, RZ, RZ, R14 ;  /* 0x000000ffff047224 */ /* 0x000fe200078e000e */
[----:B------:R-:W-:Y:S06]  /*295c0*/  BRA `(.L_x_1728) ;  /* 0xffffffdc00247947 */ /* 0x000fec000383ffff */
.L_x_1638:
[----:B------:R-:W-:Y:S01]  /*295d0*/  BSSY B0, `(.L_x_1729) ;  /* 0x0000007000007945 */ /* 0x000fe20003800000 */
[----:B------:R-:W-:Y:S02]  /*295e0*/  IMAD.MOV.U32 R13, RZ, RZ, R3 ;  /* 0x000000ffff0d7224 */ /* 0x000fe400078e0003 */
[----:B------:R-:W-:Y:S02]  /*295f0*/  IMAD.MOV.U32 R11, RZ, RZ, 0x1f ;  /* 0x0000001fff0b7424 */ /* 0x000fe400078e00ff */
[----:B------:R-:W-:-:S07]  /*29600*/  IMAD.MOV.U32 R15, RZ, RZ, -0x1 ;  /* 0xffffffffff0f7424 */ /* 0x000fce00078e00ff */
[----:B012---:R-:W-:Y:S05]  /*29610*/  WARPSYNC.COLLECTIVE R15, `(.L_x_1730) ;  /* 0x000000000f087348 */ /* 0x007fea0003c00000 */
[----:B------:R3:W4:Y:S02]  /*29620*/  SHFL.IDX P6, R14, R13, R12, R11 ;  /* 0x0000000c0d0e7389 */ /* 0x00072400000c000b */
[----:B01234-:R-:W-:Y:S01]  /*29630*/  ENDCOLLECTIVE ;  /* 0x000000000000791b */ /* 0x01ffe20003800000 */
.L_x_1730:
[----:B------:R-:W-:Y:S05]  /*29640*/  BSYNC B0 ;  /* 0x0000000000007941 */ /* 0x000fea0003800000 */
.L_x_1729:
[----:B------:R-:W-:Y:S01]  /*29650*/  IMAD.MOV.U32 R7, RZ, RZ, R14 ;  /* 0x000000ffff077224 */ /* 0x000fe200078e000e */
[----:B------:R-:W-:Y:S06]  /*29660*/  BRA `(.L_x_1637) ;  /* 0xffffffdc00187947 */ /* 0x000fec000383ffff */
.L_x_1642:
[----:B0-----:R0:W1:Y:S02]  /*29670*/  SYNCS.PHASECHK.TRANS64.TRYWAIT P0, [R0+URZ+0x33420], R3 ;  /* 0x03342003000075a7 */ /* 0x001064000800017f */
[----:B-1----:R-:W-:Y:S05]  /*29680*/  @!P0 NANOSLEEP.SYNCS 0x989680 ;  /* 0x009896800000895d */ /* 0x002fea0003900000 */
[----:B------:R-:W1:Y:S02]  /*29690*/  @!P0 SYNCS.PHASECHK.TRANS64 P0, [R0+URZ+0x33420], R3 ;  /* 0x03342003000085a7 */ /* 0x000e64000800007f */
[----:B-1----:R-:W-:Y:S05]  /*296a0*/  @!P0 BRA `(.L_x_1642) ;  /* 0xfffffffc00f08947 */ /* 0x002fea000383ffff */
[----:B------:R-:W-:Y:S05]  /*296b0*/  BRA `(.L_x_1731) ;  /* 0xffffffe000cc7947 */ /* 0x000fea000383ffff */
.L_x_1643:
        /* <DEDUP_REMOVED lines=11> */
.L_x_1733:
[----:B------:R-:W-:Y:S05]  /*29770*/  BSYNC B0 ;  /* 0x0000000000007941 */ /* 0x000fea0003800000 */
.L_x_1732:
[----:B------:R-:W-:Y:S05]  /*29780*/  BRA `(.L_x_1734) ;  /* 0xffffffe000b47947 */ /* 0x000fea000383ffff */
.L_x_1646:
[----:B------:R-:W-:Y:S01]  /*29790*/  BSSY B1, `(.L_x_1735) ;  /* 0x0000006000017945 */ /* 0x000fe20003800000 */
[----:B------:R-:W-:-:S07]  /*297a0*/  IMAD.MOV.U32 R15, RZ, RZ, -0x1 ;  /* 0xffffffffff0f7424 */ /* 0x000fce00078e00ff */
[----:B01----:R-:W-:Y:S05]  /*297b0*/  WARPSYNC.COLLECTIVE R15, `(.L_x_1736) ;  /* 0x000000000f0c7348 */ /* 0x003fea0003c00000 */
[----:B------:R-:W-:Y:S02]  /*297c0*/  ELECT P6, UR62, PT ;  /* 0x00000000003e782f */ /* 0x000fe400038c0000 */
[----:B------:R-:W-:Y:S01]  /*297d0*/  MOV R14, UR62 ;  /* 0x0000003e000e7c02 */ /* 0x000fe20008000f00 */
[----:B01----:R-:W-:Y:S10]  /*297e0*/  ENDCOLLECTIVE ;  /* 0x000000000000791b */ /* 0x003ff40003800000 */
.L_x_1736:
[----:B------:R-:W-:Y:S05]  /*297f0*/  BSYNC B1 ;  /* 0x0000000000017941 */ /* 0x000fea0003800000 */
.L_x_1735:
[----:B------:R-:W-:Y:S05]  /*29800*/  BRA `(.L_x_1737) ;  /* 0xffffffe000ac7947 */ /* 0x000fea000383ffff */
.L_x_1648:
[----:B0-----:R0:W1:Y:S02]  /*29810*/  SYNCS.PHASECHK.TRANS64.TRYWAIT P1, [R6+URZ], R5 ;  /* 0x00000005060075a7 */ /* 0x001064000802017f */
[----:B-1----:R-:W-:Y:S05]  /*29820*/  @!P1 NANOSLEEP.SYNCS 0x989680 ;  /* 0x009896800000995d */ /* 0x002fea0003900000 */
[----:B------:R-:W1:Y:S02]  /*29830*/  @!P1 SYNCS.PHASECHK.TRANS64 P1, [R6+URZ], R5 ;  /* 0x00000005060095a7 */ /* 0x000e64000802007f */
[----:B-1----:R-:W-:Y:S05]  /*29840*/  @!P1 BRA `(.L_x_1648) ;  /* 0xfffffffc00f09947 */ /* 0x002fea000383ffff */
[----:B------:R-:W-:Y:S05]  /*29850*/  BRA `(.L_x_1738) ;  /* 0xffffffe000e07947 */ /* 0x000fea000383ffff */
.L_x_1649:
[----:B-1----:R1:W2:Y:S02]  /*29860*/  SYNCS.PHASECHK.TRANS64.TRYWAIT P1, [R7+URZ], R2 ;  /* 0x00000002070075a7 */ /* 0x0022a4000802017f */
[----:B--2---:R-:W-:Y:S05]  /*29870*/  @!P1 NANOSLEEP.SYNCS 0x989680 ;  /* 0x009896800000995d */ /* 0x004fea0003900000 */
[----:B------:R-:W2:Y:S02]  /*29880*/  @!P1 SYNCS.PHASECHK.TRANS64 P1, [R7+URZ], R2 ;  /* 0x00000002070095a7 */ /* 0x000ea4000802007f */
[----:B--2---:R-:W-:Y:S05]  /*29890*/  @!P1 BRA `(.L_x_1649) ;  /* 0xfffffffc00f09947 */ /* 0x004fea000383ffff */
[----:B------:R-:W-:Y:S05]  /*298a0*/  BRA `(.L_x_1739) ;  /* 0xffffffe000d47947 */ /* 0x000fea000383ffff */
.L_x_1651:
[----:B--2---:R2:W3:Y:S02]  /*298b0*/  SYNCS.PHASECHK.TRANS64.TRYWAIT P1, [R4+URZ+0x33460], R5 ;  /* 0x03346005040075a7 */ /* 0x0044e4000802017f */
[----:B---3--:R-:W-:Y:S05]  /*298c0*/  @!P1 NANOSLEEP.SYNCS 0x989680 ;  /* 0x009896800000995d */ /* 0x008fea0003900000 */
[----:B------:R-:W3:Y:S02]  /*298d0*/  @!P1 SYNCS.PHASECHK.TRANS64 P1, [R4+URZ+0x33460], R5 ;  /* 0x03346005040095a7 */ /* 0x000ee4000802007f */
[----:B---3--:R-:W-:Y:S05]  /*298e0*/  @!P1 BRA `(.L_x_1651) ;  /* 0xfffffffc00f09947 */ /* 0x008fea000383ffff */
[----:B------:R-:W-:Y:S05]  /*298f0*/  BRA `(.L_x_1740) ;  /* 0xffffffe000d47947 */ /* 0x000fea000383ffff */
.L_x_1653:
[----:B---3--:R3:W4:Y:S02]  /*29900*/  SYNCS.PHASECHK.TRANS64.TRYWAIT P1, [R3+URZ+0x33460], R2 ;  /* 0x03346002030075a7 */ /* 0x008724000802017f */
[----:B----4-:R-:W-:Y:S05]  /*29910*/  @!P1 NANOSLEEP.SYNCS 0x989680 ;  /* 0x009896800000995d */ /* 0x010fea0003900000 */
[----:B------:R-:W4:Y:S02]  /*29920*/  @!P1 SYNCS.PHASECHK.TRANS64 P1, [R3+URZ+0x33460], R2 ;  /* 0x03346002030095a7 */ /* 0x000f24000802007f */
[----:B----4-:R-:W-:Y:S05]  /*29930*/  @!P1 BRA `(.L_x_1653) ;  /* 0xfffffffc00f09947 */ /* 0x010fea000383ffff */
[----:B------:R-:W-:Y:S05]  /*29940*/  BRA `(.L_x_1741) ;  /* 0xffffffe000d47947 */ /* 0x000fea000383ffff */
.L_x_1655:
[----:B----4-:R4:W0:Y:S02]  /*29950*/  SYNCS.PHASECHK.TRANS64.TRYWAIT P0, [R4+URZ+0x33480], R5 ;  /* 0x03348005040075a7 */ /* 0x010824000800017f */
[----:B0-----:R-:W-:Y:S05]  /*29960*/  @!P0 NANOSLEEP.SYNCS 0x989680 ;  /* 0x009896800000895d */ /* 0x001fea0003900000 */
[----:B------:R-:W0:Y:S02]  /*29970*/  @!P0 SYNCS.PHASECHK.TRANS64 P0, [R4+URZ+0x33480], R5 ;  /* 0x03348005040085a7 */ /* 0x000e24000800007f */
[----:B0-----:R-:W-:Y:S05]  /*29980*/  @!P0 BRA `(.L_x_1655) ;  /* 0xfffffffc00f08947 */ /* 0x001fea000383ffff */
[----:B------:R-:W-:Y:S05]  /*29990*/  BRA `(.L_x_1656) ;  /* 0xffffffe000d07947 */ /* 0x000fea000383ffff */
        .type           $_ZN7cutlass13device_kernelIN5flash11enable_sm90INS1_16FlashAttnFwdSm90INS1_25CollectiveMainloopFwdSm90ILi2EN4cute5tupleIJNS5_1CILi1EEES8_S8_EEENS6_IJNS7_ILi128EEENS7_ILi160EEENS7_ILi192EEEEEELi192ENS_12float_e4m3_tEfNS_4arch4Sm90ELb0ELb1ELb0ELb1ELb0ELb1ELb0ELb1ELb1ELb0ELb0ELb0EEENS1_21CollectiveEpilogueFwdINS6_IJSA_SC_SB_EEES9_NS_10bfloat16_tESG_Li256ELb1ELb0ELb0ELb1EEENS1_36VarlenDynamicPersistentTileSchedulerILi128ELi160ELi256ELi128ELb0ELb0ELb1ELb1ELb0ELb1EEEEEEEEEvNT_6ParamsE$_ZZN5flash25CollectiveMainloopFwdSm90ILi2EN4cute5tupleIJNS1_1CILi1EEES4_S4_EEENS2_IJNS3_ILi128EEENS3_ILi160EEENS3_ILi192EEEEEELi192EN7cutlass12float_e4m3_tEfNSA_4arch4Sm90ELb0ELb1ELb0ELb1ELb0ELb1ELb0ELb1ELb1ELb0ELb0ELb0EE12store_kv_newINS_16FlashAttnFwdSm90ISE_NS_21CollectiveEpilogueFwdINS2_IJS6_S8_S7_EEES5_NSA_10bfloat16_tESD_Li256ELb1ELb0ELb0ELb1EEENS_36VarlenDynamicPersistentTileSchedulerILi128ELi160ELi256ELi128ELb0ELb0ELb1ELb1ELb0ELb1EEEE13SharedStorageEEEbRKNSE_6ParamsENSA_25PipelineTmaAsyncNoClusterILi2ENSA_16PipelineTmaAsyncILi2EEEEESV_RNSA_13PipelineStateILj2EEEiRT_RKNS_16SeqlenInfoQKNewKILb1ELb1EEENS2_IJiiiiEEEENKUliRKT_E_clISX_EEDaiS18_,@function
        .size           $_ZN7cutlass13device_kernelIN5flash11enable_sm90INS1_16FlashAttnFwdSm90INS1_25CollectiveMainloopFwdSm90ILi2EN4cute5tupleIJNS5_1CILi1EEES8_S8_EEENS6_IJNS7_ILi128EEENS7_ILi160EEENS7_ILi192EEEEEELi192ENS_12float_e4m3_tEfNS_4arch4Sm90ELb0ELb1ELb0ELb1ELb0ELb1ELb0ELb1ELb1ELb0ELb0ELb0EEENS1_21CollectiveEpilogueFwdINS6_IJSA_SC_SB_EEES9_NS_10bfloat16_tESG_Li256ELb1ELb0ELb0ELb1EEENS1_36VarlenDynamicPersistentTileSchedulerILi128ELi160ELi256ELi128ELb0ELb0ELb1ELb1ELb0ELb1EEEEEEEEEvNT_6ParamsE$_ZZN5flash25CollectiveMainloopFwdSm90ILi2EN4cute5tupleIJNS1_1CILi1EEES4_S4_EEENS2_IJNS3_ILi128EEENS3_ILi160EEENS3_ILi192EEEEEELi192EN7cutlass12float_e4m3_tEfNSA_4arch4Sm90ELb0ELb1ELb0ELb1ELb0ELb1ELb0ELb1ELb1ELb0ELb0ELb0EE12store_kv_newINS_16FlashAttnFwdSm90ISE_NS_21CollectiveEpilogueFwdINS2_IJS6_S8_S7_EEES5_NSA_10bfloat16_tESD_Li256ELb1ELb0ELb0ELb1EEENS_36VarlenDynamicPersistentTileSchedulerILi128ELi160ELi256ELi128ELb0ELb0ELb1ELb1ELb0ELb1EEEE13SharedStorageEEEbRKNSE_6ParamsENSA_25PipelineTmaAsyncNoClusterILi2ENSA_16PipelineTmaAsyncILi2EEEEESV_RNSA_13PipelineStateILj2EEEiRT_RKNS_16SeqlenInfoQKNewKILb1ELb1EEENS2_IJiiiiEEEENKUliRKT_E_clISX_EEDaiS18_,(.L_x_2703 - $_ZN7cutlass13device_kernelIN5flash11enable_sm90INS1_16FlashAttnFwdSm90INS1_25CollectiveMainloopFwdSm90ILi2EN4cute5tupleIJNS5_1CILi1EEES8_S8_EEENS6_IJNS7_ILi128EEENS7_ILi160EEENS7_ILi192EEEEEELi192ENS_12float_e4m3_tEfNS_4arch4Sm90ELb0ELb1ELb0ELb1ELb0ELb1ELb0ELb1ELb1ELb0ELb0ELb0EEENS1_21CollectiveEpilogueFwdINS6_IJSA_SC_SB_EEES9_NS_10bfloat16_tESG_Li256ELb1ELb0ELb0ELb1EEENS1_36VarlenDynamicPersistentTileSchedulerILi128ELi160ELi256ELi128ELb0ELb0ELb1ELb1ELb0ELb1EEEEEEEEEvNT_6ParamsE$_ZZN5flash25CollectiveMainloopFwdSm90ILi2EN4cute5tupleIJNS1_1CILi1EEES4_S4_EEENS2_IJNS3_ILi128EEENS3_ILi160EEENS3_ILi192EEEEEELi192EN7cutlass12float_e4m3_tEfNSA_4arch4Sm90ELb0ELb1ELb0ELb1ELb0ELb1ELb0ELb1ELb1ELb0ELb0ELb0EE12store_kv_newINS_16FlashAttnFwdSm90ISE_NS_21CollectiveEpilogueFwdINS2_IJS6_S8_S7_EEES5_NSA_10bfloat16_tESD_Li256ELb1ELb0ELb0ELb1EEENS_36VarlenDynamicPersistentTileSchedulerILi128ELi160ELi256ELi128ELb0ELb0ELb1ELb1ELb0ELb1EEEE13SharedStorageEEEbRKNSE_6ParamsENSA_25PipelineTmaAsyncNoClusterILi2ENSA_16PipelineTmaAsyncILi2EEEEESV_RNSA_13PipelineStateILj2EEEiRT_RKNS_16SeqlenInfoQKNewKILb1ELb1EEENS2_IJiiiiEEEENKUliRKT_E_clISX_EEDaiS18_)
$_ZN7cutlass13device_kernelIN5flash11enable_sm90INS1_16FlashAttnFwdSm90INS1_25CollectiveMainloopFwdSm90ILi2EN4cute5tupleIJNS5_1CILi1EEES8_S8_EEENS6_IJNS7_ILi128EEENS7_ILi160EEENS7_ILi192EEEEEELi192ENS_12float_e4m3_tEfNS_4arch4Sm90ELb0ELb1ELb0ELb1ELb0ELb1ELb0ELb1ELb1ELb0ELb0ELb0EEENS1_21CollectiveEpilogueFwdINS6_IJSA_SC_SB_EEES9_NS_10bfloat16_tESG_Li256ELb1ELb0ELb0ELb1EEENS1_36VarlenDynamicPersistentTileSchedulerILi128ELi160ELi256ELi128ELb0ELb0ELb1ELb1ELb0ELb1EEEEEEEEEvNT_6ParamsE$_ZZN5flash25CollectiveMainloopFwdSm90ILi2EN4cute5tupleIJNS1_1CILi1EEES4_S4_EEENS2_IJNS3_ILi128EEENS3_ILi160EEENS3_ILi192EEEEEELi192EN7cutlass12float_e4m3_tEfNSA_4arch4Sm90ELb0ELb1ELb0ELb1ELb0ELb1ELb0ELb1ELb1ELb0ELb0ELb0EE12store_kv_newINS_16FlashAttnFwdSm90ISE_NS_21CollectiveEpilogueFwdINS2_IJS6_S8_S7_EEES5_NSA_10bfloat16_tESD_Li256ELb1ELb0ELb0ELb1EEENS_36VarlenDynamicPersistentTileSchedulerILi128ELi160ELi256ELi128ELb0ELb0ELb1ELb1ELb0ELb1EEEE13SharedStorageEEEbRKNSE_6ParamsENSA_25PipelineTmaAsyncNoClusterILi2ENSA_16PipelineTmaAsyncILi2EEEEESV_RNSA_13PipelineStateILj2EEEiRT_RKNS_16SeqlenInfoQKNewKILb1ELb1EEENS2_IJiiiiEEEENKUliRKT_E_clISX_EEDaiS18_:
[----:B------:R-:W-:Y:S05]  /*299a0*/  YIELD ;  /* 0x0000000000007946 */ /* 0x000fea0003800000 */
[----:B------:R-:W-:Y:S02]  /*299b0*/  ULDC UR4, c[0x0][0x20] ;  /* 0x0000080000047ab9 */ /* 0x000fe40000000800 */
[----:B------:R-:W-:-:S05]  /*299c0*/  VIADD R3, R11, -UR4 ;  /* 0x800000040b037c36 */ /* 0x000fca0008000000 */
[----:B------:R-:W2:Y:S01]  /*299d0*/  LDL.64 R12, [R3+0x8] ;  /* 0x00000800030c7983 */ /* 0x000ea20000100a00 */
[----:B------:R-:W0:Y:S02]  /*299e0*/  LDC.64 R20, c[0x0][0x208] ;  /* 0x00008200ff147b82 */ /* 0x000e240000000a00 */
[----:B0-----:R-:W-:Y:S02]  /*299f0*/  R2UR UR6, R20 ;  /* 0x00000000140672ca */ /* 0x001fe400000e0000 */
[----:B------:R-:W-:-:S13]  /*29a00*/  R2UR UR7, R21 ;  /* 0x00000000150772ca */ /* 0x000fda00000e0000 */
[----:B--2---:R-:W2:Y:S01]  /*29a10*/  LD.E R0, desc[UR6][R12.64+0x154] ;  /* 0x000154060c007980 */ /* 0x004ea2000c101900 */
[----:B------:R-:W-:Y:S01]  /*29a20*/  BSSY B0, `(.L_x_1742) ;  /* 0x00010bb000007945 */ /* 0x000fe20003800000 */
[----:B--2---:R-:W-:Y:S01]  /*29a30*/  ISETP.GE.AND P1, PT, R0, 0x1, PT ;  /* 0x000000010000780c */ /* 0x004fe20003f26270 */
[----:B------:R-:W-:-:S12]  /*29a40*/  VIADD R0, R7, -UR4 ;  /* 0x8000000407007c36 */ /* 0x000fd80008000000 */
[----:B------:R-:W-:Y:S05]  /*29a50*/  @!P1 BRA `(.L_x_1743) ;  /* 0x000000fc00b89947 */ /* 0x000fea0003800000 */
[----:B------:R-:W2:Y:S01]  /*29a60*/  LDL.64 R14, [R3+0x40] ;  /* 0x00004000030e7983 */ /* 0x000ea20000100a00 */
[C---:B------:R-:W-:Y:S02]  /*29a70*/  R2UR UR6, R20.reuse ;  /* 0x00000000140672ca */ /* 0x040fe400000e0000 */
[C---:B------:R-:W-:Y:S01]  /*29a80*/  R2UR UR7, R21.reuse ;  /* 0x00000000150772ca */ /* 0x040fe200000e0000 */
[----:B------:R0:W5:Y:S01]  /*29a90*/  LDL.64 R106, [R3+0x50] ;  /* 0x00005000036a7983 */ /* 0x0001620000100a00 */
[----:B------:R-:W-:Y:S02]  /*29aa0*/  R2UR UR4, R20 ;  /* 0x00000000140472ca */ /* 0x000fe400000e0000 */
[----:B------:R-:W-:-:S09]  /*29ab0*/  R2UR UR5, R21 ;  /* 0x00000000150572ca */ /* 0x000fd200000e0000 */
[----:B------:R-:W3:Y:S04]  /*29ac0*/  LD.E.U8 R12, desc[UR6][R12.64+0x170] ;  /* 0x000170060c0c7980 */ /* 0x000ee8000c101100 */
[----:B--2---:R-:W2:Y:S01]  /*29ad0*/  LD.E.64 R104, desc[UR4][R14.64+0x10] ;  /* 0x000010040e687980 */ /* 0x004ea2000c101b00 */
[----:B------:R-:W-:-:S03]  /*29ae0*/  SHF.R.S32.HI R33, RZ, 0x1f, R53 ;  /* 0x0000001fff217819 */ /* 0x000fc60000011435 */
[----:B------:R0:W5:Y:S04]  /*29af0*/  LD.E.64 R94, desc[UR4][R14.64+0x8] ;  /* 0x000008040e5e7980 */ /* 0x000168000c101b00 */
[----:B------:R0:W5:Y:S01]  /*29b00*/  LD.E.64 R26, desc[UR6][R14.64+0x18] ;  /* 0x000018060e1a7980 */ /* 0x000162000c101b00 */
[----:B---3--:R-:W-:Y:S01]  /*29b10*/  ISETP.NE.AND P1, PT, R12, RZ, PT ;  /* 0x000000ff0c00720c */ /* 0x008fe20003f25270 */
[-C--:B--2---:R-:W-:Y:S02]  /*29b20*/  IMAD R7, R105, R53.reuse, RZ ;  /* 0x0000003569077224 */ /* 0x084fe400078e02ff */
[----:B------:R-:W-:-:S04]  /*29b30*/  IMAD.WIDE.U32 R86, R104, R53, RZ ;  /* 0x0000003568567225 */ /* 0x000fc800078e00ff */
[----:B------:R-:W-:-:S04]  /*29b40*/  IMAD R7, R104, R33, R7 ;  /* 0x0000002168077224 */ /* 0x000fc800078e0207 */
[----:B------:R-:W-:Y:S02]  /*29b50*/  IMAD.IADD R85, R87, 0x1, R7 ;  /* 0x0000000157557824 */ /* 0x000fe400078e0207 */
[----:B0-----:R-:W-:Y:S05]  /*29b60*/  @!P1 BRA `(.L_x_1744) ;  /* 0x0000007800b09947 */ /* 0x001fea0003800000 */
[C---:B------:R-:W-:Y:S01]  /*29b70*/  R2UR UR6, R20.reuse ;  /* 0x00000000140672ca */ /* 0x040fe200000e0000 */
[----:B------:R0:W5:Y:S01]  /*29b80*/  LDL.64 R64, [R3+0x10] ;  /* 0x0000100003407983 */ /* 0x0001620000100a00 */
[C---:B------:R-:W-:Y:S02]  /*29b90*/  R2UR UR7, R21.reuse ;  /* 0x00000000150772ca */ /* 0x040fe400000e0000 */
[----:B------:R-:W-:Y:S02]  /*29ba0*/  R2UR UR4, R20 ;  /* 0x00000000140472ca */ /* 0x000fe400000e0000 */
[----:B------:R-:W-:-:S09]  /*29bb0*/  R2UR UR5, R21 ;  /* 0x00000000150572ca */ /* 0x000fd200000e0000 */
[----:B-----5:R-:W2:Y:S04]  /*29bc0*/  LD.E R12, desc[UR6][R106.64+0xc] ;  /* 0x00000c066a0c7980 */ /* 0x020ea8000c101900 */
[----:B------:R-:W3:Y:S04]  /*29bd0*/  LD.E R7, desc[UR4][R106.64+0x10] ;  /* 0x000010046a077980 */ /* 0x000ee8000c101900 */
[----:B------:R-:W4:Y:S04]  /*29be0*/  LD.E.64 R14, desc[UR4][R106.64+0x60] ;  /* 0x000060046a0e7980 */ /* 0x000f28000c101b00 */
[----:B------:R-:W4:Y:S01]  /*29bf0*/  LD.E.64 R30, desc[UR6][R106.64+0x80] ;  /* 0x000080066a1e7980 */ /* 0x000f22000c101b00 */
[----:B------:R-:W-:-:S02]  /*29c00*/  R2UR UR8, R20 ;  /* 0x00000000140872ca */ /* 0x000fc400000e0000 */
[C---:B------:R-:W-:Y:S02]  /*29c10*/  R2UR UR9, R21.reuse ;  /* 0x00000000150972ca */ /* 0x040fe400000e0000 */
[C---:B------:R-:W-:Y:S02]  /*29c20*/  R2UR UR10, R20.reuse ;  /* 0x00000000140a72ca */ /* 0x040fe400000e0000 */
[C---:B------:R-:W-:Y:S02]  /*29c30*/  R2UR UR11, R21.reuse ;  /* 0x00000000150b72ca */ /* 0x040fe400000e0000 */
[----:B------:R-:W-:Y:S02]  /*29c40*/  R2UR UR12, R20 ;  /* 0x00000000140c72ca */ /* 0x000fe400000e0000 */
[----:B------:R-:W-:Y:S01]  /*29c50*/  R2UR UR13, R21 ;  /* 0x00000000150d72ca */ /* 0x000fe200000e0000 */
[----:B------:R-:W-:Y:S01]  /*29c60*/  BSSY B2, `(.L_x_1745) ;  /* 0x0000059000027945 */ /* 0x000fe20003800000 */
[----:B------:R-:W-:-:S03]  /*29c70*/  CS2R R28, SRZ ;  /* 0x00000000001c7805 */ /* 0x000fc6000001ff00 */
[----:B------:R0:W5:Y:S01]  /*29c80*/  LD.E.64 R60, desc[UR8][R106.64+0x78] ;  /* 0x000078086a3c7980 */ /* 0x000162000c101b00 */
[----:B------:R-:W-:-:S03]  /*29c90*/  CS2R R74, SRZ ;  /* 0x00000000004a7805 */ /* 0x000fc6000001ff00 */
[----:B------:R0:W5:Y:S01]  /*29ca0*/  LD.E.64 R62, desc[UR10][R106.64+0x88] ;  /* 0x0000880a6a3e7980 */ /* 0x000162000c101b00 */
[----:B------:R-:W-:-:S03]  /*29cb0*/  CS2R R76, SRZ ;  /* 0x00000000004c7805 */ /* 0x000fc6000001ff00 */
[----:B------:R0:W5:Y:S01]  /*29cc0*/  LD.E.U8 R97, desc[UR12][R106.64+0x18] ;  /* 0x0000180c6a617980 */ /* 0x000162000c101100 */
        /* <DEDUP_REMOVED lines=9> */
[----:B------:R-:W-:Y:S01]  /*29d60*/  CS2R R104, SRZ ;  /* 0x0000000000687805 */ /* 0x000fe2000001ff00 */
[----:B--2---:R-:W-:Y:S01]  /*29d70*/  IMAD R12, R53, -0xa0, R12 ;  /* 0xffffff60350c7824 */ /* 0x004fe200078e020c */
[----:B---3--:R-:W-:-:S04]  /*29d80*/  LEA.HI R7, R7, R7, RZ, 0x1 ;  /* 0x0000000707077211 */ /* 0x008fc800078f08ff */
[----:B------:R-:W-:Y:S02]  /*29d90*/  VIMNMX R34, R12, 0xa0, PT ;  /* 0x000000a00c227848 */ /* 0x000fe40003fe0100 */
[----:B------:R-:W-:-:S04]  /*29da0*/  SHF.R.S32.HI R7, RZ, 0x1, R7 ;  /* 0x00000001ff077819 */ /* 0x000fc80000011407 */
[----:B------:R-:W-:Y:S01]  /*29db0*/  ISETP.GE.AND P1, PT, R7, R34, PT ;  /* 0x000000220700720c */ /* 0x000fe20003f26270 */
[-C--:B----4-:R-:W-:Y:S02]  /*29dc0*/  IMAD R13, R15, R53.reuse, RZ ;  /* 0x000000350f0d7224 */ /* 0x090fe400078e02ff */
[----:B------:R-:W-:Y:S02]  /*29dd0*/  IMAD R15, R31, R53, RZ ;  /* 0x000000351f0f7224 */ /* 0x000fe400078e02ff */
[-C--:B------:R-:W-:Y:S02]  /*29de0*/  IMAD R31, R14, R33.reuse, R13 ;  /* 0x000000210e1f7224 */ /* 0x080fe400078e020d */
[----:B------:R-:W-:Y:S01]  /*29df0*/  IMAD R33, R30, R33, R15 ;  /* 0x000000211e217224 */ /* 0x000fe200078e020f */
[----:B------:R0:W5:Y:S01]  /*29e00*/  LD.E.64 R12, desc[UR4][R106.64+0x58] ;  /* 0x000058046a0c7980 */ /* 0x000162000c101b00 */
[----:B------:R-:W-:-:S03]  /*29e10*/  IMAD.WIDE.U32 R70, R14, R53, RZ ;  /* 0x000000350e467225 */ /* 0x000fc600078e00ff */
[----:B------:R0:W5:Y:S01]  /*29e20*/  LD.E.64 R14, desc[UR6][R106.64+0x68] ;  /* 0x000068066a0e7980 */ /* 0x000162000c101b00 */
[----:B------:R-:W-:-:S04]  /*29e30*/  IMAD.WIDE.U32 R108, R30, R53, RZ ;  /* 0x000000351e6c7225 */ /* 0x000fc800078e00ff */
[----:B------:R-:W-:Y:S02]  /*29e40*/  IMAD.IADD R55, R71, 0x1, R31 ;  /* 0x0000000147377824 */ /* 0x000fe400078e021f */
[----:B------:R-:W-:Y:S02]  /*29e50*/  VIADD R7, R7, 0x80 ;  /* 0x0000008007077836 */ /* 0x000fe40000000000 */
[----:B------:R-:W-:Y:S01]  /*29e60*/  IMAD.IADD R93, R109, 0x1, R33 ;  /* 0x000000016d5d7824 */ /* 0x000fe200078e0221 */
[----:B0-----:R-:W-:Y:S06]  /*29e70*/  @P1 BRA `(.L_x_1746) ;  /* 0x0000000000dc1947 */ /* 0x001fec0003800000 */
[----:B-----5:R-:W-:Y:S02]  /*29e80*/  LOP3.LUT R30, R97, 0x1, RZ, 0xc0, !PT ;  /* 0x00000001611e7812 */ /* 0x020fe400078ec0ff */
[----:B------:R-:W-:Y:S02]  /*29e90*/  CS2R R102, SRZ ;  /* 0x0000000000667805 */ /* 0x000fe4000001ff00 */
[----:B------:R-:W-:Y:S02]  /*29ea0*/  IADD3 R32, P3, R62, R108, RZ ;  /* 0x0000006c3e207210 */ /* 0x000fe40007f7e0ff */
[----:B------:R-:W-:Y:S02]  /*29eb0*/  CS2R R104, SRZ ;  /* 0x0000000000687805 */ /* 0x000fe4000001ff00 */
[----:B------:R-:W-:Y:S02]  /*29ec0*/  ISETP.NE.U32.AND P1, PT, R30, 0x1, PT ;  /* 0x000000011e00780c */ /* 0x000fe40003f25070 */
[----:B------:R-:W-:Y:S01]  /*29ed0*/  IADD3 R30, P2, R14, R70, RZ ;  /* 0x000000460e1e7210 */ /* 0x000fe20007f5e0ff */
[----:B------:R-:W-:-:S04]  /*29ee0*/  IMAD.X R33, R63, 0x1, R93, P3 ;  /* 0x000000013f217824 */ /* 0x000fc800018e065d */
[----:B------:R-:W-:-:S06]  /*29ef0*/  IMAD.X R31, R15, 0x1, R55, P2 ;  /* 0x000000010f1f7824 */ /* 0x000fcc00010e0637 */
[C---:B------:R-:W-:Y:S02]  /*29f00*/  @!P1 R2UR UR4, R20.reuse ;  /* 0x00000000140492ca */ /* 0x040fe400000e0000 */
[C---:B------:R-:W-:Y:S02]  /*29f10*/  @!P1 R2UR UR5, R21.reuse ;  /* 0x00000000150592ca */ /* 0x040fe400000e0000 */
[----:B------:R-:W-:Y:S02]  /*29f20*/  @!P1 R2UR UR6, R20 ;  /* 0x00000000140692ca */ /* 0x000fe400000e0000 */
[----:B------:R-:W-:-:S09]  /*29f30*/  @!P1 R2UR UR7, R21 ;  /* 0x00000000150792ca */ /* 0x000fd200000e0000 */
[----:B------:R0:W5:Y:S04]  /*29f40*/  @!P1 LD.E.64 R102, desc[UR4][R30.64] ;  /* 0x000000041e669980 */ /* 0x000168000c101b00 */
[----:B------:R0:W5:Y:S01]  /*29f50*/  @!P1 LD.E.64 R104, desc[UR6][R32.64] ;  /* 0x0000000620689980 */ /* 0x000162000c101b00 */
[----:B------:R-:W-:Y:S02]  /*29f60*/  R2P PR, R97, 0x3e ;  /* 0x0000003e61007804 */ /* 0x000fe40000000000 */
[----:B------:R-:W-:Y:S02]  /*29f70*/  CS2R R90, SRZ ;  /* 0x00000000005a7805 */ /* 0x000fe4000001ff00 */
[----:B------:R-:W-:Y:S02]  /*29f80*/  CS2R R88, SRZ ;  /* 0x0000000000587805 */ /* 0x000fe4000001ff00 */
[----:B------:R-:W-:-:S02]  /*29f90*/  CS2R R80, SRZ ;  /* 0x0000000000507805 */ /* 0x000fc4000001ff00 */
[----:B------:R-:W-:Y:S02]  /*29fa0*/  CS2R R76, SRZ ;  /* 0x00000000004c7805 */ /* 0x000fe4000001ff00 */
[----:B------:R-:W-:Y:S02]  /*29fb0*/  CS2R R74, SRZ ;  /* 0x00000000004a7805 */ /* 0x000fe4000001ff00 */
[----:B------:R-:W-:Y:S02]  /*29fc0*/  CS2R R100, SRZ ;  /* 0x0000000000647805 */ /* 0x000fe4000001ff00 */
[C---:B------:R-:W-:Y:S02]  /*29fd0*/  @P1 R2UR UR4, R20.reuse ;  /* 0x00000000140412ca */ /* 0x040fe400000e0000 */
[----:B------:R-:W-:Y:S02]  /*29fe0*/  @P1 R2UR UR5, R21 ;  /* 0x00000000150512ca */ /* 0x000fe400000e0000 */
[----:B------:R-:W-:-:S02]  /*29ff0*/  @P2 R2UR UR8, R20 ;  /* 0x00000000140822ca */ /* 0x000fc400000e0000 */
[C---:B------:R-:W-:Y:S02]  /*2a000*/  @P2 R2UR UR9, R21.reuse ;  /* 0x00000000150922ca */ /* 0x040fe400000e0000 */
[C---:B------:R-:W-:Y:S02]  /*2a010*/  @P3 R2UR UR12, R20.reuse ;  /* 0x00000000140c32ca */ /* 0x040fe400000e0000 */
[C---:B------:R-:W-:Y:S02]  /*2a020*/  @P3 R2UR UR13, R21.reuse ;  /* 0x00000000150d32ca */ /* 0x040fe400000e0000 */
[----:B------:R-:W-:Y:S02]  /*2a030*/  @P4 R2UR UR16, R20 ;  /* 0x00000000141042ca */ /* 0x000fe400000e0000 */
[----:B------:R-:W-:Y:S02]  /*2a040*/  @P4 R2UR UR17, R21 ;  /* 0x00000000151142ca */ /* 0x000fe400000e0000 */
[----:B------:R-:W-:-:S02]  /*2a050*/  CS2R R98, SRZ ;  /* 0x0000000000627805 */ /* 0x000fc4000001ff00 */
[C---:B------:R-:W-:Y:S02]  /*2a060*/  @P5 R2UR UR20, R20.reuse ;  /* 0x00000000141452ca */ /* 0x040fe400000e0000 */
[----:B------:R-:W-:Y:S02]  /*2a070*/  CS2R R82, SRZ ;  /* 0x0000000000527805 */ /* 0x000fe4000001ff00 */
[----:B------:R-:W-:Y:S02]  /*2a080*/  @P5 R2UR UR21, R21 ;  /* 0x00000000151552ca */ /* 0x000fe400000e0000 */
[----:B------:R-:W-:Y:S02]  /*2a090*/  CS2R R78, SRZ ;  /* 0x00000000004e7805 */ /* 0x000fe4000001ff00 */
[----:B------:R-:W-:Y:S02]  /*2a0a0*/  @P1 R2UR UR6, R20 ;  /* 0x00000000140612ca */ /* 0x000fe400000e0000 */
[----:B------:R-:W-:-:S02]  /*2a0b0*/  CS2R R72, SRZ ;  /* 0x0000000000487805 */ /* 0x000fc4000001ff00 */
[C---:B------:R-:W-:Y:S01]  /*2a0c0*/  @P1 R2UR UR7, R21.reuse ;  /* 0x00000000150712ca */ /* 0x040fe200000e0000 */
[----:B------:R0:W5:Y:S01]  /*2a0d0*/  @P1 LD.E.64 R90, desc[UR4][R30.64+0x10] ;  /* 0x000010041e5a1980 */ /* 0x000162000c101b00 */
[C---:B------:R-:W-:Y:S02]  /*2a0e0*/  @P2 R2UR UR10, R20.reuse ;  /* 0x00000000140a22ca */ /* 0x040fe400000e0000 */
[C---:B------:R-:W-:Y:S01]  /*2a0f0*/  @P2 R2UR UR11, R21.reuse ;  /* 0x00000000150b22ca */ /* 0x040fe200000e0000 */
[----:B------:R0:W5:Y:S01]  /*2a100*/  @P2 LD.E.64 R88, desc[UR8][R30.64+0x20] ;  /* 0x000020081e582980 */ /* 0x000162000c101b00 */
[C---:B------:R-:W-:Y:S02]  /*2a110*/  @P3 R2UR UR14, R20.reuse ;  /* 0x00000000140e32ca */ /* 0x040fe400000e0000 */
[----:B------:R-:W-:Y:S01]  /*2a120*/  @P3 R2UR UR15, R21 ;  /* 0x00000000150f32ca */ /* 0x000fe200000e0000 */
[----:B------:R0:W5:Y:S01]  /*2a130*/  @P3 LD.E.64 R80, desc[UR12][R30.64+0x30] ;  /* 0x0000300c1e503980 */ /* 0x000162000c101b00 */
[----:B------:R-:W-:-:S02]  /*2a140*/  @P4 R2UR UR18, R20 ;  /* 0x00000000141242ca */ /* 0x000fc400000e0000 */
[C---:B------:R-:W-:Y:S01]  /*2a150*/  @P4 R2UR UR19, R21.reuse ;  /* 0x00000000151342ca */ /* 0x040fe200000e0000 */
[----:B------:R0:W5:Y:S01]  /*2a160*/  @P4 LD.E.64 R76, desc[UR16][R30.64+0x40] ;  /* 0x000040101e4c4980 */ /* 0x000162000c101b00 */
[----:B------:R-:W-:Y:S02]  /*2a170*/  @P5 R2UR UR22, R20 ;  /* 0x00000000141652ca */ /* 0x000fe400000e0000 */
[----:B------:R-:W-:Y:S01]  /*2a180*/  @P5 R2UR UR23, R21 ;  /* 0x00000000151752ca */ /* 0x000fe200000e0000 */
[----:B------:R0:W5:Y:S04]  /*2a190*/  @P5 LD.E.64 R74, desc[UR20][R30.64+0x50] ;  /* 0x000050141e4a5980 */ /* 0x000168000c101b00 */
[----:B------:R0:W5:Y:S04]  /*2a1a0*/  @P1 LD.E.64 R100, desc[UR6][R32.64+0x10] ;  /* 0x0000100620641980 */ /* 0x000168000c101b00 */
[----:B------:R0:W5:Y:S04]  /*2a1b0*/  @P2 LD.E.64 R98, desc[UR10][R32.64+0x20] ;  /* 0x0000200a20622980 */ /* 0x000168000c101b00 */
[----:B------:R0:W5:Y:S04]  /*2a1c0*/  @P3 LD.E.64 R82, desc[UR14][R32.64+0x30] ;  /* 0x0000300e20523980 */ /* 0x000168000c101b00 */
[----:B------:R0:W5:Y:S04]  /*2a1d0*/  @P4 LD.E.64 R78, desc[UR18][R32.64+0x40] ;  /* 0x00004012204e4980 */ /* 0x000168000c101b00 */
[----:B------:R0:W5:Y:S02]  /*2a1e0*/  @P5 LD.E.64 R72, desc[UR22][R32.64+0x50] ;  /* 0x0000501620485980 */ /* 0x000164000c101b00 */
.L_x_1746:
[----:B------:R-:W-:Y:S05]  /*2a1f0*/  BSYNC B2 ;  /* 0x0000000000027941 */ /* 0x000fea0003800000 */
.L_x_1745:
[----:B------:R-:W-:Y:S01]  /*2a200*/  ISETP.GE.AND P1, PT, R7, R34, PT ;  /* 0x000000220700720c */ /* 0x000fe20003f26270 */
[----:B------:R-:W-:Y:S01]  /*2a210*/  BSSY B2, `(.L_x_1747) ;  /* 0x0000044000027945 */ /* 0x000fe20003800000 */
[----:B0-----:R-:W-:Y:S02]  /*2a220*/  CS2R R32, SRZ ;  /* 0x0000000000207805 */ /* 0x001fe4000001ff00 */
        /* <DEDUP_REMOVED lines=10> */
[----:B------:R-:W-:Y:S06]  /*2a2d0*/  @P1 BRA `(.L_x_1748) ;  /* 0x0000000000dc1947 */ /* 0x000fec0003800000 */
[----:B-----5:R-:W-:Y:S02]  /*2a2e0*/  LOP3.LUT R7, R97, 0x1, RZ, 0xc0, !PT ;  /* 0x0000000161077812 */ /* 0x020fe400078ec0ff */
[----:B------:R-:W-:Y:S02]  /*2a2f0*/  CS2R R66, SRZ ;  /* 0x0000000000427805 */ /* 0x000fe4000001ff00 */
[----:B------:R-:W-:Y:S02]  /*2a300*/  IADD3 R70, P1, P2, R14, R12, R70 ;  /* 0x0000000c0e467210 */ /* 0x000fe40007a3e046 */
[----:B------:R-:W-:Y:S02]  /*2a310*/  CS2R R68, SRZ ;  /* 0x0000000000447805 */ /* 0x000fe4000001ff00 */
[----:B------:R-:W-:Y:S02]  /*2a320*/  ISETP.NE.U32.AND P5, PT, R7, 0x1, PT ;  /* 0x000000010700780c */ /* 0x000fe40003fa5070 */
[----:B------:R-:W-:-:S02]  /*2a330*/  IADD3 R108, P3, P4, R62, R60, R108 ;  /* 0x0000003c3e6c7210 */ /* 0x000fc40007c7e06c */
[----:B------:R-:W-:Y:S02]  /*2a340*/  IADD3.X R71, R15, R13, R55, P1, P2 ;  /* 0x0000000d0f477210 */ /* 0x000fe40000fe4437 */
[----:B------:R-:W-:-:S07]  /*2a350*/  IADD3.X R109, R63, R61, R93, P3, P4 ;  /* 0x0000003d3f6d7210 */ /* 0x000fce0001fe845d */
        /* <DEDUP_REMOVED lines=47> */
.L_x_1748:
[----:B------:R-:W-:Y:S05]  /*2a650*/  BSYNC B2 ;  /* 0x0000000000027941 */ /* 0x000fea0003800000 */
.L_x_1747:
[----:B------:R-:W-:Y:S01]  /*2a660*/  R2UR UR4, R20 ;  /* 0x00000000140472ca */ /* 0x000fe200000e0000 */
[----:B------:R1:W5:Y:S01]  /*2a670*/  LDL R7, [R0] ;  /* 0x0000000000077983 */ /* 0x0003620000100800 */
[----:B------:R-:W-:-:S03]  /*2a680*/  R2UR UR5, R21 ;  /* 0x00000000150572ca */ /* 0x000fc600000e0000 */
[----:B-----5:R1:W5:Y:S10]  /*2a690*/  LDL R12, [R0+0x4] ;  /* 0x00000400000c7983 */ /* 0x0203740000100800 */
[----:B------:R-:W2:Y:S01]  /*2a6a0*/  LD.E R13, desc[UR4][R64.64+0x1c] ;  /* 0x00001c04400d7980 */ /* 0x000ea2000c101900 */
[----:B------:R-:W-:Y:S01]  /*2a6b0*/  BSSY B2, `(.L_x_1749) ;  /* 0x0000005000027945 */ /* 0x000fe20003800000 */
[----:B--2---:R-:W-:-:S04]  /*2a6c0*/  LOP3.LUT R13, R13, 0x1, RZ, 0xfc, !PT ;  /* 0x000000010d0d7812 */ /* 0x004fc800078efcff */
[----:B------:R-:W-:-:S13]  /*2a6d0*/  ISETP.NE.AND P1, PT, R13, 0x3, PT ;  /* 0x000000030d00780c */ /* 0x000fda0003f25270 */
[----:B-1----:R-:W-:Y:S05]  /*2a6e0*/  @!P1 BRA `(.L_x_1750) ;  /* 0x0000000000049947 */ /* 0x002fea0003800000 */
[----:B------:R-:W-:Y:S01]  /*2a6f0*/  BPT.TRAP 0x1 ;  /* 0x000000040000795c */ /* 0x000fe20000300000 */
.L_x_1750:
[----:B------:R-:W-:Y:S05]  /*2a700*/  BSYNC B2 ;  /* 0x0000000000027941 */ /* 0x000fea0003800000 */
.L_x_1749:
[----:B------:R-:W-:Y:S02]  /*2a710*/  R2UR UR4, R20 ;  /* 0x00000000140472ca */ /* 0x000fe400000e0000 */
[----:B------:R-:W-:-:S13]  /*2a720*/  R2UR UR5, R21 ;  /* 0x00000000150572ca */ /* 0x000fda00000e0000 */
[----:B------:R-:W2:Y:S01]  /*2a730*/  LD.E.64 R64, desc[UR4][R64.64+0x8] ;  /* 0x0000080440407980 */ /* 0x000ea2000c101b00 */
[----:B-----5:R-:W-:Y:S01]  /*2a740*/  SHF.L.U32 R12, R12, 0x1f, RZ ;  /* 0x0000001f0c0c7819 */ /* 0x020fe200000006ff */
[----:B------:R-:W-:Y:S01]  /*2a750*/  BSSY B2, `(.L_x_1751) ;  /* 0x0000005000027945 */ /* 0x000fe20003800000 */
[----:B--2---:R-:W-:-:S05]  /*2a760*/  MOV R14, R64 ;  /* 0x00000040000e7202 */ /* 0x004fca0000000f00 */
[----:B------:R-:W-:-:S04]  /*2a770*/  IMAD R7, R7, 0x8, R14 ;  /* 0x0000000807077824 */ /* 0x000fc800078e020e */
[----:B------:R-:W1:Y:S02]  /*2a780*/  SYNCS.PHASECHK.TRANS64.TRYWAIT P1, [R7+URZ], R12 ;  /* 0x0000000c070075a7 */ /* 0x000e64000802017f */
[----:B-1----:R-:W-:Y:S05]  /*2a790*/  @!P1 BRA `(.L_x_1752) ;  /* 0x000000fc00ec9947 */ /* 0x002fea0003800000 */
.L_x_1857:
[----:B------:R-:W-:Y:S05]  /*2a7a0*/  BSYNC B2 ;  /* 0x0000000000027941 */ /* 0x000fea0003800000 */
.L_x_1751:
[----:B------:R-:W2:Y:S04]  /*2a7b0*/  LDL.64 R60, [R3+0x50] ;  /* 0x00005000033c7983 */ /* 0x000ea80000100a00 */
[----:B------:R-:W3:Y:S01]  /*2a7c0*/  LDL.64 R62, [R3+0x58] ;  /* 0x00005800033e7983 */ /* 0x000ee20000100a00 */
[C---:B------:R-:W-:Y:S02]  /*2a7d0*/  R2UR UR4, R20.reuse ;  /* 0x00000000140472ca */ /* 0x040fe400000e0000 */
[C---:B------:R-:W-:Y:S01]  /*2a7e0*/  R2UR UR5, R21.reuse ;  /* 0x00000000150572ca */ /* 0x040fe200000e0000 */
[----:B-1----:R-:W4:Y:S01]  /*2a7f0*/  LDL R7, [R0] ;  /* 0x0000000000077983 */ /* 0x002f220000100800 */
[----:B------:R-:W-:Y:S02]  /*2a800*/  R2UR UR6, R20 ;  /* 0x00000000140672ca */ /* 0x000fe400000e0000 */
[----:B------:R-:W-:Y:S01]  /*2a810*/  R2UR UR7, R21 ;  /* 0x00000000150772ca */ /* 0x000fe200000e0000 */
[----:B------:R1:W5:Y:S08]  /*2a820*/  LDL.64 R64, [R3+0x38] ;  /* 0x0000380003407983 */ /* 0x0003700000100a00 */
[----:B--2---:R-:W2:Y:S04]  /*2a830*/  LD.E R12, desc[UR4][R60.64+0x8] ;  /* 0x000008043c0c7980 */ /* 0x004ea8000c101900 */
[----:B------:R-:W4:Y:S04]  /*2a840*/  LD.E R106, desc[UR4][R60.64+0xc] ;  /* 0x00000c043c6a7980 */ /* 0x000f28000c101900 */
[----:B---3--:R-:W3:Y:S01]  /*2a850*/  LD.E.64 R62, desc[UR6][R62.64] ;  /* 0x000000063e3e7980 */ /* 0x008ee2000c101b00 */
[----:B------:R-:W-:Y:S01]  /*2a860*/  IMAD.MOV.U32 R93, RZ, RZ, 0x20 ;  /* 0x00000020ff5d7424 */ /* 0x000fe200078e00ff */
[----:B------:R-:W-:Y:S01]  /*2a870*/  BSSY B2, `(.L_x_1753) ;  /* 0x000037b000027945 */ /* 0x000fe20003800000 */
[----:B--2---:R-:W-:-:S04]  /*2a880*/  SHF.R.S32.HI R15, RZ, 0x1f, R12 ;  /* 0x0000001fff0f7819 */ /* 0x004fc8000001140c */
[----:B------:R-:W-:-:S04]  /*2a890*/  LEA.HI R13, R15, R12, RZ, 0x2 ;  /* 0x0000000c0f0d7211 */ /* 0x000fc800078f10ff */
[--C-:B------:R-:W-:Y:S02]  /*2a8a0*/  SHF.R.S32.HI R55, RZ, 0x2, R13.reuse ;  /* 0x00000002ff377819 */ /* 0x100fe4000001140d */
[----:B------:R-:W-:-:S04]  /*2a8b0*/  SHF.R.S32.HI R14, RZ, 0x1f, R13 ;  /* 0x0000001fff0e7819 */ /* 0x000fc8000001140d */
[----:B------:R-:W-:Y:S02]  /*2a8c0*/  LEA.HI R13, R14, R55, RZ, 0x2 ;  /* 0x000000370e0d7211 */ /* 0x000fe400078f10ff */
[----:B------:R-:W-:Y:S02]  /*2a8d0*/  LEA.HI R14, R12, R12, RZ, 0x1 ;  /* 0x0000000c0c0e7211 */ /* 0x000fe400078f08ff */
[----:B0-----:R-:W-:Y:S02]  /*2a8e0*/  LOP3.LUT R70, R13, 0xfffffffc, RZ, 0xc0, !PT ;  /* 0xfffffffc0d467812 */ /* 0x001fe400078ec0ff */
[----:B------:R-:W-:-:S03]  /*2a8f0*/  LOP3.LUT R13, R14, 0xffffffe, RZ, 0xc0, !PT ;  /* 0x0ffffffe0e0d7812 */ /* 0x000fc600078ec0ff */
[----:B------:R-:W-:Y:S01]  /*2a900*/  IMAD.IADD R70, R55, 0x1, -R70 ;  /* 0x0000000137467824 */ /* 0x000fe200078e0a46 */
[----:B------:R-:W-:Y:S01]  /*2a910*/  SHF.R.S32.HI R97, RZ, 0x1, R14 ;  /* 0x00000001ff617819 */ /* 0x000fe2000001140e */
[----:B------:R-:W-:Y:S01]  /*2a920*/  IMAD.IADD R13, R12, 0x1, -R13 ;  /* 0x000000010c0d7824 */ /* 0x000fe200078e0a0d */
[----:B------:R-:W-:Y:S01]  /*2a930*/  LEA.HI R15, R15, R12, RZ, 0x4 ;  /* 0x0000000c0f0f7211 */ /* 0x000fe200078f20ff */
[----:B------:R-:W-:Y:S01]  /*2a940*/  IMAD.SHL.U32 R12, R70, 0x80, RZ ;  /* 0x00000080460c7824 */ /* 0x000fe200078e00ff */
[----:B------:R-:W-:Y:S01]  /*2a950*/  LEA.HI R14, R14, R97, RZ, 0x1 ;  /* 0x000000610e0e7211 */ /* 0x000fe200078f08ff */
[----:B------:R-:W-:Y:S02]  /*2a960*/  IMAD.SHL.U32 R109, R13, 0x10, RZ ;  /* 0x000000100d6d7824 */ /* 0x000fe400078e00ff */
[----:B------:R-:W-:Y:S01]  /*2a970*/  IMAD.SHL.U32 R15, R15, 0x20, RZ ;  /* 0x000000200f0f7824 */ /* 0x000fe200078e00ff */
[----:B------:R-:W-:Y:S02]  /*2a980*/  LOP3.LUT R12, R12, 0x180, RZ, 0xc0, !PT ;  /* 0x000001800c0c7812 */ /* 0x000fe400078ec0ff */
[----:B------:R-:W-:-:S02]  /*2a990*/  LOP3.LUT R14, R14, 0x3fffffe, RZ, 0xc0, !PT ;  /* 0x03fffffe0e0e7812 */ /* 0x000fc400078ec0ff */
[----:B------:R-:W-:Y:S02]  /*2a9a0*/  LOP3.LUT R13, R12, 0x10, R109, 0xf8, !PT ;  /* 0x000000100c0d7812 */ /* 0x000fe400078ef86d */
[----:B------:R-:W-:Y:S01]  /*2a9b0*/  LOP3.LUT R15, R15, 0xfffffe00, RZ, 0xc0, !PT ;  /* 0xfffffe000f0f7812 */ /* 0x000fe200078ec0ff */
[----:B------:R-:W-:Y:S01]  /*2a9c0*/  IMAD.IADD R14, R97, 0x1, -R14 ;  /* 0x00000001610e7824 */ /* 0x000fe200078e0a0e */
[----:B------:R-:W-:-:S03]  /*2a9d0*/  SHF.R.U32.HI R12, RZ, 0x3, R12 ;  /* 0x00000003ff0c7819 */ /* 0x000fc6000001160c */
[----:B------:R-:W-:Y:S01]  /*2a9e0*/  IMAD R14, R14, 0x40, R15 ;  /* 0x000000400e0e7824 */ /* 0x000fe200078e020f */
[----:B------:R-:W-:Y:S01]  /*2a9f0*/  LOP3.LUT R13, R13, R12, RZ, 0x3c, !PT ;  /* 0x0000000c0d0d7212 */ /* 0x000fe200078e3cff */
[----:B----4-:R-:W-:Y:S02]  /*2aa00*/  IMAD R55, R7, 0x7800, RZ ;  /* 0x0000780007377824 */ /* 0x010fe400078e02ff */
[----:B------:R-:W-:Y:S02]  /*2aa10*/  IMAD R106, R53, -0xa0, R106 ;  /* 0xffffff60356a7824 */ /* 0x000fe400078e026a */
[----:B------:R-:W-:-:S03]  /*2aa20*/  IMAD.IADD R14, R14, 0x1, R13 ;  /* 0x000000010e0e7824 */ /* 0x000fc600078e020d */
[----:B------:R-:W-:Y:S02]  /*2aa30*/  VIMNMX R106, R106, 0xa0, PT ;  /* 0x000000a06a6a7848 */ /* 0x000fe40003fe0100 */
[----:B------:R-:W-:-:S04]  /*2aa40*/  IADD3 R7, P2, R55, R14, RZ ;  /* 0x0000000e37077210 */ /* 0x000fc80007f5e0ff */
[----:B------:R-:W-:Y:S02]  /*2aa50*/  LEA.HI.X.SX32 R55, R55, RZ, 0x1, P2 ;  /* 0x000000ff37377211 */ /* 0x000fe400010f0eff */
[----:B------:R-:W-:Y:S02]  /*2aa60*/  ISETP.GE.AND P2, PT, R97, R106, PT ;  /* 0x0000006a6100720c */ /* 0x000fe40003f46270 */
[----:B------:R-:W-:Y:S02]  /*2aa70*/  LOP3.LUT P1, RZ, R70, 0x2, RZ, 0xc0, !PT ;  /* 0x0000000246ff7812 */ /* 0x000fe4000782c0ff */
[----:B---3--:R-:W-:Y:S02]  /*2aa80*/  IADD3 R70, P3, R62, R7, RZ ;  /* 0x000000073e467210 */ /* 0x008fe40007f7e0ff */
[----:B------:R-:W-:Y:S02]  /*2aa90*/  SHF.R.S32.HI R111, RZ, 0x1f, R97 ;  /* 0x0000001fff6f7819 */ /* 0x000fe40000011461 */
[----:B------:R-:W-:Y:S01]  /*2aaa0*/  SHF.R.S32.HI R113, RZ, 0x1f, R109 ;  /* 0x0000001fff717819 */ /* 0x000fe2000001146d */
[----:B------:R-:W-:Y:S01]  /*2aab0*/  IMAD.X R71, R63, 0x1, R55, P3 ;  /* 0x000000013f477824 */ /* 0x000fe200018e0637 */
[----:B------:R-:W-:-:S03]  /*2aac0*/  SEL R93, R93, 0xffffffe0, !P1 ;  /* 0xffffffe05d5d7807 */ /* 0x000fc60004800000 */
[----:B-1----:R-:W-:Y:S05]  /*2aad0*/  @P2 BRA `(.L_x_1754) ;  /* 0x0000003400502947 */ /* 0x002fea0003800000 */
[----:B------:R-:W-:Y:S02]  /*2aae0*/  R2UR UR4, R20 ;  /* 0x00000000140472ca */ /* 0x000fe400000e0000 */
[----:B------:R-:W-:-:S13]  /*2aaf0*/  R2UR UR5, R21 ;  /* 0x00000000150572ca */ /* 0x000fda00000e0000 */
[----:B-----5:R-:W2:Y:S01]  /*2ab00*/  LD.E.U8 R108, desc[UR4][R64.64] ;  /* 0x00000004406c7980 */ /* 0x020ea2000c101100 */
[----:B------:R-:W-:Y:S01]  /*2ab10*/  IADD3 R12, P1, R109, R86, RZ ;  /* 0x000000566d0c7210 */ /* 0x000fe20007f3e0ff */
[----:B------:R-:W-:Y:S01]  /*2ab20*/  IMAD R15, R95, R97, RZ ;  /* 0x000000615f0f7224 */ /* 0x000fe200078e02ff */
[----:B------:R-:W-:Y:S03]  /*2ab30*/  BSSY B3, `(.L_x_1755) ;  /* 0x000008f000037945 */ /* 0x000fe60003800000 */
[----:B------:R-:W-:Y:S02]  /*2ab40*/  IMAD.X R13, R113, 0x1, R85, P1 ;  /* 0x00000001710d7824 */ /* 0x000fe400008e0655 */
[C---:B------:R-:W-:Y:S02]  /*2ab50*/  IMAD R15, R94.reuse, R111, R15 ;  /* 0x0000006f5e0f7224 */ /* 0x040fe400078e020f */
[----:B------:R-:W-:-:S03]  /*2ab60*/  IMAD.WIDE.U32 R12, R94, R97, R12 ;  /* 0x000000615e0c7225 */ /* 0x000fc600078e000c */
[----:B------:R-:W-:-:S04]  /*2ab70*/  IADD3 R106, P2, R26, R12, RZ ;  /* 0x0000000c1a6a7210 */ /* 0x000fc80007f5e0ff */
[----:B------:R-:W-:Y:S02]  /*2ab80*/  IADD3.X R107, R27, R13, R15, P2, !PT ;  /* 0x0000000d1b6b7210 */ /* 0x000fe400017fe40f */
[----:B--2---:R-:W-:-:S04]  /*2ab90*/  LOP3.LUT R14, R108, 0x1, RZ, 0xc0, !PT ;  /* 0x000000016c0e7812 */ /* 0x004fc800078ec0ff */
[----:B------:R-:W-:-:S13]  /*2aba0*/  ISETP.NE.U32.AND P1, PT, R14, 0x1, PT ;  /* 0x000000010e00780c */ /* 0x000fda0003f25070 */
[----:B------:R-:W-:Y:S05]  /*2abb0*/  @P1 BRA `(.L_x_1756) ;  /* 0x0000000800181947 */ /* 0x000fea0003800000 */
[----:B------:R-:W-:Y:S02]  /*2abc0*/  R2UR UR4, R20 ;  /* 0x00000000140472ca */ /* 0x000fe400000e0000 */
[----:B------:R-:W-:-:S13]  /*2abd0*/  R2UR UR5, R21 ;  /* 0x00000000150572ca */ /* 0x000fda00000e0000 */
[----:B------:R-:W2:Y:S01]  /*2abe0*/  LD.E.U8 R12, desc[UR4][R60.64+0x18] ;  /* 0x000018043c0c7980 */ /* 0x000ea2000c101100 */
[----:B------:R-:W-:Y:S01]  /*2abf0*/  BSSY B4, `(.L_x_1757) ;  /* 0x000007c000047945 */ /* 0x000fe20003800000 */
[----:B--2---:R-:W-:-:S04]  /*2ac00*/  LOP3.LUT R12, R12, 0x1, RZ, 0xc0, !PT ;  /* 0x000000010c0c7812 */ /* 0x004fc800078ec0ff */
[----:B------:R-:W-:Y:S02]  /*2ac10*/  ISETP.NE.U32.AND P1, PT, R12, 0x1, PT ;  /* 0x000000010c00780c */ /* 0x000fe40003f25070 */
[----:B------:R0:W5:Y:S11]  /*2ac20*/  LD.E.128 R12, desc[UR4][R70.64] ;  /* 0x00000004460c7980 */ /* 0x000176000c101d00 */
[----:B0-----:R-:W-:Y:S05]  /*2ac30*/  @P1 BRA `(.L_x_1758) ;  /* 0x0000000400dc1947 */ /* 0x001fea0003800000 */
[----:B-----5:R-:W-:Y:S01]  /*2ac40*/  IMAD.MOV.U32 R110, RZ, RZ, R15 ;  /* 0x000000ffff6e7224 */ /* 0x020fe200078e000f */
[----:B------:R-:W-:Y:S01]  /*2ac50*/  SHF.R.U32.HI R15, RZ, 0x8, R102 ;  /* 0x00000008ff0f7819 */ /* 0x000fe20000011666 */
[----:B------:R-:W-:Y:S01]  /*2ac60*/  IMAD.MOV.U32 R108, RZ, RZ, R14 ;  /* 0x000000ffff6c7224 */ /* 0x000fe200078e000e */
[----:B------:R-:W-:Y:S02]  /*2ac70*/  SHF.R.U32.HI R115, RZ, 0x8, R103 ;  /* 0x00000008ff737819 */ /* 0x000fe40000011667 */
[----:B------:R-:W-:Y:S02]  /*2ac80*/  LOP3.LUT R14, R102, 0xff, RZ, 0xc0, !PT ;  /* 0x000000ff660e7812 */ /* 0x000fe400078ec0ff */
[----:B------:R-:W-:Y:S02]  /*2ac90*/  LOP3.LUT R112, R103, 0xff, RZ, 0xc0, !PT ;  /* 0x000000ff67707812 */ /* 0x000fe400078ec0ff */
[----:B------:R-:W-:Y:S02]  /*2aca0*/  LOP3.LUT R15, R15, 0xff, RZ, 0xc0, !PT ;  /* 0x000000ff0f0f7812 */ /* 0x000fe400078ec0ff */
[----:B------:R-:W-:-:S02]  /*2acb0*/  LOP3.LUT R115, R115, 0xff, RZ, 0xc0, !PT ;  /* 0x000000ff73737812 */ /* 0x000fc400078ec0ff */
[----:B------:R-:W-:Y:S02]  /*2acc0*/  SHF.R.U32.HI R114, RZ, 0x8, R104 ;  /* 0x00000008ff727819 */ /* 0x000fe40000011668 */
[----:B------:R-:W-:Y:S02]  /*2acd0*/  PRMT R15, R15, 0x7604, R14 ;  /* 0x000076040f0f7816 */ /* 0x000fe4000000000e */
[----:B------:R-:W-:Y:S02]  /*2ace0*/  PRMT R112, R115, 0x7604, R112 ;  /* 0x0000760473707816 */ /* 0x000fe40000000070 */
[----:B------:R-:W-:Y:S02]  /*2acf0*/  LOP3.LUT R14, R104, 0xff, RZ, 0xc0, !PT ;  /* 0x000000ff680e7812 */ /* 0x000fe400078ec0ff */
[----:B------:R-:W-:Y:S02]  /*2ad00*/  LOP3.LUT R115, R114, 0xff, RZ, 0xc0, !PT ;  /* 0x000000ff72737812 */ /* 0x000fe400078ec0ff */
[----:B------:R-:W-:-:S02]  /*2ad10*/  SHF.R.U32.HI R119, RZ, 0x8, R105 ;  /* 0x00000008ff777819 */ /* 0x000fc40000011669 */
[----:B------:R-:W-:Y:S02]  /*2ad20*/  SHF.R.U32.HI R118, RZ, 0x10, R103 ;  /* 0x00000010ff767819 */ /* 0x000fe40000011667 */
[----:B------:R-:W-:Y:S02]  /*2ad30*/  PRMT R117, R115, 0x7604, R14 ;  /* 0x0000760473757816 */ /* 0x000fe4000000000e */
[----:B------:R-:W-:Y:S01]  /*2ad40*/  LOP3.LUT R116, R105, 0xff, RZ, 0xc0, !PT ;  /* 0x000000ff69747812 */ /* 0x000fe200078ec0ff */
[----:B------:R-:W-:Y:S01]  /*2ad50*/  IMAD.U32 R115, R118, 0x10000, RZ ;  /* 0x0001000076737824 */ /* 0x000fe200078e00ff */
[----:B------:R-:W-:Y:S02]  /*2ad60*/  LOP3.LUT R119, R119, 0xff, RZ, 0xc0, !PT ;  /* 0x000000ff77777812 */ /* 0x000fe400078ec0ff */
[----:B------:R-:W-:Y:S02]  /*2ad70*/  SHF.R.U32.HI R114, RZ, 0x10, R105 ;  /* 0x00000010ff727819 */ /* 0x000fe40000011669 */
[----:B------:R-:W-:-:S02]  /*2ad80*/  LOP3.LUT R117, R117, 0xff0000, R104, 0xf8, !PT ;  /* 0x00ff000075757812 */ /* 0x000fc400078ef868 */
[----:B------:R-:W-:Y:S02]  /*2ad90*/  LOP3.LUT R15, R15, 0xff0000, R102, 0xf8, !PT ;  /* 0x00ff00000f0f7812 */ /* 0x000fe400078ef866 */
[----:B------:R-:W-:Y:S01]  /*2ada0*/  PRMT R116, R119, 0x7604, R116 ;  /* 0x0000760477747816 */ /* 0x000fe20000000074 */
[----:B------:R-:W-:Y:S01]  /*2adb0*/  IMAD.U32 R119, R114, 0x10000, RZ ;  /* 0x0001000072777824 */ /* 0x000fe200078e00ff */
[----:B------:R-:W-:Y:S02]  /*2adc0*/  LOP3.LUT R115, R112, 0xff0000, R115, 0xf8, !PT ;  /* 0x00ff000070737812 */ /* 0x000fe400078ef873 */
[----:B------:R-:W-:Y:S02]  /*2add0*/  LOP3.LUT R117, R117, 0xff000000, R104, 0xf8, !PT ;  /* 0xff00000075757812 */ /* 0x000fe400078ef868 */
[----:B------:R-:W-:Y:S02]  /*2ade0*/  LOP3.LUT R112, R15, 0xff000000, R102, 0xf8, !PT ;  /* 0xff0000000f707812 */ /* 0x000fe400078ef866 */
[----:B------:R-:W-:-:S02]  /*2adf0*/  F2FP.F16.E4M3.UNPACK_B R14, R13 ;  /* 0x0000000dff0e723e */ /* 0x000fc400020006ff */
[----:B------:R-:W-:Y:S02]  /*2ae00*/  LOP3.LUT R119, R116, 0xff0000, R119, 0xf8, !PT ;  /* 0x00ff000074777812 */ /* 0x000fe400078ef877 */
[----:B------:R-:W-:Y:S01]  /*2ae10*/  LOP3.LUT R115, R115, 0xff000000, R103, 0xf8, !PT ;  /* 0xff00000073737812 */ /* 0x000fe200078ef867 */
[--C-:B------:R-:W-:Y:S01]  /*2ae20*/  HADD2.F32 R15, -RZ, R14.reuse.H0_H0 ;  /* 0x2000000eff0f7230 */ /* 0x100fe20000004100 */
[----:B------:R-:W-:Y:S01]  /*2ae30*/  F2FP.F16.E4M3.UNPACK_B R102, R117.H1 ;  /* 0x00000075ff66723e */ /* 0x000fe200030006ff */
[----:B------:R-:W-:Y:S01]  /*2ae40*/  HADD2.F32 R14, -RZ, R14.H1_H1 ;  /* 0x3000000eff0e7230 */ /* 0x000fe20000004100 */
[----:B------:R-:W-:Y:S02]  /*2ae50*/  F2FP.F16.E4M3.UNPACK_B R103, R112.H1 ;  /* 0x00000070ff67723e */ /* 0x000fe400030006ff */
[----:B------:R-:W-:Y:S01]  /*2ae60*/  LOP3.LUT R119, R119, 0xff000000, R105, 0xf8, !PT ;  /* 0xff00000077777812 */ /* 0x000fe200078ef869 */
[--C-:B------:R-:W-:Y:S01]  /*2ae70*/  HADD2.F32 R105, -RZ, R102.reuse.H0_H0 ;  /* 0x20000066ff697230 */ /* 0x100fe20000004100 */
[----:B------:R-:W-:Y:S01]  /*2ae80*/  F2FP.F16.E4M3.UNPACK_B R13, R13.H1 ;  /* 0x0000000dff0d723e */ /* 0x000fe200030006ff */
[----:B------:R-:W-:Y:S01]  /*2ae90*/  HADD2.F32 R104, -RZ, R103.H0_H0 ;  /* 0x20000067ff687230 */ /* 0x000fe20000004100 */
[----:B------:R-:W-:Y:S01]  /*2aea0*/  F2FP.F16.E4M3.UNPACK_B R117, R117 ;  /* 0x00000075ff75723e */ /* 0x000fe200020006ff */
[----:B------:R-:W-:-:S02]  /*2aeb0*/  HADD2.F32 R114, -RZ, R102.H1_H1 ;  /* 0x30000066ff727230 */ /* 0x000fc40000004100 */
[CC--:B------:R-:W-:Y:S01]  /*2aec0*/  FMUL.FTZ R116, R14.reuse, R105.reuse ;  /* 0x000000690e747220 */ /* 0x0c0fe20000410000 */
[----:B------:R-:W-:Y:S02]  /*2aed0*/  HADD2.F32 R102, -RZ, R13.H1_H1 ;  /* 0x3000000dff667230 */ /* 0x000fe40000004100 */
[-C--:B------:R-:W-:Y:S01]  /*2aee0*/  FMUL.FTZ R14, R14, R104.reuse ;  /* 0x000000680e0e7220 */ /* 0x080fe20000410000 */
[----:B------:R-:W-:Y:S02]  /*2aef0*/  HADD2.F32 R103, -RZ, R103.H1_H1 ;  /* 0x30000067ff677230 */ /* 0x000fe40000004100 */
[C---:B------:R-:W-:Y:S01]  /*2af00*/  FFMA.FTZ R116, R15.reuse, R104, -R116 ;  /* 0x000000680f747223 */ /* 0x040fe20000010874 */
[----:B------:R-:W-:Y:S02]  /*2af10*/  HADD2.F32 R13, -RZ, R13.H0_H0 ;  /* 0x2000000dff0d7230 */ /* 0x000fe40000004100 */
[----:B------:R-:W-:Y:S01]  /*2af20*/  FFMA.FTZ R121, R15, R105, R14 ;  /* 0x000000690f797223 */ /* 0x000fe2000001000e */
[C---:B------:R-:W-:Y:S01]  /*2af30*/  FMUL.FTZ R118, R102.reuse, R114 ;  /* 0x0000007266767220 */ /* 0x040fe20000410000 */
[----:B------:R-:W-:Y:S01]  /*2af40*/  FMUL.FTZ R123, R102, R103 ;  /* 0x00000067667b7220 */ /* 0x000fe20000410000 */
[----:B------:R-:W-:-:S02]  /*2af50*/  F2FP.F16.E4M3.UNPACK_B R14, R110 ;  /* 0x0000006eff0e723e */ /* 0x000fc400020006ff */
[----:B------:R-:W-:Y:S01]  /*2af60*/  F2FP.F16.E4M3.UNPACK_B R15, R119.H1 ;  /* 0x00000077ff0f723e */ /* 0x000fe200030006ff */
[C---:B------:R-:W-:Y:S01]  /*2af70*/  FFMA.FTZ R118, R13.reuse, R103, -R118 ;  /* 0x000000670d767223 */ /* 0x040fe20000010876 */
[----:B------:R-:W-:Y:S01]  /*2af80*/  F2FP.F16.E4M3.UNPACK_B R102, R115.H1 ;  /* 0x00000073ff66723e */ /* 0x000fe200030006ff */
[----:B------:R-:W-:Y:S01]  /*2af90*/  FFMA.FTZ R123, R13, R114, R123 ;  /* 0x000000720d7b7223 */ /* 0x000fe2000001007b */
[--C-:B------:R-:W-:Y:S01]  /*2afa0*/  HADD2.F32 R13, -RZ, R14.reuse.H0_H0 ;  /* 0x2000000eff0d7230 */ /* 0x100fe20000004100 */
[----:B------:R-:W-:Y:S01]  /*2afb0*/  F2FP.F16.E4M3.UNPACK_B R110, R110.H1 ;  /* 0x0000006eff6e723e */ /* 0x000fe200030006ff */
[----:B------:R-:W-:Y:S01]  /*2afc0*/  HADD2.F32 R14, -RZ, R14.H1_H1 ;  /* 0x3000000eff0e7230 */ /* 0x000fe20000004100 */
[----:B------:R-:W-:Y:S01]  /*2afd0*/  F2FP.F16.E4M3.UNPACK_B R119, R119 ;  /* 0x00000077ff77723e */ /* 0x000fe200020006ff */
[--C-:B------:R-:W-:Y:S01]  /*2afe0*/  HADD2.F32 R104, -RZ, R15.reuse.H0_H0 ;  /* 0x2000000fff687230 */ /* 0x100fe20000004100 */
[----:B------:R-:W-:Y:S01]  /*2aff0*/  F2FP.F16.E4M3.UNPACK_B R115, R115 ;  /* 0x00000073ff73723e */ /* 0x000fe200020006ff */
        /* <DEDUP_REMOVED lines=10> */
[----:B------:R-:W-:Y:S01]  /*2b0a0*/  F2FP.F16.E4M3.UNPACK_B R13, R108 ;  /* 0x0000006cff0d723e */ /* 0x000fe200020006ff */
[C---:B------:R-:W-:Y:S01]  /*2b0b0*/  FMUL.FTZ R14, R15.reuse, R102 ;  /* 0x000000660f0e7220 */ /* 0x040fe20000410000 */
[----:B------:R-:W-:Y:S01]  /*2b0c0*/  FMUL.FTZ R129, R15, R105 ;  /* 0x000000690f817220 */ /* 0x000fe20000410000 */
[----:B------:R-:W-:Y:S01]  /*2b0d0*/  F2FP.F16.E4M3.UNPACK_B R108, R108.H1 ;  /* 0x0000006cff6c723e */ /* 0x000fe200030006ff */
[----:B------:R-:W-:-:S02]  /*2b0e0*/  HADD2.F32 R103, -RZ, R119.H0_H0 ;  /* 0x20000077ff677230 */ /* 0x000fc40000004100 */
[C---:B------:R-:W-:Y:S01]  /*2b0f0*/  FFMA.FTZ R122, R110.reuse, R105, R14 ;  /* 0x000000696e7a7223 */ /* 0x040fe2000001000e */
[--C-:B------:R-:W-:Y:S02]  /*2b100*/  HADD2.F32 R14, -RZ, R13.reuse.H0_H0 ;  /* 0x2000000dff0e7230 */ /* 0x100fe40000004100 */
[----:B------:R-:W-:Y:S01]  /*2b110*/  FFMA.FTZ R129, R110, R102, -R129 ;  /* 0x000000666e817223 */ /* 0x000fe20000010881 */
[----:B------:R-:W-:Y:S01]  /*2b120*/  HADD2.F32 R13, -RZ, R13.H1_H1 ;  /* 0x3000000dff0d7230 */ /* 0x000fe20000004100 */
[----:B------:R-:W-:Y:S01]  /*2b130*/  F2FP.SATFINITE.E4M3.F32.PACK_AB_MERGE_C R118, R123, R118, RZ ;  /* 0x000000767b76723e */ /* 0x000fe200048070ff */
[----:B------:R-:W-:Y:S02]  /*2b140*/  HADD2.F32 R102, -RZ, R115.H0_H0 ;  /* 0x20000073ff667230 */ /* 0x000fe40000004100 */
[----:B------:R-:W-:Y:S02]  /*2b150*/  HADD2.F32 R119, -RZ, R119.H1_H1 ;  /* 0x30000077ff777230 */ /* 0x000fe40000004100 */
[----:B------:R-:W-:Y:S01]  /*2b160*/  FMUL.FTZ R105, R13, R103 ;  /* 0x000000670d697220 */ /* 0x000fe20000410000 */
[----:B------:R-:W-:-:S02]  /*2b170*/  HADD2.F32 R15, -RZ, R108.H1_H1 ;  /* 0x3000006cff0f7230 */ /* 0x000fc40000004100 */
[-C--:B------:R-:W-:Y:S01]  /*2b180*/  FMUL.FTZ R104, R13, R102.reuse ;  /* 0x000000660d687220 */ /* 0x080fe20000410000 */
[----:B------:R-:W-:Y:S02]  /*2b190*/  HADD2.F32 R115, -RZ, R115.H1_H1 ;  /* 0x30000073ff737230 */ /* 0x000fe40000004100 */
[C---:B------:R-:W-:Y:S01]  /*2b1a0*/  FFMA.FTZ R110, R14.reuse, R102, -R105 ;  /* 0x000000660e6e7223 */ /* 0x040fe20000010869 */
[----:B------:R-:W-:Y:S02]  /*2b1b0*/  HADD2.F32 R108, -RZ, R108.H0_H0 ;  /* 0x2000006cff6c7230 */ /* 0x000fe40000004100 */
[C---:B------:R-:W-:Y:S01]  /*2b1c0*/  FMUL.FTZ R13, R15.reuse, R119 ;  /* 0x000000770f0d7220 */ /* 0x040fe20000410000 */
[----:B------:R-:W-:Y:S01]  /*2b1d0*/  FFMA.FTZ R125, R14, R103, R104 ;  /* 0x000000670e7d7223 */ /* 0x000fe20000010068 */
[-C--:B------:R-:W-:Y:S01]  /*2b1e0*/  FMUL.FTZ R102, R15, R115.reuse ;  /* 0x000000730f667220 */ /* 0x080fe20000410000 */
[----:B------:R-:W-:Y:S02]  /*2b1f0*/  HADD2.F32 R103, -RZ, R117.H1_H1 ;  /* 0x30000075ff677230 */ /* 0x000fe40000004100 */
[C---:B------:R-:W-:Y:S01]  /*2b200*/  FFMA.FTZ R115, R108.reuse, R115, -R13 ;  /* 0x000000736c737223 */ /* 0x040fe2000001080d */
[-C--:B------:R-:W-:Y:S01]  /*2b210*/  F2FP.F16.E4M3.UNPACK_B R13, R12.reuse.H1 ;  /* 0x0000000cff0d723e */ /* 0x080fe200030006ff */
[----:B------:R-:W-:Y:S01]  /*2b220*/  FFMA.FTZ R114, R108, R119, R102 ;  /* 0x000000776c727223 */ /* 0x000fe20000010066 */
[----:B------:R-:W-:Y:S01]  /*2b230*/  F2FP.F16.E4M3.UNPACK_B R12, R12 ;  /* 0x0000000cff0c723e */ /* 0x000fe200020006ff */
[----:B------:R-:W-:Y:S01]  /*2b240*/  HADD2.F32 R102, -RZ, R112.H1_H1 ;  /* 0x30000070ff667230 */ /* 0x000fe20000004100 */
[----:B------:R-:W-:Y:S01]  /*2b250*/  F2FP.SATFINITE.E4M3.F32.PACK_AB_MERGE_C R122, R122, R129, RZ ;  /* 0x000000817a7a723e */ /* 0x000fe200048070ff */
[--C-:B------:R-:W-:Y:S01]  /*2b260*/  HADD2.F32 R15, -RZ, R13.reuse.H1_H1 ;  /* 0x3000000dff0f7230 */ /* 0x100fe20000004100 */
[----:B------:R-:W-:Y:S01]  /*2b270*/  F2FP.SATFINITE.E4M3.F32.PACK_AB_MERGE_C R114, R114, R115, RZ ;  /* 0x000000737272723e */ /* 0x000fe200048070ff */
[----:B------:R-:W-:Y:S01]  /*2b280*/  HADD2.F32 R14, -RZ, R13.H0_H0 ;  /* 0x2000000dff0e7230 */ /* 0x000fe20000004100 */
[----:B------:R-:W-:Y:S01]  /*2b290*/  F2FP.SATFINITE.E4M3.F32.PACK_AB_MERGE_C R127, R127, R120, R122 ;  /* 0x000000787f7f723e */ /* 0x000fe2000480707a */
        /* <DEDUP_REMOVED lines=10> */
[----:B------:R-:W-:Y:S01]  /*2b340*/  F2FP.SATFINITE.E4M3.F32.PACK_AB_MERGE_C R13, R121, R116, R118 ;  /* 0x00000074790d723e */ /* 0x000fe20004807076 */
[C---:B------:R-:W-:Y:S01]  /*2b350*/  FFMA.FTZ R15, R12.reuse, R112, -R15 ;  /* 0x000000700c0f7223 */ /* 0x040fe2000001080f */
[----:B------:R-:W-:Y:S01]  /*2b360*/  F2FP.SATFINITE.E4M3.F32.PACK_AB_MERGE_C R14, R125, R110, R114 ;  /* 0x0000006e7d0e723e */ /* 0x000fe20004807072 */
[----:B------:R-:W-:Y:S01]  /*2b370*/  FFMA.FTZ R104, R12, R117, R104 ;  /* 0x000000750c687223 */ /* 0x000fe20000010068 */
[----:B------:R-:W-:-:S04]  /*2b380*/  F2FP.SATFINITE.E4M3.F32.PACK_AB_MERGE_C R105, R108, R105, RZ ;  /* 0x000000696c69723e */ /* 0x000fc800048070ff */
[----:B------:R-:W-:Y:S01]  /*2b390*/  F2FP.SATFINITE.E4M3.F32.PACK_AB_MERGE_C R12, R104, R15, R105 ;  /* 0x0000000f680c723e */ /* 0x000fe20004807069 */
[----:B------:R-:W-:-:S07]  /*2b3a0*/  IMAD.MOV.U32 R15, RZ, RZ, R127 ;  /* 0x000000ffff0f7224 */ /* 0x000fce00078e007f */
.L_x_1758:
[----:B------:R-:W-:Y:S05]  /*2b3b0*/  BSYNC B4 ;  /* 0x0000000000047941 */ /* 0x000fea0003800000 */
.L_x_1757:
[C---:B------:R-:W-:Y:S02]  /*2b3c0*/  R2UR UR4, R20.reuse ;  /* 0x00000000140472ca */ /* 0x040fe400000e0000 */
[C---:B------:R-:W-:Y:S02]  /*2b3d0*/  R2UR UR5, R21.reuse ;  /* 0x00000000150572ca */ /* 0x040fe400000e0000 */
[----:B------:R-:W-:Y:S02]  /*2b3e0*/  R2UR UR6, R20 ;  /* 0x00000000140672ca */ /* 0x000fe400000e0000 */
[----:B------:R-:W-:-:S09]  /*2b3f0*/  R2UR UR7, R21 ;  /* 0x00000000150772ca */ /* 0x000fd200000e0000 */
[----:B-----5:R0:W-:Y:S04]  /*2b400*/  ST.E.128 desc[UR4][R106.64], R12 ;  /* 0x0000000c6a007985 */ /* 0x0201e8000c101d04 */
[----:B------:R0:W5:Y:S02]  /*2b410*/  LD.E.U8 R108, desc[UR6][R64.64] ;  /* 0x00000006406c7980 */ /* 0x000164000c101100 */
.L_x_1756:
[----:B------:R-:W-:Y:S05]  /*2b420*/  BSYNC B3 ;  /* 0x0000000000037941 */ /* 0x000fea0003800000 */
.L_x_1755:
[----:B-----5:R-:W-:Y:S01]  /*2b430*/  LOP3.LUT P1, RZ, R108, 0x2, RZ, 0xc0, !PT ;  /* 0x000000026cff7812 */ /* 0x020fe2000782c0ff */
[----:B------:R-:W-:-:S12]  /*2b440*/  BSSY B3, `(.L_x_1759) ;  /* 0x000008e000037945 */ /* 0x000fd80003800000 */
[----:B------:R-:W-:Y:S05]  /*2b450*/  @!P1 BRA `(.L_x_1760) ;  /* 0x0000000800309947 */ /* 0x000fea0003800000 */
[----:B------:R-:W-:Y:S02]  /*2b460*/  R2UR UR4, R20 ;  /* 0x00000000140472ca */ /* 0x000fe400000e0000 */
[----:B------:R-:W-:-:S13]  /*2b470*/  R2UR UR5, R21 ;  /* 0x00000000150572ca */ /* 0x000fda00000e0000 */
[----:B0-----:R-:W2:Y:S01]  /*2b480*/  LD.E.U8 R14, desc[UR4][R60.64+0x18] ;  /* 0x000018043c0e7980 */ /* 0x001ea2000c101100 */
[--C-:B------:R-:W-:Y:S02]  /*2b490*/  SHF.R.S32.HI R13, RZ, 0x1f, R93.reuse ;  /* 0x0000001fff0d7819 */ /* 0x100fe4000001145d */
[----:B------:R-:W-:-:S04]  /*2b4a0*/  IADD3 R12, P2, P3, R62, R7, R93 ;  /* 0x000000073e0c7210 */ /* 0x000fc80007b5e05d */
[----:B------:R-:W-:Y:S01]  /*2b4b0*/  IADD3.X R13, R63, R55, R13, P2, P3 ;  /* 0x000000373f0d7210 */ /* 0x000fe200017e640d */
[----:B------:R-:W-:Y:S01]  /*2b4c0*/  BSSY B4, `(.L_x_1761) ;  /* 0x000007f000047945 */ /* 0x000fe20003800000 */
[----:B--2---:R-:W-:-:S04]  /*2b4d0*/  LOP3.LUT P1, RZ, R14, 0x2, RZ, 0xc0, !PT ;  /* 0x000000020eff7812 */ /* 0x004fc8000782c0ff */
[----:B------:R-:W5:Y:S09]  /*2b4e0*/  LD.E.128 R12, desc[UR4][R12.64] ;  /* 0x000000040c0c7980 */ /* 0x000f72000c101d00 */
[----:B------:R-:W-:Y:S05]  /*2b4f0*/  @!P1 BRA `(.L_x_1762) ;  /* 0x0000000400ec9947 */ /* 0x000fea0003800000 */
[----:B-----5:R-:W-:Y:S01]  /*2b500*/  IMAD.MOV.U32 R102, RZ, RZ, R14 ;  /* 0x000000ffff667224 */ /* 0x020fe200078e000e */
[----:B------:R-:W-:Y:S01]  /*2b510*/  SHF.R.U32.HI R104, RZ, 0x8, R91 ;  /* 0x00000008ff687819 */ /* 0x000fe2000001165b */
[----:B------:R-:W-:Y:S01]  /*2b520*/  IMAD.MOV.U32 R103, RZ, RZ, R15 ;  /* 0x000000ffff677224 */ /* 0x000fe200078e000f */
[----:B------:R-:W-:Y:S02]  /*2b530*/  SHF.R.U32.HI R14, RZ, 0x8, R90 ;  /* 0x00000008ff0e7819 */ /* 0x000fe4000001165a */
[----:B------:R-:W-:Y:S02]  /*2b540*/  LOP3.LUT R105, R91, 0xff, RZ, 0xc0, !PT ;  /* 0x000000ff5b697812 */ /* 0x000fe400078ec0ff */
[----:B------:R-:W-:Y:S02]  /*2b550*/  SHF.R.U32.HI R108, RZ, 0x8, R100 ;  /* 0x00000008ff6c7819 */ /* 0x000fe40000011664 */
[----:B------:R-:W-:Y:S02]  /*2b560*/  LOP3.LUT R104, R104, 0xff, RZ, 0xc0, !PT ;  /* 0x000000ff68687812 */ /* 0x000fe400078ec0ff */
[----:B------:R-:W-:-:S02]  /*2b570*/  LOP3.LUT R15, R90, 0xff, RZ, 0xc0, !PT ;  /* 0x000000ff5a0f7812 */ /* 0x000fc400078ec0ff */
[----:B------:R-:W-:Y:S02]  /*2b580*/  LOP3.LUT R14, R14, 0xff, RZ, 0xc0, !PT ;  /* 0x000000ff0e0e7812 */ /* 0x000fe400078ec0ff */
[----:B------:R-:W-:Y:S02]  /*2b590*/  LOP3.LUT R115, R100, 0xff, RZ, 0xc0, !PT ;  /* 0x000000ff64737812 */ /* 0x000fe400078ec0ff */
[----:B------:R-:W-:Y:S02]  /*2b5a0*/  SHF.R.U32.HI R110, RZ, 0x8, R101 ;  /* 0x00000008ff6e7819 */ /* 0x000fe40000011665 */
[----:B------:R-:W-:Y:S02]  /*2b5b0*/  LOP3.LUT R108, R108, 0xff, RZ, 0xc0, !PT ;  /* 0x000000ff6c6c7812 */ /* 0x000fe400078ec0ff */
[----:B------:R-:W-:Y:S02]  /*2b5c0*/  PRMT R105, R104, 0x7604, R105 ;  /* 0x0000760468697816 */ /* 0x000fe40000000069 */
[----:B------:R-:W-:-:S02]  /*2b5d0*/  PRMT R15, R14, 0x7604, R15 ;  /* 0x000076040e0f7816 */ /* 0x000fc4000000000f */
[----:B------:R-:W-:Y:S02]  /*2b5e0*/  SHF.R.U32.HI R104, RZ, 0x10, R100 ;  /* 0x00000010ff687819 */ /* 0x000fe40000011664 */
[----:B------:R-:W-:Y:S02]  /*2b5f0*/  SHF.R.U32.HI R14, RZ, 0x10, R90 ;  /* 0x00000010ff0e7819 */ /* 0x000fe4000001165a */
[----:B------:R-:W-:Y:S02]  /*2b600*/  LOP3.LUT R117, R101, 0xff, RZ, 0xc0, !PT ;  /* 0x000000ff65757812 */ /* 0x000fe400078ec0ff */
[----:B------:R-:W-:Y:S02]  /*2b610*/  LOP3.LUT R110, R110, 0xff, RZ, 0xc0, !PT ;  /* 0x000000ff6e6e7812 */ /* 0x000fe400078ec0ff */
[----:B------:R-:W-:Y:S02]  /*2b620*/  PRMT R115, R108, 0x7604, R115 ;  /* 0x000076046c737816 */ /* 0x000fe40000000073 */
[----:B------:R-:W-:-:S02]  /*2b630*/  SHF.R.U32.HI R112, RZ, 0x10, R91 ;  /* 0x00000010ff707819 */ /* 0x000fc4000001165b */
[----:B------:R-:W-:Y:S02]  /*2b640*/  LOP3.LUT R108, R104, 0xff, RZ, 0xc0, !PT ;  /* 0x000000ff686c7812 */ /* 0x000fe400078ec0ff */
[----:B------:R-:W-:Y:S02]  /*2b650*/  LOP3.LUT R14, R14, 0xff, RZ, 0xc0, !PT ;  /* 0x000000ff0e0e7812 */ /* 0x000fe400078ec0ff */
[----:B------:R-:W-:Y:S02]  /*2b660*/  PRMT R117, R110, 0x7604, R117 ;  /* 0x000076046e757816 */ /* 0x000fe40000000075 */
[----:B------:R-:W-:Y:S02]  /*2b670*/  SHF.R.U32.HI R110, RZ, 0x10, R101 ;  /* 0x00000010ff6e7819 */ /* 0x000fe40000011665 */
[----:B------:R-:W-:Y:S02]  /*2b680*/  LOP3.LUT R104, R112, 0xff, RZ, 0xc0, !PT ;  /* 0x000000ff70687812 */ /* 0x000fe400078ec0ff */
[----:B------:R-:W-:-:S02]  /*2b690*/  PRMT R115, R108, 0x7054, R115 ;  /* 0x000070546c737816 */ /* 0x000fc40000000073 */
[----:B------:R-:W-:Y:S02]  /*2b6a0*/  PRMT R15, R14, 0x7054, R15 ;  /* 0x000070540e0f7816 */ /* 0x000fe4000000000f */
[----:B------:R-:W-:Y:S02]  /*2b6b0*/  LOP3.LUT R110, R110, 0xff, RZ, 0xc0, !PT ;  /* 0x000000ff6e6e7812 */ /* 0x000fe400078ec0ff */
[----:B------:R-:W-:Y:S02]  /*2b6c0*/  PRMT R105, R104, 0x7054, R105 ;  /* 0x0000705468697816 */ /* 0x000fe40000000069 */
[----:B------:R-:W-:Y:S02]  /*2b6d0*/  LOP3.LUT R115, R115, 0xff000000, R100, 0xf8, !PT ;  /* 0xff00000073737812 */ /* 0x000fe400078ef864 */
[----:B------:R-:W-:Y:S02]  /*2b6e0*/  LOP3.LUT R104, R15, 0xff000000, R90, 0xf8, !PT ;  /* 0xff0000000f687812 */ /* 0x000fe400078ef85a */
[----:B------:R-:W-:-:S02]  /*2b6f0*/  F2FP.F16.E4M3.UNPACK_B R14, R13 ;  /* 0x0000000dff0e723e */ /* 0x000fc400020006ff */
[----:B------:R-:W-:Y:S02]  /*2b700*/  PRMT R117, R110, 0x7054, R117 ;  /* 0x000070546e757816 */ /* 0x000fe40000000075 */
        /* <DEDUP_REMOVED lines=35> */
[--C-:B------:R-:W-:Y:S02]  /*2b940*/  HADD2.F32 R15, -RZ, R103.reuse.H1_H1 ;  /* 0x30000067ff0f7230 */ /* 0x100fe40000004100 */
[-C--:B------:R-:W-:Y:S01]  /*2b950*/  FMUL.FTZ R101, R14, R91.reuse ;  /* 0x0000005b0e657220 */ /* 0x080fe20000410000 */
[----:B------:R-:W-:Y:S02]  /*2b960*/  HADD2.F32 R90, -RZ, R90.H1_H1 ;  /* 0x3000005aff5a7230 */ /* 0x000fe40000004100 */
[C---:B------:R-:W-:Y:S01]  /*2b970*/  FFMA.FTZ R116, R13.reuse, R91, -R114 ;  /* 0x0000005b0d747223 */ /* 0x040fe20000010872 */
[----:B------:R-:W-:Y:S02]  /*2b980*/  HADD2.F32 R103, -RZ, R103.H0_H0 ;  /* 0x20000067ff677230 */ /* 0x000fe40000004100 */
[----:B------:R-:W-:Y:S01]  /*2b990*/  FFMA.FTZ R123, R13, R100, R101 ;  /* 0x000000640d7b7223 */ /* 0x000fe20000010065 */
[C---:B------:R-:W-:Y:S01]  /*2b9a0*/  FMUL.FTZ R14, R15.reuse, R108 ;  /* 0x0000006c0f0e7220 */ /* 0x040fe20000410000 */
[----:B------:R-:W-:Y:S01]  /*2b9b0*/  F2FP.F16.E4M3.UNPACK_B R13, R102 ;  /* 0x00000066ff0d723e */ /* 0x000fe200020006ff */
[----:B------:R-:W-:Y:S01]  /*2b9c0*/  FMUL.FTZ R15, R15, R90 ;  /* 0x0000005a0f0f7220 */ /* 0x000fe20000410000 */
[----:B------:R-:W-:Y:S01]  /*2b9d0*/  F2FP.F16.E4M3.UNPACK_B R102, R102.H1 ;  /* 0x00000066ff66723e */ /* 0x000fe200030006ff */
[----:B------:R-:W-:Y:S01]  /*2b9e0*/  FFMA.FTZ R118, R103, R90, -R14 ;  /* 0x0000005a67767223 */ /* 0x000fe2000001080e */
[----:B------:R-:W-:-:S02]  /*2b9f0*/  HADD2.F32 R91, -RZ, R117.H0_H0 ;  /* 0x20000075ff5b7230 */ /* 0x000fc40000004100 */
[----:B------:R-:W-:Y:S01]  /*2ba00*/  FFMA.FTZ R125, R103, R108, R15 ;  /* 0x0000006c677d7223 */ /* 0x000fe2000001000f */
[--C-:B------:R-:W-:Y:S01]  /*2ba10*/  HADD2.F32 R14, -RZ, R13.reuse.H0_H0 ;  /* 0x2000000dff0e7230 */ /* 0x100fe20000004100 */
[----:B------:R-:W-:Y:S01]  /*2ba20*/  F2FP.SATFINITE.E4M3.F32.PACK_AB_MERGE_C R112, R121, R112, RZ ;  /* 0x000000707970723e */ /* 0x000fe200048070ff */
[----:B------:R-:W-:Y:S02]  /*2ba30*/  HADD2.F32 R13, -RZ, R13.H1_H1 ;  /* 0x3000000dff0d7230 */ /* 0x000fe40000004100 */
[----:B------:R-:W-:Y:S01]  /*2ba40*/  HADD2.F32 R90, -RZ, R105.H0_H0 ;  /* 0x20000069ff5a7230 */ /* 0x000fe20000004100 */
[----:B------:R-:W-:Y:S01]  /*2ba50*/  F2FP.SATFINITE.E4M3.F32.PACK_AB_MERGE_C R118, R125, R118, RZ ;  /* 0x000000767d76723e */ /* 0x000fe200048070ff */
        /* <DEDUP_REMOVED lines=16> */
[----:B------:R-:W-:Y:S01]  /*2bb60*/  F2FP.SATFINITE.E4M3.F32.PACK_AB_MERGE_C R123, R123, R116, R118 ;  /* 0x000000747b7b723e */ /* 0x000fe20004807076 */
[--C-:B------:R-:W-:Y:S01]  /*2bb70*/  HADD2.F32 R15, -RZ, R13.reuse.H1_H1 ;  /* 0x3000000dff0f7230 */ /* 0x100fe20000004100 */
[----:B------:R-:W-:Y:S01]  /*2bb80*/  F2FP.SATFINITE.E4M3.F32.PACK_AB_MERGE_C R105, R114, R105, RZ ;  /* 0x000000697269723e */ /* 0x000fe200048070ff */
[----:B------:R-:W-:-:S02]  /*2bb90*/  HADD2.F32 R14, -RZ, R13.H0_H0 ;  /* 0x2000000dff0e7230 */ /* 0x000fc40000004100 */
        /* <DEDUP_REMOVED lines=11> */
[----:B------:R-:W-:Y:S01]  /*2bc50*/  FFMA.FTZ R15, R12, R104, -R15 ;  /* 0x000000680c0f7223 */ /* 0x000fe2000001080f */
[----:B------:R-:W-:Y:S01]  /*2bc60*/  F2FP.SATFINITE.E4M3.F32.PACK_AB_MERGE_C R14, R108, R103, R105 ;  /* 0x000000676c0e723e */ /* 0x000fe20004807069 */
[----:B------:R-:W-:Y:S01]  /*2bc70*/  FFMA.FTZ R100, R12, R115, R100 ;  /* 0x000000730c647223 */ /* 0x000fe20000010064 */
[----:B------:R-:W-:-:S04]  /*2bc80*/  F2FP.SATFINITE.E4M3.F32.PACK_AB_MERGE_C R101, R102, R101, RZ ;  /* 0x000000656665723e */ /* 0x000fc800048070ff */
[----:B------:R-:W-:Y:S01]  /*2bc90*/  F2FP.SATFINITE.E4M3.F32.PACK_AB_MERGE_C R12, R100, R15, R101 ;  /* 0x0000000f640c723e */ /* 0x000fe20004807065 */
[----:B------:R-:W-:-:S07]  /*2bca0*/  IMAD.MOV.U32 R15, RZ, RZ, R123 ;  /* 0x000000ffff0f7224 */ /* 0x000fce00078e007b */
.L_x_1762:
[----:B------:R-:W-:Y:S05]  /*2bcb0*/  BSYNC B4 ;  /* 0x0000000000047941 */ /* 0x000fea0003800000 */
.L_x_1761:
[C---:B------:R-:W-:Y:S02]  /*2bcc0*/  R2UR UR4, R20.reuse ;  /* 0x00000000140472ca */ /* 0x040fe400000e0000 */
[C---:B------:R-:W-:Y:S02]  /*2bcd0*/  R2UR UR5, R21.reuse ;  /* 0x00000000150572ca */ /* 0x040fe400000e0000 */
[----:B------:R-:W-:Y:S02]  /*2bce0*/  R2UR UR6, R20 ;  /* 0x00000000140672ca */ /* 0x000fe400000e0000 */
[----:B------:R-:W-:-:S09]  /*2bcf0*/  R2UR UR7, R21 ;  /* 0x00000000150772ca */ /* 0x000fd200000e0000 */
[----:B-----5:R1:W-:Y:S04]  /*2bd00*/  ST.E.128 desc[UR4][R106.64+0x20], R12 ;  /* 0x0000200c6a007985 */ /* 0x0203e8000c101d04 */
[----:B------:R1:W5:Y:S02]  /*2bd10*/  LD.E.U8 R108, desc[UR6][R64.64] ;  /* 0x00000006406c7980 */ /* 0x000364000c101100 */
.L_x_1760:
[----:B------:R-:W-:Y:S05]  /*2bd20*/  BSYNC B3 ;  /* 0x0000000000037941 */ /* 0x000fea0003800000 */
.L_x_1759:
[----:B-----5:R-:W-:Y:S01]  /*2bd30*/  LOP3.LUT P1, RZ, R108, 0x4, RZ, 0xc0, !PT ;  /* 0x000000046cff7812 */ /* 0x020fe2000782c0ff */
[----:B------:R-:W-:-:S12]  /*2bd40*/  BSSY B3, `(.L_x_1763) ;  /* 0x0000087000037945 */ /* 0x000fd80003800000 */
[----:B------:R-:W-:Y:S05]  /*2bd50*/  @!P1 BRA `(.L_x_1764) ;  /* 0x0000000800149947 */ /* 0x000fea0003800000 */
[----:B------:R-:W-:Y:S02]  /*2bd60*/  R2UR UR4, R20 ;  /* 0x00000000140472ca */ /* 0x000fe400000e0000 */
[----:B------:R-:W-:-:S13]  /*2bd70*/  R2UR UR5, R21 ;  /* 0x00000000150572ca */ /* 0x000fda00000e0000 */
[----:B01----:R-:W2:Y:S01]  /*2bd80*/  LD.E.U8 R12, desc[UR4][R60.64+0x18] ;  /* 0x000018043c0c7980 */ /* 0x003ea2000c101100 */
[----:B------:R-:W-:Y:S01]  /*2bd90*/  BSSY B4, `(.L_x_1765) ;  /* 0x000007b000047945 */ /* 0x000fe20003800000 */
[----:B--2---:R-:W-:Y:S02]  /*2bda0*/  LOP3.LUT P1, RZ, R12, 0x4, RZ, 0xc0, !PT ;  /* 0x000000040cff7812 */ /* 0x004fe4000782c0ff */
[----:B------:R0:W5:Y:S11]  /*2bdb0*/  LD.E.128 R12, desc[UR4][R70.64+0x2800] ;  /* 0x00280004460c7980 */ /* 0x000176000c101d00 */
[----:B0-----:R-:W-:Y:S05]  /*2bdc0*/  @!P1 BRA `(.L_x_1766) ;  /* 0x0000000400dc9947 */ /* 0x001fea0003800000 */
[----:B------:R-:W-:Y:S01]  /*2bdd0*/  SHF.R.U32.HI R101, RZ, 0x8, R89 ;  /* 0x00000008ff657819 */ /* 0x000fe20000011659 */
[----:B-----5:R-:W-:Y:S01]  /*2bde0*/  IMAD.MOV.U32 R91, RZ, RZ, R15 ;  /* 0x000000ffff5b7224 */ /* 0x020fe200078e000f */
[----:B------:R-:W-:Y:S01]  /*2bdf0*/  SHF.R.U32.HI R15, RZ, 0x8, R88 ;  /* 0x00000008ff0f7819 */ /* 0x000fe20000011658 */
[----:B------:R-:W-:Y:S01]  /*2be00*/  IMAD.MOV.U32 R90, RZ, RZ, R14 ;  /* 0x000000ffff5a7224 */ /* 0x000fe200078e000e */
[----:B------:R-:W-:Y:S02]  /*2be10*/  LOP3.LUT R100, R89, 0xff, RZ, 0xc0, !PT ;  /* 0x000000ff59647812 */ /* 0x000fe400078ec0ff */
[----:B------:R-:W-:Y:S02]  /*2be20*/  LOP3.LUT R101, R101, 0xff, RZ, 0xc0, !PT ;  /* 0x000000ff65657812 */ /* 0x000fe400078ec0ff */
[----:B------:R-:W-:Y:S02]  /*2be30*/  LOP3.LUT R14, R88, 0xff, RZ, 0xc0, !PT ;  /* 0x000000ff580e7812 */ /* 0x000fe400078ec0ff */
[----:B------:R-:W-:-:S02]  /*2be40*/  LOP3.LUT R15, R15, 0xff, RZ, 0xc0, !PT ;  /* 0x000000ff0f0f7812 */ /* 0x000fc400078ec0ff */
[----:B------:R-:W-:Y:S02]  /*2be50*/  PRMT R100, R101, 0x7604, R100 ;  /* 0x0000760465647816 */ /* 0x000fe40000000064 */
[----:B------:R-:W-:Y:S02]  /*2be60*/  SHF.R.U32.HI R101, RZ, 0x8, R98 ;  /* 0x00000008ff657819 */ /* 0x000fe40000011662 */
        /* <DEDUP_REMOVED lines=109> */
.L_x_1766:
[----:B------:R-:W-:Y:S05]  /*2c540*/  BSYNC B4 ;  /* 0x0000000000047941 */ /* 0x000fea0003800000 */
.L_x_1765:
[C---:B------:R-:W-:Y:S02]  /*2c550*/  R2UR UR4, R20.reuse ;  /* 0x00000000140472ca */ /* 0x040fe400000e0000 */
[C---:B------:R-:W-:Y:S02]  /*2c560*/  R2UR UR5, R21.reuse ;  /* 0x00000000150572ca */ /* 0x040fe400000e0000 */
[----:B------:R-:W-:Y:S02]  /*2c570*/  R2UR UR6, R20 ;  /* 0x00000000140672ca */ /* 0x000fe400000e0000 */
[----:B------:R-:W-:-:S09]  /*2c580*/  R2UR UR7, R21 ;  /* 0x00000000150772ca */ /* 0x000fd200000e0000 */
[----:B-----5:R2:W-:Y:S04]  /*2c590*/  ST.E.128 desc[UR4][R106.64+0x40], R12 ;  /* 0x0000400c6a007985 */ /* 0x0205e8000c101d04 */
[----:B------:R2:W5:Y:S02]  /*2c5a0*/  LD.E.U8 R108, desc[UR6][R64.64] ;  /* 0x00000006406c7980 */ /* 0x000564000c101100 */
.L_x_1764:
[----:B------:R-:W-:Y:S05]  /*2c5b0*/  BSYNC B3 ;  /* 0x0000000000037941 */ /* 0x000fea0003800000 */
.L_x_1763:
[----:B-----5:R-:W-:Y:S01]  /*2c5c0*/  LOP3.LUT P1, RZ, R108, 0x8, RZ, 0xc0, !PT ;  /* 0x000000086cff7812 */ /* 0x020fe2000782c0ff */
[----:B------:R-:W-:-:S12]  /*2c5d0*/  BSSY B3, `(.L_x_1767) ;  /* 0x000008f000037945 */ /* 0x000fd80003800000 */
[----:B------:R-:W-:Y:S05]  /*2c5e0*/  @!P1 BRA `(.L_x_1768) ;  /* 0x0000000800349947 */ /* 0x000fea0003800000 */
[----:B------:R-:W-:Y:S02]  /*2c5f0*/  R2UR UR4, R20 ;  /* 0x00000000140472ca */ /* 0x000fe400000e0000 */
[----:B------:R-:W-:-:S13]  /*2c600*/  R2UR UR5, R21 ;  /* 0x00000000150572ca */ /* 0x000fda00000e0000 */
[----:B012---:R-:W2:Y:S01]  /*2c610*/  LD.E.U8 R14, desc[UR4][R60.64+0x18] ;  /* 0x000018043c0e7980 */ /* 0x007ea2000c101100 */
[----:B------:R-:W-:-:S05]  /*2c620*/  VIADD R12, R93, 0x2800 ;  /* 0x000028005d0c7836 */ /* 0x000fca0000000000 */
        /* <DEDUP_REMOVED lines=130> */
.L_x_1770:
[----:B------:R-:W-:Y:S05]  /*2ce50*/  BSYNC B4 ;  /* 0x0000000000047941 */ /* 0x000fea0003800000 */
.L_x_1769:
[C---:B------:R-:W-:Y:S02]  /*2ce60*/  R2UR UR4, R20.reuse ;  /* 0x00000000140472ca */ /* 0x040fe400000e0000 */
[C---:B------:R-:W-:Y:S02]  /*2ce70*/  R2UR UR5, R21.reuse ;  /* 0x00000000150572ca */ /* 0x040fe400000e0000 */
[----:B------:R-:W-:Y:S02]  /*2ce80*/  R2UR UR6, R20 ;  /* 0x00000000140672ca */ /* 0x000fe400000e0000 */
[----:B------:R-:W-:-:S09]  /*2ce90*/  R2UR UR7, R21 ;  /* 0x00000000150772ca */ /* 0x000fd200000e0000 */
[----:B-----5:R3:W-:Y:S04]  /*2cea0*/  ST.E.128 desc[UR4][R106.64+0x60], R12 ;  /* 0x0000600c6a007985 */ /* 0x0207e8000c101d04 */
[----:B------:R3:W5:Y:S02]  /*2ceb0*/  LD.E.U8 R108, desc[UR6][R64.64] ;  /* 0x00000006406c7980 */ /* 0x000764000c101100 */
.L_x_1768:
[----:B------:R-:W-:Y:S05]  /*2cec0*/  BSYNC B3 ;  /* 0x0000000000037941 */ /* 0x000fea0003800000 */
.L_x_1767:
[----:B-----5:R-:W-:Y:S01]  /*2ced0*/  LOP3.LUT P1, RZ, R108, 0x10, RZ, 0xc0, !PT ;  /* 0x000000106cff7812 */ /* 0x020fe2000782c0ff */
[----:B------:R-:W-:-:S12]  /*2cee0*/  BSSY B3, `(.L_x_1771) ;  /* 0x0000087000037945 */ /* 0x000fd80003800000 */
[----:B------:R-:W-:Y:S05]  /*2cef0*/  @!P1 BRA `(.L_x_1772) ;  /* 0x0000000800149947 */ /* 0x000fea0003800000 */
[----:B------:R-:W-:Y:S02]  /*2cf00*/  R2UR UR4, R20 ;  /* 0x00000000140472ca */ /* 0x000fe400000e0000 */
[----:B------:R-:W-:-:S13]  /*2cf10*/  R2UR UR5, R21 ;  /* 0x00000000150572ca */ /* 0x000fda00000e0000 */
[----:B0123--:R-:W2:Y:S01]  /*2cf20*/  LD.E.U8 R12, desc[UR4][R60.64+0x18] ;  /* 0x000018043c0c7980 */ /* 0x00fea2000c101100 */
        /* <DEDUP_REMOVED lines=123> */
.L_x_1774:
[----:B------:R-:W-:Y:S05]  /*2d6e0*/  BSYNC B4 ;  /* 0x0000000000047941 */ /* 0x000fea0003800000 */
.L_x_1773:
[C---:B------:R-:W-:Y:S02]  /*2d6f0*/  R2UR UR4, R20.reuse ;  /* 0x00000000140472ca */ /* 0x040fe400000e0000 */
[C---:B------:R-:W-:Y:S02]  /*2d700*/  R2UR UR5, R21.reuse ;  /* 0x00000000150572ca */ /* 0x040fe400000e0000 */
[----:B------:R-:W-:Y:S02]  /*2d710*/  R2UR UR6, R20 ;  /* 0x00000000140672ca */ /* 0x000fe400000e0000 */
[----:B------:R-:W-:-:S09]  /*2d720*/  R2UR UR7, R21 ;  /* 0x00000000150772ca */ /* 0x000fd200000e0000 */
[----:B-----5:R4:W-:Y:S04]  /*2d730*/  ST.E.128 desc[UR4][R106.64+0x80], R12 ;  /* 0x0000800c6a007985 */ /* 0x0209e8000c101d04 */
[----:B------:R4:W5:Y:S02]  /*2d740*/  LD.E.U8 R108, desc[UR6][R64.64] ;  /* 0x00000006406c7980 */ /* 0x000964000c101100 */
.L_x_1772:
[----:B------:R-:W-:Y:S05]  /*2d750*/  BSYNC B3 ;  /* 0x0000000000037941 */ /* 0x000fea0003800000 */
.L_x_1771:
[----:B-----5:R-:W-:-:S13]  /*2d760*/  LOP3.LUT P1, RZ, R108, 0x20, RZ, 0xc0, !PT ;  /* 0x000000206cff7812 */ /* 0x020fda000782c0ff */
[----:B------:R-:W-:Y:S05]  /*2d770*/  @!P1 BRA `(.L_x_1754) ;  /* 0x0000000800289947 */ /* 0x000fea0003800000 */
[----:B------:R-:W-:Y:S02]  /*2d780*/  R2UR UR4, R20 ;  /* 0x00000000140472ca */ /* 0x000fe400000e0000 */
[----:B------:R-:W-:-:S13]  /*2d790*/  R2UR UR5, R21 ;  /* 0x00000000150572ca */ /* 0x000fda00000e0000 */
[----:B------:R-:W2:Y:S02]  /*2d7a0*/  LD.E.U8 R76, desc[UR4][R60.64+0x18] ;  /* 0x000018043c4c7980 */ /* 0x000ea4000c101100 */
[----:B01234-:R-:W-:-:S05]  /*2d7b0*/  VIADD R12, R93, 0x5000 ;  /* 0x000050005d0c7836 */ /* 0x01ffca0000000000 */
[--C-:B------:R-:W-:Y:S02]  /*2d7c0*/  SHF.R.S32.HI R13, RZ, 0x1f, R12.reuse ;  /* 0x0000001fff0d7819 */ /* 0x100fe4000001140c */
[----:B------:R-:W-:-:S04]  /*2d7d0*/  IADD3 R12, P1, P2, R62, R7, R12 ;  /* 0x000000073e0c7210 */ /* 0x000fc80007a3e00c */
[----:B------:R-:W-:Y:S01]  /*2d7e0*/  IADD3.X R13, R63, R55, R13, P1, P2 ;  /* 0x000000373f0d7210 */ /* 0x000fe20000fe440d */
[----:B------:R-:W-:Y:S05]  /*2d7f0*/  BSSY B3, `(.L_x_1775) ;  /* 0x000007f000037945 */ /* 0x000fea0003800000 */
[----:B------:R-:W5:Y:S01]  /*2d800*/  LD.E.128 R12, desc[UR4][R12.64] ;  /* 0x000000040c0c7980 */ /* 0x000f62000c101d00 */
[----:B------:R-:W-:-:S13]  /*2d810*/  LOP3.LUT P1, RZ, R76, 0x20, RZ, 0xc0, !PT ;  /* 0x000000204cff7812 */ /* 0x000fda000782c0ff */
[----:B------:R-:W-:Y:S05]  /*2d820*/  @!P1 BRA `(.L_x_1776) ;  /* 0x0000000400ec9947 */ /* 0x000fea0003800000 */
[----:B-----5:R-:W-:Y:S01]  /*2d830*/  IMAD.MOV.U32 R76, RZ, RZ, R14 ;  /* 0x000000ffff4c7224 */ /* 0x020fe200078e000e */
[----:B------:R-:W-:Y:S01]  /*2d840*/  SHF.R.U32.HI R14, RZ, 0x8, R74 ;  /* 0x00000008ff0e7819 */ /* 0x000fe2000001164a */
[----:B------:R-:W-:Y:S01]  /*2d850*/  IMAD.MOV.U32 R77, RZ, RZ, R15 ;  /* 0x000000ffff4d7224 */ /* 0x000fe200078e000f */
[----:B------:R-:W-:Y:S02]  /*2d860*/  SHF.R.U32.HI R78, RZ, 0x8, R75 ;  /* 0x00000008ff4e7819 */ /* 0x000fe4000001164b */
[----:B------:R-:W-:Y:S02]  /*2d870*/  SHF.R.U32.HI R82, RZ, 0x8, R73 ;  /* 0x00000008ff527819 */ /* 0x000fe40000011649 */
[----:B------:R-:W-:Y:S02]  /*2d880*/  LOP3.LUT R15, R74, 0xff, RZ, 0xc0, !PT ;  /* 0x000000ff4a0f7812 */ /* 0x000fe400078ec0ff */
[----:B------:R-:W-:Y:S02]  /*2d890*/  LOP3.LUT R79, R75, 0xff, RZ, 0xc0, !PT ;  /* 0x000000ff4b4f7812 */ /* 0x000fe400078ec0ff */
[----:B------:R-:W-:-:S02]  /*2d8a0*/  SHF.R.U32.HI R80, RZ, 0x8, R72 ;  /* 0x00000008ff507819 */ /* 0x000fc40000011648 */
        /* <DEDUP_REMOVED lines=8> */
[----:B------:R-:W-:Y:S02]  /*2d930*/  SHF.R.U32.HI R14, RZ, 0x10, R74 ;  /* 0x00000010ff0e7819 */ /* 0x000fe4000001164a */
[----:B------:R-:W-:Y:S02]  /*2d940*/  SHF.R.U32.HI R78, RZ, 0x10, R72 ;  /* 0x00000010ff4e7819 */ /* 0x000fe40000011648 */
[----:B------:R-:W-:Y:S02]  /*2d950*/  PRMT R83, R82, 0x7604, R83 ;  /* 0x0000760452537816 */ /* 0x000fe40000000053 */
[----:B------:R-:W-:-:S02]  /*2d960*/  PRMT R81, R80, 0x7604, R81 ;  /* 0x0000760450517816 */ /* 0x000fc40000000051 */
[----:B------:R-:W-:Y:S02]  /*2d970*/  SHF.R.U32.HI R82, RZ, 0x10, R73 ;  /* 0x00000010ff527819 */ /* 0x000fe40000011649 */
[----:B------:R-:W-:Y:S02]  /*2d980*/  LOP3.LUT R14, R14, 0xff, RZ, 0xc0, !PT ;  /* 0x000000ff0e0e7812 */ /* 0x000fe400078ec0ff */
[----:B------:R-:W-:Y:S02]  /*2d990*/  LOP3.LUT R80, R78, 0xff, RZ, 0xc0, !PT ;  /* 0x000000ff4e507812 */ /* 0x000fe400078ec0ff */
[----:B------:R-:W-:Y:S02]  /*2d9a0*/  LOP3.LUT R82, R82, 0xff, RZ, 0xc0, !PT ;  /* 0x000000ff52527812 */ /* 0x000fe400078ec0ff */
[----:B------:R-:W-:Y:S02]  /*2d9b0*/  SHF.R.U32.HI R88, RZ, 0x10, R75 ;  /* 0x00000010ff587819 */ /* 0x000fe4000001164b */
[----:B------:R-:W-:-:S02]  /*2d9c0*/  PRMT R15, R14, 0x7054, R15 ;  /* 0x000070540e0f7816 */ /* 0x000fc4000000000f */
[----:B------:R-:W-:Y:S02]  /*2d9d0*/  PRMT R81, R80, 0x7054, R81 ;  /* 0x0000705450517816 */ /* 0x000fe40000000051 */
[----:B------:R-:W-:Y:S02]  /*2d9e0*/  PRMT R83, R82, 0x7054, R83 ;  /* 0x0000705452537816 */ /* 0x000fe40000000053 */
[----:B------:R-:W-:Y:S02]  /*2d9f0*/  LOP3.LUT R78, R88, 0xff, RZ, 0xc0, !PT ;  /* 0x000000ff584e7812 */ /* 0x000fe400078ec0ff */
[----:B------:R-:W-:Y:S02]  /*2da00*/  LOP3.LUT R74, R15, 0xff000000, R74, 0xf8, !PT ;  /* 0xff0000000f4a7812 */ /* 0x000fe400078ef84a */
[----:B------:R-:W-:Y:S02]  /*2da10*/  LOP3.LUT R81, R81, 0xff000000, R72, 0xf8, !PT ;  /* 0xff00000051517812 */ /* 0x000fe400078ef848 */
[----:B------:R-:W-:-:S02]  /*2da20*/  F2FP.F16.E4M3.UNPACK_B R14, R13 ;  /* 0x0000000dff0e723e */ /* 0x000fc400020006ff */
[----:B------:R-:W-:Y:S02]  /*2da30*/  LOP3.LUT R83, R83, 0xff000000, R73, 0xf8, !PT ;  /* 0xff00000053537812 */ /* 0x000fe400078ef849 */
[----:B------:R-:W-:Y:S01]  /*2da40*/  PRMT R79, R78, 0x7054, R79 ;  /* 0x000070544e4f7816 */ /* 0x000fe2000000004f */
[--C-:B------:R-:W-:Y:S01]  /*2da50*/  HADD2.F32 R15, -RZ, R14.reuse.H0_H0 ;  /* 0x2000000eff0f7230 */ /* 0x100fe20000004100 */
[----:B------:R-:W-:Y:S01]  /*2da60*/  F2FP.F16.E4M3.UNPACK_B R72, R81.H1 ;  /* 0x00000051ff48723e */ /* 0x000fe200030006ff */
[----:B------:R-:W-:Y:S01]  /*2da70*/  HADD2.F32 R14, -RZ, R14.H1_H1 ;  /* 0x3000000eff0e7230 */ /* 0x000fe20000004100 */
[----:B------:R-:W-:Y:S02]  /*2da80*/  F2FP.F16.E4M3.UNPACK_B R73, R74.H1 ;  /* 0x0000004aff49723e */ /* 0x000fe400030006ff */
[----:B------:R-:W-:Y:S01]  /*2da90*/  F2FP.F16.E4M3.UNPACK_B R13, R13.H1 ;  /* 0x0000000dff0d723e */ /* 0x000fe200030006ff */
[--C-:B------:R-:W-:Y:S01]  /*2daa0*/  HADD2.F32 R78, -RZ, R72.reuse.H0_H0 ;  /* 0x20000048ff4e7230 */ /* 0x100fe20000004100 */
[----:B------:R-:W-:Y:S01]  /*2dab0*/  LOP3.LUT R79, R79, 0xff000000, R75, 0xf8, !PT ;  /* 0xff0000004f4f7812 */ /* 0x000fe200078ef84b */
[----:B------:R-:W-:Y:S01]  /*2dac0*/  HADD2.F32 R80, -RZ, R72.H1_H1 ;  /* 0x30000048ff507230 */ /* 0x000fe20000004100 */
[----:B------:R-:W-:Y:S01]  /*2dad0*/  F2FP.F16.E4M3.UNPACK_B R81, R81 ;  /* 0x00000051ff51723e */ /* 0x000fe200020006ff */
[----:B------:R-:W-:-:S02]  /*2dae0*/  HADD2.F32 R75, -RZ, R73.H0_H0 ;  /* 0x20000049ff4b7230 */ /* 0x000fc40000004100 */
[C---:B------:R-:W-:Y:S01]  /*2daf0*/  FMUL.FTZ R82, R14.reuse, R78 ;  /* 0x0000004e0e527220 */ /* 0x040fe20000410000 */
[----:B------:R-:W-:Y:S01]  /*2db00*/  HADD2.F32 R72, -RZ, R13.H1_H1 ;  /* 0x3000000dff487230 */ /* 0x000fe20000004100 */
[----:B------:R-:W-:Y:S01]  /*2db10*/  F2FP.F16.E4M3.UNPACK_B R74, R74 ;  /* 0x0000004aff4a723e */ /* 0x000fe200020006ff */
[----:B------:R-:W-:Y:S02]  /*2db20*/  HADD2.F32 R73, -RZ, R73.H1_H1 ;  /* 0x30000049ff497230 */ /* 0x000fe40000004100 */
[-C--:B------:R-:W-:Y:S01]  /*2db30*/  FMUL.FTZ R89, R14, R75.reuse ;  /* 0x0000004b0e597220 */ /* 0x080fe20000410000 */
[----:B------:R-:W-:Y:S02]  /*2db40*/  HADD2.F32 R13, -RZ, R13.H0_H0 ;  /* 0x2000000dff0d7230 */ /* 0x000fe40000004100 */
[C---:B------:R-:W-:Y:S01]  /*2db50*/  FMUL.FTZ R14, R72.reuse, R80 ;  /* 0x00000050480e7220 */ /* 0x040fe20000410000 */
[C---:B------:R-:W-:Y:S01]  /*2db60*/  FFMA.FTZ R82, R15.reuse, R75, -R82 ;  /* 0x0000004b0f527223 */ /* 0x040fe20000010852 */
[-C--:B------:R-:W-:Y:S01]  /*2db70*/  FMUL.FTZ R75, R72, R73.reuse ;  /* 0x00000049484b7220 */ /* 0x080fe20000410000 */
[----:B------:R-:W-:Y:S01]  /*2db80*/  FFMA.FTZ R89, R15, R78, R89 ;  /* 0x0000004e0f597223 */ /* 0x000fe20000010059 */
[C---:B------:R-:W-:Y:S01]  /*2db90*/  FFMA.FTZ R88, R13.reuse, R73, -R14 ;  /* 0x000000490d587223 */ /* 0x040fe2000001080e */
[----:B------:R-:W-:Y:S01]  /*2dba0*/  F2FP.F16.E4M3.UNPACK_B R14, R77 ;  /* 0x0000004dff0e723e */ /* 0x000fe200020006ff */
[----:B------:R-:W-:Y:S01]  /*2dbb0*/  FFMA.FTZ R91, R13, R80, R75 ;  /* 0x000000500d5b7223 */ /* 0x000fe2000001004b */
[----:B------:R-:W-:-:S02]  /*2dbc0*/  F2FP.F16.E4M3.UNPACK_B R15, R83.H1 ;  /* 0x00000053ff0f723e */ /* 0x000fc400030006ff */
[----:B------:R-:W-:Y:S01]  /*2dbd0*/  F2FP.F16.E4M3.UNPACK_B R72, R79.H1 ;  /* 0x0000004fff48723e */ /* 0x000fe200030006ff */
[--C-:B------:R-:W-:Y:S01]  /*2dbe0*/  HADD2.F32 R13, -RZ, R14.reuse.H0_H0 ;  /* 0x2000000eff0d7230 */ /* 0x100fe20000004100 */
[----:B------:R-:W-:Y:S01]  /*2dbf0*/  F2FP.F16.E4M3.UNPACK_B R77, R77.H1 ;  /* 0x0000004dff4d723e */ /* 0x000fe200030006ff */
[----:B------:R-:W-:Y:S01]  /*2dc00*/  HADD2.F32 R14, -RZ, R14.H1_H1 ;  /* 0x3000000eff0e7230 */ /* 0x000fe20000004100 */
[----:B------:R-:W-:Y:S01]  /*2dc10*/  F2FP.F16.E4M3.UNPACK_B R83, R83 ;  /* 0x00000053ff53723e */ /* 0x000fe200020006ff */
[--C-:B------:R-:W-:Y:S01]  /*2dc20*/  HADD2.F32 R75, -RZ, R15.reuse.H0_H0 ;  /* 0x2000000fff4b7230 */ /* 0x100fe20000004100 */
[----:B------:R-:W-:Y:S01]  /*2dc30*/  F2FP.F16.E4M3.UNPACK_B R79, R79 ;  /* 0x0000004fff4f723e */ /* 0x000fe200020006ff */
        /* <DEDUP_REMOVED lines=15> */
[C---:B------:R-:W-:Y:S01]  /*2dd30*/  FFMA.FTZ R100, R77.reuse, R72, -R90 ;  /* 0x000000484d647223 */ /* 0x040fe2000001085a */
[--C-:B------:R-:W-:Y:S02]  /*2dd40*/  HADD2.F32 R14, -RZ, R13.reuse.H0_H0 ;  /* 0x2000000dff0e7230 */ /* 0x100fe40000004100 */
[----:B------:R-:W-:Y:S01]  /*2dd50*/  FFMA.FTZ R101, R77, R78, R15 ;  /* 0x0000004e4d657223 */ /* 0x000fe2000001000f */
[----:B------:R-:W-:Y:S02]  /*2dd60*/  HADD2.F32 R13, -RZ, R13.H1_H1 ;  /* 0x3000000dff0d7230 */ /* 0x000fe40000004100 */
        /* <DEDUP_REMOVED lines=39> */
.L_x_1776:
[----:B------:R-:W-:Y:S05]  /*2dfe0*/  BSYNC B3 ;  /* 0x0000000000037941 */ /* 0x000fea0003800000 */
.L_x_1775:
[----:B------:R-:W-:Y:S02]  /*2dff0*/  R2UR UR4, R20 ;  /* 0x00000000140472ca */ /* 0x000fe400000e0000 */
[----:B------:R-:W-:-:S13]  /*2e000*/  R2UR UR5, R21 ;  /* 0x00000000150572ca */ /* 0x000fda00000e0000 */
[----:B-----5:R0:W-:Y:S02]  /*2e010*/  ST.E.128 desc[UR4][R106.64+0xa0], R12 ;  /* 0x0000a00c6a007985 */ /* 0x0201e4000c101d04 */
.L_x_1754:
[----:B------:R-:W-:Y:S05]  /*2e020*/  BSYNC B2 ;  /* 0x0000000000027941 */ /* 0x000fea0003800000 */
.L_x_1753:
[----:B------:R-:W-:Y:S02]  /*2e030*/  R2UR UR4, R20 ;  /* 0x00000000140472ca */ /* 0x000fe400000e0000 */
[----:B------:R-:W-:-:S13]  /*2e040*/  R2UR UR5, R21 ;  /* 0x00000000150572ca */ /* 0x000fda00000e0000 */
[----:B01234-:R-:W2:Y:S02]  /*2e050*/  LD.E R12, desc[UR4][R60.64+0xc] ;  /* 0x00000c043c0c7980 */ /* 0x01fea4000c101900 */
[----:B--2---:R-:W-:Y:S02]  /*2e060*/  IMAD R13, R53, -0xa0, R12 ;  /* 0xffffff60350d7824 */ /* 0x004fe400078e020c */
[----:B------:R-:W-:-:S03]  /*2e070*/  VIADD R12, R97, 0x80 ;  /* 0x00000080610c7836 */ /* 0x000fc60000000000 */
[----:B------:R-:W-:-:S04]  /*2e080*/  VIMNMX R13, R13, 0xa0, PT ;  /* 0x000000a00d0d7848 */ /* 0x000fc80003fe0100 */
[----:B------:R-:W-:-:S13]  /*2e090*/  ISETP.GE.AND P1, PT, R12, R13, PT ;  /* 0x0000000d0c00720c */ /* 0x000fda0003f26270 */
[----:B------:R-:W-:Y:S05]  /*2e0a0*/  @P1 BRA `(.L_x_1777) ;  /* 0x000000c400481947 */ /* 0x000fea0003800000 */
[----:B------:R-:W-:Y:S02]  /*2e0b0*/  R2UR UR4, R20 ;  /* 0x00000000140472ca */ /* 0x000fe400000e0000 */
[----:B------:R-:W-:-:S13]  /*2e0c0*/  R2UR UR5, R21 ;  /* 0x00000000150572ca */ /* 0x000fda00000e0000 */
[----:B-----5:R-:W2:Y:S01]  /*2e0d0*/  LD.E.U8 R72, desc[UR4][R64.64] ;  /* 0x0000000440487980 */ /* 0x020ea2000c101100 */
[----:B------:R-:W-:Y:S01]  /*2e0e0*/  IADD3 R97, P1, R97, 0x80, RZ ;  /* 0x0000008061617810 */ /* 0x000fe20007f3e0ff */
[----:B------:R-:W-:Y:S01]  /*2e0f0*/  BSSY B2, `(.L_x_1778) ;  /* 0x0000096000027945 */ /* 0x000fe20003800000 */
[----:B------:R-:W-:-:S03]  /*2e100*/  IADD3 R12, P2, R109, R86, RZ ;  /* 0x000000566d0c7210 */ /* 0x000fc60007f5e0ff */
[----:B------:R-:W-:Y:S02]  /*2e110*/  IMAD.X R111, RZ, RZ, R111, P1 ;  /* 0x000000ffff6f7224 */ /* 0x000fe400008e066f */
[----:B------:R-:W-:Y:S02]  /*2e120*/  IMAD.X R13, R113, 0x1, R85, P2 ;  /* 0x00000001710d7824 */ /* 0x000fe400010e0655 */
[----:B------:R-:W-:Y:S02]  /*2e130*/  IMAD R111, R111, R94, RZ ;  /* 0x0000005e6f6f7224 */ /* 0x000fe400078e02ff */
[----:B------:R-:W-:-:S04]  /*2e140*/  IMAD.WIDE.U32 R12, R94, R97, R12 ;  /* 0x000000615e0c7225 */ /* 0x000fc800078e000c */
[----:B------:R-:W-:Y:S01]  /*2e150*/  IMAD R111, R95, R97, R111 ;  /* 0x000000615f6f7224 */ /* 0x000fe200078e026f */
        /* <DEDUP_REMOVED lines=136> */
.L_x_1781:
[----:B------:R-:W-:Y:S05]  /*2e9e0*/  BSYNC B3 ;  /* 0x0000000000037941 */ /* 0x000fea0003800000 */
.L_x_1780:
[C---:B------:R-:W-:Y:S02]  /*2e9f0*/  R2UR UR4, R20.reuse ;  /* 0x00000000140472ca */ /* 0x040fe400000e0000 */
[C---:B------:R-:W-:Y:S02]  /*2ea00*/  R2UR UR5, R21.reuse ;  /* 0x00000000150572ca */ /* 0x040fe400000e0000 */
[----:B------:R-:W-:Y:S02]  /*2ea10*/  R2UR UR6, R20 ;  /* 0x00000000140672ca */ /* 0x000fe400000e0000 */
[----:B------:R-:W-:-:S09]  /*2ea20*/  R2UR UR7, R21 ;  /* 0x00000000150772ca */ /* 0x000fd200000e0000 */
[----:B-----5:R0:W-:Y:S04]  /*2ea30*/  ST.E.128 desc[UR4][R26.64], R12 ;  /* 0x0000000c1a007985 */ /* 0x0201e8000c101d04 */
[----:B------:R0:W5:Y:S02]  /*2ea40*/  LD.E.U8 R72, desc[UR6][R64.64] ;  /* 0x0000000640487980 */ /* 0x000164000c101100 */
.L_x_1779:
[----:B------:R-:W-:Y:S05]  /*2ea50*/  BSYNC B2 ;  /* 0x0000000000027941 */ /* 0x000fea0003800000 */
.L_x_1778:
[----:B-----5:R-:W-:Y:S01]  /*2ea60*/  LOP3.LUT P1, RZ, R72, 0x2, RZ, 0xc0, !PT ;  /* 0x0000000248ff7812 */ /* 0x020fe2000782c0ff */
[----:B------:R-:W-:-:S12]  /*2ea70*/  BSSY B2, `(.L_x_1782) ;  /* 0x000008b000027945 */ /* 0x000fd80003800000 */
[----:B------:R-:W-:Y:S05]  /*2ea80*/  @!P1 BRA `(.L_x_1783) ;  /* 0x0000000800249947 */ /* 0x000fea0003800000 */
[----:B------:R-:W-:Y:S02]  /*2ea90*/  R2UR UR4, R20 ;  /* 0x00000000140472ca */ /* 0x000fe400000e0000 */
[----:B------:R-:W-:-:S13]  /*2eaa0*/  R2UR UR5, R21 ;  /* 0x00000000150572ca */ /* 0x000fda00000e0000 */
[----:B0-----:R-:W2:Y:S01]  /*2eab0*/  LD.E.U8 R14, desc[UR4][R60.64+0x18] ;  /* 0x000018043c0e7980 */ /* 0x001ea2000c101100 */
        /* <DEDUP_REMOVED lines=127> */
.L_x_1785:
[----:B------:R-:W-:Y:S05]  /*2f2b0*/  BSYNC B3 ;  /* 0x0000000000037941 */ /* 0x000fea0003800000 */
.L_x_1784:
[C---:B------:R-:W-:Y:S02]  /*2f2c0*/  R2UR UR4, R20.reuse ;  /* 0x00000000140472ca */ /* 0x040fe400000e0000 */
[C---:B------:R-:W-:Y:S02]  /*2f2d0*/  R2UR UR5, R21.reuse ;  /* 0x00000000150572ca */ /* 0x040fe400000e0000 */
[----:B------:R-:W-:Y:S02]  /*2f2e0*/  R2UR UR6, R20 ;  /* 0x00000000140672ca */ /* 0x000fe400000e0000 */
[----:B------:R-:W-:-:S09]  /*2f2f0*/  R2UR UR7, R21 ;  /* 0x00000000150772ca */ /* 0x000fd200000e0000 */
[----:B-----5:R1:W-:Y:S04]  /*2f300*/  ST.E.128 desc[UR4][R26.64+0x20], R12 ;  /* 0x0000200c1a007985 */ /* 0x0203e8000c101d04 */
[----:B------:R1:W5:Y:S02]  /*2f310*/  LD.E.U8 R72, desc[UR6][R64.64] ;  /* 0x0000000640487980 */ /* 0x000364000c101100 */
.L_x_1783:
[----:B------:R-:W-:Y:S05]  /*2f320*/  BSYNC B2 ;  /* 0x0000000000027941 */ /* 0x000fea0003800000 */
.L_x_1782:
        /* <DEDUP_REMOVED lines=133> */
.L_x_1789:
[----:B------:R-:W-:Y:S05]  /*2fb80*/  BSYNC B3 ;  /* 0x0000000000037941 */ /* 0x000fea0003800000 */
.L_x_1788:
[C---:B------:R-:W-:Y:S02]  /*2fb90*/  R2UR UR4, R20.reuse ;  /* 0x00000000140472ca */ /* 0x040fe400000e0000 */
[C---:B------:R-:W-:Y:S02]  /*2fba0*/  R2UR UR5, R21.reuse ;  /* 0x00000000150572ca */ /* 0x040fe400000e0000 */
[----:B------:R-:W-:Y:S02]  /*2fbb0*/  R2UR UR6, R20 ;  /* 0x00000000140672ca */ /* 0x000fe400000e0000 */
[----:B------:R-:W-:-:S09]  /*2fbc0*/  R2UR UR7, R21 ;  /* 0x00000000150772ca */ /* 0x000fd200000e0000 */
[----:B-----5:R2:W-:Y:S04]  /*2fbd0*/  ST.E.128 desc[UR4][R26.64+0x40], R12 ;  /* 0x0000400c1a007985 */ /* 0x0205e8000c101d04 */
[----:B------:R2:W5:Y:S02]  /*2fbe0*/  LD.E.U8 R72, desc[UR6][R64.64] ;  /* 0x0000000640487980 */ /* 0x000564000c101100 */
.L_x_1787:
[----:B------:R-:W-:Y:S05]  /*2fbf0*/  BSYNC B2 ;  /* 0x0000000000027941 */ /* 0x000fea0003800000 */
.L_x_1786:
        /* <DEDUP_REMOVED lines=133> */
.L_x_1793:
[----:B------:R-:W-:Y:S05]  /*30450*/  BSYNC B3 ;  /* 0x0000000000037941 */ /* 0x000fea0003800000 */
.L_x_1792:
[C---:B------:R-:W-:Y:S02]  /*30460*/  R2UR UR4, R20.reuse ;  /* 0x00000000140472ca */ /* 0x040fe400000e0000 */
[C---:B------:R-:W-:Y:S02]  /*30470*/  R2UR UR5, R21.reuse ;  /* 0x00000000150572ca */ /* 0x040fe400000e0000 */
[----:B------:R-:W-:Y:S02]  /*30480*/  R2UR UR6, R20 ;  /* 0x00000000140672ca */ /* 0x000fe400000e0000 */
[----:B------:R-:W-:-:S09]  /*30490*/  R2UR UR7, R21 ;  /* 0x00000000150772ca */ /* 0x000fd200000e0000 */
[----:B-----5:R3:W-:Y:S04]  /*304a0*/  ST.E.128 desc[UR4][R26.64+0x60], R12 ;  /* 0x0000600c1a007985 */ /* 0x0207e8000c101d04 */
[----:B------:R3:W5:Y:S02]  /*304b0*/  LD.E.U8 R72, desc[UR6][R64.64] ;  /* 0x0000000640487980 */ /* 0x000764000c101100 */
.L_x_1791:
[----:B------:R-:W-:Y:S05]  /*304c0*/  BSYNC B2 ;  /* 0x0000000000027941 */ /* 0x000fea0003800000 */
.L_x_1790:
        /* <DEDUP_REMOVED lines=133> */
.L_x_1797:
[----:B------:R-:W-:Y:S05]  /*30d20*/  BSYNC B3 ;  /* 0x0000000000037941 */ /* 0x000fea0003800000 */
.L_x_1796:
[C---:B------:R-:W-:Y:S02]  /*30d30*/  R2UR UR4, R20.reuse ;  /* 0x00000000140472ca */ /* 0x040fe400000e0000 */
[C---:B------:R-:W-:Y:S02]  /*30d40*/  R2UR UR5, R21.reuse ;  /* 0x00000000150572ca */ /* 0x040fe400000e0000 */
[----:B------:R-:W-:Y:S02]  /*30d50*/  R2UR UR6, R20 ;  /* 0x00000000140672ca */ /* 0x000fe400000e0000 */
[----:B------:R-:W-:-:S09]  /*30d60*/  R2UR UR7, R21 ;  /* 0x00000000150772ca */ /* 0x000fd200000e0000 */
[----:B-----5:R4:W-:Y:S04]  /*30d70*/  ST.E.128 desc[UR4][R26.64+0x80], R12 ;  /* 0x0000800c1a007985 */ /* 0x0209e8000c101d04 */
[----:B------:R4:W5:Y:S02]  /*30d80*/  LD.E.U8 R72, desc[UR6][R64.64] ;  /* 0x0000000640487980 */ /* 0x000964000c101100 */
.L_x_1795:
[----:B------:R-:W-:Y:S05]  /*30d90*/  BSYNC B2 ;  /* 0x0000000000027941 */ /* 0x000fea0003800000 */
.L_x_1794:
[----:B-----5:R-:W-:-:S13]  /*30da0*/  LOP3.LUT P1, RZ, R72, 0x20, RZ, 0xc0, !PT ;  /* 0x0000002048ff7812 */ /* 0x020fda000782c0ff */
[----:B------:R-:W-:Y:S05]  /*30db0*/  @!P1 BRA `(.L_x_1777) ;  /* 0x0000009800049947 */ /* 0x000fea0003800000 */
[----:B------:R-:W-:Y:S02]  /*30dc0*/  R2UR UR4, R20 ;  /* 0x00000000140472ca */ /* 0x000fe400000e0000 */
[----:B------:R-:W-:-:S13]  /*30dd0*/  R2UR UR5, R21 ;  /* 0x00000000150572ca */ /* 0x000fda00000e0000 */
[----:B------:R-:W2:Y:S01]  /*30de0*/  LD.E.U8 R60, desc[UR4][R60.64+0x18] ;  /* 0x000018043c3c7980 */ /* 0x000ea2000c101100 */
[----:B------:R-:W-:-:S05]  /*30df0*/  VIADD R93, R93, 0x7000 ;  /* 0x000070005d5d7836 */ /* 0x000fca0000000000 */
[--C-:B01234-:R-:W-:Y:S02]  /*30e00*/  IADD3 R12, P1, P2, R62, R7, R93.reuse ;  /* 0x000000073e0c7210 */ /* 0x11ffe40007a3e05d */
[----:B------:R-:W-:-:S04]  /*30e10*/  SHF.R.S32.HI R62, RZ, 0x1f, R93 ;  /* 0x0000001fff3e7819 */ /* 0x000fc8000001145d */
[----:B------:R-:W-:Y:S01]  /*30e20*/  IADD3.X R13, R63, R55, R62, P1, P2 ;  /* 0x000000373f0d7210 */ /* 0x000fe20000fe443e */
[----:B------:R-:W-:Y:S05]  /*30e30*/  BSSY B2, `(.L_x_1798) ;  /* 0x000007b000027945 */ /* 0x000fea0003800000 */
[----:B------:R-:W5:Y:S01]  /*30e40*/  LD.E.128 R12, desc[UR4][R12.64] ;  /* 0x000000040c0c7980 */ /* 0x000f62000c101d00 */
[----:B------:R-:W-:-:S13]  /*30e50*/  LOP3.LUT P1, RZ, R60, 0x20, RZ, 0xc0, !PT ;  /* 0x000000203cff7812 */ /* 0x000fda000782c0ff */
[----:B------:R-:W-:Y:S05]  /*30e60*/  @!P1 BRA `(.L_x_1799) ;  /* 0x0000000400dc9947 */ /* 0x000fea0003800000 */
[----:B------:R-:W-:Y:S01]  /*30e70*/  SHF.R.U32.HI R34, RZ, 0x8, R29 ;  /* 0x00000008ff227819 */ /* 0x000fe2000001161d */
[----:B-----5:R-:W-:Y:S01]  /*30e80*/  IMAD.MOV.U32 R33, RZ, RZ, R15 ;  /* 0x000000ffff217224 */ /* 0x020fe200078e000f */
[----:B------:R-:W-:Y:S01]  /*30e90*/  LOP3.LUT R15, R29, 0xff, RZ, 0xc0, !PT ;  /* 0x000000ff1d0f7812 */ /* 0x000fe200078ec0ff */
[----:B------:R-:W-:Y:S01]  /*30ea0*/  IMAD.MOV.U32 R32, RZ, RZ, R14 ;  /* 0x000000ffff207224 */ /* 0x000fe200078e000e */
[----:B------:R-:W-:Y:S02]  /*30eb0*/  SHF.R.U32.HI R14, RZ, 0x8, R28 ;  /* 0x00000008ff0e7819 */ /* 0x000fe4000001161c */
[----:B------:R-:W-:Y:S02]  /*30ec0*/  LOP3.LUT R34, R34, 0xff, RZ, 0xc0, !PT ;  /* 0x000000ff22227812 */ /* 0x000fe400078ec0ff */
[----:B------:R-:W-:Y:S02]  /*30ed0*/  LOP3.LUT R7, R28, 0xff, RZ, 0xc0, !PT ;  /* 0x000000ff1c077812 */ /* 0x000fe400078ec0ff */
[----:B------:R-:W-:-:S02]  /*30ee0*/  LOP3.LUT R14, R14, 0xff, RZ, 0xc0, !PT ;  /* 0x000000ff0e0e7812 */ /* 0x000fc400078ec0ff */
[----:B------:R-:W-:Y:S02]  /*30ef0*/  PRMT R15, R34, 0x7604, R15 ;  /* 0x00007604220f7816 */ /* 0x000fe4000000000f */
[----:B------:R-:W-:Y:S02]  /*30f00*/  SHF.R.U32.HI R34, RZ, 0x8, R30 ;  /* 0x00000008ff227819 */ /* 0x000fe4000001161e */
[----:B------:R-:W-:Y:S02]  /*30f10*/  SHF.R.U32.HI R37, RZ, 0x8, R31 ;  /* 0x00000008ff257819 */ /* 0x000fe4000001161f */
[----:B------:R-:W-:Y:S02]  /*30f20*/  PRMT R7, R14, 0x7604, R7 ;  /* 0x000076040e077816 */ /* 0x000fe40000000007 */
[----:B------:R-:W-:Y:S02]  /*30f30*/  LOP3.LUT R14, R30, 0xff, RZ, 0xc0, !PT ;  /* 0x000000ff1e0e7812 */ /* 0x000fe400078ec0ff */
[----:B------:R-:W-:-:S02]  /*30f40*/  LOP3.LUT R35, R34, 0xff, RZ, 0xc0, !PT ;  /* 0x000000ff22237812 */ /* 0x000fc400078ec0ff */
[----:B------:R-:W-:Y:S02]  /*30f50*/  LOP3.LUT R36, R31, 0xff, RZ, 0xc0, !PT ;  /* 0x000000ff1f247812 */ /* 0x000fe400078ec0ff */
[----:B------:R-:W-:Y:S02]  /*30f60*/  LOP3.LUT R37, R37, 0xff, RZ, 0xc0, !PT ;  /* 0x000000ff25257812 */ /* 0x000fe400078ec0ff */
[----:B------:R-:W-:Y:S02]  /*30f70*/  SHF.R.U32.HI R38, RZ, 0x10, R29 ;  /* 0x00000010ff267819 */ /* 0x000fe4000001161d */
[----:B------:R-:W-:Y:S02]  /*30f80*/  SHF.R.U32.HI R34, RZ, 0x10, R31 ;  /* 0x00000010ff227819 */ /* 0x000fe4000001161f */
[----:B------:R-:W-:Y:S01]  /*30f90*/  PRMT R35, R35, 0x7604, R14 ;  /* 0x0000760423237816 */ /* 0x000fe2000000000e */
[----:B------:R-:W-:Y:S01]  /*30fa0*/  IMAD.U32 R14, R38, 0x10000, RZ ;  /* 0x00010000260e7824 */ /* 0x000fe200078e00ff */
[----:B------:R-:W-:Y:S01]  /*30fb0*/  PRMT R36, R37, 0x7604, R36 ;  /* 0x0000760425247816 */ /* 0x000fe20000000024 */
        /* <DEDUP_REMOVED lines=8> */
[-C--:B------:R-:W-:Y:S02]  /*31040*/  F2FP.F16.E4M3.UNPACK_B R7, R13.reuse ;  /* 0x0000000dff07723e */ /* 0x080fe400020006ff */
[----:B------:R-:W-:Y:S02]  /*31050*/  F2FP.F16.E4M3.UNPACK_B R15, R36.H1 ;  /* 0x00000024ff0f723e */ /* 0x000fe400030006ff */
[----:B------:R-:W-:Y:S01]  /*31060*/  F2FP.F16.E4M3.UNPACK_B R13, R13.H1 ;  /* 0x0000000dff0d723e */ /* 0x000fe200030006ff */
[----:B------:R-:W-:Y:S01]  /*31070*/  HADD2.F32 R14, -RZ, R7.H0_H0 ;  /* 0x20000007ff0e7230 */ /* 0x000fe20000004100 */
[----:B------:R-:W-:Y:S01]  /*31080*/  F2FP.F16.E4M3.UNPACK_B R29, R28.H1 ;  /* 0x0000001cff1d723e */ /* 0x000fe200030006ff */
[--C-:B------:R-:W-:Y:S01]  /*31090*/  HADD2.F32 R38, -RZ, R15.reuse.H1_H1 ;  /* 0x3000000fff267230 */ /* 0x100fe20000004100 */
[----:B------:R-:W-:Y:S01]  /*310a0*/  LOP3.LUT R37, R37, 0xff000000, R31, 0xf8, !PT ;  /* 0xff00000025257812 */ /* 0x000fe200078ef81f */
[----:B------:R-:W-:Y:S01]  /*310b0*/  HADD2.F32 R31, -RZ, R15.H0_H0 ;  /* 0x2000000fff1f7230 */ /* 0x000fe20000004100 */
[----:B------:R-:W-:Y:S01]  /*310c0*/  F2FP.F16.E4M3.UNPACK_B R36, R36 ;  /* 0x00000024ff24723e */ /* 0x000fe200020006ff */
[----:B------:R-:W-:Y:S01]  /*310d0*/  HADD2.F32 R7, -RZ, R7.H1_H1 ;  /* 0x30000007ff077230 */ /* 0x000fe20000004100 */
[----:B------:R-:W-:Y:S01]  /*310e0*/  F2FP.F16.E4M3.UNPACK_B R28, R28 ;  /* 0x0000001cff1c723e */ /* 0x000fe200020006ff */
[----:B------:R-:W-:-:S02]  /*310f0*/  HADD2.F32 R30, -RZ, R29.H0_H0 ;  /* 0x2000001dff1e7230 */ /* 0x000fc40000004100 */
[----:B------:R-:W-:Y:S02]  /*31100*/  HADD2.F32 R15, -RZ, R13.H1_H1 ;  /* 0x3000000dff0f7230 */ /* 0x000fe40000004100 */
[----:B------:R-:W-:Y:S02]  /*31110*/  HADD2.F32 R34, -RZ, R29.H1_H1 ;  /* 0x3000001dff227230 */ /* 0x000fe40000004100 */
[CC--:B------:R-:W-:Y:S01]  /*31120*/  FMUL.FTZ R29, R7.reuse, R31.reuse ;  /* 0x0000001f071d7220 */ /* 0x0c0fe20000410000 */
[----:B------:R-:W-:Y:S02]  /*31130*/  HADD2.F32 R13, -RZ, R13.H0_H0 ;  /* 0x2000000dff0d7230 */ /* 0x000fe40000004100 */
[----:B------:R-:W-:Y:S01]  /*31140*/  FMUL.FTZ R40, R7, R30 ;  /* 0x0000001e07287220 */ /* 0x000fe20000410000 */
[C---:B------:R-:W-:Y:S01]  /*31150*/  FMUL.FTZ R42, R15.reuse, R38 ;  /* 0x000000260f2a7220 */ /* 0x040fe20000410000 */
[----:B------:R-:W-:Y:S01]  /*31160*/  FMUL.FTZ R15, R15, R34 ;  /* 0x000000220f0f7220 */ /* 0x000fe20000410000 */
[C---:B------:R-:W-:Y:S01]  /*31170*/  FFMA.FTZ R39, R14.reuse, R30, -R29 ;  /* 0x0000001e0e277223 */ /* 0x040fe2000001081d */
[----:B------:R-:W-:Y:S01]  /*31180*/  FFMA.FTZ R40, R14, R31, R40 ;  /* 0x0000001f0e287223 */ /* 0x000fe20000010028 */
[----:B------:R-:W-:Y:S01]  /*31190*/  F2FP.F16.E4M3.UNPACK_B R7, R33 ;  /* 0x00000021ff07723e */ /* 0x000fe200020006ff */
[C---:B------:R-:W-:Y:S01]  /*311a0*/  FFMA.FTZ R41, R13.reuse, R38, R15 ;  /* 0x000000260d297223 */ /* 0x040fe2000001000f */
[----:B------:R-:W-:Y:S01]  /*311b0*/  F2FP.F16.E4M3.UNPACK_B R14, R37.H1 ;  /* 0x00000025ff0e723e */ /* 0x000fe200030006ff */
[----:B------:R-:W-:Y:S01]  /*311c0*/  FFMA.FTZ R42, R13, R34, -R42 ;  /* 0x000000220d2a7223 */ /* 0x000fe2000001082a */
        /* <DEDUP_REMOVED lines=9> */
[----:B------:R-:W-:-:S02]  /*31260*/  HADD2.F32 R29, -RZ, R14.H1_H1 ;  /* 0x3000000eff1d7230 */ /* 0x000fc40000004100 */
[C---:B------:R-:W-:Y:S01]  /*31270*/  FMUL.FTZ R38, R7.reuse, R34 ;  /* 0x0000002207267220 */ /* 0x040fe20000410000 */
[----:B------:R-:W-:Y:S02]  /*31280*/  HADD2.F32 R14, -RZ, R33.H1_H1 ;  /* 0x30000021ff0e7230 */ /* 0x000fe40000004100 */
[-C--:B------:R-:W-:Y:S01]  /*31290*/  FMUL.FTZ R7, R7, R30.reuse ;  /* 0x0000001e07077220 */ /* 0x080fe20000410000 */
[----:B------:R-:W-:Y:S02]  /*312a0*/  HADD2.F32 R15, -RZ, R15.H1_H1 ;  /* 0x3000000fff0f7230 */ /* 0x000fe40000004100 */
[C---:B------:R-:W-:Y:S01]  /*312b0*/  FFMA.FTZ R43, R13.reuse, R30, -R38 ;  /* 0x0000001e0d2b7223 */ /* 0x040fe20000010826 */
[----:B------:R-:W-:Y:S02]  /*312c0*/  HADD2.F32 R33, -RZ, R33.H0_H0 ;  /* 0x20000021ff217230 */ /* 0x000fe40000004100 */
[----:B------:R-:W-:Y:S01]  /*312d0*/  FFMA.FTZ R56, R13, R34, R7 ;  /* 0x000000220d387223 */ /* 0x000fe20000010007 */
[-C--:B------:R-:W-:Y:S01]  /*312e0*/  F2FP.F16.E4M3.UNPACK_B R7, R32.reuse ;  /* 0x00000020ff07723e */ /* 0x080fe200020006ff */
[C---:B------:R-:W-:Y:S01]  /*312f0*/  FMUL.FTZ R58, R14.reuse, R29 ;  /* 0x0000001d0e3a7220 */ /* 0x040fe20000410000 */
[----:B------:R-:W-:Y:S01]  /*31300*/  FMUL.FTZ R14, R14, R15 ;  /* 0x0000000f0e0e7220 */ /* 0x000fe20000410000 */
[----:B------:R-:W-:Y:S01]  /*31310*/  F2FP.F16.E4M3.UNPACK_B R32, R32.H1 ;  /* 0x00000020ff20723e */ /* 0x000fe200030006ff */
[----:B------:R-:W-:-:S02]  /*31320*/  HADD2.F32 R34, -RZ, R37.H0_H0 ;  /* 0x20000025ff227230 */ /* 0x000fc40000004100 */
[C---:B------:R-:W-:Y:S01]  /*31330*/  FFMA.FTZ R58, R33.reuse, R15, -R58 ;  /* 0x0000000f213a7223 */ /* 0x040fe2000001083a */
[--C-:B------:R-:W-:Y:S02]  /*31340*/  HADD2.F32 R13, -RZ, R7.reuse.H0_H0 ;  /* 0x20000007ff0d7230 */ /* 0x100fe40000004100 */
[----:B------:R-:W-:Y:S01]  /*31350*/  FFMA.FTZ R55, R33, R29, R14 ;  /* 0x0000001d21377223 */ /* 0x000fe2000001000e */
[----:B------:R-:W-:Y:S01]  /*31360*/  HADD2.F32 R7, -RZ, R7.H1_H1 ;  /* 0x30000007ff077230 */ /* 0x000fe20000004100 */
[----:B------:R-:W-:Y:S01]  /*31370*/  F2FP.SATFINITE.E4M3.F32.PACK_AB_MERGE_C R39, R40, R39, R41 ;  /* 0x000000272827723e */ /* 0x000fe20004807029 */
        /* <DEDUP_REMOVED lines=11> */
[-C--:B------:R-:W-:Y:S01]  /*31430*/  F2FP.F16.E4M3.UNPACK_B R7, R12.reuse.H1 ;  /* 0x0000000cff07723e */ /* 0x080fe200030006ff */
[C---:B------:R-:W-:Y:S01]  /*31440*/  FFMA.FTZ R35, R32.reuse, R35, -R15 ;  /* 0x0000002320237223 */ /* 0x040fe2000001080f */
[----:B------:R-:W-:Y:S01]  /*31450*/  F2FP.F16.E4M3.UNPACK_B R12, R12 ;  /* 0x0000000cff0c723e */ /* 0x000fe200020006ff */
[----:B------:R-:W-:Y:S01]  /*31460*/  FFMA.FTZ R32, R32, R37, R14 ;  /* 0x0000002520207223 */ /* 0x000fe2000001000e */
[----:B------:R-:W-:Y:S01]  /*31470*/  HADD2.F32 R29, -RZ, R36.H1_H1 ;  /* 0x30000024ff1d7230 */ /* 0x000fe20000004100 */
[----:B------:R-:W-:Y:S01]  /*31480*/  F2FP.SATFINITE.E4M3.F32.PACK_AB_MERGE_C R55, R55, R58, RZ ;  /* 0x0000003a3737723e */ /* 0x000fe200048070ff */
[----:B------:R-:W-:-:S02]  /*31490*/  HADD2.F32 R14, -RZ, R7.H1_H1 ;  /* 0x30000007ff0e7230 */ /* 0x000fc40000004100 */
[----:B------:R-:W-:Y:S01]  /*314a0*/  HADD2.F32 R15, -RZ, R28.H1_H1 ;  /* 0x3000001cff0f7230 */ /* 0x000fe20000004100 */
[----:B------:R-:W-:Y:S01]  /*314b0*/  F2FP.SATFINITE.E4M3.F32.PACK_AB_MERGE_C R32, R32, R35, RZ ;  /* 0x000000232020723e */ /* 0x000fe200048070ff */
[----:B------:R-:W-:Y:S02]  /*314c0*/  HADD2.F32 R13, -RZ, R7.H0_H0 ;  /* 0x20000007ff0d7230 */ /* 0x000fe40000004100 */
[C---:B------:R-:W-:Y:S01]  /*314d0*/  FMUL.FTZ R30, R14.reuse, R29 ;  /* 0x0000001d0e1e7220 */ /* 0x040fe20000410000 */
[----:B------:R-:W-:Y:S02]  /*314e0*/  HADD2.F32 R36, -RZ, R36.H0_H0 ;  /* 0x20000024ff247230 */ /* 0x000fe40000004100 */
[-C--:B------:R-:W-:Y:S01]  /*314f0*/  FMUL.FTZ R14, R14, R15.reuse ;  /* 0x0000000f0e0e7220 */ /* 0x080fe20000410000 */
[----:B------:R-:W-:Y:S02]  /*31500*/  HADD2.F32 R7, -RZ, R12.H1_H1 ;  /* 0x3000000cff077230 */ /* 0x000fe40000004100 */
[----:B------:R-:W-:Y:S01]  /*31510*/  FFMA.FTZ R30, R13, R15, -R30 ;  /* 0x0000000f0d1e7223 */ /* 0x000fe2000001081e */
[----:B------:R-:W-:-:S02]  /*31520*/  HADD2.F32 R28, -RZ, R28.H0_H0 ;  /* 0x2000001cff1c7230 */ /* 0x000fc40000004100 */
[----:B------:R-:W-:Y:S01]  /*31530*/  FFMA.FTZ R13, R13, R29, R14 ;  /* 0x0000001d0d0d7223 */ /* 0x000fe2000001000e */
[----:B------:R-:W-:Y:S02]  /*31540*/  HADD2.F32 R12, -RZ, R12.H0_H0 ;  /* 0x2000000cff0c7230 */ /* 0x000fe40000004100 */
[----:B------:R-:W-:Y:S01]  /*31550*/  FMUL.FTZ R31, R7, R36 ;  /* 0x00000024071f7220 */ /* 0x000fe20000410000 */
[----:B------:R-:W-:Y:S01]  /*31560*/  F2FP.SATFINITE.E4M3.F32.PACK_AB_MERGE_C R14, R33, R38, R32 ;  /* 0x00000026210e723e */ /* 0x000fe20004807020 */
[----:B------:R-:W-:Y:S01]  /*31570*/  FMUL.FTZ R7, R7, R28 ;  /* 0x0000001c07077220 */ /* 0x000fe20000410000 */
[----:B------:R-:W-:Y:S01]  /*31580*/  F2FP.SATFINITE.E4M3.F32.PACK_AB_MERGE_C R13, R13, R30, RZ ;  /* 0x0000001e0d0d723e */ /* 0x000fe200048070ff */
[----:B------:R-:W-:Y:S01]  /*31590*/  FFMA.FTZ R31, R12, R28, -R31 ;  /* 0x0000001c0c1f7223 */ /* 0x000fe2000001081f */
[----:B------:R-:W-:Y:S01]  /*315a0*/  F2FP.SATFINITE.E4M3.F32.PACK_AB_MERGE_C R15, R56, R43, R55 ;  /* 0x0000002b380f723e */ /* 0x000fe20004807037 */
[----:B------:R-:W-:-:S05]  /*315b0*/  FFMA.FTZ R12, R12, R36, R7 ;  /* 0x000000240c0c7223 */ /* 0x000fca0000010007 */
[----:B------:R-:W-:Y:S01]  /*315c0*/  F2FP.SATFINITE.E4M3.F32.PACK_AB_MERGE_C R12, R12, R31, R13 ;  /* 0x0000001f0c0c723e */ /* 0x000fe2000480700d */
[----:B------:R-:W-:-:S07]  /*315d0*/  IMAD.MOV.U32 R13, RZ, RZ, R39 ;  /* 0x000000ffff0d7224 */ /* 0x000fce00078e0027 */
.L_x_1799:
[----:B------:R-:W-:Y:S05]  /*315e0*/  BSYNC B2 ;  /* 0x0000000000027941 */ /* 0x000fea0003800000 */
.L_x_1798:
[----:B------:R-:W-:Y:S02]  /*315f0*/  R2UR UR4, R20 ;  /* 0x00000000140472ca */ /* 0x000fe400000e0000 */
[----:B------:R-:W-:-:S13]  /*31600*/  R2UR UR5, R21 ;  /* 0x00000000150572ca */ /* 0x000fda00000e0000 */
[----:B-----5:R0:W-:Y:S01]  /*31610*/  ST.E.128 desc[UR4][R26.64+0xa0], R12 ;  /* 0x0000a00c1a007985 */ /* 0x0201e2000c101d04 */
[----:B------:R-:W-:Y:S05]  /*31620*/  BRA `(.L_x_1777) ;  /* 0x0000008c00e87947 */ /* 0x000fea0003800000 */
.L_x_1744:
[C---:B------:R-:W-:Y:S01]  /*31630*/  R2UR UR10, R20.reuse ;  /* 0x00000000140a72ca */ /* 0x040fe200000e0000 */
[----:B------:R0:W5:Y:S01]  /*31640*/  LDL.64 R102, [R3+0x10] ;  /* 0x0000100003667983 */ /* 0x0001620000100a00 */
[C---:B------:R-:W-:Y:S02]  /*31650*/  R2UR UR11, R21.reuse ;  /* 0x00000000150b72ca */ /* 0x040fe400000e0000 */
[C---:B------:R-:W-:Y:S02]  /*31660*/  R2UR UR8, R20.reuse ;  /* 0x00000000140872ca */ /* 0x040fe400000e0000 */
[C---:B------:R-:W-:Y:S02]  /*31670*/  R2UR UR9, R21.reuse ;  /* 0x00000000150972ca */ /* 0x040fe400000e0000 */
[----:B------:R-:W-:Y:S02]  /*31680*/  R2UR UR4, R20 ;  /* 0x00000000140472ca */ /* 0x000fe400000e0000 */
[----:B------:R-:W-:-:S02]  /*31690*/  R2UR UR5, R21 ;  /* 0x00000000150572ca */ /* 0x000fc400000e0000 */
[C---:B------:R-:W-:Y:S02]  /*316a0*/  R2UR UR6, R20.reuse ;  /* 0x00000000140672ca */ /* 0x040fe400000e0000 */
[----:B------:R-:W-:Y:S01]  /*316b0*/  R2UR UR7, R21 ;  /* 0x00000000150772ca */ /* 0x000fe200000e0000 */
[----:B-----5:R-:W2:Y:S04]  /*316c0*/  LD.E R12, desc[UR10][R106.64+0xc] ;  /* 0x00000c0a6a0c7980 */ /* 0x020ea8000c101900 */
[----:B------:R-:W3:Y:S04]  /*316d0*/  LD.E R7, desc[UR8][R106.64+0x14] ;  /* 0x000014086a077980 */ /* 0x000ee8000c101900 */
[----:B------:R-:W4:Y:S04]  /*316e0*/  LD.E.64 R90, desc[UR4][R106.64+0xa0] ;  /* 0x0000a0046a5a7980 */ /* 0x000f28000c101b00 */
[----:B------:R-:W4:Y:S01]  /*316f0*/  LD.E.64 R98, desc[UR6][R106.64+0xc0] ;  /* 0x0000c0066a627980 */ /* 0x000f22000c101b00 */
[----:B------:R-:W-:-:S02]  /*31700*/  R2UR UR12, R20 ;  /* 0x00000000140c72ca */ /* 0x000fc400000e0000 */
[----:B------:R-:W-:Y:S01]  /*31710*/  R2UR UR13, R21 ;  /* 0x00000000150d72ca */ /* 0x000fe200000e0000 */
[----:B------:R0:W5:Y:S01]  /*31720*/  LD.E.64 R88, desc[UR4][R106.64+0x98] ;  /* 0x000098046a587980 */ /* 0x000162000c101b00 */
[----:B------:R-:W-:Y:S03]  /*31730*/  BSSY B2, `(.L_x_1800) ;  /* 0x0000052000027945 */ /* 0x000fe60003800000 */
[----:B------:R0:W5:Y:S01]  /*31740*/  LD.E.64 R100, desc[UR10][R106.64+0xc8] ;  /* 0x0000c80a6a647980 */ /* 0x000162000c101b00 */
        /* <DEDUP_REMOVED lines=28> */
[----:B------:R-:W-:Y:S02]  /*31910*/  VIADD R12, R7, 0x80 ;  /* 0x00000080070c7836 */ /* 0x000fe40000000000 */
[-C--:B------:R-:W-:Y:S01]  /*31920*/  IMAD R55, R90, R33.reuse, R13 ;  /* 0x000000215a377224 */ /* 0x080fe200078e020d */
[----:B------:R0:W5:Y:S01]  /*31930*/  LD.E.U8 R7, desc[UR12][R106.64+0x19] ;  /* 0x0000190c6a077980 */ /* 0x000162000c101100 */
[----:B------:R-:W-:Y:S02]  /*31940*/  IMAD R93, R98, R33, R15 ;  /* 0x00000021625d7224 */ /* 0x000fe400078e020f */
[----:B------:R-:W-:-:S02]  /*31950*/  IMAD.WIDE.U32 R108, R90, R53, RZ ;  /* 0x000000355a6c7225 */ /* 0x000fc400078e00ff */
[----:B------:R0:W5:Y:S02]  /*31960*/  LD.E.64 R90, desc[UR6][R106.64+0xa8] ;  /* 0x0000a8066a5a7980 */ /* 0x000164000c101b00 */
[----:B------:R-:W-:Y:S02]  /*31970*/  IMAD.WIDE.U32 R110, R98, R53, RZ ;  /* 0x00000035626e7225 */ /* 0x000fe400078e00ff */
[----:B------:R0:W5:Y:S01]  /*31980*/  LD.E.64 R98, desc[UR8][R106.64+0xb8] ;  /* 0x0000b8086a627980 */ /* 0x000162000c101b00 */
[----:B------:R-:W-:Y:S02]  /*31990*/  ISETP.GE.AND P3, PT, R12, R14, PT ;  /* 0x0000000e0c00720c */ /* 0x000fe40003f66270 */
[----:B------:R-:W-:Y:S02]  /*319a0*/  CS2R R32, SRZ ;  /* 0x0000000000207805 */ /* 0x000fe4000001ff00 */
[----:B------:R-:W-:Y:S02]  /*319b0*/  CS2R R12, SRZ ;  /* 0x00000000000c7805 */ /* 0x000fe4000001ff00 */
[----:B------:R-:W-:Y:S01]  /*319c0*/  CS2R R14, SRZ ;  /* 0x00000000000e7805 */ /* 0x000fe2000001ff00 */
[----:B------:R-:W-:-:S02]  /*319d0*/  IMAD.IADD R55, R109, 0x1, R55 ;  /* 0x000000016d377824 */ /* 0x000fc400078e0237 */
[----:B------:R-:W-:Y:S01]  /*319e0*/  IMAD.IADD R93, R111, 0x1, R93 ;  /* 0x000000016f5d7824 */ /* 0x000fe200078e025d */
[----:B0-----:R-:W-:Y:S06]  /*319f0*/  @P1 BRA `(.L_x_1801) ;  /* 0x0000000000941947 */ /* 0x001fec0003800000 */
[----:B-----5:R-:W-:Y:S02]  /*31a00*/  LOP3.LUT R56, R7, 0x1, RZ, 0xc0, !PT ;  /* 0x0000000107387812 */ /* 0x020fe400078ec0ff */
[----:B------:R-:W-:Y:S02]  /*31a10*/  CS2R R80, SRZ ;  /* 0x0000000000507805 */ /* 0x000fe4000001ff00 */
[----:B------:R-:W-:Y:S02]  /*31a20*/  IADD3 R106, P5, R90, R108, RZ ;  /* 0x0000006c5a6a7210 */ /* 0x000fe40007fbe0ff */
[----:B------:R-:W-:Y:S02]  /*31a30*/  CS2R R82, SRZ ;  /* 0x0000000000527805 */ /* 0x000fe4000001ff00 */
[----:B------:R-:W-:Y:S02]  /*31a40*/  ISETP.NE.U32.AND P4, PT, R56, 0x1, PT ;  /* 0x000000013800780c */ /* 0x000fe40003f85070 */
[----:B------:R-:W-:-:S02]  /*31a50*/  CS2R R72, SRZ ;  /* 0x0000000000487805 */ /* 0x000fc4000001ff00 */
[----:B------:R-:W-:Y:S01]  /*31a60*/  CS2R R74, SRZ ;  /* 0x00000000004a7805 */ /* 0x000fe2000001ff00 */
[----:B------:R-:W-:Y:S01]  /*31a70*/  IMAD.X R107, R91, 0x1, R55, P5 ;  /* 0x000000015b6b7824 */ /* 0x000fe200028e0637 */
[----:B------:R-:W-:Y:S02]  /*31a80*/  R2P PR, R7, 0x6 ;  /* 0x0000000607007804 */ /* 0x000fe40000000000 */
[----:B------:R-:W-:Y:S02]  /*31a90*/  CS2R R56, SRZ ;  /* 0x0000000000387805 */ /* 0x000fe4000001ff00 */
[----:B------:R-:W-:Y:S02]  /*31aa0*/  IADD3 R112, P5, R100, R110, RZ ;  /* 0x0000006e64707210 */ /* 0x000fe40007fbe0ff */
[----:B------:R-:W-:Y:S02]  /*31ab0*/  CS2R R58, SRZ ;  /* 0x00000000003a7805 */ /* 0x000fe4000001ff00 */
[----:B------:R-:W-:-:S02]  /*31ac0*/  CS2R R76, SRZ ;  /* 0x00000000004c7805 */ /* 0x000fc4000001ff00 */
[----:B------:R-:W-:Y:S02]  /*31ad0*/  CS2R R78, SRZ ;  /* 0x00000000004e7805 */ /* 0x000fe4000001ff00 */
[----:B------:R-:W-:Y:S02]  /*31ae0*/  CS2R R68, SRZ ;  /* 0x0000000000447805 */ /* 0x000fe4000001ff00 */
[----:B------:R-:W-:Y:S02]  /*31af0*/  CS2R R70, SRZ ;  /* 0x0000000000467805 */ /* 0x000fe4000001ff00 */
[----:B------:R-:W-:Y:S02]  /*31b00*/  CS2R R60, SRZ ;  /* 0x00000000003c7805 */ /* 0x000fe4000001ff00 */
[----:B------:R-:W-:Y:S02]  /*31b10*/  @!P4 R2UR UR4, R20 ;  /* 0x000000001404c2ca */ /* 0x000fe400000e0000 */
[----:B------:R-:W-:-:S02]  /*31b20*/  CS2R R62, SRZ ;  /* 0x00000000003e7805 */ /* 0x000fc4000001ff00 */
[----:B------:R-:W-:Y:S01]  /*31b30*/  @!P4 R2UR UR5, R21 ;  /* 0x000000001505c2ca */ /* 0x000fe200000e0000 */
[----:B------:R-:W-:Y:S01]  /*31b40*/  IMAD.X R113, R101, 0x1, R93, P5 ;  /* 0x0000000165717824 */ /* 0x000fe200028e065d */
[C---:B------:R-:W-:Y:S02]  /*31b50*/  @P1 R2UR UR8, R20.reuse ;  /* 0x00000000140812ca */ /* 0x040fe400000e0000 */
[C---:B------:R-:W-:Y:S02]  /*31b60*/  @P1 R2UR UR9, R21.reuse ;  /* 0x00000000150912ca */ /* 0x040fe400000e0000 */
[C---:B------:R-:W-:Y:S02]  /*31b70*/  @P2 R2UR UR12, R20.reuse ;  /* 0x00000000140c22ca */ /* 0x040fe400000e0000 */
[----:B------:R-:W-:Y:S02]  /*31b80*/  @P2 R2UR UR13, R21 ;  /* 0x00000000150d22ca */ /* 0x000fe400000e0000 */
[----:B------:R-:W-:-:S02]  /*31b90*/  @!P4 R2UR UR6, R20 ;  /* 0x000000001406c2ca */ /* 0x000fc400000e0000 */
[C---:B------:R-:W-:Y:S01]  /*31ba0*/  @!P4 R2UR UR7, R21.reuse ;  /* 0x000000001507c2ca */ /* 0x040fe200000e0000 */
[----:B------:R0:W5:Y:S01]  /*31bb0*/  @!P4 LD.E.128 R80, desc[UR4][R106.64] ;  /* 0x000000046a50c980 */ /* 0x000162000c101d00 */
[C---:B------:R-:W-:Y:S02]  /*31bc0*/  @P1 R2UR UR10, R20.reuse ;  /* 0x00000000140a12ca */ /* 0x040fe400000e0000 */
[C---:B------:R-:W-:Y:S01]  /*31bd0*/  @P1 R2UR UR11, R21.reuse ;  /* 0x00000000150b12ca */ /* 0x040fe200000e0000 */
[----:B------:R0:W5:Y:S01]  /*31be0*/  @P1 LD.E.128 R72, desc[UR8][R106.64+0x20] ;  /* 0x000020086a481980 */ /* 0x000162000c101d00 */
[----:B------:R-:W-:Y:S02]  /*31bf0*/  @P2 R2UR UR14, R20 ;  /* 0x00000000140e22ca */ /* 0x000fe400000e0000 */
[----:B------:R-:W-:Y:S01]  /*31c00*/  @P2 R2UR UR15, R21 ;  /* 0x00000000150f22ca */ /* 0x000fe200000e0000 */
[----:B------:R0:W5:Y:S04]  /*31c10*/  @P2 LD.E.128 R56, desc[UR12][R106.64+0x40] ;  /* 0x0000400c6a382980 */ /* 0x000168000c101d00 */
[----:B------:R0:W5:Y:S04]  /*31c20*/  @!P4 LD.E.128 R76, desc[UR6][R112.64] ;  /* 0x00000006704cc980 */ /* 0x000168000c101d00 */
[----:B------:R0:W5:Y:S04]  /*31c30*/  @P1 LD.E.128 R68, desc[UR10][R112.64+0x20] ;  /* 0x0000200a70441980 */ /* 0x000168000c101d00 */
[----:B------:R0:W5:Y:S02]  /*31c40*/  @P2 LD.E.128 R60, desc[UR14][R112.64+0x40] ;  /* 0x0000400e703c2980 */ /* 0x000164000c101d00 */
.L_x_1801:
[----:B------:R-:W-:Y:S05]  /*31c50*/  BSYNC B2 ;  /* 0x0000000000027941 */ /* 0x000fea0003800000 */
.L_x_1800:
[----:B------:R-:W-:Y:S04]  /*31c60*/  BSSY B2, `(.L_x_1802) ;  /* 0x0000027000027945 */ /* 0x000fe80003800000 */
[----:B------:R-:W-:Y:S05]  /*31c70*/  @P3 BRA `(.L_x_1803) ;  /* 0x0000000000943947 */ /* 0x000fea0003800000 */
[----:B-----5:R-:W-:Y:S02]  /*31c80*/  IADD3 R108, P4, P5, R90, R88, R108 ;  /* 0x000000585a6c7210 */ /* 0x020fe40007d9e06c */
[----:B------:R-:W-:Y:S02]  /*31c90*/  CS2R R32, SRZ ;  /* 0x0000000000207805 */ /* 0x000fe4000001ff00 */
[C---:B------:R-:W-:Y:S02]  /*31ca0*/  LOP3.LUT R12, R7.reuse, 0x1, RZ, 0xc0, !PT ;  /* 0x00000001070c7812 */ /* 0x040fe400078ec0ff */
[----:B------:R-:W-:Y:S02]  /*31cb0*/  CS2R R34, SRZ ;  /* 0x0000000000227805 */ /* 0x000fe4000001ff00 */
[----:B------:R-:W-:Y:S02]  /*31cc0*/  R2P PR, R7, 0x6 ;  /* 0x0000000607007804 */ /* 0x000fe40000000000 */
[----:B------:R-:W-:-:S02]  /*31cd0*/  CS2R R28, SRZ ;  /* 0x00000000001c7805 */ /* 0x000fc4000001ff00 */
[----:B------:R-:W-:Y:S02]  /*31ce0*/  ISETP.NE.U32.AND P3, PT, R12, 0x1, PT ;  /* 0x000000010c00780c */ /* 0x000fe40003f65070 */
[----:B------:R-:W-:Y:S02]  /*31cf0*/  CS2R R30, SRZ ;  /* 0x00000000001e7805 */ /* 0x000fe4000001ff00 */
[----:B------:R-:W-:Y:S02]  /*31d00*/  IADD3.X R109, R91, R89, R55, P4, P5 ;  /* 0x000000595b6d7210 */ /* 0x000fe400027ea437 */
[----:B------:R-:W-:Y:S02]  /*31d10*/  CS2R R12, SRZ ;  /* 0x00000000000c7805 */ /* 0x000fe4000001ff00 */
[----:B------:R-:W-:Y:S02]  /*31d20*/  IADD3 R110, P4, P5, R100, R98, R110 ;  /* 0x00000062646e7210 */ /* 0x000fe40007d9e06e */
[----:B------:R-:W-:-:S02]  /*31d30*/  CS2R R14, SRZ ;  /* 0x00000000000e7805 */ /* 0x000fc4000001ff00 */
[----:B------:R-:W-:Y:S02]  /*31d40*/  CS2R R64, SRZ ;  /* 0x0000000000407805 */ /* 0x000fe4000001ff00 */
[----:B------:R-:W-:Y:S02]  /*31d50*/  CS2R R66, SRZ ;  /* 0x0000000000427805 */ /* 0x000fe4000001ff00 */
[----:B------:R-:W-:Y:S02]  /*31d60*/  CS2R R40, SRZ ;  /* 0x0000000000287805 */ /* 0x000fe4000001ff00 */
[----:B------:R-:W-:Y:S02]  /*31d70*/  CS2R R42, SRZ ;  /* 0x00000000002a7805 */ /* 0x000fe4000001ff00 */
[----:B------:R-:W-:Y:S02]  /*31d80*/  CS2R R36, SRZ ;  /* 0x0000000000247805 */ /* 0x000fe4000001ff00 */
[----:B------:R-:W-:-:S02]  /*31d90*/  @P1 R2UR UR8, R20 ;  /* 0x00000000140812ca */ /* 0x000fc400000e0000 */
[----:B------:R-:W-:Y:S02]  /*31da0*/  CS2R R38, SRZ ;  /* 0x0000000000267805 */ /* 0x000fe4000001ff00 */
[C---:B------:R-:W-:Y:S02]  /*31db0*/  @!P3 R2UR UR4, R20.reuse ;  /* 0x000000001404b2ca */ /* 0x040fe400000e0000 */
[C---:B------:R-:W-:Y:S02]  /*31dc0*/  @!P3 R2UR UR5, R21.reuse ;  /* 0x000000001505b2ca */ /* 0x040fe400000e0000 */
[C---:B------:R-:W-:Y:S02]  /*31dd0*/  @P1 R2UR UR9, R21.reuse ;  /* 0x00000000150912ca */ /* 0x040fe400000e0000 */
[----:B------:R-:W-:Y:S02]  /*31de0*/  @P2 R2UR UR12, R20 ;  /* 0x00000000140c22ca */ /* 0x000fe400000e0000 */
[----:B------:R-:W-:-:S02]  /*31df0*/  @P2 R2UR UR13, R21 ;  /* 0x00000000150d22ca */ /* 0x000fc400000e0000 */
[C---:B------:R-:W-:Y:S02]  /*31e00*/  @!P3 R2UR UR6, R20.reuse ;  /* 0x000000001406b2ca */ /* 0x040fe400000e0000 */
[C---:B------:R-:W-:Y:S02]  /*31e10*/  @!P3 R2UR UR7, R21.reuse ;  /* 0x000000001507b2ca */ /* 0x040fe400000e0000 */
[C---:B------:R-:W-:Y:S01]  /*31e20*/  @P1 R2UR UR10, R20.reuse ;  /* 0x00000000140a12ca */ /* 0x040fe200000e0000 */
[----:B------:R1:W5:Y:S01]  /*31e30*/  @!P3 LD.E.128 R32, desc[UR4][R108.64] ;  /* 0x000000046c20b980 */ /* 0x000362000c101d00 */
[C---:B------:R-:W-:Y:S02]  /*31e40*/  @P1 R2UR UR11, R21.reuse ;  /* 0x00000000150b12ca */ /* 0x040fe400000e0000 */
[----:B------:R-:W-:Y:S01]  /*31e50*/  @P2 R2UR UR14, R20 ;  /* 0x00000000140e22ca */ /* 0x000fe200000e0000 */
[----:B------:R1:W5:Y:S01]  /*31e60*/  @P1 LD.E.128 R28, desc[UR8][R108.64+0x20] ;  /* 0x000020086c1c1980 */ /* 0x000362000c101d00 */
[----:B------:R-:W-:-:S02]  /*31e70*/  @P2 R2UR UR15, R21 ;  /* 0x00000000150f22ca */ /* 0x000fc400000e0000 */
[----:B------:R-:W-:Y:S01]  /*31e80*/  IADD3.X R111, R101, R99, R93, P4, P5 ;  /* 0x00000063656f7210 */ /* 0x000fe200027ea45d */
[----:B------:R1:W5:Y:S04]  /*31e90*/  @P2 LD.E.128 R12, desc[UR12][R108.64+0x40] ;  /* 0x0000400c6c0c2980 */ /* 0x000368000c101d00 */
[----:B------:R1:W5:Y:S04]  /*31ea0*/  @!P3 LD.E.128 R64, desc[UR6][R110.64] ;  /* 0x000000066e40b980 */ /* 0x000368000c101d00 */
[----:B------:R1:W5:Y:S04]  /*31eb0*/  @P1 LD.E.128 R40, desc[UR10][R110.64+0x20] ;  /* 0x0000200a6e281980 */ /* 0x000368000c101d00 */
[----:B------:R1:W5:Y:S02]  /*31ec0*/  @P2 LD.E.128 R36, desc[UR14][R110.64+0x40] ;  /* 0x0000400e6e242980 */ /* 0x000364000c101d00 */
.L_x_1803:
[----:B------:R-:W-:Y:S05]  /*31ed0*/  BSYNC B2 ;  /* 0x0000000000027941 */ /* 0x000fea0003800000 */
.L_x_1802:
[----:B------:R-:W-:Y:S01]  /*31ee0*/  R2UR UR4, R20 ;  /* 0x00000000140472ca */ /* 0x000fe200000e0000 */
[----:B-----5:R2:W5:Y:S01]  /*31ef0*/  LDL R7, [R0] ;  /* 0x0000000000077983 */ /* 0x0205620000100800 */
[----:B------:R-:W-:-:S03]  /*31f00*/  R2UR UR5, R21 ;  /* 0x00000000150572ca */ /* 0x000fc600000e0000 */
[----:B------:R2:W5:Y:S10]  /*31f10*/  LDL R55, [R0+0x4] ;  /* 0x0000040000377983 */ /* 0x0005740000100800 */
[----:B------:R-:W3:Y:S01]  /*31f20*/  LD.E R88, desc[UR4][R102.64+0x1c] ;  /* 0x00001c0466587980 */ /* 0x000ee2000c101900 */
[----:B------:R-:W-:Y:S01]  /*31f30*/  BSSY B2, `(.L_x_1804) ;  /* 0x0000005000027945 */ /* 0x000fe20003800000 */
[----:B---3--:R-:W-:-:S04]  /*31f40*/  LOP3.LUT R88, R88, 0x1, RZ, 0xfc, !PT ;  /* 0x0000000158587812 */ /* 0x008fc800078efcff */
[----:B------:R-:W-:-:S13]  /*31f50*/  ISETP.NE.AND P1, PT, R88, 0x3, PT ;  /* 0x000000035800780c */ /* 0x000fda0003f25270 */
[----:B--2---:R-:W-:Y:S05]  /*31f60*/  @!P1 BRA `(.L_x_1805) ;  /* 0x0000000000049947 */ /* 0x004fea0003800000 */
[----:B------:R-:W-:Y:S01]  /*31f70*/  BPT.TRAP 0x1 ;  /* 0x000000040000795c */ /* 0x000fe20000300000 */
.L_x_1805:
[----:B------:R-:W-:Y:S05]  /*31f80*/  BSYNC B2 ;  /* 0x0000000000027941 */ /* 0x000fea0003800000 */
.L_x_1804:
[----:B------:R-:W-:Y:S02]  /*31f90*/  R2UR UR4, R20 ;  /* 0x00000000140472ca */ /* 0x000fe400000e0000 */
[----:B------:R-:W-:-:S13]  /*31fa0*/  R2UR UR5, R21 ;  /* 0x00000000150572ca */ /* 0x000fda00000e0000 */
[----:B------:R-:W2:Y:S01]  /*31fb0*/  LD.E.64 R102, desc[UR4][R102.64+0x8] ;  /* 0x0000080466667980 */ /* 0x000ea2000c101b00 */
[----:B-----5:R-:W-:Y:S01]  /*31fc0*/  SHF.L.U32 R90, R55, 0x1f, RZ ;  /* 0x0000001f375a7819 */ /* 0x020fe200000006ff */
[----:B------:R-:W-:Y:S01]  /*31fd0*/  BSSY B2, `(.L_x_1806) ;  /* 0x0000005000027945 */ /* 0x000fe20003800000 */
[----:B--2---:R-:W-:-:S05]  /*31fe0*/  MOV R88, R102 ;  /* 0x0000006600587202 */ /* 0x004fca0000000f00 */
[----:B------:R-:W-:-:S04]  /*31ff0*/  IMAD R7, R7, 0x8, R88 ;  /* 0x0000000807077824 */ /* 0x000fc800078e0258 */
[----:B------:R-:W2:Y:S02]  /*32000*/  SYNCS.PHASECHK.TRANS64.TRYWAIT P1, [R7+URZ], R90 ;  /* 0x0000005a070075a7 */ /* 0x000ea4000802017f */
[----:B--2---:R-:W-:Y:S05]  /*32010*/  @!P1 BRA `(.L_x_1807) ;  /* 0x0000008400e09947 */ /* 0x004fea0003800000 */
.L_x_1858:
[----:B------:R-:W-:Y:S05]  /*32020*/  BSYNC B2 ;  /* 0x0000000000027941 */ /* 0x000fea0003800000 */
.L_x_1806:
[----:B------:R-:W3:Y:S01]  /*32030*/  LDL.64 R98, [R3+0x50] ;  /* 0x0000500003627983 */ /* 0x000ee20000100a00 */
[C---:B------:R-:W-:Y:S02]  /*32040*/  R2UR UR6, R20.reuse ;  /* 0x00000000140672ca */ /* 0x040fe400000e0000 */
[C---:B------:R-:W-:Y:S01]  /*32050*/  R2UR UR7, R21.reuse ;  /* 0x00000000150772ca */ /* 0x040fe200000e0000 */
[----:B------:R-:W2:Y:S01]  /*32060*/  LDL.64 R88, [R3+0x8] ;  /* 0x0000080003587983 */ /* 0x000ea20000100a00 */
[C---:B------:R-:W-:Y:S02]  /*32070*/  R2UR UR4, R20.reuse ;  /* 0x00000000140472ca */ /* 0x040fe400000e0000 */
[----:B------:R-:W-:Y:S01]  /*32080*/  R2UR UR5, R21 ;  /* 0x00000000150572ca */ /* 0x000fe200000e0000 */
[----:B------:R-:W4:Y:S04]  /*32090*/  LDL R55, [R0] ;  /* 0x0000000000377983 */ /* 0x000f280000100800 */
[----:B------:R-:W2:Y:S04]  /*320a0*/  LDL.64 R102, [R3+0x58] ;  /* 0x0000580003667983 */ /* 0x000ea80000100a00 */
[----:B------:R-:W5:Y:S04]  /*320b0*/  LDL.64 R100, [R3+0x38] ;  /* 0x0000380003647983 */ /* 0x000f680000100a00 */
[----:B---3--:R-:W3:Y:S04]  /*320c0*/  LD.E R84, desc[UR6][R98.64+0xc] ;  /* 0x00000c0662547980 */ /* 0x008ee8000c101900 */
[----:B-1----:R-:W3:Y:S01]  /*320d0*/  LD.E R110, desc[UR4][R98.64+0x8] ;  /* 0x00000804626e7980 */ /* 0x002ee2000c101900 */
[----:B------:R-:W-:-:S02]  /*320e0*/  R2UR UR8, R20 ;  /* 0x00000000140872ca */ /* 0x000fc400000e0000 */
[----:B------:R-:W-:Y:S01]  /*320f0*/  R2UR UR9, R21 ;  /* 0x00000000150972ca */ /* 0x000fe200000e0000 */
[----:B----4-:R-:W-:Y:S01]  /*32100*/  IMAD R55, R55, 0x7800, RZ ;  /* 0x0000780037377824 */ /* 0x010fe200078e02ff */
[----:B------:R-:W5:Y:S01]  /*32110*/  LD.E R108, desc[UR6][R98.64+0x4] ;  /* 0x00000406626c7980 */ /* 0x000f62000c101900 */
[----:B------:R-:W-:Y:S03]  /*32120*/  BSSY B2, `(.L_x_1808) ;  /* 0x00003bb000027945 */ /* 0x000fe60003800000 */
[----:B--2---:R-:W5:Y:S07]  /*32130*/  LD.E.64 R102, desc[UR4][R102.64] ;  /* 0x0000000466667980 */ /* 0x004f6e000c101b00 */
[----:B------:R1:W5:Y:S01]  /*32140*/  LD.E R7, desc[UR8][R88.64+0x64] ;  /* 0x0000640858077980 */ /* 0x000362000c101900 */
[----:B------:R-:W-:Y:S01]  /*32150*/  SHF.R.S32.HI R93, RZ, 0x1f, R55 ;  /* 0x0000001fff5d7819 */ /* 0x000fe20000011437 */
[----:B---3--:R-:W-:Y:S01]  /*32160*/  IMAD R84, R53, -0xa0, R84 ;  /* 0xffffff6035547824 */ /* 0x008fe200078e0254 */
[----:B------:R-:W-:-:S04]  /*32170*/  LEA.HI R109, R110, R110, RZ, 0x1 ;  /* 0x0000006e6e6d7211 */ /* 0x000fc800078f08ff */
[----:B------:R-:W-:Y:S02]  /*32180*/  VIMNMX R84, R84, 0xa0, PT ;  /* 0x000000a054547848 */ /* 0x000fe40003fe0100 */
[----:B0-----:R-:W-:-:S04]  /*32190*/  SHF.R.S32.HI R113, RZ, 0x1, R109 ;  /* 0x00000001ff717819 */ /* 0x001fc8000001146d */
[----:B------:R-:W-:Y:S02]  /*321a0*/  ISETP.GE.AND P1, PT, R113, R84, PT ;  /* 0x000000547100720c */ /* 0x000fe40003f26270 */
[----:B------:R-:W-:Y:S01]  /*321b0*/  LOP3.LUT R87, R109, 0xffffffe, RZ, 0xc0, !PT ;  /* 0x0ffffffe6d577812 */ /* 0x000fe200078ec0ff */
[----:B------:R-:W-:Y:S01]  /*321c0*/  IMAD R84, R95, R113, RZ ;  /* 0x000000715f547224 */ /* 0x000fe200078e02ff */
[----:B-1----:R-:W-:-:S03]  /*321d0*/  SHF.R.S32.HI R89, RZ, 0x1f, R113 ;  /* 0x0000001fff597819 */ /* 0x002fc60000011471 */
[----:B------:R-:W-:Y:S02]  /*321e0*/  IMAD.IADD R87, R110, 0x1, -R87 ;  /* 0x000000016e577824 */ /* 0x000fe400078e0a57 */
[----:B------:R-:W-:Y:S02]  /*321f0*/  IMAD R89, R94, R89, R84 ;  /* 0x000000595e597224 */ /* 0x000fe400078e0254 */
[----:B------:R-:W-:Y:S02]  /*32200*/  IMAD.SHL.U32 R97, R87, 0x10, RZ ;  /* 0x0000001057617824 */ /* 0x000fe400078e00ff */
[----:B------:R-:W-:Y:S01]  /*32210*/  IMAD.MOV.U32 R84, RZ, RZ, R86 ;  /* 0x000000ffff547224 */ /* 0x000fe200078e0056 */
[----:B------:R-:W-:Y:S06]  /*32220*/  @P1 BRA `(.L_x_1809) ;  /* 0x0000003800a81947 */ /* 0x000fec0003800000 */
[----:B------:R-:W-:Y:S02]  /*32230*/  R2UR UR4, R20 ;  /* 0x00000000140472ca */ /* 0x000fe400000e0000 */
[----:B------:R-:W-:-:S13]  /*32240*/  R2UR UR5, R21 ;  /* 0x00000000150572ca */ /* 0x000fda00000e0000 */
[----:B-----5:R-:W2:Y:S01]  /*32250*/  LD.E.U8 R86, desc[UR4][R100.64] ;  /* 0x0000000464567980 */ /* 0x020ea2000c101100 */
[----:B------:R-:W-:Y:S01]  /*32260*/  IMAD.WIDE.U32 R106, R94, R113, R84 ;  /* 0x000000715e6a7225 */ /* 0x000fe200078e0054 */
[----:B------:R-:W-:Y:S03]  /*32270*/  BSSY B3, `(.L_x_1810) ;  /* 0x0000132000037945 */ /* 0x000fe60003800000 */
[----:B------:R-:W-:Y:S01]  /*32280*/  IMAD.IADD R111, R107, 0x1, R89 ;  /* 0x000000016b6f7824 */ /* 0x000fe200078e0259 */
[----:B--2---:R-:W-:-:S04]  /*32290*/  LOP3.LUT R86, R86, 0x1, RZ, 0xc0, !PT ;  /* 0x0000000156567812 */ /* 0x004fc800078ec0ff */
[----:B------:R-:W-:-:S13]  /*322a0*/  ISETP.NE.U32.AND P1, PT, R86, 0x1, PT ;  /* 0x000000015600780c */ /* 0x000fda0003f25070 */
[----:B------:R-:W-:Y:S05]  /*322b0*/  @P1 BRA `(.L_x_1811) ;  /* 0x0000001000b41947 */ /* 0x000fea0003800000 */
[----:B------:R-:W-:Y:S01]  /*322c0*/  LEA.HI R84, R108, R108, RZ, 0x1 ;  /* 0x0000006c6c547211 */ /* 0x000fe200078f08ff */
[----:B------:R-:W-:Y:S01]  /*322d0*/  IMAD.IADD R85, R7, 0x1, -R108 ;  /* 0x0000000107557824 */ /* 0x000fe200078e0a6c */
[----:B------:R-:W-:Y:S02]  /*322e0*/  SHF.R.S32.HI R89, RZ, 0x1f, R110 ;  /* 0x0000001fff597819 */ /* 0x000fe4000001146e */
[----:B------:R-:W-:Y:S02]  /*322f0*/  SHF.R.S32.HI R112, RZ, 0x1, R84 ;  /* 0x00000001ff707819 */ /* 0x000fe40000011454 */
[----:B------:R-:W-:Y:S02]  /*32300*/  LEA.HI R91, R89, R110, RZ, 0x4 ;  /* 0x0000006e595b7211 */ /* 0x000fe400078f20ff */
[----:B------:R-:W-:Y:S02]  /*32310*/  ISETP.GE.AND P1, PT, R97, R112, PT ;  /* 0x000000706100720c */ /* 0x000fe40003f26270 */
[----:B------:R-:W-:Y:S01]  /*32320*/  LEA.HI R89, R89, R110, RZ, 0x2 ;  /* 0x0000006e59597211 */ /* 0x000fe200078f10ff */
[----:B------:R-:W-:Y:S01]  /*32330*/  IMAD.SHL.U32 R91, R91, 0x20, RZ ;  /* 0x000000205b5b7824 */ /* 0x000fe200078e00ff */
[----:B------:R-:W-:-:S02]  /*32340*/  SEL R84, R112, RZ, P1 ;  /* 0x000000ff70547207 */ /* 0x000fc40000800000 */
[----:B------:R-:W-:Y:S01]  /*32350*/  SEL R86, R108, R85, !P1 ;  /* 0x000000556c567207 */ /* 0x000fe20004800000 */
[----:B------:R-:W-:Y:S01]  /*32360*/  IMAD.SHL.U32 R89, R89, 0x20, RZ ;  /* 0x0000002059597824 */ /* 0x000fe200078e00ff */
[----:B------:R-:W-:Y:S01]  /*32370*/  LOP3.LUT R91, R91, 0xfffffe00, RZ, 0xc0, !PT ;  /* 0xfffffe005b5b7812 */ /* 0x000fe200078ec0ff */
[----:B------:R-:W-:Y:S01]  /*32380*/  IMAD.IADD R84, R97, 0x1, R84 ;  /* 0x0000000161547824 */ /* 0x000fe200078e0254 */
[----:B------:R-:W-:Y:S02]  /*32390*/  SHF.R.S32.HI R87, RZ, 0x1f, R86 ;  /* 0x0000001fff577819 */ /* 0x000fe40000011456 */
[----:B------:R-:W-:Y:S02]  /*323a0*/  LOP3.LUT R89, R89, 0x180, RZ, 0xc0, !PT ;  /* 0x0000018059597812 */ /* 0x000fe400078ec0ff */
[----:B------:R-:W-:Y:S02]  /*323b0*/  SHF.R.S32.HI R85, RZ, 0x1f, R84 ;  /* 0x0000001fff557819 */ /* 0x000fe40000011454 */
[----:B------:R-:W-:-:S02]  /*323c0*/  LEA.HI R88, R87, R86, RZ, 0x5 ;  /* 0x0000005657587211 */ /* 0x000fc400078f28ff */
[-C--:B------:R-:W-:Y:S02]  /*323d0*/  LEA.HI R86, R85, R84.reuse, RZ, 0x4 ;  /* 0x0000005455567211 */ /* 0x080fe400078f20ff */
[----:B------:R-:W-:Y:S02]  /*323e0*/  LEA.HI R87, R113, R113, RZ, 0x1 ;  /* 0x0000007171577211 */ /* 0x000fe400078f08ff */
[----:B------:R-:W-:Y:S02]  /*323f0*/  SHF.R.S32.HI R117, RZ, 0x4, R86 ;  /* 0x00000004ff757819 */ /* 0x000fe40000011456 */
[----:B------:R-:W-:Y:S02]  /*32400*/  LOP3.LUT R90, R87, 0x3fffffe, RZ, 0xc0, !PT ;  /* 0x03fffffe575a7812 */ /* 0x000fe400078ec0ff */
[----:B------:R-:W-:Y:S02]  /*32410*/  LEA.HI.SX32 R88, R88, R117, 0x1b ;  /* 0x0000007558587211 */ /* 0x000fe400078fdaff */
[----:B------:R-:W-:Y:S01]  /*32420*/  LEA.HI R84, R85, R84, RZ, 0x6 ;  /* 0x0000005455547211 */ /* 0x000fe200078f30ff */
[----:B------:R-:W-:Y:S01]  /*32430*/  IMAD.IADD R90, R113, 0x1, -R90 ;  /* 0x00000001715a7824 */ /* 0x000fe200078e0a5a */
[----:B------:R-:W-:-:S02]  /*32440*/  SHF.R.S32.HI R115, RZ, 0x1f, R88 ;  /* 0x0000001fff737819 */ /* 0x000fc40000011458 */
[----:B------:R-:W-:Y:S01]  /*32450*/  SHF.R.U32.HI R87, RZ, 0x3, R89 ;  /* 0x00000003ff577819 */ /* 0x000fe20000011659 */
[----:B------:R-:W-:Y:S01]  /*32460*/  IMAD R90, R90, 0x40, R91 ;  /* 0x000000405a5a7824 */ /* 0x000fe200078e025b */
[----:B------:R-:W-:Y:S01]  /*32470*/  LEA.HI R91, R115, R88, RZ, 0x2 ;  /* 0x00000058735b7211 */ /* 0x000fe200078f10ff */
[----:B------:R-:W-:Y:S01]  /*32480*/  IMAD.SHL.U32 R115, R88, 0x10, RZ ;  /* 0x0000001058737824 */ /* 0x000fe200078e00ff */
[----:B------:R-:W-:Y:S02]  /*32490*/  SHF.R.S32.HI R85, RZ, 0x6, R84 ;  /* 0x00000006ff557819 */ /* 0x000fe40000011454 */
[----:B------:R-:W-:Y:S02]  /*324a0*/  LOP3.LUT R86, R89, 0x30, R86, 0xf8, !PT ;  /* 0x0000003059567812 */ /* 0x000fe400078ef856 */
[----:B------:R-:W-:Y:S01]  /*324b0*/  SHF.R.S32.HI R91, RZ, 0x2, R91 ;  /* 0x00000002ff5b7819 */ /* 0x000fe2000001145b */
[----:B------:R-:W-:Y:S01]  /*324c0*/  IMAD R85, R85, 0x2800, R90 ;  /* 0x0000280055557824 */ /* 0x000fe200078e025a */
[----:B------:R-:W-:-:S02]  /*324d0*/  LOP3.LUT R84, R89, 0x30, R115, 0xf8, !PT ;  /* 0x0000003059547812 */ /* 0x000fc400078ef873 */
[-C--:B------:R-:W-:Y:S01]  /*324e0*/  LOP3.LUT R86, R86, R87.reuse, RZ, 0x3c, !PT ;  /* 0x0000005756567212 */ /* 0x080fe200078e3cff */
[----:B------:R-:W-:Y:S01]  /*324f0*/  IMAD R91, R91, 0x2800, R90 ;  /* 0x000028005b5b7824 */ /* 0x000fe200078e025a */
[----:B------:R-:W-:Y:S02]  /*32500*/  LOP3.LUT R84, R84, R87, RZ, 0x3c, !PT ;  /* 0x0000005754547212 */ /* 0x000fe400078e3cff */
[C---:B------:R-:W-:Y:S01]  /*32510*/  R2UR UR4, R20.reuse ;  /* 0x00000000140472ca */ /* 0x040fe200000e0000 */
[----:B------:R-:W-:Y:S01]  /*32520*/  IMAD.IADD R85, R85, 0x1, R86 ;  /* 0x0000000155557824 */ /* 0x000fe200078e0256 */
[----:B------:R-:W-:Y:S01]  /*32530*/  R2UR UR5, R21 ;  /* 0x00000000150572ca */ /* 0x000fe200000e0000 */
[----:B------:R-:W-:Y:S01]  /*32540*/  IMAD.IADD R91, R91, 0x1, R84 ;  /* 0x000000015b5b7824 */ /* 0x000fe200078e0254 */
[----:B------:R-:W-:Y:S02]  /*32550*/  R2UR UR6, R20 ;  /* 0x00000000140672ca */ /* 0x000fe400000e0000 */
[----:B------:R-:W-:-:S02]  /*32560*/  IADD3 R84, P1, P2, R102, R85, R55 ;  /* 0x0000005566547210 */ /* 0x000fc40007a3e037 */
[----:B------:R-:W-:Y:S02]  /*32570*/  R2UR UR7, R21 ;  /* 0x00000000150772ca */ /* 0x000fe400000e0000 */
[----:B------:R-:W-:Y:S02]  /*32580*/  IADD3.X R85, R103, RZ, R93, P1, P2 ;  /* 0x000000ff67557210 */ /* 0x000fe40000fe445d */
[----:B------:R-:W-:Y:S02]  /*32590*/  ISETP.GE.AND P2, PT, R97, R112, PT ;  /* 0x000000706100720c */ /* 0x000fe40003f46270 */
[----:B------:R-:W-:Y:S01]  /*325a0*/  IADD3 R88, P3, P4, R102, R91, R55 ;  /* 0x0000005b66587210 */ /* 0x000fe20007c7e037 */
[----:B------:R-:W-:Y:S01]  /*325b0*/  IMAD.SHL.U32 R117, R117, 0x10, RZ ;  /* 0x0000001075757824 */ /* 0x000fe200078e00ff */
[----:B------:R-:W5:Y:S02]  /*325c0*/  LD.E.128 R84, desc[UR4][R84.64] ;  /* 0x0000000454547980 */ /* 0x000f64000c101d00 */
[----:B------:R-:W-:Y:S01]  /*325d0*/  IADD3.X R89, R103, RZ, R93, P3, P4 ;  /* 0x000000ff67597210 */ /* 0x000fe20001fe845d */
[----:B------:R-:W-:Y:S01]  /*325e0*/  BSSY B4, `(.L_x_1812) ;  /* 0x00000ef000047945 */ /* 0x000fe20003800000 */
[----:B------:R-:W-:-:S04]  /*325f0*/  ISETP.GE.AND P1, PT, R115, R7, PT ;  /* 0x000000077300720c */ /* 0x000fc80003f26270 */
[----:B------:R-:W5:Y:S01]  /*32600*/  LD.E.128 R88, desc[UR6][R88.64] ;  /* 0x0000000658587980 */ /* 0x000f62000c101d00 */
[----:B------:R-:W-:Y:S01]  /*32610*/  SHF.R.S32.HI R112, RZ, 0x1f, R117 ;  /* 0x0000001fff707819 */ /* 0x000fe20000011475 */
[----:B------:R-:W-:Y:S07]  /*32620*/  @P2 BRA `(.L_x_1813) ;  /* 0x0000000c00a82947 */ /* 0x000fee0003800000 */
[----:B------:R-:W-:Y:S01]  /*32630*/  SHF.R.U32.HI R116, RZ, 0x8, R80 ;  /* 0x00000008ff747819 */ /* 0x000fe20000011650 */
[----:B-----5:R-:W-:Y:S01]  /*32640*/  IMAD.MOV.U32 R114, RZ, RZ, R85 ;  /* 0x000000ffff727224 */ /* 0x020fe200078e0055 */
[----:B------:R-:W-:Y:S02]  /*32650*/  LOP3.LUT R85, R80, 0xff, RZ, 0xc0, !PT ;  /* 0x000000ff50557812 */ /* 0x000fe400078ec0ff */
[----:B------:R-:W-:Y:S02]  /*32660*/  LOP3.LUT R116, R116, 0xff, RZ, 0xc0, !PT ;  /* 0x000000ff74747812 */ /* 0x000fe400078ec0ff */
[----:B------:R-:W-:Y:S02]  /*32670*/  SHF.R.U32.HI R119, RZ, 0x8, R81 ;  /* 0x00000008ff777819 */ /* 0x000fe40000011651 */
[----:B------:R-:W-:Y:S02]  /*32680*/  SHF.R.U32.HI R125, RZ, 0x8, R76 ;  /* 0x00000008ff7d7819 */ /* 0x000fe4000001164c */
[----:B------:R-:W-:-:S02]  /*32690*/  PRMT R85, R116, 0x7604, R85 ;  /* 0x0000760474557816 */ /* 0x000fc40000000055 */
[----:B------:R-:W-:Y:S02]  /*326a0*/  SHF.R.U32.HI R123, RZ, 0x8, R83 ;  /* 0x00000008ff7b7819 */ /* 0x000fe40000011653 */
[----:B------:R-:W-:Y:S02]  /*326b0*/  LOP3.LUT R116, R81, 0xff, RZ, 0xc0, !PT ;  /* 0x000000ff51747812 */ /* 0x000fe400078ec0ff */
[----:B------:R-:W-:Y:S02]  /*326c0*/  SHF.R.U32.HI R120, RZ, 0x8, R82 ;  /* 0x00000008ff787819 */ /* 0x000fe40000011652 */
[----:B------:R-:W-:Y:S02]  /*326d0*/  LOP3.LUT R119, R119, 0xff, RZ, 0xc0, !PT ;  /* 0x000000ff77777812 */ /* 0x000fe400078ec0ff */
[----:B------:R-:W-:Y:S02]  /*326e0*/  LOP3.LUT R124, R76, 0xff, RZ, 0xc0, !PT ;  /* 0x000000ff4c7c7812 */ /* 0x000fe400078ec0ff */
[----:B------:R-:W-:-:S02]  /*326f0*/  LOP3.LUT R125, R125, 0xff, RZ, 0xc0, !PT ;  /* 0x000000ff7d7d7812 */ /* 0x000fc400078ec0ff */
[----:B------:R-:W-:Y:S02]  /*32700*/  LOP3.LUT R122, R83, 0xff, RZ, 0xc0, !PT ;  /* 0x000000ff537a7812 */ /* 0x000fe400078ec0ff */
[----:B------:R-:W-:Y:S02]  /*32710*/  LOP3.LUT R123, R123, 0xff, RZ, 0xc0, !PT ;  /* 0x000000ff7b7b7812 */ /* 0x000fe400078ec0ff */
[----:B------:R-:W-:Y:S02]  /*32720*/  LOP3.LUT R118, R82, 0xff, RZ, 0xc0, !PT ;  /* 0x000000ff52767812 */ /* 0x000fe400078ec0ff */
[----:B------:R-:W-:Y:S02]  /*32730*/  LOP3.LUT R121, R120, 0xff, RZ, 0xc0, !PT ;  /* 0x000000ff78797812 */ /* 0x000fe400078ec0ff */
[----:B------:R-:W-:Y:S02]  /*32740*/  PRMT R116, R119, 0x7604, R116 ;  /* 0x0000760477747816 */ /* 0x000fe40000000074 */
[----:B------:R-:W-:-:S02]  /*32750*/  SHF.R.U32.HI R119, RZ, 0x8, R77 ;  /* 0x00000008ff777819 */ /* 0x000fc4000001164d */
[----:B------:R-:W-:Y:S02]  /*32760*/  PRMT R127, R125, 0x7604, R124 ;  /* 0x000076047d7f7816 */ /* 0x000fe4000000007c */
[----:B------:R-:W-:Y:S02]  /*32770*/  PRMT R122, R123, 0x7604, R122 ;  /* 0x000076047b7a7816 */ /* 0x000fe4000000007a */
[----:B------:R-:W-:Y:S02]  /*32780*/  SHF.R.U32.HI R125, RZ, 0x8, R79 ;  /* 0x00000008ff7d7819 */ /* 0x000fe4000001164f */
[----:B------:R-:W-:Y:S02]  /*32790*/  PRMT R121, R121, 0x7604, R118 ;  /* 0x0000760479797816 */ /* 0x000fe40000000076 */
        /* <DEDUP_REMOVED lines=8> */
[----:B------:R-:W-:Y:S02]  /*32820*/  SHF.R.U32.HI R119, RZ, 0x10, R81 ;  /* 0x00000010ff777819 */ /* 0x000fe40000011651 */
[----:B------:R-:W-:Y:S02]  /*32830*/  PRMT R124, R125, 0x7604, R124 ;  /* 0x000076047d7c7816 */ /* 0x000fe4000000007c */
[----:B------:R-:W-:Y:S01]  /*32840*/  PRMT R129, R123, 0x7604, R120 ;  /* 0x000076047b817816 */ /* 0x000fe20000000078 */
[----:B------:R-:W-:Y:S01]  /*32850*/  IMAD.U32 R119, R119, 0x10000, RZ ;  /* 0x0001000077777824 */ /* 0x000fe200078e00ff */
[----:B------:R-:W-:Y:S02]  /*32860*/  SHF.R.U32.HI R125, RZ, 0x10, R77 ;  /* 0x00000010ff7d7819 */ /* 0x000fe4000001164d */
[----:B------:R-:W-:Y:S02]  /*32870*/  SHF.R.U32.HI R123, RZ, 0x10, R83 ;  /* 0x00000010ff7b7819 */ /* 0x000fe40000011653 */
[----:B------:R-:W-:Y:S01]  /*32880*/  LOP3.LUT R119, R116, 0xff0000, R119, 0xf8, !PT ;  /* 0x00ff000074777812 */ /* 0x000fe200078ef877 */
[----:B------:R-:W-:Y:S01]  /*32890*/  IMAD.U32 R125, R125, 0x10000, RZ ;  /* 0x000100007d7d7824 */ /* 0x000fe200078e00ff */
[----:B------:R-:W-:Y:S01]  /*328a0*/  SHF.R.U32.HI R131, RZ, 0x10, R79 ;  /* 0x00000010ff837819 */ /* 0x000fe2000001164f */
[----:B------:R-:W-:Y:S01]  /*328b0*/  IMAD.U32 R123, R123, 0x10000, RZ ;  /* 0x000100007b7b7824 */ /* 0x000fe200078e00ff */
[----:B------:R-:W-:-:S02]  /*328c0*/  LOP3.LUT R116, R119, 0xff000000, R81, 0xf8, !PT ;  /* 0xff00000077747812 */ /* 0x000fc400078ef851 */
[----:B------:R-:W-:Y:S01]  /*328d0*/  LOP3.LUT R125, R118, 0xff0000, R125, 0xf8, !PT ;  /* 0x00ff0000767d7812 */ /* 0x000fe200078ef87d */
[----:B------:R-:W-:Y:S01]  /*328e0*/  IMAD.U32 R131, R131, 0x10000, RZ ;  /* 0x0001000083837824 */ /* 0x000fe200078e00ff */
[----:B------:R-:W-:Y:S02]  /*328f0*/  LOP3.LUT R123, R122, 0xff0000, R123, 0xf8, !PT ;  /* 0x00ff00007a7b7812 */ /* 0x000fe400078ef87b */
[----:B------:R-:W-:Y:S02]  /*32900*/  LOP3.LUT R120, R125, 0xff000000, R77, 0xf8, !PT ;  /* 0xff0000007d787812 */ /* 0x000fe400078ef84d */
[----:B------:R-:W-:Y:S02]  /*32910*/  LOP3.LUT R125, R123, 0xff000000, R83, 0xf8, !PT ;  /* 0xff0000007b7d7812 */ /* 0x000fe400078ef853 */
[----:B------:R-:W-:Y:S02]  /*32920*/  LOP3.LUT R85, R85, 0xff0000, R80, 0xf8, !PT ;  /* 0x00ff000055557812 */ /* 0x000fe400078ef850 */
[----:B------:R-:W-:-:S02]  /*32930*/  LOP3.LUT R121, R121, 0xff0000, R82, 0xf8, !PT ;  /* 0x00ff000079797812 */ /* 0x000fc400078ef852 */
[----:B------:R-:W-:Y:S02]  /*32940*/  F2FP.F16.E4M3.UNPACK_B R83, R89 ;  /* 0x00000059ff53723e */ /* 0x000fe400020006ff */
[----:B------:R-:W-:Y:S02]  /*32950*/  F2FP.F16.E4M3.UNPACK_B R118, R116 ;  /* 0x00000074ff76723e */ /* 0x000fe400020006ff */
[----:B------:R-:W-:Y:S02]  /*32960*/  F2FP.F16.E4M3.UNPACK_B R122, R120 ;  /* 0x00000078ff7a723e */ /* 0x000fe400020006ff */
[----:B------:R-:W-:Y:S01]  /*32970*/  LOP3.LUT R85, R85, 0xff000000, R80, 0xf8, !PT ;  /* 0xff00000055557812 */ /* 0x000fe200078ef850 */
[----:B------:R-:W-:Y:S01]  /*32980*/  HADD2.F32 R80, -RZ, R83.H0_H0 ;  /* 0x20000053ff507230 */ /* 0x000fe20000004100 */
[----:B------:R-:W-:Y:S01]  /*32990*/  LOP3.LUT R77, R121, 0xff000000, R82, 0xf8, !PT ;  /* 0xff000000794d7812 */ /* 0x000fe200078ef852 */
[----:B------:R-:W-:Y:S01]  /*329a0*/  HADD2.F32 R121, -RZ, R118.H0_H0 ;  /* 0x20000076ff797230 */ /* 0x000fe20000004100 */
[----:B------:R-:W-:Y:S01]  /*329b0*/  F2FP.F16.E4M3.UNPACK_B R81, R114 ;  /* 0x00000072ff51723e */ /* 0x000fe200020006ff */
[--C-:B------:R-:W-:Y:S01]  /*329c0*/  HADD2.F32 R123, -RZ, R122.reuse.H0_H0 ;  /* 0x2000007aff7b7230 */ /* 0x100fe20000004100 */
[----:B------:R-:W-:Y:S01]  /*329d0*/  LOP3.LUT R131, R124, 0xff0000, R131, 0xf8, !PT ;  /* 0x00ff00007c837812 */ /* 0x000fe200078ef883 */
[----:B------:R-:W-:Y:S01]  /*329e0*/  HADD2.F32 R122, -RZ, R122.H1_H1 ;  /* 0x3000007aff7a7230 */ /* 0x000fe20000004100 */
[----:B------:R-:W-:Y:S01]  /*329f0*/  LOP3.LUT R129, R129, 0xff0000, R78, 0xf8, !PT ;  /* 0x00ff000081817812 */ /* 0x000fe200078ef84e */
[----:B------:R-:W-:-:S02]  /*32a00*/  HADD2.F32 R82, -RZ, R81.H0_H0 ;  /* 0x20000051ff527230 */ /* 0x000fc40000004100 */
[C---:B------:R-:W-:Y:S01]  /*32a10*/  FMUL.FTZ R124, R80.reuse, R121 ;  /* 0x00000079507c7220 */ /* 0x040fe20000410000 */
[----:B------:R-:W-:Y:S01]  /*32a20*/  LOP3.LUT R119, R127, 0xff0000, R76, 0xf8, !PT ;  /* 0x00ff00007f777812 */ /* 0x000fe200078ef84c */
[-C--:B------:R-:W-:Y:S01]  /*32a30*/  FMUL.FTZ R127, R80, R123.reuse ;  /* 0x0000007b507f7220 */ /* 0x080fe20000410000 */
[----:B------:R-:W-:Y:S01]  /*32a40*/  LOP3.LUT R80, R129, 0xff000000, R78, 0xf8, !PT ;  /* 0xff00000081507812 */ /* 0x000fe200078ef84e */
[C---:B------:R-:W-:Y:S01]  /*32a50*/  FFMA.FTZ R78, R82.reuse, R123, R124 ;  /* 0x0000007b524e7223 */ /* 0x040fe2000001007c */
[----:B------:R-:W-:Y:S01]  /*32a60*/  F2FP.F16.E4M3.UNPACK_B R89, R89.H1 ;  /* 0x00000059ff59723e */ /* 0x000fe200030006ff */
[----:B------:R-:W-:Y:S01]  /*32a70*/  HADD2.F32 R118, -RZ, R118.H1_H1 ;  /* 0x30000076ff767230 */ /* 0x000fe20000004100 */
[----:B------:R-:W-:Y:S01]  /*32a80*/  F2FP.F16.E4M3.UNPACK_B R124, R120.H1 ;  /* 0x00000078ff7c723e */ /* 0x000fe200030006ff */
[----:B------:R-:W-:Y:S01]  /*32a90*/  HADD2.F32 R81, -RZ, R81.H1_H1 ;  /* 0x30000051ff517230 */ /* 0x000fe20000004100 */
[----:B------:R-:W-:Y:S02]  /*32aa0*/  F2FP.F16.E4M3.UNPACK_B R116, R116.H1 ;  /* 0x00000074ff74723e */ /* 0x000fe400030006ff */
[----:B------:R-:W-:Y:S01]  /*32ab0*/  LOP3.LUT R119, R119, 0xff000000, R76, 0xf8, !PT ;  /* 0xff00000077777812 */ /* 0x000fe200078ef84c */
[----:B------:R-:W-:Y:S01]  /*32ac0*/  FFMA.FTZ R76, R82, R121, -R127 ;  /* 0x00000079524c7223 */ /* 0x000fe2000001087f */
[----:B------:R-:W-:Y:S01]  /*32ad0*/  F2FP.F16.E4M3.UNPACK_B R114, R114.H1 ;  /* 0x00000072ff72723e */ /* 0x000fe200030006ff */
[----:B------:R-:W-:Y:S01]  /*32ae0*/  HADD2.F32 R82, -RZ, R89.H0_H0 ;  /* 0x20000059ff527230 */ /* 0x000fe20000004100 */
[----:B------:R-:W-:Y:S01]  /*32af0*/  LOP3.LUT R131, R131, 0xff000000, R79, 0xf8, !PT ;  /* 0xff00000083837812 */ /* 0x000fe200078ef84f */
[----:B------:R-:W-:-:S02]  /*32b00*/  HADD2.F32 R121, -RZ, R124.H0_H0 ;  /* 0x2000007cff797230 */ /* 0x000fc40000004100 */
[----:B------:R-:W-:Y:S02]  /*32b10*/  HADD2.F32 R79, -RZ, R83.H1_H1 ;  /* 0x30000053ff4f7230 */ /* 0x000fe40000004100 */
[----:B------:R-:W-:Y:S02]  /*32b20*/  HADD2.F32 R120, -RZ, R116.H0_H0 ;  /* 0x20000074ff787230 */ /* 0x000fe40000004100 */
[C---:B------:R-:W-:Y:S01]  /*32b30*/  FMUL.FTZ R128, R82.reuse, R121 ;  /* 0x0000007952807220 */ /* 0x040fe20000410000 */
[----:B------:R-:W-:Y:S02]  /*32b40*/  HADD2.F32 R83, -RZ, R114.H0_H0 ;  /* 0x20000072ff537230 */ /* 0x000fe40000004100 */
[C---:B------:R-:W-:Y:S01]  /*32b50*/  FMUL.FTZ R126, R79.reuse, R122 ;  /* 0x0000007a4f7e7220 */ /* 0x040fe20000410000 */
[----:B------:R-:W-:Y:S01]  /*32b60*/  FMUL.FTZ R123, R79, R118 ;  /* 0x000000764f7b7220 */ /* 0x000fe20000410000 */
[----:B------:R-:W-:Y:S01]  /*32b70*/  FMUL.FTZ R130, R82, R120 ;  /* 0x0000007852827220 */ /* 0x000fe20000410000 */
[----:B------:R-:W-:-:S02]  /*32b80*/  HADD2.F32 R89, -RZ, R89.H1_H1 ;  /* 0x30000059ff597230 */ /* 0x000fc40000004100 */
[----:B------:R-:W-:Y:S01]  /*32b90*/  FFMA.FTZ R82, R83, R120, -R128 ;  /* 0x0000007853527223 */ /* 0x000fe20000010880 */
[----:B------:R-:W-:Y:S01]  /*32ba0*/  FFMA.FTZ R79, R81, R118, -R126 ;  /* 0x00000076514f7223 */ /* 0x000fe2000001087e */
[----:B------:R-:W-:Y:S01]  /*32bb0*/  FFMA.FTZ R83, R83, R121, R130 ;  /* 0x0000007953537223 */ /* 0x000fe20000010082 */
[----:B------:R-:W-:Y:S01]  /*32bc0*/  FFMA.FTZ R81, R81, R122, R123 ;  /* 0x0000007a51517223 */ /* 0x000fe2000001007b */
[----:B------:R-:W-:Y:S01]  /*32bd0*/  F2FP.F16.E4M3.UNPACK_B R121, R91 ;  /* 0x0000005bff79723e */ /* 0x000fe200020006ff */
[----:B------:R-:W-:Y:S01]  /*32be0*/  HADD2.F32 R122, -RZ, R116.H1_H1 ;  /* 0x30000074ff7a7230 */ /* 0x000fe20000004100 */
[----:B------:R-:W-:Y:S01]  /*32bf0*/  F2FP.F16.E4M3.UNPACK_B R126, R131 ;  /* 0x00000083ff7e723e */ /* 0x000fe200020006ff */
[----:B------:R-:W-:Y:S01]  /*32c00*/  HADD2.F32 R124, -RZ, R124.H1_H1 ;  /* 0x3000007cff7c7230 */ /* 0x000fe20000004100 */
[----:B------:R-:W-:Y:S01]  /*32c10*/  F2FP.F16.E4M3.UNPACK_B R123, R125 ;  /* 0x0000007dff7b723e */ /* 0x000fe200020006ff */
[----:B------:R-:W-:Y:S01]  /*32c20*/  HADD2.F32 R116, -RZ, R121.H0_H0 ;  /* 0x20000079ff747230 */ /* 0x000fe20000004100 */
[----:B------:R-:W-:Y:S01]  /*32c30*/  F2FP.F16.E4M3.UNPACK_B R120, R87 ;  /* 0x00000057ff78723e */ /* 0x000fe200020006ff */
[----:B------:R-:W-:-:S02]  /*32c40*/  HADD2.F32 R129, -RZ, R126.H0_H0 ;  /* 0x2000007eff817230 */ /* 0x000fc40000004100 */
[C---:B------:R-:W-:Y:S01]  /*32c50*/  FMUL.FTZ R133, R89.reuse, R124 ;  /* 0x0000007c59857220 */ /* 0x040fe20000410000 */
[--C-:B------:R-:W-:Y:S02]  /*32c60*/  HADD2.F32 R127, -RZ, R123.reuse.H0_H0 ;  /* 0x2000007bff7f7230 */ /* 0x100fe40000004100 */
[----:B------:R-:W-:Y:S01]  /*32c70*/  FMUL.FTZ R135, R89, R122 ;  /* 0x0000007a59877220 */ /* 0x000fe20000410000 */
[----:B------:R-:W-:Y:S02]  /*32c80*/  HADD2.F32 R118, -RZ, R120.H0_H0 ;  /* 0x20000078ff767230 */ /* 0x000fe40000004100 */
[C---:B------:R-:W-:Y:S01]  /*32c90*/  FMUL.FTZ R137, R116.reuse, R129 ;  /* 0x0000008174897220 */ /* 0x040fe20000410000 */
[----:B------:R-:W-:Y:S02]  /*32ca0*/  HADD2.F32 R114, -RZ, R114.H1_H1 ;  /* 0x30000072ff727230 */ /* 0x000fe40000004100 */
[----:B------:R-:W-:Y:S01]  /*32cb0*/  FMUL.FTZ R128, R116, R127 ;  /* 0x0000007f74807220 */ /* 0x000fe20000410000 */
[----:B------:R-:W-:Y:S01]  /*32cc0*/  F2FP.F16.E4M3.UNPACK_B R125, R125.H1 ;  /* 0x0000007dff7d723e */ /* 0x000fe200030006ff */
[----:B------:R-:W-:Y:S01]  /*32cd0*/  FFMA.FTZ R116, R118, R127, -R137 ;  /* 0x0000007f76747223 */ /* 0x000fe20000010889 */
[----:B------:R-:W-:-:S02]  /*32ce0*/  HADD2.F32 R127, -RZ, R123.H1_H1 ;  /* 0x3000007bff7f7230 */ /* 0x000fc40000004100 */
[----:B------:R-:W-:Y:S01]  /*32cf0*/  FFMA.FTZ R118, R118, R129, R128 ;  /* 0x0000008176767223 */ /* 0x000fe20000010080 */
[----:B------:R-:W-:Y:S01]  /*32d00*/  F2FP.F16.E4M3.UNPACK_B R123, R91.H1 ;  /* 0x0000005bff7b723e */ /* 0x000fe200030006ff */
[C---:B------:R-:W-:Y:S01]  /*32d10*/  FFMA.FTZ R89, R114.reuse, R122, -R133 ;  /* 0x0000007a72597223 */ /* 0x040fe20000010885 */
[----:B------:R-:W-:Y:S01]  /*32d20*/  F2FP.F16.E4M3.UNPACK_B R129, R131.H1 ;  /* 0x00000083ff81723e */ /* 0x000fe200030006ff */
[----:B------:R-:W-:Y:S01]  /*32d30*/  FFMA.FTZ R114, R114, R124, R135 ;  /* 0x0000007c72727223 */ /* 0x000fe20000010087 */
[----:B------:R-:W-:Y:S01]  /*32d40*/  HADD2.F32 R124, -RZ, R121.H1_H1 ;  /* 0x30000079ff7c7230 */ /* 0x000fe20000004100 */
[----:B------:R-:W-:Y:S01]  /*32d50*/  F2FP.F16.E4M3.UNPACK_B R122, R87.H1 ;  /* 0x00000057ff7a723e */ /* 0x000fe200030006ff */
[----:B------:R-:W-:Y:S01]  /*32d60*/  HADD2.F32 R91, -RZ, R126.H1_H1 ;  /* 0x3000007eff5b7230 */ /* 0x000fe20000004100 */
[----:B------:R-:W-:Y:S01]  /*32d70*/  F2FP.SATFINITE.E4M3.F32.PACK_AB_MERGE_C R82, R89, R82, RZ ;  /* 0x000000525952723e */ /* 0x000fe200048070ff */
[----:B------:R-:W-:Y:S01]  /*32d80*/  HADD2.F32 R87, -RZ, R123.H0_H0 ;  /* 0x2000007bff577230 */ /* 0x000fe20000004100 */
[----:B------:R-:W-:Y:S01]  /*32d90*/  F2FP.SATFINITE.E4M3.F32.PACK_AB_MERGE_C R83, R114, R83, RZ ;  /* 0x000000537253723e */ /* 0x000fe200048070ff */
[----:B------:R-:W-:-:S02]  /*32da0*/  HADD2.F32 R128, -RZ, R129.H0_H0 ;  /* 0x20000081ff807230 */ /* 0x000fc40000004100 */
[C---:B------:R-:W-:Y:S01]  /*32db0*/  FMUL.FTZ R131, R124.reuse, R91 ;  /* 0x0000005b7c837220 */ /* 0x040fe20000410000 */
[--C-:B------:R-:W-:Y:S02]  /*32dc0*/  HADD2.F32 R126, -RZ, R125.reuse.H0_H0 ;  /* 0x2000007dff7e7230 */ /* 0x100fe40000004100 */
[-C--:B------:R-:W-:Y:S01]  /*32dd0*/  FMUL.FTZ R124, R124, R127.reuse ;  /* 0x0000007f7c7c7220 */ /* 0x080fe20000410000 */
[----:B------:R-:W-:Y:S02]  /*32de0*/  HADD2.F32 R120, -RZ, R120.H1_H1 ;  /* 0x30000078ff787230 */ /* 0x000fe40000004100 */
[C---:B------:R-:W-:Y:S01]  /*32df0*/  FMUL.FTZ R130, R87.reuse, R128 ;  /* 0x0000008057827220 */ /* 0x040fe20000410000 */
[--C-:B------:R-:W-:Y:S02]  /*32e00*/  HADD2.F32 R121, -RZ, R122.reuse.H0_H0 ;  /* 0x2000007aff797230 */ /* 0x100fe40000004100 */
[----:B------:R-:W-:Y:S01]  /*32e10*/  FMUL.FTZ R133, R87, R126 ;  /* 0x0000007e57857220 */ /* 0x000fe20000410000 */
[----:B------:R-:W-:Y:S01]  /*32e20*/  F2FP.SATFINITE.E4M3.F32.PACK_AB_MERGE_C R89, R81, R78, R83 ;  /* 0x0000004e5159723e */ /* 0x000fe20004807053 */
[C---:B------:R-:W-:Y:S01]  /*32e30*/  FFMA.FTZ R87, R120.reuse, R127, -R131 ;  /* 0x0000007f78577223 */ /* 0x040fe20000010883 */
[----:B------:R-:W-:Y:S01]  /*32e40*/  FFMA.FTZ R91, R120, R91, R124 ;  /* 0x0000005b785b7223 */ /* 0x000fe2000001007c */
[C---:B------:R-:W-:Y:S01]  /*32e50*/  FFMA.FTZ R120, R121.reuse, R126, -R130 ;  /* 0x0000007e79787223 */ /* 0x040fe20000010882 */
[----:B------:R-:W-:Y:S01]  /*32e60*/  FFMA.FTZ R121, R121, R128, R133 ;  /* 0x0000008079797223 */ /* 0x000fe20000010085 */
[----:B------:R-:W-:Y:S01]  /*32e70*/  HADD2.F32 R130, -RZ, R125.H1_H1 ;  /* 0x3000007dff827230 */ /* 0x000fe20000004100 */
[----:B------:R-:W-:Y:S01]  /*32e80*/  F2FP.F16.E4M3.UNPACK_B R125, R88.H1 ;  /* 0x00000058ff7d723e */ /* 0x000fe200030006ff */
[----:B------:R-:W-:Y:S01]  /*32e90*/  HADD2.F32 R124, -RZ, R122.H1_H1 ;  /* 0x3000007aff7c7230 */ /* 0x000fe20000004100 */
[----:B------:R-:W-:Y:S01]  /*32ea0*/  F2FP.F16.E4M3.UNPACK_B R131, R119.H1 ;  /* 0x00000077ff83723e */ /* 0x000fe200030006ff */
[----:B------:R-:W-:Y:S01]  /*32eb0*/  HADD2.F32 R127, -RZ, R123.H1_H1 ;  /* 0x3000007bff7f7230 */ /* 0x000fe20000004100 */
[----:B------:R-:W-:Y:S01]  /*32ec0*/  F2FP.F16.E4M3.UNPACK_B R128, R85.H1 ;  /* 0x00000055ff80723e */ /* 0x000fe200030006ff */
[----:B------:R-:W-:Y:S01]  /*32ed0*/  HADD2.F32 R133, -RZ, R129.H1_H1 ;  /* 0x30000081ff857230 */ /* 0x000fe20000004100 */
[----:B------:R-:W-:Y:S01]  /*32ee0*/  F2FP.F16.E4M3.UNPACK_B R122, R84.H1 ;  /* 0x00000054ff7a723e */ /* 0x000fe200030006ff */
[----:B------:R-:W-:-:S02]  /*32ef0*/  HADD2.F32 R126, -RZ, R125.H0_H0 ;  /* 0x2000007dff7e7230 */ /* 0x000fc40000004100 */
[C---:B------:R-:W-:Y:S01]  /*32f00*/  FMUL.FTZ R136, R127.reuse, R130 ;  /* 0x000000827f887220 */ /* 0x040fe20000410000 */
[----:B------:R-:W-:Y:S02]  /*32f10*/  HADD2.F32 R132, -RZ, R131.H0_H0 ;  /* 0x20000083ff847230 */ /* 0x000fe40000004100 */
[----:B------:R-:W-:Y:S01]  /*32f20*/  FMUL.FTZ R135, R127, R133 ;  /* 0x000000857f877220 */ /* 0x000fe20000410000 */
[----:B------:R-:W-:Y:S01]  /*32f30*/  HADD2.F32 R129, -RZ, R128.H0_H0 ;  /* 0x20000080ff817230 */ /* 0x000fe20000004100 */
[----:B------:R-:W-:Y:S01]  /*32f40*/  F2FP.F16.E4M3.UNPACK_B R88, R88 ;  /* 0x00000058ff58723e */ /* 0x000fe200020006ff */
        /* <DEDUP_REMOVED lines=8> */
[----:B------:R-:W-:Y:S01]  /*32fd0*/  F2FP.F16.E4M3.UNPACK_B R126, R119 ;  /* 0x00000077ff7e723e */ /* 0x000fe200020006ff */
[C---:B------:R-:W-:Y:S01]  /*32fe0*/  FFMA.FTZ R139, R124.reuse, R130, -R135 ;  /* 0x000000827c8b7223 */ /* 0x040fe20000010887 */
[----:B------:R-:W-:Y:S01]  /*32ff0*/  F2FP.F16.E4M3.UNPACK_B R123, R85 ;  /* 0x00000055ff7b723e */ /* 0x000fe200020006ff */
[----:B------:R-:W-:Y:S01]  /*33000*/  FFMA.FTZ R138, R124, R133, R136 ;  /* 0x000000857c8a7223 */ /* 0x000fe20000010088 */
[----:B------:R-:W-:Y:S01]  /*33010*/  HADD2.F32 R122, -RZ, R122.H1_H1 ;  /* 0x3000007aff7a7230 */ /* 0x000fe20000004100 */
[----:B------:R-:W-:Y:S01]  /*33020*/  F2FP.F16.E4M3.UNPACK_B R84, R84 ;  /* 0x00000054ff54723e */ /* 0x000fe200020006ff */
[----:B------:R-:W-:-:S02]  /*33030*/  HADD2.F32 R119, -RZ, R88.H0_H0 ;  /* 0x20000058ff777230 */ /* 0x000fc40000004100 */
[CC--:B------:R-:W-:Y:S01]  /*33040*/  FMUL.FTZ R85, R125.reuse, R131.reuse ;  /* 0x000000837d557220 */ /* 0x0c0fe20000410000 */
[----:B------:R-:W-:Y:S01]  /*33050*/  FMUL.FTZ R136, R125, R128 ;  /* 0x000000807d887220 */ /* 0x000fe20000410000 */
[----:B------:R-:W-:Y:S01]  /*33060*/  HADD2.F32 R130, -RZ, R126.H0_H0 ;  /* 0x2000007eff827230 */ /* 0x000fe20000004100 */
[----:B------:R-:W-:Y:S01]  /*33070*/  F2FP.SATFINITE.E4M3.F32.PACK_AB_MERGE_C R120, R139, R120, RZ ;  /* 0x000000788b78723e */ /* 0x000fe200048070ff */
[----:B------:R-:W-:Y:S02]  /*33080*/  HADD2.F32 R124, -RZ, R123.H0_H0 ;  /* 0x2000007bff7c7230 */ /* 0x000fe40000004100 */
[C---:B------:R-:W-:Y:S01]  /*33090*/  FFMA.FTZ R133, R122.reuse, R128, -R85 ;  /* 0x000000807a857223 */ /* 0x040fe20000010855 */
[----:B------:R-:W-:Y:S01]  /*330a0*/  FFMA.FTZ R135, R122, R131, R136 ;  /* 0x000000837a877223 */ /* 0x000fe20000010088 */
[----:B------:R-:W-:Y:S02]  /*330b0*/  HADD2.F32 R85, -RZ, R84.H0_H0 ;  /* 0x20000054ff557230 */ /* 0x000fe40000004100 */
[C---:B------:R-:W-:Y:S01]  /*330c0*/  FMUL.FTZ R122, R119.reuse, R130 ;  /* 0x00000082777a7220 */ /* 0x040fe20000410000 */
[----:B------:R-:W-:Y:S01]  /*330d0*/  FMUL.FTZ R119, R119, R124 ;  /* 0x0000007c77777220 */ /* 0x000fe20000410000 */
[----:B------:R-:W-:Y:S01]  /*330e0*/  HADD2.F32 R88, -RZ, R88.H1_H1 ;  /* 0x30000058ff587230 */ /* 0x000fe20000004100 */
[----:B------:R-:W-:Y:S01]  /*330f0*/  F2FP.SATFINITE.E4M3.F32.PACK_AB_MERGE_C R132, R135, R132, RZ ;  /* 0x000000848784723e */ /* 0x000fe200048070ff */
[----:B------:R-:W-:-:S02]  /*33100*/  HADD2.F32 R125, -RZ, R126.H1_H1 ;  /* 0x3000007eff7d7230 */ /* 0x000fc40000004100 */
[C---:B------:R-:W-:Y:S01]  /*33110*/  FFMA.FTZ R126, R85.reuse, R124, -R122 ;  /* 0x0000007c557e7223 */ /* 0x040fe2000001087a */
[----:B------:R-:W-:Y:S01]  /*33120*/  FFMA.FTZ R130, R85, R130, R119 ;  /* 0x0000008255827223 */ /* 0x000fe20000010077 */
[----:B------:R-:W-:Y:S01]  /*33130*/  HADD2.F32 R123, -RZ, R123.H1_H1 ;  /* 0x3000007bff7b7230 */ /* 0x000fe20000004100 */
[----:B------:R-:W-:Y:S01]  /*33140*/  F2FP.F16.E4M3.UNPACK_B R119, R90.H1 ;  /* 0x0000005aff77723e */ /* 0x000fe200030006ff */
[----:B------:R-:W-:Y:S02]  /*33150*/  HADD2.F32 R84, -RZ, R84.H1_H1 ;  /* 0x30000054ff547230 */ /* 0x000fe40000004100 */
[C---:B------:R-:W-:Y:S01]  /*33160*/  FMUL.FTZ R85, R88.reuse, R125 ;  /* 0x0000007d58557220 */ /* 0x040fe20000410000 */
[----:B------:R-:W-:Y:S01]  /*33170*/  F2FP.F16.E4M3.UNPACK_B R124, R80.H1 ;  /* 0x00000050ff7c723e */ /* 0x000fe200030006ff */
[----:B------:R-:W-:Y:S01]  /*33180*/  FMUL.FTZ R131, R88, R123 ;  /* 0x0000007b58837220 */ /* 0x000fe20000410000 */
[----:B------:R-:W-:Y:S01]  /*33190*/  F2FP.F16.E4M3.UNPACK_B R122, R77.H1 ;  /* 0x0000004dff7a723e */ /* 0x000fe200030006ff */
[----:B------:R-:W-:Y:S01]  /*331a0*/  FFMA.FTZ R129, R84, R123, -R85 ;  /* 0x0000007b54817223 */ /* 0x000fe20000010855 */
[----:B------:R-:W-:Y:S01]  /*331b0*/  F2FP.F16.E4M3.UNPACK_B R85, R86.H1 ;  /* 0x00000056ff55723e */ /* 0x000fe200030006ff */
        /* <DEDUP_REMOVED lines=11> */
[----:B------:R-:W-:Y:S01]  /*33270*/  F2FP.F16.E4M3.UNPACK_B R86, R86 ;  /* 0x00000056ff56723e */ /* 0x000fe200020006ff */
[----:B------:R-:W-:-:S02]  /*33280*/  HADD2.F32 R122, -RZ, R122.H1_H1 ;  /* 0x3000007aff7a7230 */ /* 0x000fc40000004100 */
[C---:B------:R-:W-:Y:S01]  /*33290*/  FMUL.FTZ R88, R119.reuse, R124 ;  /* 0x0000007c77587220 */ /* 0x040fe20000410000 */
[----:B------:R-:W-:Y:S02]  /*332a0*/  HADD2.F32 R85, -RZ, R85.H1_H1 ;  /* 0x30000055ff557230 */ /* 0x000fe40000004100 */
[C---:B------:R-:W-:Y:S01]  /*332b0*/  FFMA.FTZ R137, R84.reuse, R127, R137 ;  /* 0x0000007f54897223 */ /* 0x040fe20000010089 */
[----:B------:R-:W-:Y:S01]  /*332c0*/  FFMA.FTZ R128, R84, R123, -R125 ;  /* 0x0000007b54807223 */ /* 0x000fe2000001087d */
[-C--:B------:R-:W-:Y:S01]  /*332d0*/  FMUL.FTZ R119, R119, R122.reuse ;  /* 0x0000007a77777220 */ /* 0x080fe20000410000 */
[--C-:B------:R-:W-:Y:S02]  /*332e0*/  HADD2.F32 R84, -RZ, R77.reuse.H0_H0 ;  /* 0x2000004dff547230 */ /* 0x100fe40000004100 */
[C---:B------:R-:W-:Y:S01]  /*332f0*/  FFMA.FTZ R127, R85.reuse, R122, -R88 ;  /* 0x0000007a557f7223 */ /* 0x040fe20000010858 */
[----:B------:R-:W-:Y:S01]  /*33300*/  F2FP.F16.E4M3.UNPACK_B R88, R80 ;  /* 0x00000050ff58723e */ /* 0x000fe200020006ff */
[----:B------:R-:W-:Y:S01]  /*33310*/  FFMA.FTZ R124, R85, R124, R119 ;  /* 0x0000007c557c7223 */ /* 0x000fe20000010077 */
[--C-:B------:R-:W-:Y:S01]  /*33320*/  HADD2.F32 R80, -RZ, R90.reuse.H0_H0 ;  /* 0x2000005aff507230 */ /* 0x100fe20000004100 */
[----:B------:R-:W-:Y:S01]  /*33330*/  F2FP.SATFINITE.E4M3.F32.PACK_AB_MERGE_C R130, R131, R130, R132 ;  /* 0x000000828382723e */ /* 0x000fe20004807084 */
[----:B------:R-:W-:Y:S01]  /*33340*/  HADD2.F32 R90, -RZ, R90.H1_H1 ;  /* 0x3000005aff5a7230 */ /* 0x000fe20000004100 */
[----:B------:R-:W-:Y:S01]  /*33350*/  F2FP.SATFINITE.E4M3.F32.PACK_AB_MERGE_C R127, R127, R128, RZ ;  /* 0x000000807f7f723e */ /* 0x000fe200048070ff */
[--C-:B------:R-:W-:Y:S01]  /*33360*/  HADD2.F32 R119, -RZ, R88.reuse.H0_H0 ;  /* 0x20000058ff777230 */ /* 0x100fe20000004100 */
[----:B------:R-:W-:Y:S01]  /*33370*/  F2FP.SATFINITE.E4M3.F32.PACK_AB_MERGE_C R121, R138, R121, RZ ;  /* 0x000000798a79723e */ /* 0x000fe200048070ff */
[----:B------:R-:W-:Y:S01]  /*33380*/  HADD2.F32 R123, -RZ, R88.H1_H1 ;  /* 0x30000058ff7b7230 */ /* 0x000fe20000004100 */
[----:B------:R-:W-:Y:S01]  /*33390*/  F2FP.SATFINITE.E4M3.F32.PACK_AB_MERGE_C R133, R133, R134, RZ ;  /* 0x000000868585723e */ /* 0x000fe200048070ff */
[----:B------:R-:W-:-:S02]  /*333a0*/  HADD2.F32 R85, -RZ, R77.H1_H1 ;  /* 0x3000004dff557230 */ /* 0x000fc40000004100 */
[----:B------:R-:W-:Y:S01]  /*333b0*/  FMUL.FTZ R88, R80, R119 ;  /* 0x0000007750587220 */ /* 0x000fe20000410000 */
[--C-:B------:R-:W-:Y:S02]  /*333c0*/  HADD2.F32 R77, -RZ, R86.reuse.H0_H0 ;  /* 0x20000056ff4d7230 */ /* 0x100fe40000004100 */
[----:B------:R-:W-:Y:S01]  /*333d0*/  FMUL.FTZ R125, R90, R123 ;  /* 0x0000007b5a7d7220 */ /* 0x000fe20000410000 */
[----:B------:R-:W-:Y:S02]  /*333e0*/  HADD2.F32 R86, -RZ, R86.H1_H1 ;  /* 0x30000056ff567230 */ /* 0x000fe40000004100 */
[-C--:B------:R-:W-:Y:S01]  /*333f0*/  FMUL.FTZ R80, R80, R84.reuse ;  /* 0x0000005450507220 */ /* 0x080fe20000410000 */
[----:B------:R-:W-:Y:S01]  /*33400*/  FMUL.FTZ R90, R90, R85 ;  /* 0x000000555a5a7220 */ /* 0x000fe20000410000 */
[C---:B------:R-:W-:Y:S01]  /*33410*/  FFMA.FTZ R88, R77.reuse, R84, -R88 ;  /* 0x000000544d587223 */ /* 0x040fe20000010858 */
[----:B------:R-:W-:Y:S01]  /*33420*/  F2FP.SATFINITE.E4M3.F32.PACK_AB_MERGE_C R124, R124, R137, RZ ;  /* 0x000000897c7c723e */ /* 0x000fe200048070ff */
[C---:B------:R-:W-:Y:S01]  /*33430*/  FFMA.FTZ R125, R86.reuse, R85, -R125 ;  /* 0x00000055567d7223 */ /* 0x040fe2000001087d */
[----:B------:R-:W-:Y:S01]  /*33440*/  FFMA.FTZ R80, R77, R119, R80 ;  /* 0x000000774d507223 */ /* 0x000fe20000010050 */
[----:B------:R-:W-:Y:S01]  /*33450*/  FFMA.FTZ R123, R86, R123, R90 ;  /* 0x0000007b567b7223 */ /* 0x000fe2000001005a */
[----:B------:R-:W-:-:S02]  /*33460*/  F2FP.SATFINITE.E4M3.F32.PACK_AB_MERGE_C R85, R79, R76, R82 ;  /* 0x0000004c4f55723e */ /* 0x000fc40004807052 */
[----:B------:R-:W-:Y:S01]  /*33470*/  F2FP.SATFINITE.E4M3.F32.PACK_AB_MERGE_C R86, R125, R88, R127 ;  /* 0x000000587d56723e */ /* 0x000fe2000480707f */
[----:B------:R-:W-:Y:S01]  /*33480*/  IMAD.MOV.U32 R88, RZ, RZ, R130 ;  /* 0x000000ffff587224 */ /* 0x000fe200078e0082 */
[----:B------:R-:W-:Y:S02]  /*33490*/  F2FP.SATFINITE.E4M3.F32.PACK_AB_MERGE_C R87, R87, R116, R120 ;  /* 0x000000745757723e */ /* 0x000fe40004807078 */
[----:B------:R-:W-:Y:S02]  /*334a0*/  F2FP.SATFINITE.E4M3.F32.PACK_AB_MERGE_C R91, R91, R118, R121 ;  /* 0x000000765b5b723e */ /* 0x000fe40004807079 */
[----:B------:R-:W-:Y:S02]  /*334b0*/  F2FP.SATFINITE.E4M3.F32.PACK_AB_MERGE_C R84, R129, R126, R133 ;  /* 0x0000007e8154723e */ /* 0x000fe40004807085 */
[----:B------:R-:W-:-:S07]  /*334c0*/  F2FP.SATFINITE.E4M3.F32.PACK_AB_MERGE_C R90, R123, R80, R124 ;  /* 0x000000507b5a723e */ /* 0x000fce000480707c */
.L_x_1813:
[----:B------:R-:W-:Y:S05]  /*334d0*/  BSYNC B4 ;  /* 0x0000000000047941 */ /* 0x000fea0003800000 */
.L_x_1812:
[C---:B------:R-:W-:Y:S02]  /*334e0*/  R2UR UR4, R20.reuse ;  /* 0x00000000140472ca */ /* 0x040fe400000e0000 */
[C---:B------:R-:W-:Y:S02]  /*334f0*/  R2UR UR5, R21.reuse ;  /* 0x00000000150572ca */ /* 0x040fe400000e0000 */
[----:B------:R-:W-:Y:S02]  /*33500*/  @!P1 R2UR UR6, R20 ;  /* 0x00000000140692ca */ /* 0x000fe400000e0000 */
[----:B------:R-:W-:Y:S02]  /*33510*/  @!P1 R2UR UR7, R21 ;  /* 0x00000000150792ca */ /* 0x000fe400000e0000 */
[----:B------:R-:W-:Y:S02]  /*33520*/  IADD3 R76, P2, P3, R26, R106, R117 ;  /* 0x0000006a1a4c7210 */ /* 0x000fe40007b5e075 */
[----:B------:R-:W-:-:S02]  /*33530*/  @!P1 SHF.R.S32.HI R79, RZ, 0x1f, R115 ;  /* 0x0000001fff4f9819 */ /* 0x000fc40000011473 */
[----:B------:R-:W-:Y:S02]  /*33540*/  @!P1 IADD3 R78, P4, P5, R26, R106, R115 ;  /* 0x0000006a1a4e9210 */ /* 0x000fe40007d9e073 */
[CC--:B------:R-:W-:Y:S02]  /*33550*/  IADD3.X R77, R27.reuse, R111.reuse, R112, P2, P3 ;  /* 0x0000006f1b4d7210 */ /* 0x0c0fe400017e6470 */
[----:B------:R-:W-:-:S03]  /*33560*/  @!P1 IADD3.X R79, R27, R111, R79, P4, P5 ;  /* 0x0000006f1b4f9210 */ /* 0x000fc600027ea44f */
[----:B-----5:R0:W-:Y:S04]  /*33570*/  ST.E.128 desc[UR4][R76.64], R84 ;  /* 0x000000544c007985 */ /* 0x0201e8000c101d04 */
[----:B------:R0:W-:Y:S02]  /*33580*/  @!P1 ST.E.128 desc[UR6][R78.64], R88 ;  /* 0x000000584e009985 */ /* 0x0001e4000c101d06 */
.L_x_1811:
[----:B------:R-:W-:Y:S05]  /*33590*/  BSYNC B3 ;  /* 0x0000000000037941 */ /* 0x000fea0003800000 */
.L_x_1810:
[----:B------:R-:W-:Y:S02]  /*335a0*/  R2UR UR4, R20 ;  /* 0x00000000140472ca */ /* 0x000fe400000e0000 */
[----:B------:R-:W-:-:S13]  /*335b0*/  R2UR UR5, R21 ;  /* 0x00000000150572ca */ /* 0x000fda00000e0000 */
[----:B0-----:R-:W2:Y:S01]  /*335c0*/  LD.E.U8 R76, desc[UR4][R100.64] ;  /* 0x00000004644c7980 */ /* 0x001ea2000c101100 */
[----:B------:R-:W-:Y:S01]  /*335d0*/  BSSY B3, `(.L_x_1814) ;  /* 0x000013a000037945 */ /* 0x000fe20003800000 */
[----:B--2---:R-:W-:-:S13]  /*335e0*/  LOP3.LUT P1, RZ, R76, 0x2, RZ, 0xc0, !PT ;  /* 0x000000024cff7812 */ /* 0x004fda000782c0ff */
[----:B------:R-:W-:Y:S05]  /*335f0*/  @!P1 BRA `(.L_x_1815) ;  /* 0x0000001000dc9947 */ /* 0x000fea0003800000 */
[----:B------:R-:W-:Y:S02]  /*33600*/  R2UR UR4, R20 ;  /* 0x00000000140472ca */ /* 0x000fe400000e0000 */
[----:B------:R-:W-:-:S13]  /*33610*/  R2UR UR5, R21 ;  /* 0x00000000150572ca */ /* 0x000fda00000e0000 */
[----:B------:R-:W2:Y:S01]  /*33620*/  LD.E R76, desc[UR4][R98.64+0x4] ;  /* 0x00000404624c7980 */ /* 0x000ea2000c101900 */
[----:B------:R-:W-:Y:S01]  /*33630*/  VIADD R84, R97, 0x20 ;  /* 0x0000002061547836 */ /* 0x000fe20000000000 */
[----:B------:R-:W-:Y:S01]  /*33640*/  SHF.R.S32.HI R81, RZ, 0x1f, R110 ;  /* 0x0000001fff517819 */ /* 0x000fe2000001146e */
[----:B------:R-:W-:Y:S01]  /*33650*/  IMAD.IADD R79, R7, 0x1, -R108 ;  /* 0x00000001074f7824 */ /* 0x000fe200078e0a6c */
[----:B------:R-:W-:Y:S02]  /*33660*/  LEA.HI R80, R113, R113, RZ, 0x1 ;  /* 0x0000007171507211 */ /* 0x000fe400078f08ff */
[CC--:B------:R-:W-:Y:S02]  /*33670*/  LEA.HI R82, R81.reuse, R110.reuse, RZ, 0x4 ;  /* 0x0000006e51527211 */ /* 0x0c0fe400078f20ff */
[----:B------:R-:W-:Y:S02]  /*33680*/  LEA.HI R81, R81, R110, RZ, 0x2 ;  /* 0x0000006e51517211 */ /* 0x000fe400078f10ff */
[----:B------:R-:W-:Y:S01]  /*33690*/  LOP3.LUT R80, R80, 0x3fffffe, RZ, 0xc0, !PT ;  /* 0x03fffffe50507812 */ /* 0x000fe200078ec0ff */
[----:B------:R-:W-:Y:S01]  /*336a0*/  IMAD.SHL.U32 R83, R82, 0x20, RZ ;  /* 0x0000002052537824 */ /* 0x000fe200078e00ff */
[----:B------:R-:W-:Y:S01]  /*336b0*/  R2UR UR6, R20 ;  /* 0x00000000140672ca */ /* 0x000fe200000e0000 */
[----:B------:R-:W-:Y:S01]  /*336c0*/  IMAD.SHL.U32 R81, R81, 0x20, RZ ;  /* 0x0000002051517824 */ /* 0x000fe200078e00ff */
[----:B------:R-:W-:Y:S01]  /*336d0*/  R2UR UR7, R21 ;  /* 0x00000000150772ca */ /* 0x000fe200000e0000 */
[----:B------:R-:W-:Y:S01]  /*336e0*/  IMAD.IADD R82, R113, 0x1, -R80 ;  /* 0x0000000171527824 */ /* 0x000fe200078e0a50 */
[----:B------:R-:W-:-:S02]  /*336f0*/  LOP3.LUT R83, R83, 0xfffffe00, RZ, 0xc0, !PT ;  /* 0xfffffe0053537812 */ /* 0x000fc400078ec0ff */
[----:B------:R-:W-:-:S03]  /*33700*/  LOP3.LUT R81, R81, 0x180, RZ, 0xc0, !PT ;  /* 0x0000018051517812 */ /* 0x000fc600078ec0ff */
[----:B------:R-:W-:Y:S01]  /*33710*/  IMAD R83, R82, 0x40, R83 ;  /* 0x0000004052537824 */ /* 0x000fe200078e0253 */
[----:B------:R-:W-:Y:S01]  /*33720*/  SHF.R.U32.HI R82, RZ, 0x3, R81 ;  /* 0x00000003ff527819 */ /* 0x000fe20000011651 */
[----:B------:R-:W-:Y:S01]  /*33730*/  BSSY B4, `(.L_x_1816) ;  /* 0x0000118000047945 */ /* 0x000fe20003800000 */
[----:B--2---:R-:W-:-:S04]  /*33740*/  LEA.HI R76, R76, R76, RZ, 0x1 ;  /* 0x0000004c4c4c7211 */ /* 0x004fc800078f08ff */
[----:B------:R-:W-:-:S04]  /*33750*/  SHF.R.S32.HI R87, RZ, 0x1, R76 ;  /* 0x00000001ff577819 */ /* 0x000fc8000001144c */
[----:B------:R-:W-:-:S04]  /*33760*/  ISETP.GE.AND P1, PT, R84, R87, PT ;  /* 0x000000575400720c */ /* 0x000fc80003f26270 */
[----:B------:R-:W-:Y:S02]  /*33770*/  SEL R77, R87, RZ, P1 ;  /* 0x000000ff574d7207 */ /* 0x000fe40000800000 */
[----:B------:R-:W-:-:S03]  /*33780*/  SEL R78, R108, R79, !P1 ;  /* 0x0000004f6c4e7207 */ /* 0x000fc60004800000 */
[----:B------:R-:W-:Y:S01]  /*33790*/  IMAD.IADD R77, R84, 0x1, R77 ;  /* 0x00000001544d7824 */ /* 0x000fe200078e024d */
[----:B------:R-:W-:-:S04]  /*337a0*/  SHF.R.S32.HI R79, RZ, 0x1f, R78 ;  /* 0x0000001fff4f7819 */ /* 0x000fc8000001144e */
[----:B------:R-:W-:Y:S02]  /*337b0*/  SHF.R.S32.HI R76, RZ, 0x1f, R77 ;  /* 0x0000001fff4c7819 */ /* 0x000fe4000001144d */
[----:B------:R-:W-:Y:S02]  /*337c0*/  LEA.HI R79, R79, R78, RZ, 0x5 ;  /* 0x0000004e4f4f7211 */ /* 0x000fe400078f28ff */
[CC--:B------:R-:W-:Y:S02]  /*337d0*/  LEA.HI R78, R76.reuse, R77.reuse, RZ, 0x4 ;  /* 0x0000004d4c4e7211 */ /* 0x0c0fe400078f20ff */
[----:B------:R-:W-:Y:S02]  /*337e0*/  LEA.HI R76, R76, R77, RZ, 0x6 ;  /* 0x0000004d4c4c7211 */ /* 0x000fe400078f30ff */
[----:B------:R-:W-:Y:S02]  /*337f0*/  SHF.R.S32.HI R86, RZ, 0x4, R78 ;  /* 0x00000004ff567819 */ /* 0x000fe4000001144e */
[----:B------:R-:W-:-:S02]  /*33800*/  SHF.R.S32.HI R76, RZ, 0x6, R76 ;  /* 0x00000006ff4c7819 */ /* 0x000fc4000001144c */
[----:B------:R-:W-:Y:S02]  /*33810*/  LEA.HI.SX32 R79, R79, R86, 0x1b ;  /* 0x000000564f4f7211 */ /* 0x000fe400078fdaff */
[----:B------:R-:W-:Y:S01]  /*33820*/  LOP3.LUT R78, R81, 0x30, R78, 0xf8, !PT ;  /* 0x00000030514e7812 */ /* 0x000fe200078ef84e */
[----:B------:R-:W-:Y:S01]  /*33830*/  IMAD R76, R76, 0x2800, R83 ;  /* 0x000028004c4c7824 */ /* 0x000fe200078e0253 */
[----:B------:R-:W-:Y:S01]  /*33840*/  SHF.R.S32.HI R80, RZ, 0x1f, R79 ;  /* 0x0000001fff507819 */ /* 0x000fe2000001144f */
[----:B------:R-:W-:Y:S01]  /*33850*/  IMAD.SHL.U32 R85, R79, 0x10, RZ ;  /* 0x000000104f557824 */ /* 0x000fe200078e00ff */
[----:B------:R-:W-:Y:S02]  /*33860*/  LOP3.LUT R77, R78, R82, RZ, 0x3c, !PT ;  /* 0x000000524e4d7212 */ /* 0x000fe400078e3cff */
[----:B------:R-:W-:Y:S02]  /*33870*/  LEA.HI R80, R80, R79, RZ, 0x2 ;  /* 0x0000004f50507211 */ /* 0x000fe400078f10ff */
[----:B------:R-:W-:Y:S01]  /*33880*/  LOP3.LUT R79, R81, 0x30, R85, 0xf8, !PT ;  /* 0x00000030514f7812 */ /* 0x000fe200078ef855 */
[----:B------:R-:W-:Y:S01]  /*33890*/  IMAD.IADD R76, R76, 0x1, R77 ;  /* 0x000000014c4c7824 */ /* 0x000fe200078e024d */
[----:B------:R-:W-:-:S02]  /*338a0*/  SHF.R.S32.HI R80, RZ, 0x2, R80 ;  /* 0x00000002ff507819 */ /* 0x000fc40000011450 */
[----:B------:R-:W-:Y:S02]  /*338b0*/  LOP3.LUT R79, R79, R82, RZ, 0x3c, !PT ;  /* 0x000000524f4f7212 */ /* 0x000fe400078e3cff */
[----:B------:R-:W-:Y:S01]  /*338c0*/  IADD3 R76, P1, P2, R102, R76, R55 ;  /* 0x0000004c664c7210 */ /* 0x000fe20007a3e037 */
[----:B------:R-:W-:-:S03]  /*338d0*/  IMAD R80, R80, 0x2800, R83 ;  /* 0x0000280050507824 */ /* 0x000fc600078e0253 */
[----:B------:R-:W-:Y:S01]  /*338e0*/  IADD3.X R77, R103, RZ, R93, P1, P2 ;  /* 0x000000ff674d7210 */ /* 0x000fe20000fe445d */
[----:B------:R-:W-:Y:S01]  /*338f0*/  IMAD.IADD R80, R80, 0x1, R79 ;  /* 0x0000000150507824 */ /* 0x000fe200078e024f */
[----:B------:R-:W-:-:S04]  /*33900*/  ISETP.GE.AND P2, PT, R84, R87, PT ;  /* 0x000000575400720c */ /* 0x000fc80003f46270 */
[----:B------:R-:W-:Y:S01]  /*33910*/  IADD3 R80, P3, P4, R102, R80, R55 ;  /* 0x0000005066507210 */ /* 0x000fe20007c7e037 */
[----:B------:R-:W5:Y:S03]  /*33920*/  LD.E.128 R76, desc[UR4][R76.64] ;  /* 0x000000044c4c7980 */ /* 0x000f66000c101d00 */
[----:B------:R-:W-:Y:S01]  /*33930*/  IADD3.X R81, R103, RZ, R93, P3, P4 ;  /* 0x000000ff67517210 */ /* 0x000fe20001fe845d */
[----:B------:R-:W-:Y:S01]  /*33940*/  IMAD.SHL.U32 R87, R86, 0x10, RZ ;  /* 0x0000001056577824 */ /* 0x000fe200078e00ff */
[----:B------:R-:W-:-:S04]  /*33950*/  ISETP.GE.AND P1, PT, R85, R7, PT ;  /* 0x000000075500720c */ /* 0x000fc80003f26270 */
[----:B------:R-:W5:Y:S01]  /*33960*/  LD.E.128 R80, desc[UR6][R80.64] ;  /* 0x0000000650507980 */ /* 0x000f62000c101d00 */
[----:B------:R-:W-:Y:S01]  /*33970*/  SHF.R.S32.HI R84, RZ, 0x1f, R87 ;  /* 0x0000001fff547819 */ /* 0x000fe20000011457 */
[----:B------:R-:W-:Y:S07]  /*33980*/  @P2 BRA `(.L_x_1817) ;  /* 0x0000000c00c82947 */ /* 0x000fee0003800000 */
[----:B------:R-:W-:Y:S02]  /*33990*/  SHF.R.U32.HI R88, RZ, 0x8, R73 ;  /* 0x00000008ff587819 */ /* 0x000fe40000011649 */
[----:B------:R-:W-:Y:S02]  /*339a0*/  LOP3.LUT R91, R73, 0xff, RZ, 0xc0, !PT ;  /* 0x000000ff495b7812 */ /* 0x000fe400078ec0ff */
[----:B------:R-:W-:Y:S02]  /*339b0*/  LOP3.LUT R88, R88, 0xff, RZ, 0xc0, !PT ;  /* 0x000000ff58587812 */ /* 0x000fe400078ec0ff */
[----:B------:R-:W-:Y:S02]  /*339c0*/  SHF.R.U32.HI R86, RZ, 0x8, R72 ;  /* 0x00000008ff567819 */ /* 0x000fe40000011648 */
[----:B------:R-:W-:Y:S02]  /*339d0*/  SHF.R.U32.HI R90, RZ, 0x8, R74 ;  /* 0x00000008ff5a7819 */ /* 0x000fe4000001164a */
[----:B------:R-:W-:-:S02]  /*339e0*/  PRMT R91, R88, 0x7604, R91 ;  /* 0x00007604585b7816 */ /* 0x000fc4000000005b */
[----:B------:R-:W-:Y:S02]  /*339f0*/  SHF.R.U32.HI R88, RZ, 0x8, R69 ;  /* 0x00000008ff587819 */ /* 0x000fe40000011645 */
[----:B------:R-:W-:Y:S02]  /*33a00*/  LOP3.LUT R89, R72, 0xff, RZ, 0xc0, !PT ;  /* 0x000000ff48597812 */ /* 0x000fe400078ec0ff */
[----:B------:R-:W-:Y:S02]  /*33a10*/  LOP3.LUT R86, R86, 0xff, RZ, 0xc0, !PT ;  /* 0x000000ff56567812 */ /* 0x000fe400078ec0ff */
[----:B------:R-:W-:Y:S02]  /*33a20*/  LOP3.LUT R115, R74, 0xff, RZ, 0xc0, !PT ;  /* 0x000000ff4a737812 */ /* 0x000fe400078ec0ff */
[----:B------:R-:W-:Y:S02]  /*33a30*/  LOP3.LUT R90, R90, 0xff, RZ, 0xc0, !PT ;  /* 0x000000ff5a5a7812 */ /* 0x000fe400078ec0ff */
[----:B------:R-:W-:-:S02]  /*33a40*/  LOP3.LUT R121, R69, 0xff, RZ, 0xc0, !PT ;  /* 0x000000ff45797812 */ /* 0x000fc400078ec0ff */
[----:B------:R-:W-:Y:S02]  /*33a50*/  LOP3.LUT R88, R88, 0xff, RZ, 0xc0, !PT ;  /* 0x000000ff58587812 */ /* 0x000fe400078ec0ff */
        /* <DEDUP_REMOVED lines=16> */
[----:B------:R-:W-:-:S02]  /*33b60*/  PRMT R123, R90, 0x7604, R123 ;  /* 0x000076045a7b7816 */ /* 0x000fc4000000007b */
[----:B------:R-:W-:Y:S02]  /*33b70*/  SHF.R.U32.HI R86, RZ, 0x10, R72 ;  /* 0x00000010ff567819 */ /* 0x000fe40000011648 */
[----:B------:R-:W-:Y:S02]  /*33b80*/  SHF.R.U32.HI R112, RZ, 0x8, R71 ;  /* 0x00000008ff707819 */ /* 0x000fe40000011647 */
        /* <DEDUP_REMOVED lines=8> */
[----:B------:R-:W-:Y:S02]  /*33c10*/  PRMT R89, R86, 0x7054, R89 ;  /* 0x0000705456597816 */ /* 0x000fe40000000059 */
[----:B------:R-:W-:-:S02]  /*33c20*/  PRMT R127, R112, 0x7604, R125 ;  /* 0x00007604707f7816 */ /* 0x000fc4000000007d */
[----:B------:R-:W-:Y:S02]  /*33c30*/  PRMT R115, R90, 0x7054, R115 ;  /* 0x000070545a737816 */ /* 0x000fe40000000073 */
[----:B------:R-:W-:Y:S02]  /*33c40*/  SHF.R.U32.HI R86, RZ, 0x10, R68 ;  /* 0x00000010ff567819 */ /* 0x000fe40000011644 */
[----:B------:R-:W-:Y:S02]  /*33c50*/  SHF.R.U32.HI R112, RZ, 0x10, R75 ;  /* 0x00000010ff707819 */ /* 0x000fe4000001164b */
[----:B------:R-:W-:Y:S02]  /*33c60*/  SHF.R.U32.HI R90, RZ, 0x10, R70 ;  /* 0x00000010ff5a7819 */ /* 0x000fe40000011646 */
[----:B------:R-:W-:Y:S02]  /*33c70*/  PRMT R121, R88, 0x7054, R121 ;  /* 0x0000705458797816 */ /* 0x000fe40000000079 */
[----:B------:R-:W-:-:S02]  /*33c80*/  LOP3.LUT R86, R86, 0xff, RZ, 0xc0, !PT ;  /* 0x000000ff56567812 */ /* 0x000fc400078ec0ff */
[----:B------:R-:W-:Y:S02]  /*33c90*/  LOP3.LUT R112, R112, 0xff, RZ, 0xc0, !PT ;  /* 0x000000ff70707812 */ /* 0x000fe400078ec0ff */
[----:B------:R-:W-:Y:S02]  /*33ca0*/  LOP3.LUT R90, R90, 0xff, RZ, 0xc0, !PT ;  /* 0x000000ff5a5a7812 */ /* 0x000fe400078ec0ff */
[----:B------:R-:W-:Y:S02]  /*33cb0*/  LOP3.LUT R91, R91, 0xff000000, R73, 0xf8, !PT ;  /* 0xff0000005b5b7812 */ /* 0x000fe400078ef849 */
[----:B------:R-:W-:Y:S02]  /*33cc0*/  LOP3.LUT R121, R121, 0xff000000, R69, 0xf8, !PT ;  /* 0xff00000079797812 */ /* 0x000fe400078ef845 */
[----:B------:R-:W-:Y:S02]  /*33cd0*/  PRMT R119, R86, 0x7054, R119 ;  /* 0x0000705456777816 */ /* 0x000fe40000000077 */
[----:B------:R-:W-:-:S02]  /*33ce0*/  PRMT R117, R112, 0x7054, R117 ;  /* 0x0000705470757816 */ /* 0x000fc40000000075 */
[----:B------:R-:W-:Y:S02]  /*33cf0*/  PRMT R125, R90, 0x7054, R123 ;  /* 0x000070545a7d7816 */ /* 0x000fe4000000007b */
[----:B-----5:R-:W-:Y:S02]  /*33d00*/  F2FP.F16.E4M3.UNPACK_B R86, R81 ;  /* 0x00000051ff56723e */ /* 0x020fe400020006ff */
[----:B------:R-:W-:Y:S02]  /*33d10*/  F2FP.F16.E4M3.UNPACK_B R88, R91 ;  /* 0x0000005bff58723e */ /* 0x000fe400020006ff */
[----:B------:R-:W-:Y:S02]  /*33d20*/  SHF.R.U32.HI R112, RZ, 0x10, R71 ;  /* 0x00000010ff707819 */ /* 0x000fe40000011647 */
[----:B------:R-:W-:Y:S02]  /*33d30*/  F2FP.F16.E4M3.UNPACK_B R90, R121 ;  /* 0x00000079ff5a723e */ /* 0x000fe400020006ff */
[----:B------:R-:W-:Y:S01]  /*33d40*/  LOP3.LUT R89, R89, 0xff000000, R72, 0xf8, !PT ;  /* 0xff00000059597812 */ /* 0x000fe200078ef848 */
[----:B------:R-:W-:Y:S01]  /*33d50*/  HADD2.F32 R72, -RZ, R86.H0_H0 ;  /* 0x20000056ff487230 */ /* 0x000fe20000004100 */
[----:B------:R-:W-:Y:S01]  /*33d60*/  F2FP.F16.E4M3.UNPACK_B R73, R77 ;  /* 0x0000004dff49723e */ /* 0x000fe200020006ff */
[----:B------:R-:W-:Y:S01]  /*33d70*/  HADD2.F32 R123, -RZ, R90.H0_H0 ;  /* 0x2000005aff7b7230 */ /* 0x000fe20000004100 */
[----:B------:R-:W-:Y:S01]  /*33d80*/  LOP3.LUT R69, R115, 0xff000000, R74, 0xf8, !PT ;  /* 0xff00000073457812 */ /* 0x000fe200078ef84a */
[----:B------:R-:W-:Y:S01]  /*33d90*/  HADD2.F32 R115, -RZ, R88.H0_H0 ;  /* 0x20000058ff737230 */ /* 0x000fe20000004100 */
[----:B------:R-:W-:Y:S01]  /*33da0*/  LOP3.LUT R112, R112, 0xff, RZ, 0xc0, !PT ;  /* 0x000000ff70707812 */ /* 0x000fe200078ec0ff */
[----:B------:R-:W-:Y:S01]  /*33db0*/  HADD2.F32 R74, -RZ, R73.H0_H0 ;  /* 0x20000049ff4a7230 */ /* 0x000fe20000004100 */
[----:B------:R-:W-:Y:S01]  /*33dc0*/  LOP3.LUT R117, R117, 0xff000000, R75, 0xf8, !PT ;  /* 0xff00000075757812 */ /* 0x000fe200078ef84b */
[----:B------:R-:W-:Y:S01]  /*33dd0*/  FMUL.FTZ R75, R72, R123 ;  /* 0x0000007b484b7220 */ /* 0x000fe20000410000 */
[----:B------:R-:W-:Y:S01]  /*33de0*/  PRMT R127, R112, 0x7054, R127 ;  /* 0x00007054707f7816 */ /* 0x000fe2000000007f */
[----:B------:R-:W-:Y:S01]  /*33df0*/  FMUL.FTZ R112, R72, R115 ;  /* 0x0000007348707220 */ /* 0x000fe20000410000 */
[----:B------:R-:W-:Y:S01]  /*33e00*/  F2FP.F16.E4M3.UNPACK_B R81, R81.H1 ;  /* 0x00000051ff51723e */ /* 0x000fe200030006ff */
[----:B------:R-:W-:Y:S01]  /*33e10*/  HADD2.F32 R86, -RZ, R86.H1_H1 ;  /* 0x30000056ff567230 */ /* 0x000fe20000004100 */
[----:B------:R-:W-:Y:S01]  /*33e20*/  F2FP.F16.E4M3.UNPACK_B R121, R121.H1 ;  /* 0x00000079ff79723e */ /* 0x000fe200030006ff */
[----:B------:R-:W-:Y:S01]  /*33e30*/  HADD2.F32 R88, -RZ, R88.H1_H1 ;  /* 0x30000058ff587230 */ /* 0x000fe20000004100 */
[----:B------:R-:W-:Y:S01]  /*33e40*/  F2FP.F16.E4M3.UNPACK_B R91, R91.H1 ;  /* 0x0000005bff5b723e */ /* 0x000fe200030006ff */
[----:B------:R-:W-:Y:S01]  /*33e50*/  HADD2.F32 R90, -RZ, R90.H1_H1 ;  /* 0x3000005aff5a7230 */ /* 0x000fe20000004100 */
[----:B------:R-:W-:Y:S01]  /*33e60*/  LOP3.LUT R72, R125, 0xff000000, R70, 0xf8, !PT ;  /* 0xff0000007d487812 */ /* 0x000fe200078ef846 */
[C---:B------:R-:W-:Y:S01]  /*33e70*/  FFMA.FTZ R70, R74.reuse, R123, R112 ;  /* 0x0000007b4a467223 */ /* 0x040fe20000010070 */
[----:B------:R-:W-:Y:S01]  /*33e80*/  LOP3.LUT R120, R119, 0xff000000, R68, 0xf8, !PT ;  /* 0xff00000077787812 */ /* 0x000fe200078ef844 */
[----:B------:R-:W-:Y:S01]  /*33e90*/  FFMA.FTZ R68, R74, R115, -R75 ;  /* 0x000000734a447223 */ /* 0x000fe2000001084b */
[----:B------:R-:W-:Y:S01]  /*33ea0*/  LOP3.LUT R127, R127, 0xff000000, R71, 0xf8, !PT ;  /* 0xff0000007f7f7812 */ /* 0x000fe200078ef847 */
[----:B------:R-:W-:Y:S01]  /*33eb0*/  HADD2.F32 R71, -RZ, R81.H0_H0 ;  /* 0x20000051ff477230 */ /* 0x000fe20000004100 */
[----:B------:R-:W-:Y:S01]  /*33ec0*/  F2FP.F16.E4M3.UNPACK_B R77, R77.H1 ;  /* 0x0000004dff4d723e */ /* 0x000fe200030006ff */
[----:B------:R-:W-:-:S02]  /*33ed0*/  HADD2.F32 R112, -RZ, R121.H0_H0 ;  /* 0x20000079ff707230 */ /* 0x000fc40000004100 */
[C---:B------:R-:W-:Y:S01]  /*33ee0*/  FMUL.FTZ R114, R86.reuse, R90 ;  /* 0x0000005a56727220 */ /* 0x040fe20000410000 */
[----:B------:R-:W-:Y:S02]  /*33ef0*/  HADD2.F32 R74, -RZ, R91.H0_H0 ;  /* 0x2000005bff4a7230 */ /* 0x000fe40000004100 */
[----:B------:R-:W-:Y:S01]  /*33f00*/  FMUL.FTZ R115, R86, R88 ;  /* 0x0000005856737220 */ /* 0x000fe20000410000 */
[----:B------:R-:W-:Y:S02]  /*33f10*/  HADD2.F32 R75, -RZ, R77.H0_H0 ;  /* 0x2000004dff4b7230 */ /* 0x000fe40000004100 */
[C---:B------:R-:W-:Y:S01]  /*33f20*/  FMUL.FTZ R86, R71.reuse, R112 ;  /* 0x0000007047567220 */ /* 0x040fe20000410000 */
[----:B------:R-:W-:Y:S02]  /*33f30*/  HADD2.F32 R73, -RZ, R73.H1_H1 ;  /* 0x30000049ff497230 */ /* 0x000fe40000004100 */
[-C--:B------:R-:W-:Y:S01]  /*33f40*/  FMUL.FTZ R119, R71, R74.reuse ;  /* 0x0000004a47777220 */ /* 0x080fe20000410000 */
[----:B------:R-:W-:Y:S01]  /*33f50*/  F2FP.F16.E4M3.UNPACK_B R116, R127 ;  /* 0x0000007fff74723e */ /* 0x000fe200020006ff */
[----:B------:R-:W-:Y:S01]  /*33f60*/  FFMA.FTZ R74, R75, R74, -R86 ;  /* 0x0000004a4b4a7223 */ /* 0x000fe20000010856 */
[----:B------:R-:W-:-:S02]  /*33f70*/  HADD2.F32 R86, -RZ, R77.H1_H1 ;  /* 0x3000004dff567230 */ /* 0x000fc40000004100 */
[----:B------:R-:W-:Y:S01]  /*33f80*/  FFMA.FTZ R75, R75, R112, R119 ;  /* 0x000000704b4b7223 */ /* 0x000fe20000010077 */
[----:B------:R-:W-:Y:S01]  /*33f90*/  F2FP.F16.E4M3.UNPACK_B R112, R83 ;  /* 0x00000053ff70723e */ /* 0x000fe200020006ff */
[C---:B------:R-:W-:Y:S01]  /*33fa0*/  FFMA.FTZ R71, R73.reuse, R88, -R114 ;  /* 0x0000005849477223 */ /* 0x040fe20000010872 */
[----:B------:R-:W-:Y:S01]  /*33fb0*/  FFMA.FTZ R73, R73, R90, R115 ;  /* 0x0000005a49497223 */ /* 0x000fe20000010073 */
[----:B------:R-:W-:Y:S01]  /*33fc0*/  HADD2.F32 R81, -RZ, R81.H1_H1 ;  /* 0x30000051ff517230 */ /* 0x000fe20000004100 */
[----:B------:R-:W-:Y:S01]  /*33fd0*/  F2FP.F16.E4M3.UNPACK_B R114, R117 ;  /* 0x00000075ff72723e */ /* 0x000fe200020006ff */
[----:B------:R-:W-:Y:S01]  /*33fe0*/  HADD2.F32 R91, -RZ, R91.H1_H1 ;  /* 0x3000005bff5b7230 */ /* 0x000fe20000004100 */
[----:B------:R-:W-:Y:S01]  /*33ff0*/  F2FP.F16.E4M3.UNPACK_B R90, R79 ;  /* 0x0000004fff5a723e */ /* 0x000fe200020006ff */
[----:B------:R-:W-:Y:S01]  /*34000*/  HADD2.F32 R121, -RZ, R121.H1_H1 ;  /* 0x30000079ff797230 */ /* 0x000fe20000004100 */
[----:B------:R-:W-:Y:S01]  /*34010*/  F2FP.F16.E4M3.UNPACK_B R127, R127.H1 ;  /* 0x0000007fff7f723e */ /* 0x000fe200030006ff */
[----:B------:R-:W-:-:S02]  /*34020*/  HADD2.F32 R77, -RZ, R112.H0_H0 ;  /* 0x20000070ff4d7230 */ /* 0x000fc40000004100 */
[C---:B------:R-:W-:Y:S01]  /*34030*/  FMUL.FTZ R122, R81.reuse, R91 ;  /* 0x0000005b517a7220 */ /* 0x040fe20000410000 */
[----:B------:R-:W-:Y:S02]  /*34040*/  HADD2.F32 R118, -RZ, R116.H0_H0 ;  /* 0x20000074ff767230 */ /* 0x000fe40000004100 */
[----:B------:R-:W-:Y:S01]  /*34050*/  FMUL.FTZ R119, R81, R121 ;  /* 0x0000007951777220 */ /* 0x000fe20000410000 */
[----:B------:R-:W-:Y:S01]  /*34060*/  HADD2.F32 R115, -RZ, R114.H0_H0 ;  /* 0x20000072ff737230 */ /* 0x000fe20000004100 */
[----:B------:R-:W-:Y:S01]  /*34070*/  F2FP.F16.E4M3.UNPACK_B R117, R117.H1 ;  /* 0x00000075ff75723e */ /* 0x000fe200030006ff */
[----:B------:R-:W-:Y:S02]  /*34080*/  HADD2.F32 R88, -RZ, R90.H0_H0 ;  /* 0x2000005aff587230 */ /* 0x000fe40000004100 */
[C---:B------:R-:W-:Y:S01]  /*34090*/  FMUL.FTZ R81, R77.reuse, R118 ;  /* 0x000000764d517220 */ /* 0x040fe20000410000 */
[----:B------:R-:W-:Y:S01]  /*340a0*/  FMUL.FTZ R123, R77, R115 ;  /* 0x000000734d7b7220 */ /* 0x000fe20000410000 */
[----:B------:R-:W-:-:S02]  /*340b0*/  FFMA.FTZ R77, R86, R91, -R119 ;  /* 0x0000005b564d7223 */ /* 0x000fc40000010877 */
[C---:B------:R-:W-:Y:S01]  /*340c0*/  FFMA.FTZ R81, R88.reuse, R115, -R81 ;  /* 0x0000007358517223 */ /* 0x040fe20000010851 */
[----:B------:R-:W-:Y:S01]  /*340d0*/  HADD2.F32 R115, -RZ, R114.H1_H1 ;  /* 0x30000072ff737230 */ /* 0x000fe20000004100 */
[----:B------:R-:W-:Y:S01]  /*340e0*/  F2FP.F16.E4M3.UNPACK_B R114, R83.H1 ;  /* 0x00000053ff72723e */ /* 0x000fe200030006ff */
[----:B------:R-:W-:Y:S01]  /*340f0*/  FFMA.FTZ R88, R88, R118, R123 ;  /* 0x0000007658587223 */ /* 0x000fe2000001007b */
[----:B------:R-:W-:Y:S01]  /*34100*/  F2FP.F16.E4M3.UNPACK_B R83, R79.H1 ;  /* 0x0000004fff53723e */ /* 0x000fe200030006ff */
[----:B------:R-:W-:Y:S02]  /*34110*/  HADD2.F32 R91, -RZ, R90.H1_H1 ;  /* 0x3000005aff5b7230 */ /* 0x000fe40000004100 */
[----:B------:R-:W-:Y:S01]  /*34120*/  FFMA.FTZ R86, R86, R121, R122 ;  /* 0x0000007956567223 */ /* 0x000fe2000001007a */
[----:B------:R-:W-:Y:S01]  /*34130*/  HADD2.F32 R118, -RZ, R116.H1_H1 ;  /* 0x30000074ff767230 */ /* 0x000fe20000004100 */
[----:B------:R-:W-:Y:S01]  /*34140*/  F2FP.SATFINITE.E4M3.F32.PACK_AB_MERGE_C R74, R77, R74, RZ ;  /* 0x0000004a4d4a723e */ /* 0x000fe200048070ff */
[----:B------:R-:W-:-:S02]  /*34150*/  HADD2.F32 R79, -RZ, R114.H0_H0 ;  /* 0x20000072ff4f7230 */ /* 0x000fc40000004100 */
[----:B------:R-:W-:Y:S01]  /*34160*/  HADD2.F32 R119, -RZ, R127.H0_H0 ;  /* 0x2000007fff777230 */ /* 0x000fe20000004100 */
[----:B------:R-:W-:Y:S01]  /*34170*/  F2FP.SATFINITE.E4M3.F32.PACK_AB_MERGE_C R75, R86, R75, RZ ;  /* 0x0000004b564b723e */ /* 0x000fe200048070ff */
[----:B------:R-:W-:Y:S01]  /*34180*/  HADD2.F32 R90, -RZ, R112.H1_H1 ;  /* 0x30000070ff5a7230 */ /* 0x000fe20000004100 */
[----:B------:R-:W-:Y:S01]  /*34190*/  F2FP.SATFINITE.E4M3.F32.PACK_AB_MERGE_C R77, R71, R68, R74 ;  /* 0x00000044474d723e */ /* 0x000fe2000480704a */
[----:B------:R-:W-:Y:S02]  /*341a0*/  HADD2.F32 R116, -RZ, R117.H0_H0 ;  /* 0x20000075ff747230 */ /* 0x000fe40000004100 */
[C---:B------:R-:W-:Y:S01]  /*341b0*/  FMUL.FTZ R123, R79.reuse, R119 ;  /* 0x000000774f7b7220 */ /* 0x040fe20000410000 */
[----:B------:R-:W-:Y:S02]  /*341c0*/  HADD2.F32 R112, -RZ, R83.H0_H0 ;  /* 0x20000053ff707230 */ /* 0x000fe40000004100 */
[C---:B------:R-:W-:Y:S01]  /*341d0*/  FMUL.FTZ R121, R90.reuse, R115 ;  /* 0x000000735a797220 */ /* 0x040fe20000410000 */
[----:B------:R-:W-:Y:S01]  /*341e0*/  FMUL.FTZ R122, R90, R118 ;  /* 0x000000765a7a7220 */ /* 0x000fe20000410000 */
[----:B------:R-:W-:Y:S01]  /*341f0*/  FMUL.FTZ R124, R79, R116 ;  /* 0x000000744f7c7220 */ /* 0x000fe20000410000 */
[----:B------:R-:W-:-:S02]  /*34200*/  HADD2.F32 R127, -RZ, R127.H1_H1 ;  /* 0x3000007fff7f7230 */ /* 0x000fc40000004100 */
[C---:B------:R-:W-:Y:S01]  /*34210*/  FFMA.FTZ R126, R112.reuse, R116, -R123 ;  /* 0x00000074707e7223 */ /* 0x040fe2000001087b */
[C---:B------:R-:W-:Y:S01]  /*34220*/  FFMA.FTZ R79, R91.reuse, R118, R121 ;  /* 0x000000765b4f7223 */ /* 0x040fe20000010079 */
[----:B------:R-:W-:Y:S01]  /*34230*/  FFMA.FTZ R128, R112, R119, R124 ;  /* 0x0000007770807223 */ /* 0x000fe2000001007c */
[----:B------:R-:W-:Y:S01]  /*34240*/  HADD2.F32 R116, -RZ, R114.H1_H1 ;  /* 0x30000072ff747230 */ /* 0x000fe20000004100 */
[----:B------:R-:W-:Y:S01]  /*34250*/  F2FP.F16.E4M3.UNPACK_B R114, R80.H1 ;  /* 0x00000050ff72723e */ /* 0x000fe200030006ff */
[----:B------:R-:W-:Y:S01]  /*34260*/  HADD2.F32 R119, -RZ, R117.H1_H1 ;  /* 0x30000075ff777230 */ /* 0x000fe20000004100 */
[----:B------:R-:W-:Y:S01]  /*34270*/  F2FP.F16.E4M3.UNPACK_B R121, R120.H1 ;  /* 0x00000078ff79723e */ /* 0x000fe200030006ff */
[----:B------:R-:W-:Y:S01]  /*34280*/  FFMA.FTZ R90, R91, R115, -R122 ;  /* 0x000000735b5a7223 */ /* 0x000fe2000001087a */
[----:B------:R-:W-:Y:S01]  /*34290*/  F2FP.F16.E4M3.UNPACK_B R117, R89.H1 ;  /* 0x00000059ff75723e */ /* 0x000fe200030006ff */
[----:B------:R-:W-:Y:S01]  /*342a0*/  HADD2.F32 R112, -RZ, R83.H1_H1 ;  /* 0x30000053ff707230 */ /* 0x000fe20000004100 */
[----:B------:R-:W-:Y:S01]  /*342b0*/  F2FP.F16.E4M3.UNPACK_B R83, R76.H1 ;  /* 0x0000004cff53723e */ /* 0x000fe200030006ff */
[----:B------:R-:W-:-:S02]  /*342c0*/  HADD2.F32 R115, -RZ, R114.H0_H0 ;  /* 0x20000072ff737230 */ /* 0x000fc40000004100 */
[C---:B------:R-:W-:Y:S01]  /*342d0*/  FMUL.FTZ R123, R116.reuse, R127 ;  /* 0x0000007f747b7220 */ /* 0x040fe20000410000 */
[----:B------:R-:W-:Y:S02]  /*342e0*/  HADD2.F32 R122, -RZ, R121.H0_H0 ;  /* 0x20000079ff7a7230 */ /* 0x000fe40000004100 */
[-C--:B------:R-:W-:Y:S01]  /*342f0*/  FMUL.FTZ R124, R116, R119.reuse ;  /* 0x00000077747c7220 */ /* 0x080fe20000410000 */
[----:B------:R-:W-:Y:S02]  /*34300*/  HADD2.F32 R118, -RZ, R117.H0_H0 ;  /* 0x20000075ff767230 */ /* 0x000fe40000004100 */
[----:B------:R-:W-:Y:S01]  /*34310*/  FFMA.FTZ R129, R112, R119, -R123 ;  /* 0x0000007770817223 */ /* 0x000fe2000001087b */
[----:B------:R-:W-:Y:S02]  /*34320*/  HADD2.F32 R91, -RZ, R83.H0_H0 ;  /* 0x20000053ff5b7230 */ /* 0x000fe40000004100 */
[----:B------:R-:W-:Y:S01]  /*34330*/  FMUL.FTZ R116, R115, R122 ;  /* 0x0000007a73747220 */ /* 0x000fe20000410000 */
[----:B------:R-:W-:-:S02]  /*34340*/  HADD2.F32 R114, -RZ, R114.H1_H1 ;  /* 0x30000072ff727230 */ /* 0x000fc40000004100 */
[-C--:B------:R-:W-:Y:S01]  /*34350*/  FMUL.FTZ R115, R115, R118.reuse ;  /* 0x0000007673737220 */ /* 0x080fe20000410000 */
[----:B------:R-:W-:Y:S02]  /*34360*/  HADD2.F32 R121, -RZ, R121.H1_H1 ;  /* 0x30000079ff797230 */ /* 0x000fe40000004100 */
[C---:B------:R-:W-:Y:S01]  /*34370*/  FFMA.FTZ R123, R91.reuse, R118, -R116 ;  /* 0x000000765b7b7223 */ /* 0x040fe20000010874 */
[----:B------:R-:W-:Y:S02]  /*34380*/  HADD2.F32 R117, -RZ, R117.H1_H1 ;  /* 0x30000075ff757230 */ /* 0x000fe40000004100 */
[----:B------:R-:W-:Y:S01]  /*34390*/  FFMA.FTZ R122, R91, R122, R115 ;  /* 0x0000007a5b7a7223 */ /* 0x000fe20000010073 */
[----:B------:R-:W-:Y:S01]  /*343a0*/  F2FP.F16.E4M3.UNPACK_B R91, R80 ;  /* 0x00000050ff5b723e */ /* 0x000fe200020006ff */
[----:B------:R-:W-:Y:S01]  /*343b0*/  FFMA.FTZ R131, R112, R127, R124 ;  /* 0x0000007f70837223 */ /* 0x000fe2000001007c */
[----:B------:R-:W-:Y:S01]  /*343c0*/  F2FP.F16.E4M3.UNPACK_B R120, R120 ;  /* 0x00000078ff78723e */ /* 0x000fe200020006ff */
[----:B------:R-:W-:Y:S01]  /*343d0*/  HADD2.F32 R83, -RZ, R83.H1_H1 ;  /* 0x30000053ff537230 */ /* 0x000fe20000004100 */
[----:B------:R-:W-:Y:S01]  /*343e0*/  F2FP.F16.E4M3.UNPACK_B R76, R76 ;  /* 0x0000004cff4c723e */ /* 0x000fe200020006ff */
[----:B------:R-:W-:Y:S01]  /*343f0*/  FMUL.FTZ R80, R114, R121 ;  /* 0x0000007972507220 */ /* 0x000fe20000410000 */
[----:B------:R-:W-:Y:S01]  /*34400*/  F2FP.F16.E4M3.UNPACK_B R112, R89 ;  /* 0x00000059ff70723e */ /* 0x000fe200020006ff */
[----:B------:R-:W-:-:S02]  /*34410*/  HADD2.F32 R89, -RZ, R91.H0_H0 ;  /* 0x2000005bff597230 */ /* 0x000fc40000004100 */
[-C--:B------:R-:W-:Y:S01]  /*34420*/  FMUL.FTZ R116, R114, R117.reuse ;  /* 0x0000007572747220 */ /* 0x080fe20000410000 */
[----:B------:R-:W-:Y:S02]  /*34430*/  HADD2.F32 R115, -RZ, R120.H0_H0 ;  /* 0x20000078ff737230 */ /* 0x000fe40000004100 */
[C---:B------:R-:W-:Y:S01]  /*34440*/  FFMA.FTZ R124, R83.reuse, R117, -R80 ;  /* 0x00000075537c7223 */ /* 0x040fe20000010850 */
[----:B------:R-:W-:Y:S02]  /*34450*/  HADD2.F32 R114, -RZ, R112.H0_H0 ;  /* 0x20000070ff727230 */ /* 0x000fe40000004100 */
[----:B------:R-:W-:Y:S01]  /*34460*/  FFMA.FTZ R121, R83, R121, R116 ;  /* 0x0000007953797223 */ /* 0x000fe20000010074 */
[----:B------:R-:W-:Y:S02]  /*34470*/  HADD2.F32 R80, -RZ, R76.H0_H0 ;  /* 0x2000004cff507230 */ /* 0x000fe40000004100 */
[----:B------:R-:W-:Y:S01]  /*34480*/  FMUL.FTZ R83, R89, R115 ;  /* 0x0000007359537220 */ /* 0x000fe20000410000 */
[----:B------:R-:W-:-:S02]  /*34490*/  HADD2.F32 R91, -RZ, R91.H1_H1 ;  /* 0x3000005bff5b7230 */ /* 0x000fc40000004100 */
[-C--:B------:R-:W-:Y:S01]  /*344a0*/  FMUL.FTZ R118, R89, R114.reuse ;  /* 0x0000007259767220 */ /* 0x080fe20000410000 */
[----:B------:R-:W-:Y:S02]  /*344b0*/  HADD2.F32 R120, -RZ, R120.H1_H1 ;  /* 0x30000078ff787230 */ /* 0x000fe40000004100 */
[C---:B------:R-:W-:Y:S01]  /*344c0*/  FFMA.FTZ R116, R80.reuse, R114, -R83 ;  /* 0x0000007250747223 */ /* 0x040fe20000010853 */
[----:B------:R-:W-:Y:S01]  /*344d0*/  HADD2.F32 R112, -RZ, R112.H1_H1 ;  /* 0x30000070ff707230 */ /* 0x000fe20000004100 */
[----:B------:R-:W-:Y:S01]  /*344e0*/  F2FP.F16.E4M3.UNPACK_B R83, R82.H1 ;  /* 0x00000052ff53723e */ /* 0x000fe200030006ff */
[----:B------:R-:W-:Y:S02]  /*344f0*/  HADD2.F32 R76, -RZ, R76.H1_H1 ;  /* 0x3000004cff4c7230 */ /* 0x000fe40000004100 */
[C---:B------:R-:W-:Y:S01]  /*34500*/  FMUL.FTZ R89, R91.reuse, R120 ;  /* 0x000000785b597220 */ /* 0x040fe20000410000 */
[----:B------:R-:W-:Y:S01]  /*34510*/  F2FP.F16.E4M3.UNPACK_B R114, R72.H1 ;  /* 0x00000048ff72723e */ /* 0x000fe200030006ff */
[-C--:B------:R-:W-:Y:S01]  /*34520*/  FMUL.FTZ R119, R91, R112.reuse ;  /* 0x000000705b777220 */ /* 0x080fe20000410000 */
[----:B------:R-:W-:Y:S01]  /*34530*/  F2FP.F16.E4M3.UNPACK_B R91, R69.H1 ;  /* 0x00000045ff5b723e */ /* 0x000fe200030006ff */
[----:B------:R-:W-:Y:S01]  /*34540*/  FFMA.FTZ R118, R80, R115, R118 ;  /* 0x0000007350767223 */ /* 0x000fe20000010076 */
[----:B------:R-:W-:Y:S01]  /*34550*/  FFMA.FTZ R117, R76, R112, -R89 ;  /* 0x000000704c757223 */ /* 0x000fe20000010859 */
[----:B------:R-:W-:Y:S01]  /*34560*/  F2FP.F16.E4M3.UNPACK_B R80, R78.H1 ;  /* 0x0000004eff50723e */ /* 0x000fe200030006ff */
[----:B------:R-:W-:-:S02]  /*34570*/  HADD2.F32 R89, -RZ, R83.H0_H0 ;  /* 0x20000053ff597230 */ /* 0x000fc40000004100 */
[----:B------:R-:W-:Y:S01]  /*34580*/  FFMA.FTZ R119, R76, R120, R119 ;  /* 0x000000784c777223 */ /* 0x000fe20000010077 */
[--C-:B------:R-:W-:Y:S01]  /*34590*/  HADD2.F32 R115, -RZ, R114.reuse.H0_H0 ;  /* 0x20000072ff737230 */ /* 0x100fe20000004100 */
[----:B------:R-:W-:Y:S01]  /*345a0*/  F2FP.F16.E4M3.UNPACK_B R82, R82 ;  /* 0x00000052ff52723e */ /* 0x000fe200020006ff */
[----:B------:R-:W-:Y:S01]  /*345b0*/  HADD2.F32 R83, -RZ, R83.H1_H1 ;  /* 0x30000053ff537230 */ /* 0x000fe20000004100 */
[----:B------:R-:W-:Y:S01]  /*345c0*/  F2FP.F16.E4M3.UNPACK_B R69, R69 ;  /* 0x00000045ff45723e */ /* 0x000fe200020006ff */
[--C-:B------:R-:W-:Y:S02]  /*345d0*/  HADD2.F32 R112, -RZ, R91.reuse.H0_H0 ;  /* 0x2000005bff707230 */ /* 0x100fe40000004100 */
[----:B------:R-:W-:Y:S01]  /*345e0*/  FMUL.FTZ R125, R89, R115 ;  /* 0x00000073597d7220 */ /* 0x000fe20000410000 */
[----:B------:R-:W-:Y:S01]  /*345f0*/  HADD2.F32 R114, -RZ, R114.H1_H1 ;  /* 0x30000072ff727230 */ /* 0x000fe20000004100 */
[----:B------:R-:W-:Y:S01]  /*34600*/  F2FP.F16.E4M3.UNPACK_B R78, R78 ;  /* 0x0000004eff4e723e */ /* 0x000fe200020006ff */
[----:B------:R-:W-:-:S02]  /*34610*/  HADD2.F32 R91, -RZ, R91.H1_H1 ;  /* 0x3000005bff5b7230 */ /* 0x000fc40000004100 */
        /* <DEDUP_REMOVED lines=10> */
[----:B------:R-:W-:Y:S01]  /*346c0*/  F2FP.F16.E4M3.UNPACK_B R80, R72 ;  /* 0x00000048ff50723e */ /* 0x000fe200020006ff */
[--C-:B------:R-:W-:Y:S01]  /*346d0*/  HADD2.F32 R72, -RZ, R82.reuse.H0_H0 ;  /* 0x20000052ff487230 */ /* 0x100fe20000004100 */
[----:B------:R-:W-:Y:S01]  /*346e0*/  F2FP.SATFINITE.E4M3.F32.PACK_AB_MERGE_C R121, R121, R122, RZ ;  /* 0x0000007a7979723e */ /* 0x000fe200048070ff */
[----:B------:R-:W-:Y:S01]  /*346f0*/  HADD2.F32 R82, -RZ, R82.H1_H1 ;  /* 0x30000052ff527230 */ /* 0x000fe20000004100 */
[----:B------:R-:W-:Y:S01]  /*34700*/  F2FP.SATFINITE.E4M3.F32.PACK_AB_MERGE_C R128, R131, R128, RZ ;  /* 0x000000808380723e */ /* 0x000fe200048070ff */
[--C-:B------:R-:W-:Y:S01]  /*34710*/  HADD2.F32 R89, -RZ, R80.reuse.H0_H0 ;  /* 0x20000050ff597230 */ /* 0x100fe20000004100 */
[----:B------:R-:W-:Y:S01]  /*34720*/  F2FP.SATFINITE.E4M3.F32.PACK_AB_MERGE_C R120, R120, R125, RZ ;  /* 0x0000007d7878723e */ /* 0x000fe200048070ff */
[----:B------:R-:W-:Y:S01]  /*34730*/  HADD2.F32 R76, -RZ, R69.H0_H0 ;  /* 0x20000045ff4c7230 */ /* 0x000fe20000004100 */
[----:B------:R-:W-:Y:S01]  /*34740*/  F2FP.SATFINITE.E4M3.F32.PACK_AB_MERGE_C R118, R119, R118, R121 ;  /* 0x000000767776723e */ /* 0x000fe20004807079 */
[----:B------:R-:W-:-:S02]  /*34750*/  HADD2.F32 R91, -RZ, R80.H1_H1 ;  /* 0x30000050ff5b7230 */ /* 0x000fc40000004100 */
[C---:B------:R-:W-:Y:S01]  /*34760*/  FMUL.FTZ R80, R72.reuse, R89 ;  /* 0x0000005948507220 */ /* 0x040fe20000410000 */
[----:B------:R-:W-:Y:S02]  /*34770*/  HADD2.F32 R83, -RZ, R69.H1_H1 ;  /* 0x30000045ff537230 */ /* 0x000fe40000004100 */
[-C--:B------:R-:W-:Y:S01]  /*34780*/  FMUL.FTZ R72, R72, R76.reuse ;  /* 0x0000004c48487220 */ /* 0x080fe20000410000 */
        /* <DEDUP_REMOVED lines=9> */
[----:B------:R-:W-:-:S02]  /*34820*/  F2FP.SATFINITE.E4M3.F32.PACK_AB_MERGE_C R69, R90, R81, R126 ;  /* 0x000000515a45723e */ /* 0x000fc4000480707e */
[----:B------:R-:W-:Y:S02]  /*34830*/  F2FP.SATFINITE.E4M3.F32.PACK_AB_MERGE_C R112, R127, R112, RZ ;  /* 0x000000707f70723e */ /* 0x000fe400048070ff */
[----:B------:R-:W-:Y:S01]  /*34840*/  F2FP.SATFINITE.E4M3.F32.PACK_AB_MERGE_C R83, R79, R88, R128 ;  /* 0x000000584f53723e */ /* 0x000fe20004807080 */
[----:B------:R-:W-:Y:S01]  /*34850*/  IMAD.MOV.U32 R79, RZ, RZ, R69 ;  /* 0x000000ffff4f7224 */ /* 0x000fe200078e0045 */
[----:B------:R-:W-:Y:S01]  /*34860*/  F2FP.SATFINITE.E4M3.F32.PACK_AB_MERGE_C R78, R115, R80, R120 ;  /* 0x00000050734e723e */ /* 0x000fe20004807078 */
[----:B------:R-:W-:Y:S01]  /*34870*/  IMAD.MOV.U32 R80, RZ, RZ, R118 ;  /* 0x000000ffff507224 */ /* 0x000fe200078e0076 */
[----:B------:R-:W-:Y:S02]  /*34880*/  F2FP.SATFINITE.E4M3.F32.PACK_AB_MERGE_C R81, R73, R70, R75 ;  /* 0x000000464951723e */ /* 0x000fe4000480704b */
[----:B------:R-:W-:Y:S02]  /*34890*/  F2FP.SATFINITE.E4M3.F32.PACK_AB_MERGE_C R76, R117, R116, R123 ;  /* 0x00000074754c723e */ /* 0x000fe4000480707b */
[----:B------:R-:W-:-:S07]  /*348a0*/  F2FP.SATFINITE.E4M3.F32.PACK_AB_MERGE_C R82, R91, R72, R112 ;  /* 0x000000485b52723e */ /* 0x000fce0004807070 */
.L_x_1817:
[----:B------:R-:W-:Y:S05]  /*348b0*/  BSYNC B4 ;  /* 0x0000000000047941 */ /* 0x000fea0003800000 */
.L_x_1816:
        /* <DEDUP_REMOVED lines=11> */
.L_x_1815:
[----:B------:R-:W-:Y:S05]  /*34970*/  BSYNC B3 ;  /* 0x0000000000037941 */ /* 0x000fea0003800000 */
.L_x_1814:
[----:B------:R-:W-:Y:S02]  /*34980*/  R2UR UR4, R20 ;  /* 0x00000000140472ca */ /* 0x000fe400000e0000 */
[----:B------:R-:W-:-:S13]  /*34990*/  R2UR UR5, R21 ;  /* 0x00000000150572ca */ /* 0x000fda00000e0000 */
[----:B0-----:R-:W2:Y:S02]  /*349a0*/  LD.E.U8 R68, desc[UR4][R100.64] ;  /* 0x0000000464447980 */ /* 0x001ea4000c101100 */
        /* <DEDUP_REMOVED lines=18> */
[----:B------:R-:W-:Y:S02]  /*34ad0*/  LOP3.LUT R73, R73, 0xfffffe00, RZ, 0xc0, !PT ;  /* 0xfffffe0049497812 */ /* 0x000fe400078ec0ff */
[----:B------:R-:W-:-:S03]  /*34ae0*/  SHF.R.U32.HI R75, RZ, 0x3, R74 ;  /* 0x00000003ff4b7819 */ /* 0x000fc6000001164a */
[----:B------:R-:W-:Y:S01]  /*34af0*/  IMAD R73, R78, 0x40, R73 ;  /* 0x000000404e497824 */ /* 0x000fe200078e0249 */
        /* <DEDUP_REMOVED lines=20> */
[----:B------:R-:W-:-:S03]  /*34c40*/  LEA.HI R71, R71, R72, RZ, 0x2 ;  /* 0x0000004847477211 */ /* 0x000fc600078f10ff */
[----:B------:R-:W-:Y:S01]  /*34c50*/  IMAD.IADD R68, R68, 0x1, R69 ;  /* 0x0000000144447824 */ /* 0x000fe200078e0245 */
[----:B------:R-:W-:Y:S02]  /*34c60*/  SHF.R.S32.HI R72, RZ, 0x2, R71 ;  /* 0x00000002ff487819 */ /* 0x000fe40000011447 */
[----:B------:R-:W-:Y:S02]  /*34c70*/  LOP3.LUT R71, R74, 0x30, R77, 0xf8, !PT ;  /* 0x000000304a477812 */ /* 0x000fe400078ef84d */
[----:B------:R-:W-:Y:S01]  /*34c80*/  IADD3 R68, P1, P2, R102, R68, R55 ;  /* 0x0000004466447210 */ /* 0x000fe20007a3e037 */
[----:B------:R-:W-:Y:S01]  /*34c90*/  IMAD R72, R72, 0x2800, R73 ;  /* 0x0000280048487824 */ /* 0x000fe200078e0249 */
[----:B------:R-:W-:Y:S02]  /*34ca0*/  LOP3.LUT R71, R71, R75, RZ, 0x3c, !PT ;  /* 0x0000004b47477212 */ /* 0x000fe400078e3cff */
[----:B------:R-:W-:Y:S02]  /*34cb0*/  ISETP.GE.AND P6, PT, R76, R81, PT ;  /* 0x000000514c00720c */ /* 0x000fe40003fc6270 */
[----:B------:R-:W-:Y:S01]  /*34cc0*/  IADD3.X R69, R103, RZ, R93, P1, P2 ;  /* 0x000000ff67457210 */ /* 0x000fe20000fe445d */
[----:B------:R-:W-:Y:S01]  /*34cd0*/  IMAD.IADD R72, R72, 0x1, R71 ;  /* 0x0000000148487824 */ /* 0x000fe200078e0247 */
[----:B------:R-:W-:-:S04]  /*34ce0*/  ISETP.GE.AND P1, PT, R77, R7, PT ;  /* 0x000000074d00720c */ /* 0x000fc80003f26270 */
[----:B------:R-:W-:Y:S01]  /*34cf0*/  IADD3 R72, P3, P4, R102, R72, R55 ;  /* 0x0000004866487210 */ /* 0x000fe20007c7e037 */
[----:B------:R-:W-:Y:S01]  /*34d00*/  IMAD.SHL.U32 R79, R79, 0x10, RZ ;  /* 0x000000104f4f7824 */ /* 0x000fe200078e00ff */
[----:B------:R-:W5:Y:S02]  /*34d10*/  LD.E.128 R68, desc[UR4][R68.64] ;  /* 0x0000000444447980 */ /* 0x000f64000c101d00 */
[----:B------:R-:W-:Y:S02]  /*34d20*/  IADD3.X R73, R103, RZ, R93, P3, P4 ;  /* 0x000000ff67497210 */ /* 0x000fe40001fe845d */
[----:B------:R-:W-:-:S04]  /*34d30*/  IADD3 R76, P2, P3, R26, R106, R79 ;  /* 0x0000006a1a4c7210 */ /* 0x000fc80007b5e04f */
[----:B------:R-:W5:Y:S01]  /*34d40*/  LD.E.128 R72, desc[UR6][R72.64] ;  /* 0x0000000648487980 */ /* 0x000f62000c101d00 */
[----:B------:R-:W-:Y:S01]  /*34d50*/  @!P1 IADD3 R106, P4, P5, R26, R106, R77 ;  /* 0x0000006a1a6a9210 */ /* 0x000fe20007d9e04d */
[----:B------:R-:W-:-:S12]  /*34d60*/  @P6 BRA `(.L_x_1819) ;  /* 0x0000000c00ac6947 */ /* 0x000fd80003800000 */
[----:B------:R-:W-:Y:S01]  /*34d70*/  SHF.R.U32.HI R81, RZ, 0x8, R56 ;  /* 0x00000008ff517819 */ /* 0x000fe20000011638 */
[----:B-----5:R-:W-:Y:S01]  /*34d80*/  IMAD.MOV.U32 R80, RZ, RZ, R71 ;  /* 0x000000ffff507224 */ /* 0x020fe200078e0047 */
[----:B------:R-:W-:Y:S02]  /*34d90*/  LOP3.LUT R78, R56, 0xff, RZ, 0xc0, !PT ;  /* 0x000000ff384e7812 */ /* 0x000fe400078ec0ff */
[----:B------:R-:W-:Y:S01]  /*34da0*/  LOP3.LUT R71, R81, 0xff, RZ, 0xc0, !PT ;  /* 0x000000ff51477812 */ /* 0x000fe200078ec0ff */
[----:B------:R-:W-:Y:S01]  /*34db0*/  IMAD.MOV.U32 R81, RZ, RZ, R75 ;  /* 0x000000ffff517224 */ /* 0x000fe200078e004b */
[----:B------:R-:W-:Y:S02]  /*34dc0*/  SHF.R.U32.HI R85, RZ, 0x8, R59 ;  /* 0x00000008ff557819 */ /* 0x000fe4000001163b */
[----:B------:R-:W-:Y:S02]  /*34dd0*/  PRMT R71, R71, 0x7604, R78 ;  /* 0x0000760447477816 */ /* 0x000fe4000000004e */
[----:B------:R-:W-:-:S02]  /*34de0*/  SHF.R.U32.HI R83, RZ, 0x8, R58 ;  /* 0x00000008ff537819 */ /* 0x000fc4000001163a */
[----:B------:R-:W-:Y:S02]  /*34df0*/  SHF.R.U32.HI R78, RZ, 0x8, R57 ;  /* 0x00000008ff4e7819 */ /* 0x000fe40000011639 */
[----:B------:R-:W-:Y:S02]  /*34e00*/  LOP3.LUT R84, R59, 0xff, RZ, 0xc0, !PT ;  /* 0x000000ff3b547812 */ /* 0x000fe400078ec0ff */
[----:B------:R-:W-:Y:S02]  /*34e10*/  LOP3.LUT R85, R85, 0xff, RZ, 0xc0, !PT ;  /* 0x000000ff55557812 */ /* 0x000fe400078ec0ff */
[----:B------:R-:W-:Y:S02]  /*34e20*/  SHF.R.U32.HI R91, RZ, 0x8, R63 ;  /* 0x00000008ff5b7819 */ /* 0x000fe4000001163f */
[----:B------:R-:W-:Y:S02]  /*34e30*/  LOP3.LUT R82, R58, 0xff, RZ, 0xc0, !PT ;  /* 0x000000ff3a527812 */ /* 0x000fe400078ec0ff */
[----:B------:R-:W-:-:S02]  /*34e40*/  SHF.R.U32.HI R87, RZ, 0x8, R60 ;  /* 0x00000008ff577819 */ /* 0x000fc4000001163c */
[----:B------:R-:W-:Y:S02]  /*34e50*/  LOP3.LUT R83, R83, 0xff, RZ, 0xc0, !PT ;  /* 0x000000ff53537812 */ /* 0x000fe400078ec0ff */
[----:B------:R-:W-:Y:S02]  /*34e60*/  LOP3.LUT R75, R57, 0xff, RZ, 0xc0, !PT ;  /* 0x000000ff394b7812 */ /* 0x000fe400078ec0ff */
[----:B------:R-:W-:Y:S02]  /*34e70*/  LOP3.LUT R78, R78, 0xff, RZ, 0xc0, !PT ;  /* 0x000000ff4e4e7812 */ /* 0x000fe400078ec0ff */
[----:B------:R-:W-:Y:S02]  /*34e80*/  PRMT R84, R85, 0x7604, R84 ;  /* 0x0000760455547816 */ /* 0x000fe40000000054 */
[----:B------:R-:W-:Y:S02]  /*34e90*/  SHF.R.U32.HI R85, RZ, 0x8, R61 ;  /* 0x00000008ff557819 */ /* 0x000fe4000001163d */
[----:B------:R-:W-:-:S02]  /*34ea0*/  LOP3.LUT R88, R63, 0xff, RZ, 0xc0, !PT ;  /* 0x000000ff3f587812 */ /* 0x000fc400078ec0ff */
[----:B------:R-:W-:Y:S02]  /*34eb0*/  LOP3.LUT R91, R91, 0xff, RZ, 0xc0, !PT ;  /* 0x000000ff5b5b7812 */ /* 0x000fe400078ec0ff */
[----:B------:R-:W-:Y:S02]  /*34ec0*/  LOP3.LUT R86, R60, 0xff, RZ, 0xc0, !PT ;  /* 0x000000ff3c567812 */ /* 0x000fe400078ec0ff */
[----:B------:R-:W-:Y:S02]  /*34ed0*/  LOP3.LUT R87, R87, 0xff, RZ, 0xc0, !PT ;  /* 0x000000ff57577812 */ /* 0x000fe400078ec0ff */
[----:B------:R-:W-:Y:S02]  /*34ee0*/  PRMT R83, R83, 0x7604, R82 ;  /* 0x0000760453537816 */ /* 0x000fe40000000052 */
[----:B------:R-:W-:Y:S02]  /*34ef0*/  PRMT R75, R78, 0x7604, R75 ;  /* 0x000076044e4b7816 */ /* 0x000fe4000000004b */
[----:B------:R-:W-:-:S02]  /*34f00*/  SHF.R.U32.HI R82, RZ, 0x8, R62 ;  /* 0x00000008ff527819 */ /* 0x000fc4000001163e */
[----:B------:R-:W-:Y:S02]  /*34f10*/  LOP3.LUT R78, R61, 0xff, RZ, 0xc0, !PT ;  /* 0x000000ff3d4e7812 */ /* 0x000fe400078ec0ff */
[----:B------:R-:W-:Y:S02]  /*34f20*/  LOP3.LUT R85, R85, 0xff, RZ, 0xc0, !PT ;  /* 0x000000ff55557812 */ /* 0x000fe400078ec0ff */
[----:B------:R-:W-:Y:S02]  /*34f30*/  PRMT R88, R91, 0x7604, R88 ;  /* 0x000076045b587816 */ /* 0x000fe40000000058 */
[----:B------:R-:W-:Y:S02]  /*34f40*/  PRMT R89, R87, 0x7604, R86 ;  /* 0x0000760457597816 */ /* 0x000fe40000000056 */
[----:B------:R-:W-:Y:S02]  /*34f50*/  SHF.R.U32.HI R91, RZ, 0x10, R61 ;  /* 0x00000010ff5b7819 */ /* 0x000fe4000001163d */
[----:B------:R-:W-:-:S02]  /*34f60*/  LOP3.LUT R87, R82, 0xff, RZ, 0xc0, !PT ;  /* 0x000000ff52577812 */ /* 0x000fc400078ec0ff */
[----:B------:R-:W-:Y:S01]  /*34f70*/  PRMT R82, R85, 0x7604, R78 ;  /* 0x0000760455527816 */ /* 0x000fe2000000004e */
[----:B------:R-:W-:Y:S01]  /*34f80*/  IMAD.U32 R91, R91, 0x10000, RZ ;  /* 0x000100005b5b7824 */ /* 0x000fe200078e00ff */
[----:B------:R-:W-:Y:S02]  /*34f90*/  SHF.R.U32.HI R78, RZ, 0x10, R57 ;  /* 0x00000010ff4e7819 */ /* 0x000fe40000011639 */
[----:B------:R-:W-:Y:S02]  /*34fa0*/  SHF.R.U32.HI R85, RZ, 0x10, R59 ;  /* 0x00000010ff557819 */ /* 0x000fe4000001163b */
[----:B------:R-:W-:Y:S01]  /*34fb0*/  LOP3.LUT R86, R62, 0xff, RZ, 0xc0, !PT ;  /* 0x000000ff3e567812 */ /* 0x000fe200078ec0ff */
[----:B------:R-:W-:Y:S01]  /*34fc0*/  IMAD.U32 R78, R78, 0x10000, RZ ;  /* 0x000100004e4e7824 */ /* 0x000fe200078e00ff */
[----:B------:R-:W-:Y:S01]  /*34fd0*/  LOP3.LUT R91, R82, 0xff0000, R91, 0xf8, !PT ;  /* 0x00ff0000525b7812 */ /* 0x000fe200078ef85b */
[----:B------:R-:W-:Y:S01]  /*34fe0*/  IMAD.U32 R85, R85, 0x10000, RZ ;  /* 0x0001000055557824 */ /* 0x000fe200078e00ff */
[----:B------:R-:W-:-:S02]  /*34ff0*/  LOP3.LUT R71, R71, 0xff0000, R56, 0xf8, !PT ;  /* 0x00ff000047477812 */ /* 0x000fc400078ef838 */
[----:B------:R-:W-:Y:S02]  /*35000*/  LOP3.LUT R75, R75, 0xff0000, R78, 0xf8, !PT ;  /* 0x00ff00004b4b7812 */ /* 0x000fe400078ef84e */
[----:B------:R-:W-:Y:S02]  /*35010*/  LOP3.LUT R83, R83, 0xff0000, R58, 0xf8, !PT ;  /* 0x00ff000053537812 */ /* 0x000fe400078ef83a */
[----:B------:R-:W-:Y:S02]  /*35020*/  PRMT R113, R87, 0x7604, R86 ;  /* 0x0000760457717816 */ /* 0x000fe40000000056 */
[----:B------:R-:W-:Y:S02]  /*35030*/  LOP3.LUT R91, R91, 0xff000000, R61, 0xf8, !PT ;  /* 0xff0000005b5b7812 */ /* 0x000fe400078ef83d */
[----:B------:R-:W-:Y:S02]  /*35040*/  LOP3.LUT R87, R84, 0xff0000, R85, 0xf8, !PT ;  /* 0x00ff000054577812 */ /* 0x000fe400078ef855 */
[----:B------:R-:W-:-:S02]  /*35050*/  LOP3.LUT R85, R71, 0xff000000, R56, 0xf8, !PT ;  /* 0xff00000047557812 */ /* 0x000fc400078ef838 */
[----:B------:R-:W-:Y:S02]  /*35060*/  LOP3.LUT R75, R75, 0xff000000, R57, 0xf8, !PT ;  /* 0xff0000004b4b7812 */ /* 0x000fe400078ef839 */
[----:B------:R-:W-:Y:S02]  /*35070*/  LOP3.LUT R56, R83, 0xff000000, R58, 0xf8, !PT ;  /* 0xff00000053387812 */ /* 0x000fe400078ef83a */
[----:B------:R-:W-:Y:S02]  /*35080*/  F2FP.F16.E4M3.UNPACK_B R71, R73 ;  /* 0x00000049ff47723e */ /* 0x000fe400020006ff */
[----:B------:R-:W-:Y:S02]  /*35090*/  F2FP.F16.E4M3.UNPACK_B R83, R91 ;  /* 0x0000005bff53723e */ /* 0x000fe400020006ff */
[----:B------:R-:W-:Y:S01]  /*350a0*/  F2FP.F16.E4M3.UNPACK_B R78, R75 ;  /* 0x0000004bff4e723e */ /* 0x000fe200020006ff */
[----:B------:R-:W-:Y:S01]  /*350b0*/  HADD2.F32 R57, -RZ, R71.H0_H0 ;  /* 0x20000047ff397230 */ /* 0x000fe20000004100 */
[----:B------:R-:W-:Y:S01]  /*350c0*/  F2FP.F16.E4M3.UNPACK_B R61, R69 ;  /* 0x00000045ff3d723e */ /* 0x000fe200020006ff */
[----:B------:R-:W-:Y:S01]  /*350d0*/  HADD2.F32 R84, -RZ, R83.H0_H0 ;  /* 0x20000053ff547230 */ /* 0x000fe20000004100 */
[----:B------:R-:W-:Y:S01]  /*350e0*/  SHF.R.U32.HI R115, RZ, 0x10, R63 ;  /* 0x00000010ff737819 */ /* 0x000fe2000001163f */
[----:B------:R-:W-:Y:S01]  /*350f0*/  HADD2.F32 R82, -RZ, R78.H0_H0 ;  /* 0x2000004eff527230 */ /* 0x000fe20000004100 */
[----:B------:R-:W-:Y:S01]  /*35100*/  LOP3.LUT R87, R87, 0xff000000, R59, 0xf8, !PT ;  /* 0xff00000057577812 */ /* 0x000fe200078ef83b */
[----:B------:R-:W-:Y:S01]  /*35110*/  HADD2.F32 R58, -RZ, R61.H0_H0 ;  /* 0x2000003dff3a7230 */ /* 0x000fe20000004100 */
[----:B------:R-:W-:Y:S01]  /*35120*/  LOP3.LUT R59, R113, 0xff0000, R62, 0xf8, !PT ;  /* 0x00ff0000713b7812 */ /* 0x000fe200078ef83e */
[----:B------:R-:W-:-:S02]  /*35130*/  IMAD.U32 R115, R115, 0x10000, RZ ;  /* 0x0001000073737824 */ /* 0x000fc400078e00ff */
[----:B------:R-:W-:Y:S01]  /*35140*/  FMUL.FTZ R113, R57, R84 ;  /* 0x0000005439717220 */ /* 0x000fe20000410000 */
[--C-:B------:R-:W-:Y:S01]  /*35150*/  LOP3.LUT R89, R89, 0xff0000, R60.reuse, 0xf8, !PT ;  /* 0x00ff000059597812 */ /* 0x100fe200078ef83c */
[-C--:B------:R-:W-:Y:S01]  /*35160*/  FMUL.FTZ R117, R57, R82.reuse ;  /* 0x0000005239757220 */ /* 0x080fe20000410000 */
[----:B------:R-:W-:Y:S01]  /*35170*/  F2FP.F16.E4M3.UNPACK_B R73, R73.H1 ;  /* 0x00000049ff49723e */ /* 0x000fe200030006ff */
[----:B------:R-:W-:Y:S01]  /*35180*/  FFMA.FTZ R57, R58, R82, -R113 ;  /* 0x000000523a397223 */ /* 0x000fe20000010871 */
[----:B------:R-:W-:Y:S01]  /*35190*/  F2FP.F16.E4M3.UNPACK_B R91, R91.H1 ;  /* 0x0000005bff5b723e */ /* 0x000fe200030006ff */
[----:B------:R-:W-:Y:S01]  /*351a0*/  HADD2.F32 R82, -RZ, R83.H1_H1 ;  /* 0x30000053ff527230 */ /* 0x000fe20000004100 */
[----:B------:R-:W-:Y:S01]  /*351b0*/  F2FP.F16.E4M3.UNPACK_B R75, R75.H1 ;  /* 0x0000004bff4b723e */ /* 0x000fe200030006ff */
[----:B------:R-:W-:Y:S01]  /*351c0*/  HADD2.F32 R71, -RZ, R71.H1_H1 ;  /* 0x30000047ff477230 */ /* 0x000fe20000004100 */
[----:B------:R-:W-:Y:S01]  /*351d0*/  LOP3.LUT R115, R88, 0xff0000, R115, 0xf8, !PT ;  /* 0x00ff000058737812 */ /* 0x000fe200078ef873 */
[----:B------:R-:W-:Y:S01]  /*351e0*/  HADD2.F32 R83, -RZ, R91.H0_H0 ;  /* 0x2000005bff537230 */ /* 0x000fe20000004100 */
[----:B------:R-:W-:Y:S01]  /*351f0*/  LOP3.LUT R89, R89, 0xff000000, R60, 0xf8, !PT ;  /* 0xff00000059597812 */ /* 0x000fe200078ef83c */
[----:B------:R-:W-:Y:S01]  /*35200*/  HADD2.F32 R60, -RZ, R73.H0_H0 ;  /* 0x20000049ff3c7230 */ /* 0x000fe20000004100 */
[----:B------:R-:W-:Y:S01]  /*35210*/  F2FP.F16.E4M3.UNPACK_B R69, R69.H1 ;  /* 0x00000045ff45723e */ /* 0x000fe200030006ff */
[----:B------:R-:W-:Y:S01]  /*35220*/  HADD2.F32 R78, -RZ, R78.H1_H1 ;  /* 0x3000004eff4e7230 */ /* 0x000fe20000004100 */
[----:B------:R-:W-:Y:S01]  /*35230*/  LOP3.LUT R59, R59, 0xff000000, R62, 0xf8, !PT ;  /* 0xff0000003b3b7812 */ /* 0x000fe200078ef83e */
[----:B------:R-:W-:Y:S01]  /*35240*/  HADD2.F32 R62, -RZ, R75.H0_H0 ;  /* 0x2000004bff3e7230 */ /* 0x000fe20000004100 */
[----:B------:R-:W-:Y:S01]  /*35250*/  LOP3.LUT R115, R115, 0xff000000, R63, 0xf8, !PT ;  /* 0xff00000073737812 */ /* 0x000fe200078ef83f */
[----:B------:R-:W-:Y:S01]  /*35260*/  FFMA.FTZ R58, R58, R84, R117 ;  /* 0x000000543a3a7223 */ /* 0x000fe20000010075 */
[----:B------:R-:W-:-:S02]  /*35270*/  HADD2.F32 R61, -RZ, R61.H1_H1 ;  /* 0x3000003dff3d7230 */ /* 0x000fc40000004100 */
[C---:B------:R-:W-:Y:S01]  /*35280*/  FMUL.FTZ R84, R71.reuse, R82 ;  /* 0x0000005247547220 */ /* 0x040fe20000410000 */
[--C-:B------:R-:W-:Y:S02]  /*35290*/  HADD2.F32 R63, -RZ, R69.reuse.H0_H0 ;  /* 0x20000045ff3f7230 */ /* 0x100fe40000004100 */
[CC--:B------:R-:W-:Y:S01]  /*352a0*/  FMUL.FTZ R86, R60.reuse, R83.reuse ;  /* 0x000000533c567220 */ /* 0x0c0fe20000410000 */
[----:B------:R-:W-:Y:S01]  /*352b0*/  FMUL.FTZ R71, R71, R78 ;  /* 0x0000004e47477220 */ /* 0x000fe20000410000 */
[----:B------:R-:W-:Y:S01]  /*352c0*/  FMUL.FTZ R88, R60, R62 ;  /* 0x0000003e3c587220 */ /* 0x000fe20000410000 */
[----:B------:R-:W-:Y:S01]  /*352d0*/  FFMA.FTZ R60, R61, R78, -R84 ;  /* 0x0000004e3d3c7223 */ /* 0x000fe20000010854 */
[----:B------:R-:W-:Y:S01]  /*352e0*/  FFMA.FTZ R62, R63, R62, -R86 ;  /* 0x0000003e3f3e7223 */ /* 0x000fe20000010856 */
[----:B------:R-:W-:Y:S01]  /*352f0*/  FFMA.FTZ R61, R61, R82, R71 ;  /* 0x000000523d3d7223 */ /* 0x000fe20000010047 */
[----:B------:R-:W-:Y:S01]  /*35300*/  FFMA.FTZ R63, R63, R83, R88 ;  /* 0x000000533f3f7223 */ /* 0x000fe20000010058 */
[----:B------:R-:W-:Y:S01]  /*35310*/  HADD2.F32 R78, -RZ, R69.H1_H1 ;  /* 0x30000045ff4e7230 */ /* 0x000fe20000004100 */
[----:B------:R-:W-:Y:S01]  /*35320*/  F2FP.F16.E4M3.UNPACK_B R82, R81 ;  /* 0x00000051ff52723e */ /* 0x000fe200020006ff */
[----:B------:R-:W-:Y:S01]  /*35330*/  HADD2.F32 R69, -RZ, R73.H1_H1 ;  /* 0x30000049ff457230 */ /* 0x000fe20000004100 */
[----:B------:R-:W-:Y:S01]  /*35340*/  F2FP.F16.E4M3.UNPACK_B R88, R115 ;  /* 0x00000073ff58723e */ /* 0x000fe200020006ff */
[----:B------:R-:W-:Y:S01]  /*35350*/  HADD2.F32 R91, -RZ, R91.H1_H1 ;  /* 0x3000005bff5b7230 */ /* 0x000fe20000004100 */
[----:B------:R-:W-:Y:S01]  /*35360*/  F2FP.F16.E4M3.UNPACK_B R84, R87 ;  /* 0x00000057ff54723e */ /* 0x000fe200020006ff */
[----:B------:R-:W-:Y:S01]  /*35370*/  HADD2.F32 R83, -RZ, R75.H1_H1 ;  /* 0x3000004bff537230 */ /* 0x000fe20000004100 */
[----:B------:R-:W-:Y:S01]  /*35380*/  F2FP.F16.E4M3.UNPACK_B R75, R80 ;  /* 0x00000050ff4b723e */ /* 0x000fe200020006ff */
        /* <DEDUP_REMOVED lines=10> */
[----:B------:R-:W-:Y:S01]  /*35430*/  F2FP.F16.E4M3.UNPACK_B R82, R81.H1 ;  /* 0x00000051ff52723e */ /* 0x000fe200030006ff */
[C---:B------:R-:W-:Y:S01]  /*35440*/  FFMA.FTZ R71, R73.reuse, R86, -R112 ;  /* 0x0000005649477223 */ /* 0x040fe20000010870 */
[----:B------:R-:W-:Y:S01]  /*35450*/  F2FP.F16.E4M3.UNPACK_B R115, R115.H1 ;  /* 0x00000073ff73723e */ /* 0x000fe200030006ff */
[----:B------:R-:W-:Y:S01]  /*35460*/  FFMA.FTZ R78, R78, R91, R110 ;  /* 0x0000005b4e4e7223 */ /* 0x000fe2000001006e */
        /* <DEDUP_REMOVED lines=10> */
[----:B------:R-:W-:Y:S02]  /*35510*/  HADD2.F32 R88, -RZ, R87.H0_H0 ;  /* 0x20000057ff587230 */ /* 0x000fe40000004100 */
[----:B------:R-:W-:Y:S01]  /*35520*/  FMUL.FTZ R83, R83, R86 ;  /* 0x0000005653537220 */ /* 0x000fe20000410000 */
        /* <DEDUP_REMOVED lines=8> */
[C---:B------:R-:W-:Y:S01]  /*355b0*/  FFMA.FTZ R112, R75.reuse, R86, -R110 ;  /* 0x000000564b707223 */ /* 0x040fe2000001086e */
[----:B------:R-:W-:Y:S01]  /*355c0*/  FFMA.FTZ R114, R75, R90, R83 ;  /* 0x0000005a4b727223 */ /* 0x000fe20000010053 */
[----:B------:R-:W-:Y:S01]  /*355d0*/  HADD2.F32 R84, -RZ, R82.H1_H1 ;  /* 0x30000052ff547230 */ /* 0x000fe20000004100 */
[----:B------:R-:W-:Y:S01]  /*355e0*/  F2FP.F16.E4M3.UNPACK_B R82, R72.H1 ;  /* 0x00000048ff52723e */ /* 0x000fe200030006ff */
[----:B------:R-:W-:Y:S01]  /*355f0*/  HADD2.F32 R81, -RZ, R80.H1_H1 ;  /* 0x30000050ff517230 */ /* 0x000fe20000004100 */
[----:B------:R-:W-:Y:S02]  /*35600*/  F2FP.F16.E4M3.UNPACK_B R90, R89.H1 ;  /* 0x00000059ff5a723e */ /* 0x000fe400030006ff */
[----:B------:R-:W-:Y:S01]  /*35610*/  F2FP.F16.E4M3.UNPACK_B R86, R85.H1 ;  /* 0x00000055ff56723e */ /* 0x000fe200030006ff */
        /* <DEDUP_REMOVED lines=15> */
[----:B------:R-:W-:Y:S01]  /*35710*/  HADD2.F32 R75, -RZ, R75.H1_H1 ;  /* 0x3000004bff4b7230 */ /* 0x000fe20000004100 */
[----:B------:R-:W-:Y:S01]  /*35720*/  F2FP.F16.E4M3.UNPACK_B R89, R89 ;  /* 0x00000059ff59723e */ /* 0x000fe200020006ff */
[C---:B------:R-:W-:Y:S01]  /*35730*/  FFMA.FTZ R119, R81.reuse, R88, -R110 ;  /* 0x0000005851777223 */ /* 0x040fe2000001086e */
[----:B------:R-:W-:Y:S01]  /*35740*/  F2FP.F16.E4M3.UNPACK_B R85, R85 ;  /* 0x00000055ff55723e */ /* 0x000fe200020006ff */
[----:B------:R-:W-:Y:S01]  /*35750*/  FFMA.FTZ R121, R81, R115, R120 ;  /* 0x0000007351797223 */ /* 0x000fe20000010078 */
[----:B------:R-:W-:Y:S01]  /*35760*/  F2FP.F16.E4M3.UNPACK_B R68, R68 ;  /* 0x00000044ff44723e */ /* 0x000fe200020006ff */
[----:B------:R-:W-:Y:S01]  /*35770*/  FMUL.FTZ R72, R82, R90 ;  /* 0x0000005a52487220 */ /* 0x000fe20000410000 */
        /* <DEDUP_REMOVED lines=11> */
[----:B------:R-:W-:Y:S01]  /*35830*/  FFMA.FTZ R84, R72, R82, -R75 ;  /* 0x0000005248547223 */ /* 0x000fe2000001084b */
[----:B------:R-:W-:Y:S01]  /*35840*/  HADD2.F32 R85, -RZ, R85.H1_H1 ;  /* 0x30000055ff557230 */ /* 0x000fe20000004100 */
[----:B------:R-:W-:Y:S01]  /*35850*/  F2FP.F16.E4M3.UNPACK_B R75, R74.H1 ;  /* 0x0000004aff4b723e */ /* 0x000fe200030006ff */
[----:B------:R-:W-:Y:S02]  /*35860*/  HADD2.F32 R68, -RZ, R68.H1_H1 ;  /* 0x30000044ff447230 */ /* 0x000fe40000004100 */
[----:B------:R-:W-:Y:S01]  /*35870*/  FMUL.FTZ R81, R80, R89 ;  /* 0x0000005950517220 */ /* 0x000fe20000410000 */
[----:B------:R-:W-:Y:S01]  /*35880*/  F2FP.F16.E4M3.UNPACK_B R82, R59.H1 ;  /* 0x0000003bff52723e */ /* 0x000fe200030006ff */
[----:B------:R-:W-:Y:S01]  /*35890*/  FFMA.FTZ R86, R72, R83, R86 ;  /* 0x0000005348567223 */ /* 0x000fe20000010056 */
[-C--:B------:R-:W-:Y:S01]  /*358a0*/  FMUL.FTZ R83, R80, R85.reuse ;  /* 0x0000005550537220 */ /* 0x080fe20000410000 */
[----:B------:R-:W-:Y:S01]  /*358b0*/  FFMA.FTZ R87, R68, R85, -R81 ;  /* 0x0000005544577223 */ /* 0x000fe20000010851 */
[----:B------:R-:W-:Y:S01]  /*358c0*/  F2FP.F16.E4M3.UNPACK_B R72, R70.H1 ;  /* 0x00000046ff48723e */ /* 0x000fe200030006ff */
[----:B------:R-:W-:Y:S01]  /*358d0*/  HADD2.F32 R80, -RZ, R75.H0_H0 ;  /* 0x2000004bff507230 */ /* 0x000fe20000004100 */
[----:B------:R-:W-:Y:S01]  /*358e0*/  F2FP.F16.E4M3.UNPACK_B R81, R56.H1 ;  /* 0x00000038ff51723e */ /* 0x000fe200030006ff */
[----:B------:R-:W-:-:S02]  /*358f0*/  HADD2.F32 R85, -RZ, R82.H0_H0 ;  /* 0x20000052ff557230 */ /* 0x000fc40000004100 */
[----:B------:R-:W-:Y:S01]  /*35900*/  FFMA.FTZ R89, R68, R89, R83 ;  /* 0x0000005944597223 */ /* 0x000fe20000010053 */
[----:B------:R-:W-:Y:S01]  /*35910*/  HADD2.F32 R68, -RZ, R72.H0_H0 ;  /* 0x20000048ff447230 */ /* 0x000fe20000004100 */
[----:B------:R-:W-:Y:S01]  /*35920*/  F2FP.F16.E4M3.UNPACK_B R74, R74 ;  /* 0x0000004aff4a723e */ /* 0x000fe200020006ff */
[----:B------:R-:W-:Y:S02]  /*35930*/  HADD2.F32 R83, -RZ, R81.H0_H0 ;  /* 0x20000051ff537230 */ /* 0x000fe40000004100 */
[C---:B------:R-:W-:Y:S01]  /*35940*/  FMUL.FTZ R115, R80.reuse, R85 ;  /* 0x0000005550737220 */ /* 0x040fe20000410000 */
[----:B------:R-:W-:Y:S01]  /*35950*/  HADD2.F32 R75, -RZ, R75.H1_H1 ;  /* 0x3000004bff4b7230 */ /* 0x000fe20000004100 */
[----:B------:R-:W-:Y:S01]  /*35960*/  F2FP.F16.E4M3.UNPACK_B R56, R56 ;  /* 0x00000038ff38723e */ /* 0x000fe200020006ff */
[----:B------:R-:W-:Y:S02]  /*35970*/  HADD2.F32 R82, -RZ, R82.H1_H1 ;  /* 0x30000052ff527230 */ /* 0x000fe40000004100 */
[----:B------:R-:W-:Y:S01]  /*35980*/  FMUL.FTZ R117, R80, R83 ;  /* 0x0000005350757220 */ /* 0x000fe20000410000 */
[----:B------:R-:W-:-:S02]  /*35990*/  HADD2.F32 R81, -RZ, R81.H1_H1 ;  /* 0x30000051ff517230 */ /* 0x000fc40000004100 */
[C---:B------:R-:W-:Y:S01]  /*359a0*/  FFMA.FTZ R115, R68.reuse, R83, -R115 ;  /* 0x0000005344737223 */ /* 0x040fe20000010873 */
[----:B------:R-:W-:Y:S02]  /*359b0*/  HADD2.F32 R72, -RZ, R72.H1_H1 ;  /* 0x30000048ff487230 */ /* 0x000fe40000004100 */
[C---:B------:R-:W-:Y:S01]  /*359c0*/  FMUL.FTZ R83, R75.reuse, R82 ;  /* 0x000000524b537220 */ /* 0x040fe20000410000 */
[----:B------:R-:W-:Y:S01]  /*359d0*/  FFMA.FTZ R117, R68, R85, R117 ;  /* 0x0000005544757223 */ /* 0x000fe20000010075 */
[-C--:B------:R-:W-:Y:S01]  /*359e0*/  FMUL.FTZ R75, R75, R81.reuse ;  /* 0x000000514b4b7220 */ /* 0x080fe20000410000 */
[----:B------:R-:W-:Y:S01]  /*359f0*/  F2FP.F16.E4M3.UNPACK_B R70, R70 ;  /* 0x00000046ff46723e */ /* 0x000fe200020006ff */
[C---:B------:R-:W-:Y:S01]  /*35a00*/  FFMA.FTZ R110, R72.reuse, R81, -R83 ;  /* 0x00000051486e7223 */ /* 0x040fe20000010853 */
[----:B------:R-:W-:Y:S02]  /*35a10*/  HADD2.F32 R68, -RZ, R56.H0_H0 ;  /* 0x20000038ff447230 */ /* 0x000fe40000004100 */
[----:B------:R-:W-:Y:S01]  /*35a20*/  FFMA.FTZ R82, R72, R82, R75 ;  /* 0x0000005248527223 */ /* 0x000fe2000001004b */
[----:B------:R-:W-:Y:S01]  /*35a30*/  F2FP.F16.E4M3.UNPACK_B R72, R59 ;  /* 0x0000003bff48723e */ /* 0x000fe200020006ff */
[--C-:B------:R-:W-:Y:S01]  /*35a40*/  HADD2.F32 R59, -RZ, R74.reuse.H0_H0 ;  /* 0x2000004aff3b7230 */ /* 0x100fe20000004100 */
[----:B------:R-:W-:Y:S01]  /*35a50*/  F2FP.SATFINITE.E4M3.F32.PACK_AB_MERGE_C R118, R121, R118, RZ ;  /* 0x000000767976723e */ /* 0x000fe200048070ff */
[----:B------:R-:W-:Y:S01]  /*35a60*/  HADD2.F32 R74, -RZ, R74.H1_H1 ;  /* 0x3000004aff4a7230 */ /* 0x000fe20000004100 */
[----:B------:R-:W-:Y:S01]  /*35a70*/  F2FP.SATFINITE.E4M3.F32.PACK_AB_MERGE_C R61, R61, R58, R63 ;  /* 0x0000003a3d3d723e */ /* 0x000fe2000480703f */
[--C-:B------:R-:W-:Y:S01]  /*35a80*/  HADD2.F32 R80, -RZ, R72.reuse.H0_H0 ;  /* 0x20000048ff507230 */ /* 0x100fe20000004100 */
[----:B------:R-:W-:Y:S01]  /*35a90*/  F2FP.SATFINITE.E4M3.F32.PACK_AB_MERGE_C R116, R119, R116, RZ ;  /* 0x000000747774723e */ /* 0x000fe200048070ff */
[----:B------:R-:W-:Y:S01]  /*35aa0*/  HADD2.F32 R81, -RZ, R72.H1_H1 ;  /* 0x30000048ff517230 */ /* 0x000fe20000004100 */
[----:B------:R-:W-:Y:S01]  /*35ab0*/  F2FP.SATFINITE.E4M3.F32.PACK_AB_MERGE_C R88, R88, R113, RZ ;  /* 0x000000715858723e */ /* 0x000fe200048070ff */
[----:B------:R-:W-:-:S02]  /*35ac0*/  HADD2.F32 R75, -RZ, R56.H1_H1 ;  /* 0x30000038ff4b7230 */ /* 0x000fc40000004100 */
[C---:B------:R-:W-:Y:S01]  /*35ad0*/  FMUL.FTZ R83, R59.reuse, R80 ;  /* 0x000000503b537220 */ /* 0x040fe20000410000 */
[--C-:B------:R-:W-:Y:S02]  /*35ae0*/  HADD2.F32 R56, -RZ, R70.reuse.H0_H0 ;  /* 0x20000046ff387230 */ /* 0x100fe40000004100 */
[-C--:B------:R-:W-:Y:S01]  /*35af0*/  FMUL.FTZ R59, R59, R68.reuse ;  /* 0x000000443b3b7220 */ /* 0x080fe20000410000 */
[----:B------:R-:W-:Y:S02]  /*35b00*/  HADD2.F32 R70, -RZ, R70.H1_H1 ;  /* 0x30000046ff467230 */ /* 0x000fe40000004100 */
[C---:B------:R-:W-:Y:S01]  /*35b10*/  FMUL.FTZ R85, R74.reuse, R81 ;  /* 0x000000514a557220 */ /* 0x040fe20000410000 */
        /* <DEDUP_REMOVED lines=8> */
[----:B------:R-:W-:Y:S01]  /*35ba0*/  F2FP.SATFINITE.E4M3.F32.PACK_AB_MERGE_C R75, R114, R73, R118 ;  /* 0x00000049724b723e */ /* 0x000fe20004807076 */
[----:B------:R-:W-:Y:S01]  /*35bb0*/  IMAD.MOV.U32 R73, RZ, RZ, R61 ;  /* 0x000000ffff497224 */ /* 0x000fe200078e003d */
[----:B------:R-:W-:Y:S02]  /*35bc0*/  F2FP.SATFINITE.E4M3.F32.PACK_AB_MERGE_C R69, R60, R57, R62 ;  /* 0x000000393c45723e */ /* 0x000fe4000480703e */
[----:B------:R-:W-:Y:S02]  /*35bd0*/  F2FP.SATFINITE.E4M3.F32.PACK_AB_MERGE_C R71, R112, R71, R116 ;  /* 0x000000477047723e */ /* 0x000fe40004807074 */
[----:B------:R-:W-:-:S02]  /*35be0*/  F2FP.SATFINITE.E4M3.F32.PACK_AB_MERGE_C R68, R87, R84, R88 ;  /* 0x000000545744723e */ /* 0x000fc40004807058 */
[----:B------:R-:W-:Y:S02]  /*35bf0*/  F2FP.SATFINITE.E4M3.F32.PACK_AB_MERGE_C R72, R89, R86, R90 ;  /* 0x000000565948723e */ /* 0x000fe4000480705a */
[----:B------:R-:W-:Y:S02]  /*35c00*/  F2FP.SATFINITE.E4M3.F32.PACK_AB_MERGE_C R70, R56, R83, R110 ;  /* 0x000000533846723e */ /* 0x000fe4000480706e */
[----:B------:R-:W-:-:S07]  /*35c10*/  F2FP.SATFINITE.E4M3.F32.PACK_AB_MERGE_C R74, R74, R59, R82 ;  /* 0x0000003b4a4a723e */ /* 0x000fce0004807052 */
.L_x_1819:
[----:B------:R-:W-:Y:S05]  /*35c20*/  BSYNC B3 ;  /* 0x0000000000037941 */ /* 0x000fea0003800000 */
.L_x_1818:
[C---:B------:R-:W-:Y:S02]  /*35c30*/  R2UR UR4, R20.reuse ;  /* 0x00000000140472ca */ /* 0x040fe400000e0000 */
[C---:B------:R-:W-:Y:S02]  /*35c40*/  R2UR UR5, R21.reuse ;  /* 0x00000000150572ca */ /* 0x040fe400000e0000 */
[----:B------:R-:W-:Y:S02]  /*35c50*/  @!P1 R2UR UR6, R20 ;  /* 0x00000000140692ca */ /* 0x000fe400000e0000 */
[----:B------:R-:W-:Y:S02]  /*35c60*/  @!P1 R2UR UR7, R21 ;  /* 0x00000000150792ca */ /* 0x000fe400000e0000 */
[----:B------:R-:W-:Y:S02]  /*35c70*/  SHF.R.S32.HI R79, RZ, 0x1f, R79 ;  /* 0x0000001fff4f7819 */ /* 0x000fe4000001144f */
[----:B------:R-:W-:-:S02]  /*35c80*/  @!P1 SHF.R.S32.HI R56, RZ, 0x1f, R77 ;  /* 0x0000001fff389819 */ /* 0x000fc4000001144d */
[CC--:B------:R-:W-:Y:S02]  /*35c90*/  IADD3.X R77, R27.reuse, R111.reuse, R79, P2, P3 ;  /* 0x0000006f1b4d7210 */ /* 0x0c0fe400017e644f */
[----:B------:R-:W-:-:S03]  /*35ca0*/  @!P1 IADD3.X R107, R27, R111, R56, P4, P5 ;  /* 0x0000006f1b6b9210 */ /* 0x000fc600027ea438 */
[----:B-----5:R0:W-:Y:S04]  /*35cb0*/  ST.E.128 desc[UR4][R76.64], R68 ;  /* 0x000000444c007985 */ /* 0x0201e8000c101d04 */
[----:B------:R0:W-:Y:S02]  /*35cc0*/  @!P1 ST.E.128 desc[UR6][R106.64], R72 ;  /* 0x000000486a009985 */ /* 0x0001e4000c101d06 */
.L_x_1809:
[----:B------:R-:W-:Y:S05]  /*35cd0*/  BSYNC B2 ;  /* 0x0000000000027941 */ /* 0x000fea0003800000 */
.L_x_1808:
[----:B------:R-:W-:Y:S02]  /*35ce0*/  R2UR UR4, R20 ;  /* 0x00000000140472ca */ /* 0x000fe400000e0000 */
[----:B------:R-:W-:-:S13]  /*35cf0*/  R2UR UR5, R21 ;  /* 0x00000000150572ca */ /* 0x000fda00000e0000 */
[----:B------:R-:W2:Y:S01]  /*35d00*/  LD.E R56, desc[UR4][R98.64+0xc] ;  /* 0x00000c0462387980 */ /* 0x000ea2000c101900 */
[----:B------:R-:W-:Y:S01]  /*35d10*/  LEA.HI.SX32 R109, R109, 0x80, 0x1f ;  /* 0x000000806d6d7811 */ /* 0x000fe200078ffaff */
[----:B------:R-:W-:Y:S01]  /*35d20*/  IMAD R60, R105, R53, RZ ;  /* 0x00000035693c7224 */ /* 0x000fe200078e02ff */
[----:B------:R-:W-:-:S05]  /*35d30*/  SHF.R.S32.HI R59, RZ, 0x1f, R53 ;  /* 0x0000001fff3b7819 */ /* 0x000fca0000011435 */
[----:B------:R-:W-:Y:S01]  /*35d40*/  IMAD R105, R104, R59, R60 ;  /* 0x0000003b68697224 */ /* 0x000fe200078e023c */
[----:B------:R-:W-:Y:S01]  /*35d50*/  SHF.R.S32.HI R59, RZ, 0x1f, R109 ;  /* 0x0000001fff3b7819 */ /* 0x000fe2000001146d */
[----:B--2---:R-:W-:-:S05]  /*35d60*/  IMAD R56, R53, -0xa0, R56 ;  /* 0xffffff6035387824 */ /* 0x004fca00078e0238 */
[----:B------:R-:W-:Y:S01]  /*35d70*/  VIMNMX R58, R56, 0xa0, PT ;  /* 0x000000a0383a7848 */ /* 0x000fe20003fe0100 */
[----:B------:R-:W-:-:S03]  /*35d80*/  IMAD.WIDE.U32 R56, R104, R53, RZ ;  /* 0x0000003568387225 */ /* 0x000fc600078e00ff */
[----:B------:R-:W-:Y:S01]  /*35d90*/  ISETP.GE.AND P1, PT, R109, R58, PT ;  /* 0x0000003a6d00720c */ /* 0x000fe20003f26270 */
[----:B------:R-:W-:Y:S02]  /*35da0*/  IMAD R58, R95, R109, RZ ;  /* 0x0000006d5f3a7224 */ /* 0x000fe400078e02ff */
[----:B------:R-:W-:Y:S02]  /*35db0*/  IMAD.IADD R57, R57, 0x1, R105 ;  /* 0x0000000139397824 */ /* 0x000fe400078e0269 */
[C---:B------:R-:W-:Y:S02]  /*35dc0*/  IMAD R59, R94.reuse, R59, R58 ;  /* 0x0000003b5e3b7224 */ /* 0x040fe400078e023a */
[----:B------:R-:W-:-:S06]  /*35dd0*/  IMAD.WIDE.U32 R94, R94, R109, R56 ;  /* 0x0000006d5e5e7225 */ /* 0x000fcc00078e0038 */
[----:B------:R-:W-:Y:S05]  /*35de0*/  @P1 BRA `(.L_x_1777) ;  /* 0x0000004400f81947 */ /* 0x000fea0003800000 */
[----:B------:R-:W-:Y:S02]  /*35df0*/  R2UR UR4, R20 ;  /* 0x00000000140472ca */ /* 0x000fe400000e0000 */
[----:B------:R-:W-:-:S13]  /*35e00*/  R2UR UR5, R21 ;  /* 0x00000000150572ca */ /* 0x000fda00000e0000 */
[----:B-----5:R-:W2:Y:S01]  /*35e10*/  LD.E.U8 R56, desc[UR4][R100.64] ;  /* 0x0000000464387980 */ /* 0x020ea2000c101100 */
[----:B------:R-:W-:Y:S01]  /*35e20*/  BSSY B2, `(.L_x_1820) ;  /* 0x000013b000027945 */ /* 0x000fe20003800000 */
[----:B0-----:R-:W-:Y:S01]  /*35e30*/  IMAD.IADD R69, R95, 0x1, R59 ;  /* 0x000000015f457824 */ /* 0x001fe200078e023b */
[----:B--2---:R-:W-:-:S04]  /*35e40*/  LOP3.LUT R56, R56, 0x1, RZ, 0xc0, !PT ;  /* 0x0000000138387812 */ /* 0x004fc800078ec0ff */
[----:B------:R-:W-:-:S13]  /*35e50*/  ISETP.NE.U32.AND P1, PT, R56, 0x1, PT ;  /* 0x000000013800780c */ /* 0x000fda0003f25070 */
[----:B------:R-:W-:Y:S05]  /*35e60*/  @P1 BRA `(.L_x_1821) ;  /* 0x0000001000d81947 */ /* 0x000fea0003800000 */
[----:B------:R-:W-:Y:S02]  /*35e70*/  R2UR UR4, R20 ;  /* 0x00000000140472ca */ /* 0x000fe400000e0000 */
[----:B------:R-:W-:-:S13]  /*35e80*/  R2UR UR5, R21 ;  /* 0x00000000150572ca */ /* 0x000fda00000e0000 */
[----:B------:R-:W2:Y:S01]  /*35e90*/  LD.E R56, desc[UR4][R98.64+0x4] ;  /* 0x0000040462387980 */ /* 0x000ea2000c101900 */
[----:B------:R-:W-:Y:S01]  /*35ea0*/  IMAD.IADD R59, R7, 0x1, -R108 ;  /* 0x00000001073b7824 */ /* 0x000fe200078e0a6c */
[----:B------:R-:W-:Y:S02]  /*35eb0*/  SHF.R.S32.HI R62, RZ, 0x1f, R109 ;  /* 0x0000001fff3e7819 */ /* 0x000fe4000001146d */
[-C--:B------:R-:W-:Y:S02]  /*35ec0*/  LEA.HI R61, R109, R109.reuse, RZ, 0x1 ;  /* 0x0000006d6d3d7211 */ /* 0x080fe400078f08ff */
[----:B------:R-:W-:Y:S02]  /*35ed0*/  LEA.HI R63, R62, R109, RZ, 0x3 ;  /* 0x0000006d3e3f7211 */ /* 0x000fe400078f18ff */
[C---:B------:R-:W-:Y:S01]  /*35ee0*/  LOP3.LUT R62, R61.reuse, 0x3fffffe, RZ, 0xc0, !PT ;  /* 0x03fffffe3d3e7812 */ /* 0x040fe200078ec0ff */
[----:B------:R-:W-:Y:S01]  /*35ef0*/  IMAD.SHL.U32 R61, R61, 0x40, RZ ;  /* 0x000000403d3d7824 */ /* 0x000fe200078e00ff */
[----:B------:R-:W-:Y:S01]  /*35f00*/  R2UR UR6, R20 ;  /* 0x00000000140672ca */ /* 0x000fe200000e0000 */
[----:B------:R-:W-:Y:S01]  /*35f10*/  IMAD.SHL.U32 R63, R63, 0x40, RZ ;  /* 0x000000403f3f7824 */ /* 0x000fe200078e00ff */
[----:B------:R-:W-:Y:S01]  /*35f20*/  R2UR UR7, R21 ;  /* 0x00000000150772ca */ /* 0x000fe200000e0000 */
[----:B------:R-:W-:Y:S01]  /*35f30*/  IMAD.IADD R62, R109, 0x1, -R62 ;  /* 0x000000016d3e7824 */ /* 0x000fe200078e0a3e */
[----:B------:R-:W-:-:S02]  /*35f40*/  LOP3.LUT R61, R61, 0x180, RZ, 0xc0, !PT ;  /* 0x000001803d3d7812 */ /* 0x000fc400078ec0ff */
[----:B------:R-:W-:-:S05]  /*35f50*/  LOP3.LUT R63, R63, 0xfffffe00, RZ, 0xc0, !PT ;  /* 0xfffffe003f3f7812 */ /* 0x000fca00078ec0ff */
        /* <DEDUP_REMOVED lines=14> */
[----:B------:R-:W-:-:S02]  /*36040*/  SHF.R.U32.HI R59, RZ, 0x3, R61 ;  /* 0x00000003ff3b7819 */ /* 0x000fc4000001163d */
[----:B------:R-:W-:Y:S02]  /*36050*/  LEA.HI.SX32 R60, R60, R73, 0x1b ;  /* 0x000000493c3c7211 */ /* 0x000fe400078fdaff */
[----:B------:R-:W-:Y:S02]  /*36060*/  SHF.R.S32.HI R57, RZ, 0x6, R56 ;  /* 0x00000006ff397819 */ /* 0x000fe40000011438 */
[----:B------:R-:W-:Y:S02]  /*36070*/  SHF.R.S32.HI R71, RZ, 0x1f, R60 ;  /* 0x0000001fff477819 */ /* 0x000fe4000001143c */
[----:B------:R-:W-:Y:S01]  /*36080*/  LOP3.LUT R58, R61, 0x30, R58, 0xf8, !PT ;  /* 0x000000303d3a7812 */ /* 0x000fe200078ef83a */
[----:B------:R-:W-:Y:S01]  /*36090*/  IMAD R57, R57, 0x2800, R62 ;  /* 0x0000280039397824 */ /* 0x000fe200078e023e */
[----:B------:R-:W-:Y:S01]  /*360a0*/  LEA.HI R63, R71, R60, RZ, 0x2 ;  /* 0x0000003c473f7211 */ /* 0x000fe200078f10ff */
[----:B------:R-:W-:Y:S01]  /*360b0*/  IMAD.SHL.U32 R71, R60, 0x10, RZ ;  /* 0x000000103c477824 */ /* 0x000fe200078e00ff */
[----:B------:R-:W-:-:S02]  /*360c0*/  LOP3.LUT R58, R58, R59, RZ, 0x3c, !PT ;  /* 0x0000003b3a3a7212 */ /* 0x000fc400078e3cff */
[----:B------:R-:W-:Y:S02]  /*360d0*/  SHF.R.S32.HI R63, RZ, 0x2, R63 ;  /* 0x00000002ff3f7819 */ /* 0x000fe4000001143f */
[----:B------:R-:W-:Y:S01]  /*360e0*/  LOP3.LUT R56, R61, 0x30, R71, 0xf8, !PT ;  /* 0x000000303d387812 */ /* 0x000fe200078ef847 */
[----:B------:R-:W-:Y:S02]  /*360f0*/  IMAD.IADD R57, R57, 0x1, R58 ;  /* 0x0000000139397824 */ /* 0x000fe400078e023a */
[----:B------:R-:W-:Y:S01]  /*36100*/  IMAD R63, R63, 0x2800, R62 ;  /* 0x000028003f3f7824 */ /* 0x000fe200078e023e */
[----:B------:R-:W-:-:S05]  /*36110*/  LOP3.LUT R56, R56, R59, RZ, 0x3c, !PT ;  /* 0x0000003b38387212 */ /* 0x000fca00078e3cff */
[----:B------:R-:W-:Y:S01]  /*36120*/  IMAD.IADD R63, R63, 0x1, R56 ;  /* 0x000000013f3f7824 */ /* 0x000fe200078e0238 */
[----:B------:R-:W-:-:S04]  /*36130*/  IADD3 R56, P1, P2, R102, R57, R55 ;  /* 0x0000003966387210 */ /* 0x000fc80007a3e037 */
[----:B------:R-:W-:Y:S02]  /*36140*/  IADD3.X R57, R103, RZ, R93, P1, P2 ;  /* 0x000000ff67397210 */ /* 0x000fe40000fe445d */
[----:B------:R-:W-:Y:S02]  /*36150*/  ISETP.GE.AND P2, PT, R97, R68, PT ;  /* 0x000000446100720c */ /* 0x000fe40003f46270 */
[----:B------:R-:W-:Y:S01]  /*36160*/  IADD3 R60, P3, P4, R102, R63, R55 ;  /* 0x0000003f663c7210 */ /* 0x000fe20007c7e037 */
[----:B------:R-:W-:Y:S01]  /*36170*/  IMAD.SHL.U32 R73, R73, 0x10, RZ ;  /* 0x0000001049497824 */ /* 0x000fe200078e00ff */
[----:B------:R-:W5:Y:S02]  /*36180*/  LD.E.128 R56, desc[UR4][R56.64] ;  /* 0x0000000438387980 */ /* 0x000f64000c101d00 */
[----:B------:R-:W-:Y:S02]  /*36190*/  IADD3.X R61, R103, RZ, R93, P3, P4 ;  /* 0x000000ff673d7210 */ /* 0x000fe40001fe845d */
[----:B------:R-:W-:-:S04]  /*361a0*/  ISETP.GE.AND P1, PT, R71, R7, PT ;  /* 0x000000074700720c */ /* 0x000fc80003f26270 */
[----:B------:R-:W5:Y:S01]  /*361b0*/  LD.E.128 R60, desc[UR6][R60.64] ;  /* 0x000000063c3c7980 */ /* 0x000f62000c101d00 */
[----:B------:R-:W-:Y:S01]  /*361c0*/  SHF.R.S32.HI R68, RZ, 0x1f, R73 ;  /* 0x0000001fff447819 */ /* 0x000fe20000011449 */
[----:B------:R-:W-:Y:S07]  /*361d0*/  @P2 BRA `(.L_x_1823) ;  /* 0x0000000c00cc2947 */ /* 0x000fee0003800000 */
[----:B-----5:R-:W-:Y:S01]  /*361e0*/  IMAD.MOV.U32 R72, RZ, RZ, R63 ;  /* 0x000000ffff487224 */ /* 0x020fe200078e003f */
[----:B------:R-:W-:Y:S01]  /*361f0*/  SHF.R.U32.HI R63, RZ, 0x8, R33 ;  /* 0x00000008ff3f7819 */ /* 0x000fe20000011621 */
[----:B------:R-:W-:Y:S01]  /*36200*/  IMAD.MOV.U32 R70, RZ, RZ, R59 ;  /* 0x000000ffff467224 */ /* 0x000fe200078e003b */
[----:B------:R-:W-:Y:S02]  /*36210*/  SHF.R.U32.HI R75, RZ, 0x8, R34 ;  /* 0x00000008ff4b7819 */ /* 0x000fe40000011622 */
[----:B------:R-:W-:Y:S02]  /*36220*/  LOP3.LUT R76, R33, 0xff, RZ, 0xc0, !PT ;  /* 0x000000ff214c7812 */ /* 0x000fe400078ec0ff */
[----:B------:R-:W-:Y:S02]  /*36230*/  LOP3.LUT R63, R63, 0xff, RZ, 0xc0, !PT ;  /* 0x000000ff3f3f7812 */ /* 0x000fe400078ec0ff */
[----:B------:R-:W-:Y:S02]  /*36240*/  SHF.R.U32.HI R59, RZ, 0x8, R32 ;  /* 0x00000008ff3b7819 */ /* 0x000fe40000011620 */
[----:B------:R-:W-:-:S02]  /*36250*/  LOP3.LUT R78, R34, 0xff, RZ, 0xc0, !PT ;  /* 0x000000ff224e7812 */ /* 0x000fc400078ec0ff */
[----:B------:R-:W-:Y:S02]  /*36260*/  SHF.R.U32.HI R77, RZ, 0x8, R35 ;  /* 0x00000008ff4d7819 */ /* 0x000fe40000011623 */
[----:B------:R-:W-:Y:S02]  /*36270*/  LOP3.LUT R75, R75, 0xff, RZ, 0xc0, !PT ;  /* 0x000000ff4b4b7812 */ /* 0x000fe400078ec0ff */
[----:B------:R-:W-:Y:S02]  /*36280*/  PRMT R76, R63, 0x7604, R76 ;  /* 0x000076043f4c7816 */ /* 0x000fe4000000004c */
[----:B------:R-:W-:Y:S02]  /*36290*/  SHF.R.U32.HI R63, RZ, 0x8, R65 ;  /* 0x00000008ff3f7819 */ /* 0x000fe40000011641 */
[----:B------:R-:W-:Y:S02]  /*362a0*/  LOP3.LUT R74, R32, 0xff, RZ, 0xc0, !PT ;  /* 0x000000ff204a7812 */ /* 0x000fe400078ec0ff */
[----:B------:R-:W-:-:S02]  /*362b0*/  LOP3.LUT R59, R59, 0xff, RZ, 0xc0, !PT ;  /* 0x000000ff3b3b7812 */ /* 0x000fc400078ec0ff */
[----:B------:R-:W-:Y:S02]  /*362c0*/  LOP3.LUT R80, R35, 0xff, RZ, 0xc0, !PT ;  /* 0x000000ff23507812 */ /* 0x000fe400078ec0ff */
[----:B------:R-:W-:Y:S02]  /*362d0*/  LOP3.LUT R77, R77, 0xff, RZ, 0xc0, !PT ;  /* 0x000000ff4d4d7812 */ /* 0x000fe400078ec0ff */
[----:B------:R-:W-:Y:S02]  /*362e0*/  PRMT R78, R75, 0x7604, R78 ;  /* 0x000076044b4e7816 */ /* 0x000fe4000000004e */
[----:B------:R-:W-:Y:S02]  /*362f0*/  SHF.R.U32.HI R75, RZ, 0x8, R66 ;  /* 0x00000008ff4b7819 */ /* 0x000fe40000011642 */
[----:B------:R-:W-:Y:S02]  /*36300*/  LOP3.LUT R84, R65, 0xff, RZ, 0xc0, !PT ;  /* 0x000000ff41547812 */ /* 0x000fe400078ec0ff */
[----:B------:R-:W-:-:S02]  /*36310*/  LOP3.LUT R63, R63, 0xff, RZ, 0xc0, !PT ;  /* 0x000000ff3f3f7812 */ /* 0x000fc400078ec0ff */
[----:B------:R-:W-:Y:S02]  /*36320*/  PRMT R74, R59, 0x7604, R74 ;  /* 0x000076043b4a7816 */ /* 0x000fe4000000004a */
[----:B------:R-:W-:Y:S02]  /*36330*/  PRMT R80, R77, 0x7604, R80 ;  /* 0x000076044d507816 */ /* 0x000fe40000000050 */
[----:B------:R-:W-:Y:S02]  /*36340*/  SHF.R.U32.HI R59, RZ, 0x8, R64 ;  /* 0x00000008ff3b7819 */ /* 0x000fe40000011640 */
[----:B------:R-:W-:Y:S02]  /*36350*/  LOP3.LUT R86, R66, 0xff, RZ, 0xc0, !PT ;  /* 0x000000ff42567812 */ /* 0x000fe400078ec0ff */
[----:B------:R-:W-:Y:S02]  /*36360*/  SHF.R.U32.HI R77, RZ, 0x8, R67 ;  /* 0x00000008ff4d7819 */ /* 0x000fe40000011643 */
[----:B------:R-:W-:-:S02]  /*36370*/  LOP3.LUT R75, R75, 0xff, RZ, 0xc0, !PT ;  /* 0x000000ff4b4b7812 */ /* 0x000fc400078ec0ff */
[----:B------:R-:W-:Y:S02]  /*36380*/  PRMT R81, R63, 0x7604, R84 ;  /* 0x000076043f517816 */ /* 0x000fe40000000054 */
[----:B------:R-:W-:Y:S02]  /*36390*/  SHF.R.U32.HI R63, RZ, 0x10, R33 ;  /* 0x00000010ff3f7819 */ /* 0x000fe40000011621 */
[----:B------:R-:W-:Y:S02]  /*363a0*/  LOP3.LUT R82, R64, 0xff, RZ, 0xc0, !PT ;  /* 0x000000ff40527812 */ /* 0x000fe400078ec0ff */
[----:B------:R-:W-:Y:S02]  /*363b0*/  LOP3.LUT R59, R59, 0xff, RZ, 0xc0, !PT ;  /* 0x000000ff3b3b7812 */ /* 0x000fe400078ec0ff */
[----:B------:R-:W-:Y:S02]  /*363c0*/  LOP3.LUT R88, R67, 0xff, RZ, 0xc0, !PT ;  /* 0x000000ff43587812 */ /* 0x000fe400078ec0ff */
[----:B------:R-:W-:-:S02]  /*363d0*/  LOP3.LUT R77, R77, 0xff, RZ, 0xc0, !PT ;  /* 0x000000ff4d4d7812 */ /* 0x000fc400078ec0ff */
[----:B------:R-:W-:Y:S02]  /*363e0*/  PRMT R83, R75, 0x7604, R86 ;  /* 0x000076044b537816 */ /* 0x000fe40000000056 */
[----:B------:R-:W-:Y:S02]  /*363f0*/  SHF.R.U32.HI R75, RZ, 0x10, R34 ;  /* 0x00000010ff4b7819 */ /* 0x000fe40000011622 */
[----:B------:R-:W-:Y:S02]  /*36400*/  LOP3.LUT R63, R63, 0xff, RZ, 0xc0, !PT ;  /* 0x000000ff3f3f7812 */ /* 0x000fe400078ec0ff */
[----:B------:R-:W-:Y:S02]  /*36410*/  PRMT R79, R59, 0x7604, R82 ;  /* 0x000076043b4f7816 */ /* 0x000fe40000000052 */
[----:B------:R-:W-:Y:S02]  /*36420*/  PRMT R85, R77, 0x7604, R88 ;  /* 0x000076044d557816 */ /* 0x000fe40000000058 */
[----:B------:R-:W-:-:S02]  /*36430*/  SHF.R.U32.HI R59, RZ, 0x10, R32 ;  /* 0x00000010ff3b7819 */ /* 0x000fc40000011620 */
[----:B------:R-:W-:Y:S02]  /*36440*/  SHF.R.U32.HI R77, RZ, 0x10, R35 ;  /* 0x00000010ff4d7819 */ /* 0x000fe40000011623 */
[----:B------:R-:W-:Y:S02]  /*36450*/  LOP3.LUT R75, R75, 0xff, RZ, 0xc0, !PT ;  /* 0x000000ff4b4b7812 */ /* 0x000fe400078ec0ff */
[----:B------:R-:W-:Y:S02]  /*36460*/  PRMT R63, R63, 0x7054, R76 ;  /* 0x000070543f3f7816 */ /* 0x000fe4000000004c */
[----:B------:R-:W-:Y:S02]  /*36470*/  SHF.R.U32.HI R76, RZ, 0x10, R65 ;  /* 0x00000010ff4c7819 */ /* 0x000fe40000011641 */
        /* <DEDUP_REMOVED lines=11> */
[----:B------:R-:W-:Y:S02]  /*36530*/  LOP3.LUT R74, R74, 0xff, RZ, 0xc0, !PT ;  /* 0x000000ff4a4a7812 */ /* 0x000fe400078ec0ff */
[----:B------:R-:W-:Y:S02]  /*36540*/  LOP3.LUT R80, R80, 0xff, RZ, 0xc0, !PT ;  /* 0x000000ff50507812 */ /* 0x000fe400078ec0ff */
[----:B------:R-:W-:-:S02]  /*36550*/  PRMT R83, R78, 0x7054, R83 ;  /* 0x000070544e537816 */ /* 0x000fc40000000053 */
[----:B------:R-:W-:Y:S02]  /*36560*/  LOP3.LUT R78, R81, 0xff000000, R65, 0xf8, !PT ;  /* 0xff000000514e7812 */ /* 0x000fe400078ef841 */
[----:B------:R-:W-:Y:S02]  /*36570*/  PRMT R79, R74, 0x7054, R79 ;  /* 0x000070544a4f7816 */ /* 0x000fe4000000004f */
[----:B------:R-:W-:Y:S02]  /*36580*/  PRMT R85, R80, 0x7054, R85 ;  /* 0x0000705450557816 */ /* 0x000fe40000000055 */
[----:B------:R-:W-:Y:S02]  /*36590*/  LOP3.LUT R74, R63, 0xff000000, R33, 0xf8, !PT ;  /* 0xff0000003f4a7812 */ /* 0x000fe400078ef821 */
[----:B------:R-:W-:Y:S02]  /*365a0*/  F2FP.F16.E4M3.UNPACK_B R63, R61 ;  /* 0x0000003dff3f723e */ /* 0x000fe400020006ff */
[----:B------:R-:W-:-:S02]  /*365b0*/  F2FP.F16.E4M3.UNPACK_B R80, R78 ;  /* 0x0000004eff50723e */ /* 0x000fc400020006ff */
[----:B------:R-:W-:Y:S01]  /*365c0*/  LOP3.LUT R76, R59, 0xff000000, R32, 0xf8, !PT ;  /* 0xff0000003b4c7812 */ /* 0x000fe200078ef820 */
[----:B------:R-:W-:Y:S01]  /*365d0*/  HADD2.F32 R32, -RZ, R63.H0_H0 ;  /* 0x2000003fff207230 */ /* 0x000fe20000004100 */
[----:B------:R-:W-:Y:S01]  /*365e0*/  F2FP.F16.E4M3.UNPACK_B R65, R74 ;  /* 0x0000004aff41723e */ /* 0x000fe200020006ff */
[--C-:B------:R-:W-:Y:S01]  /*365f0*/  HADD2.F32 R82, -RZ, R80.reuse.H0_H0 ;  /* 0x20000050ff527230 */ /* 0x100fe20000004100 */
[----:B------:R-:W-:Y:S01]  /*36600*/  F2FP.F16.E4M3.UNPACK_B R59, R57 ;  /* 0x00000039ff3b723e */ /* 0x000fe200020006ff */
[----:B------:R-:W-:Y:S01]  /*36610*/  HADD2.F32 R80, -RZ, R80.H1_H1 ;  /* 0x30000050ff507230 */ /* 0x000fe20000004100 */
[----:B------:R-:W-:Y:S01]  /*36620*/  LOP3.LUT R34, R75, 0xff000000, R34, 0xf8, !PT ;  /* 0xff0000004b227812 */ /* 0x000fe200078ef822 */
[----:B------:R-:W-:Y:S01]  /*36630*/  HADD2.F32 R75, -RZ, R65.H0_H0 ;  /* 0x20000041ff4b7230 */ /* 0x000fe20000004100 */
[----:B------:R-:W-:Y:S01]  /*36640*/  LOP3.LUT R81, R79, 0xff000000, R64, 0xf8, !PT ;  /* 0xff0000004f517812 */ /* 0x000fe200078ef840 */
[----:B------:R-:W-:Y:S02]  /*36650*/  HADD2.F32 R33, -RZ, R59.H0_H0 ;  /* 0x2000003bff217230 */ /* 0x000fe40000004100 */
[C---:B------:R-:W-:Y:S01]  /*36660*/  FMUL.FTZ R64, R32.reuse, R82 ;  /* 0x0000005220407220 */ /* 0x040fe20000410000 */
[----:B------:R-:W-:Y:S01]  /*36670*/  LOP3.LUT R77, R77, 0xff000000, R35, 0xf8, !PT ;  /* 0xff0000004d4d7812 */ /* 0x000fe200078ef823 */
[-C--:B------:R-:W-:Y:S01]  /*36680*/  FMUL.FTZ R79, R32, R75.reuse ;  /* 0x0000004b204f7220 */ /* 0x080fe20000410000 */
[----:B------:R-:W-:Y:S01]  /*36690*/  LOP3.LUT R35, R83, 0xff000000, R66, 0xf8, !PT ;  /* 0xff00000053237812 */ /* 0x000fe200078ef842 */
[C---:B------:R-:W-:Y:S01]  /*366a0*/  FFMA.FTZ R32, R33.reuse, R75, -R64 ;  /* 0x0000004b21207223 */ /* 0x040fe20000010840 */
[----:B------:R-:W-:Y:S01]  /*366b0*/  HADD2.F32 R66, -RZ, R65.H1_H1 ;  /* 0x30000041ff427230 */ /* 0x000fe20000004100 */
[----:B------:R-:W-:Y:S01]  /*366c0*/  F2FP.F16.E4M3.UNPACK_B R65, R61.H1 ;  /* 0x0000003dff41723e */ /* 0x000fe200030006ff */
[----:B------:R-:W-:Y:S01]  /*366d0*/  HADD2.F32 R64, -RZ, R63.H1_H1 ;  /* 0x3000003fff407230 */ /* 0x000fe20000004100 */
[----:B------:R-:W-:Y:S01]  /*366e0*/  F2FP.F16.E4M3.UNPACK_B R75, R78.H1 ;  /* 0x0000004eff4b723e */ /* 0x000fe200030006ff */
[----:B------:R-:W-:Y:S01]  /*366f0*/  FFMA.FTZ R33, R33, R82, R79 ;  /* 0x0000005221217223 */ /* 0x000fe2000001004f */
[----:B------:R-:W-:Y:S01]  /*36700*/  F2FP.F16.E4M3.UNPACK_B R74, R74.H1 ;  /* 0x0000004aff4a723e */ /* 0x000fe200030006ff */
[----:B------:R-:W-:Y:S01]  /*36710*/  HADD2.F32 R59, -RZ, R59.H1_H1 ;  /* 0x3000003bff3b7230 */ /* 0x000fe20000004100 */
[----:B------:R-:W-:Y:S01]  /*36720*/  F2FP.F16.E4M3.UNPACK_B R63, R57.H1 ;  /* 0x00000039ff3f723e */ /* 0x000fe200030006ff */
[----:B------:R-:W-:Y:S01]  /*36730*/  HADD2.F32 R57, -RZ, R65.H0_H0 ;  /* 0x20000041ff397230 */ /* 0x000fe20000004100 */
[----:B------:R-:W-:Y:S01]  /*36740*/  LOP3.LUT R85, R85, 0xff000000, R67, 0xf8, !PT ;  /* 0xff00000055557812 */ /* 0x000fe200078ef843 */
[----:B------:R-:W-:-:S02]  /*36750*/  HADD2.F32 R82, -RZ, R75.H0_H0 ;  /* 0x2000004bff527230 */ /* 0x000fc40000004100 */
[C---:B------:R-:W-:Y:S01]  /*36760*/  FMUL.FTZ R84, R64.reuse, R80 ;  /* 0x0000005040547220 */ /* 0x040fe20000410000 */
[--C-:B------:R-:W-:Y:S02]  /*36770*/  HADD2.F32 R78, -RZ, R74.reuse.H0_H0 ;  /* 0x2000004aff4e7230 */ /* 0x100fe40000004100 */
[----:B------:R-:W-:Y:S01]  /*36780*/  FMUL.FTZ R67, R64, R66 ;  /* 0x0000004240437220 */ /* 0x000fe20000410000 */
[----:B------:R-:W-:Y:S02]  /*36790*/  HADD2.F32 R61, -RZ, R63.H0_H0 ;  /* 0x2000003fff3d7230 */ /* 0x000fe40000004100 */
[C---:B------:R-:W-:Y:S01]  /*367a0*/  FMUL.FTZ R86, R57.reuse, R82 ;  /* 0x0000005239567220 */ /* 0x040fe20000410000 */
[----:B------:R-:W-:Y:S01]  /*367b0*/  F2FP.F16.E4M3.UNPACK_B R83, R85 ;  /* 0x00000055ff53723e */ /* 0x000fe200020006ff */
[----:B------:R-:W-:Y:S01]  /*367c0*/  FMUL.FTZ R79, R57, R78 ;  /* 0x0000004e394f7220 */ /* 0x000fe20000410000 */
[C---:B------:R-:W-:Y:S01]  /*367d0*/  FFMA.FTZ R57, R59.reuse, R66, -R84 ;  /* 0x000000423b397223 */ /* 0x040fe20000010854 */
[----:B------:R-:W-:Y:S01]  /*367e0*/  FFMA.FTZ R64, R59, R80, R67 ;  /* 0x000000503b407223 */ /* 0x000fe20000010043 */
[----:B------:R-:W-:Y:S01]  /*367f0*/  FFMA.FTZ R59, R61, R78, -R86 ;  /* 0x0000004e3d3b7223 */ /* 0x000fe20000010856 */
[----:B------:R-:W-:-:S02]  /*36800*/  HADD2.F32 R78, -RZ, R74.H1_H1 ;  /* 0x3000004aff4e7230 */ /* 0x000fc40000004100 */
[----:B------:R-:W-:Y:S01]  /*36810*/  FFMA.FTZ R61, R61, R82, R79 ;  /* 0x000000523d3d7223 */ /* 0x000fe2000001004f */
[----:B------:R-:W-:Y:S01]  /*36820*/  F2FP.F16.E4M3.UNPACK_B R74, R72 ;  /* 0x00000048ff4a723e */ /* 0x000fe200020006ff */
[----:B------:R-:W-:Y:S01]  /*36830*/  HADD2.F32 R67, -RZ, R65.H1_H1 ;  /* 0x30000041ff437230 */ /* 0x000fe20000004100 */
[----:B------:R-:W-:Y:S01]  /*36840*/  F2FP.F16.E4M3.UNPACK_B R79, R77 ;  /* 0x0000004dff4f723e */ /* 0x000fe200020006ff */
[----:B------:R-:W-:Y:S01]  /*36850*/  HADD2.F32 R82, -RZ, R75.H1_H1 ;  /* 0x3000004bff527230 */ /* 0x000fe20000004100 */
[----:B------:R-:W-:Y:S01]  /*36860*/  F2FP.F16.E4M3.UNPACK_B R65, R70 ;  /* 0x00000046ff41723e */ /* 0x000fe200020006ff */
[----:B------:R-:W-:Y:S01]  /*36870*/  HADD2.F32 R75, -RZ, R74.H0_H0 ;  /* 0x2000004aff4b7230 */ /* 0x000fe20000004100 */
[----:B------:R-:W-:Y:S01]  /*36880*/  F2FP.F16.E4M3.UNPACK_B R72, R72.H1 ;  /* 0x00000048ff48723e */ /* 0x000fe200030006ff */
[----:B------:R-:W-:Y:S02]  /*36890*/  HADD2.F32 R84, -RZ, R83.H0_H0 ;  /* 0x20000053ff547230 */ /* 0x000fe40000004100 */
[----:B------:R-:W-:Y:S01]  /*368a0*/  FMUL.FTZ R86, R67, R82 ;  /* 0x0000005243567220 */ /* 0x000fe20000410000 */
[----:B------:R-:W-:Y:S01]  /*368b0*/  HADD2.F32 R80, -RZ, R79.H0_H0 ;  /* 0x2000004fff507230 */ /* 0x000fe20000004100 */
[----:B------:R-:W-:Y:S01]  /*368c0*/  F2FP.F16.E4M3.UNPACK_B R85, R85.H1 ;  /* 0x00000055ff55723e */ /* 0x000fe200030006ff */
[----:B------:R-:W-:-:S02]  /*368d0*/  HADD2.F32 R66, -RZ, R65.H0_H0 ;  /* 0x20000041ff427230 */ /* 0x000fc40000004100 */
[C---:B------:R-:W-:Y:S01]  /*368e0*/  FMUL.FTZ R87, R75.reuse, R84 ;  /* 0x000000544b577220 */ /* 0x040fe20000410000 */
[----:B------:R-:W-:Y:S02]  /*368f0*/  HADD2.F32 R63, -RZ, R63.H1_H1 ;  /* 0x3000003fff3f7230 */ /* 0x000fe40000004100 */
[----:B------:R-:W-:Y:S01]  /*36900*/  FMUL.FTZ R75, R75, R80 ;  /* 0x000000504b4b7220 */ /* 0x000fe20000410000 */
[----:B------:R-:W-:Y:S01]  /*36910*/  FMUL.FTZ R67, R67, R78 ;  /* 0x0000004e43437220 */ /* 0x000fe20000410000 */
[----:B------:R-:W-:Y:S01]  /*36920*/  F2FP.F16.E4M3.UNPACK_B R77, R77.H1 ;  /* 0x0000004dff4d723e */ /* 0x000fe200030006ff */
[C---:B------:R-:W-:Y:S01]  /*36930*/  FFMA.FTZ R88, R66.reuse, R80, -R87 ;  /* 0x0000005042587223 */ /* 0x040fe20000010857 */
[----:B------:R-:W-:Y:S01]  /*36940*/  FFMA.FTZ R84, R66, R84, R75 ;  /* 0x0000005442547223 */ /* 0x000fe2000001004b */
[----:B------:R-:W-:Y:S01]  /*36950*/  FFMA.FTZ R82, R63, R82, R67 ;  /* 0x000000523f527223 */ /* 0x000fe20000010043 */
[----:B------:R-:W-:Y:S01]  /*36960*/  F2FP.F16.E4M3.UNPACK_B R70, R70.H1 ;  /* 0x00000046ff46723e */ /* 0x000fe200030006ff */
[----:B------:R-:W-:-:S02]  /*36970*/  HADD2.F32 R66, -RZ, R72.H0_H0 ;  /* 0x20000048ff427230 */ /* 0x000fc40000004100 */
[----:B------:R-:W-:Y:S01]  /*36980*/  FFMA.FTZ R86, R63, R78, -R86 ;  /* 0x0000004e3f567223 */ /* 0x000fe20000010856 */
[----:B------:R-:W-:Y:S01]  /*36990*/  HADD2.F32 R75, -RZ, R85.H0_H0 ;  /* 0x20000055ff4b7230 */ /* 0x000fe20000004100 */
[----:B------:R-:W-:Y:S01]  /*369a0*/  F2FP.SATFINITE.E4M3.F32.PACK_AB_MERGE_C R61, R82, R61, RZ ;  /* 0x0000003d523d723e */ /* 0x000fe200048070ff */
[----:B------:R-:W-:Y:S02]  /*369b0*/  HADD2.F32 R74, -RZ, R74.H1_H1 ;  /* 0x3000004aff4a7230 */ /* 0x000fe40000004100 */
[----:B------:R-:W-:Y:S02]  /*369c0*/  HADD2.F32 R83, -RZ, R83.H1_H1 ;  /* 0x30000053ff537230 */ /* 0x000fe40000004100 */
[----:B------:R-:W-:Y:S01]  /*369d0*/  FMUL.FTZ R80, R66, R75 ;  /* 0x0000004b42507220 */ /* 0x000fe20000410000 */
[----:B------:R-:W-:Y:S01]  /*369e0*/  HADD2.F32 R67, -RZ, R77.H0_H0 ;  /* 0x2000004dff437230 */ /* 0x000fe20000004100 */
[----:B------:R-:W-:Y:S01]  /*369f0*/  F2FP.SATFINITE.E4M3.F32.PACK_AB_MERGE_C R59, R86, R59, RZ ;  /* 0x0000003b563b723e */ /* 0x000fe200048070ff */
[----:B------:R-:W-:-:S02]  /*36a00*/  HADD2.F32 R79, -RZ, R79.H1_H1 ;  /* 0x3000004fff4f7230 */ /* 0x000fc40000004100 */
[----:B------:R-:W-:Y:S01]  /*36a10*/  FMUL.FTZ R78, R74, R83 ;  /* 0x000000534a4e7220 */ /* 0x000fe20000410000 */
[----:B------:R-:W-:Y:S02]  /*36a20*/  HADD2.F32 R63, -RZ, R70.H0_H0 ;  /* 0x20000046ff3f7230 */ /* 0x000fe40000004100 */
[----:B------:R-:W-:Y:S01]  /*36a30*/  FMUL.FTZ R66, R66, R67 ;  /* 0x0000004342427220 */ /* 0x000fe20000410000 */
[----:B------:R-:W-:Y:S02]  /*36a40*/  HADD2.F32 R65, -RZ, R65.H1_H1 ;  /* 0x30000041ff417230 */ /* 0x000fe40000004100 */
[----:B------:R-:W-:Y:S01]  /*36a50*/  FMUL.FTZ R74, R74, R79 ;  /* 0x0000004f4a4a7220 */ /* 0x000fe20000410000 */
[----:B------:R-:W-:Y:S02]  /*36a60*/  HADD2.F32 R72, -RZ, R72.H1_H1 ;  /* 0x30000048ff487230 */ /* 0x000fe40000004100 */
[----:B------:R-:W-:Y:S01]  /*36a70*/  FFMA.FTZ R104, R63, R75, R66 ;  /* 0x0000004b3f687223 */ /* 0x000fe20000010042 */
[----:B------:R-:W-:Y:S01]  /*36a80*/  F2FP.F16.E4M3.UNPACK_B R66, R60.H1 ;  /* 0x0000003cff42723e */ /* 0x000fe200030006ff */
[----:B------:R-:W-:Y:S01]  /*36a90*/  FFMA.FTZ R91, R65, R83, R74 ;  /* 0x00000053415b7223 */ /* 0x000fe2000001004a */
[----:B------:R-:W-:Y:S01]  /*36aa0*/  F2FP.F16.E4M3.UNPACK_B R75, R81.H1 ;  /* 0x00000051ff4b723e */ /* 0x000fe200030006ff */
[----:B------:R-:W-:Y:S01]  /*36ab0*/  FFMA.FTZ R90, R63, R67, -R80 ;  /* 0x000000433f5a7223 */ /* 0x000fe20000010850 */
[----:B------:R-:W-:Y:S01]  /*36ac0*/  F2FP.F16.E4M3.UNPACK_B R74, R76.H1 ;  /* 0x0000004cff4a723e */ /* 0x000fe200030006ff */
[----:B------:R-:W-:-:S02]  /*36ad0*/  HADD2.F32 R77, -RZ, R77.H1_H1 ;  /* 0x3000004dff4d7230 */ /* 0x000fc40000004100 */
[----:B------:R-:W-:Y:S01]  /*36ae0*/  FFMA.FTZ R89, R65, R79, -R78 ;  /* 0x0000004f41597223 */ /* 0x000fe2000001084e */
[----:B------:R-:W-:Y:S01]  /*36af0*/  HADD2.F32 R85, -RZ, R85.H1_H1 ;  /* 0x30000055ff557230 */ /* 0x000fe20000004100 */
[----:B------:R-:W-:Y:S01]  /*36b00*/  F2FP.F16.E4M3.UNPACK_B R63, R56.H1 ;  /* 0x00000038ff3f723e */ /* 0x000fe200030006ff */
[----:B------:R-:W-:Y:S02]  /*36b10*/  HADD2.F32 R67, -RZ, R66.H0_H0 ;  /* 0x20000042ff437230 */ /* 0x000fe40000004100 */
[C---:B------:R-:W-:Y:S01]  /*36b20*/  FMUL.FTZ R106, R72.reuse, R77 ;  /* 0x0000004d486a7220 */ /* 0x040fe20000410000 */
[----:B------:R-:W-:Y:S02]  /*36b30*/  HADD2.F32 R80, -RZ, R75.H0_H0 ;  /* 0x2000004bff507230 */ /* 0x000fe40000004100 */
[----:B------:R-:W-:Y:S01]  /*36b40*/  FMUL.FTZ R79, R72, R85 ;  /* 0x00000055484f7220 */ /* 0x000fe20000410000 */
[----:B------:R-:W-:Y:S01]  /*36b50*/  HADD2.F32 R78, -RZ, R74.H0_H0 ;  /* 0x2000004aff4e7230 */ /* 0x000fe20000004100 */
[----:B------:R-:W-:Y:S01]  /*36b60*/  F2FP.F16.E4M3.UNPACK_B R81, R81 ;  /* 0x00000051ff51723e */ /* 0x000fe200020006ff */
[----:B------:R-:W-:-:S02]  /*36b70*/  HADD2.F32 R65, -RZ, R63.H0_H0 ;  /* 0x2000003fff417230 */ /* 0x000fc40000004100 */
[C---:B------:R-:W-:Y:S01]  /*36b80*/  FMUL.FTZ R72, R67.reuse, R80 ;  /* 0x0000005043487220 */ /* 0x040fe20000410000 */
[----:B------:R-:W-:Y:S02]  /*36b90*/  HADD2.F32 R70, -RZ, R70.H1_H1 ;  /* 0x30000046ff467230 */ /* 0x000fe40000004100 */
[-C--:B------:R-:W-:Y:S01]  /*36ba0*/  FMUL.FTZ R67, R67, R78.reuse ;  /* 0x0000004e43437220 */ /* 0x080fe20000410000 */
[----:B------:R-:W-:Y:S02]  /*36bb0*/  HADD2.F32 R74, -RZ, R74.H1_H1 ;  /* 0x3000004aff4a7230 */ /* 0x000fe40000004100 */
[C---:B------:R-:W-:Y:S01]  /*36bc0*/  FFMA.FTZ R78, R65.reuse, R78, -R72 ;  /* 0x0000004e414e7223 */ /* 0x040fe20000010848 */
[----:B------:R-:W-:Y:S02]  /*36bd0*/  HADD2.F32 R63, -RZ, R63.H1_H1 ;  /* 0x3000003fff3f7230 */ /* 0x000fe40000004100 */
[----:B------:R-:W-:Y:S01]  /*36be0*/  FFMA.FTZ R80, R65, R80, R67 ;  /* 0x0000005041507223 */ /* 0x000fe20000010043 */
[----:B------:R-:W-:Y:S01]  /*36bf0*/  HADD2.F32 R67, -RZ, R66.H1_H1 ;  /* 0x30000042ff437230 */ /* 0x000fe20000004100 */
[----:B------:R-:W-:Y:S01]  /*36c00*/  F2FP.F16.E4M3.UNPACK_B R65, R60 ;  /* 0x0000003cff41723e */ /* 0x000fe200020006ff */
[----:B------:R-:W-:-:S02]  /*36c10*/  HADD2.F32 R60, -RZ, R75.H1_H1 ;  /* 0x3000004bff3c7230 */ /* 0x000fc40000004100 */
[C---:B------:R-:W-:Y:S01]  /*36c20*/  FFMA.FTZ R105, R70.reuse, R77, -R79 ;  /* 0x0000004d46697223 */ /* 0x040fe2000001084f */
[----:B------:R-:W-:Y:S01]  /*36c30*/  FFMA.FTZ R107, R70, R85, R106 ;  /* 0x00000055466b7223 */ /* 0x000fe2000001006a */
[----:B------:R-:W-:Y:S01]  /*36c40*/  F2FP.F16.E4M3.UNPACK_B R56, R56 ;  /* 0x00000038ff38723e */ /* 0x000fe200020006ff */
[C---:B------:R-:W-:Y:S01]  /*36c50*/  FMUL.FTZ R77, R67.reuse, R74 ;  /* 0x0000004a434d7220 */ /* 0x040fe20000410000 */
[----:B------:R-:W-:Y:S01]  /*36c60*/  F2FP.F16.E4M3.UNPACK_B R76, R76 ;  /* 0x0000004cff4c723e */ /* 0x000fe200020006ff */
[----:B------:R-:W-:Y:S02]  /*36c70*/  HADD2.F32 R66, -RZ, R65.H0_H0 ;  /* 0x20000041ff427230 */ /* 0x000fe40000004100 */
[-C--:B------:R-:W-:Y:S01]  /*36c80*/  FMUL.FTZ R70, R67, R60.reuse ;  /* 0x0000003c43467220 */ /* 0x080fe20000410000 */
[----:B------:R-:W-:Y:S02]  /*36c90*/  HADD2.F32 R75, -RZ, R81.H0_H0 ;  /* 0x20000051ff4b7230 */ /* 0x000fe40000004100 */
[----:B------:R-:W-:Y:S01]  /*36ca0*/  FFMA.FTZ R85, R63, R60, R77 ;  /* 0x0000003c3f557223 */ /* 0x000fe2000001004d */
[----:B------:R-:W-:-:S02]  /*36cb0*/  HADD2.F32 R67, -RZ, R76.H0_H0 ;  /* 0x2000004cff437230 */ /* 0x000fc40000004100 */
[----:B------:R-:W-:Y:S01]  /*36cc0*/  FFMA.FTZ R83, R63, R74, -R70 ;  /* 0x0000004a3f537223 */ /* 0x000fe20000010846 */
[----:B------:R-:W-:Y:S02]  /*36cd0*/  HADD2.F32 R60, -RZ, R56.H0_H0 ;  /* 0x20000038ff3c7230 */ /* 0x000fe40000004100 */
[C---:B------:R-:W-:Y:S01]  /*36ce0*/  FMUL.FTZ R63, R66.reuse, R75 ;  /* 0x0000004b423f7220 */ /* 0x040fe20000410000 */
[----:B------:R-:W-:Y:S02]  /*36cf0*/  HADD2.F32 R65, -RZ, R65.H1_H1 ;  /* 0x30000041ff417230 */ /* 0x000fe40000004100 */
[-C--:B------:R-:W-:Y:S01]  /*36d00*/  FMUL.FTZ R66, R66, R67.reuse ;  /* 0x0000004342427220 */ /* 0x080fe20000410000 */
[----:B------:R-:W-:Y:S02]  /*36d10*/  HADD2.F32 R81, -RZ, R81.H1_H1 ;  /* 0x30000051ff517230 */ /* 0x000fe40000004100 */
[C---:B------:R-:W-:Y:S01]  /*36d20*/  FFMA.FTZ R74, R60.reuse, R67, -R63 ;  /* 0x000000433c4a7223 */ /* 0x040fe2000001083f */
[----:B------:R-:W-:Y:S01]  /*36d30*/  HADD2.F32 R76, -RZ, R76.H1_H1 ;  /* 0x3000004cff4c7230 */ /* 0x000fe20000004100 */
[----:B------:R-:W-:Y:S01]  /*36d40*/  F2FP.F16.E4M3.UNPACK_B R63, R62.H1 ;  /* 0x0000003eff3f723e */ /* 0x000fe200030006ff */
[----:B------:R-:W-:Y:S01]  /*36d50*/  HADD2.F32 R56, -RZ, R56.H1_H1 ;  /* 0x30000038ff387230 */ /* 0x000fe20000004100 */
[----:B------:R-:W-:Y:S01]  /*36d60*/  F2FP.F16.E4M3.UNPACK_B R70, R35.H1 ;  /* 0x00000023ff46723e */ /* 0x000fe200030006ff */
[----:B------:R-:W-:Y:S01]  /*36d70*/  FFMA.FTZ R75, R60, R75, R66 ;  /* 0x0000004b3c4b7223 */ /* 0x000fe20000010042 */
[C---:B------:R-:W-:Y:S01]  /*36d80*/  FMUL.FTZ R67, R65.reuse, R81 ;  /* 0x0000005141437220 */ /* 0x040fe20000410000 */
[----:B------:R-:W-:Y:S01]  /*36d90*/  FMUL.FTZ R79, R65, R76 ;  /* 0x0000004c414f7220 */ /* 0x000fe20000410000 */
[----:B------:R-:W-:Y:S01]  /*36da0*/  F2FP.F16.E4M3.UNPACK_B R60, R58.H1 ;  /* 0x0000003aff3c723e */ /* 0x000fe200030006ff */
[----:B------:R-:W-:Y:S01]  /*36db0*/  HADD2.F32 R65, -RZ, R63.H0_H0 ;  /* 0x2000003fff417230 */ /* 0x000fe20000004100 */
[----:B------:R-:W-:Y:S01]  /*36dc0*/  F2FP.F16.E4M3.UNPACK_B R66, R34.H1 ;  /* 0x00000022ff42723e */ /* 0x000fe200030006ff */
[----:B------:R-:W-:-:S02]  /*36dd0*/  HADD2.F32 R72, -RZ, R70.H0_H0 ;  /* 0x20000046ff487230 */ /* 0x000fc40000004100 */
[C---:B------:R-:W-:Y:S01]  /*36de0*/  FFMA.FTZ R77, R56.reuse, R76, -R67 ;  /* 0x0000004c384d7223 */ /* 0x040fe20000010843 */
        /* <DEDUP_REMOVED lines=14> */
[----:B------:R-:W-:Y:S01]  /*36ed0*/  FMUL.FTZ R63, R63, R66 ;  /* 0x000000423f3f7220 */ /* 0x000fe20000410000 */
        /* <DEDUP_REMOVED lines=8> */
[----:B------:R-:W-:Y:S01]  /*36f60*/  F2FP.SATFINITE.E4M3.F32.PACK_AB_MERGE_C R72, R87, R72, RZ ;  /* 0x000000485748723e */ /* 0x000fe200048070ff */
[--C-:B------:R-:W-:Y:S01]  /*36f70*/  HADD2.F32 R65, -RZ, R60.reuse.H0_H0 ;  /* 0x2000003cff417230 */ /* 0x100fe20000004100 */
[----:B------:R-:W-:Y:S01]  /*36f80*/  F2FP.SATFINITE.E4M3.F32.PACK_AB_MERGE_C R75, R76, R75, R80 ;  /* 0x0000004b4c4b723e */ /* 0x000fe20004807050 */
        /* <DEDUP_REMOVED lines=11> */
[C---:B------:R-:W-:Y:S01]  /*37040*/  FFMA.FTZ R67, R58.reuse, R67, R62 ;  /* 0x000000433a437223 */ /* 0x040fe2000001003e */
[----:B------:R-:W-:Y:S01]  /*37050*/  FFMA.FTZ R34, R58, R63, -R35 ;  /* 0x0000003f3a227223 */ /* 0x000fe20000010823 */
[----:B------:R-:W-:-:S02]  /*37060*/  F2FP.SATFINITE.E4M3.F32.PACK_AB_MERGE_C R104, R107, R104, RZ ;  /* 0x000000686b68723e */ /* 0x000fc400048070ff */
[----:B------:R-:W-:Y:S02]  /*37070*/  F2FP.SATFINITE.E4M3.F32.PACK_AB_MERGE_C R78, R83, R78, RZ ;  /* 0x0000004e534e723e */ /* 0x000fe400048070ff */
[----:B------:R-:W-:Y:S02]  /*37080*/  F2FP.SATFINITE.E4M3.F32.PACK_AB_MERGE_C R66, R66, R81, RZ ;  /* 0x000000514242723e */ /* 0x000fe400048070ff */
[----:B------:R-:W-:Y:S02]  /*37090*/  F2FP.SATFINITE.E4M3.F32.PACK_AB_MERGE_C R57, R57, R32, R59 ;  /* 0x000000203939723e */ /* 0x000fe4000480703b */
[----:B------:R-:W-:Y:S01]  /*370a0*/  F2FP.SATFINITE.E4M3.F32.PACK_AB_MERGE_C R62, R67, R60, R72 ;  /* 0x0000003c433e723e */ /* 0x000fe20004807048 */
[----:B------:R-:W-:Y:S01]  /*370b0*/  IMAD.MOV.U32 R60, RZ, RZ, R75 ;  /* 0x000000ffff3c7224 */ /* 0x000fe200078e004b */
[----:B------:R-:W-:Y:S02]  /*370c0*/  F2FP.SATFINITE.E4M3.F32.PACK_AB_MERGE_C R59, R89, R88, R90 ;  /* 0x00000058593b723e */ /* 0x000fe4000480705a */
[----:B------:R-:W-:-:S02]  /*370d0*/  F2FP.SATFINITE.E4M3.F32.PACK_AB_MERGE_C R61, R64, R33, R61 ;  /* 0x00000021403d723e */ /* 0x000fc4000480703d */
[----:B------:R-:W-:Y:S02]  /*370e0*/  F2FP.SATFINITE.E4M3.F32.PACK_AB_MERGE_C R63, R91, R84, R104 ;  /* 0x000000545b3f723e */ /* 0x000fe40004807068 */
[----:B------:R-:W-:Y:S02]  /*370f0*/  F2FP.SATFINITE.E4M3.F32.PACK_AB_MERGE_C R56, R77, R74, R78 ;  /* 0x0000004a4d38723e */ /* 0x000fe4000480704e */
[----:B------:R-:W-:-:S07]  /*37100*/  F2FP.SATFINITE.E4M3.F32.PACK_AB_MERGE_C R58, R34, R79, R66 ;  /* 0x0000004f223a723e */ /* 0x000fce0004807042 */
.L_x_1823:
[----:B------:R-:W-:Y:S05]  /*37110*/  BSYNC B3 ;  /* 0x0000000000037941 */ /* 0x000fea0003800000 */
.L_x_1822:
        /* <DEDUP_REMOVED lines=11> */
.L_x_1821:
[----:B------:R-:W-:Y:S05]  /*371d0*/  BSYNC B2 ;  /* 0x0000000000027941 */ /* 0x000fea0003800000 */
.L_x_1820:
        /* <DEDUP_REMOVED lines=51> */
[----:B------:R-:W-:-:S03]  /*37510*/  IADD3.X R33, R103, RZ, R93, P1, P2 ;  /* 0x000000ff67217210 */ /* 0x000fc60000fe445d */
[----:B------:R-:W-:Y:S01]  /*37520*/  IMAD.IADD R56, R56, 0x1, R35 ;  /* 0x0000000138387824 */ /* 0x000fe200078e0223 */
[----:B------:R-:W-:Y:S01]  /*37530*/  ISETP.GE.AND P2, PT, R65, R60, PT ;  /* 0x0000003c4100720c */ /* 0x000fe20003f46270 */
[----:B------:R-:W-:Y:S01]  /*37540*/  IMAD.SHL.U32 R63, R63, 0x10, RZ ;  /* 0x000000103f3f7824 */ /* 0x000fe200078e00ff */
[----:B------:R-:W5:Y:S02]  /*37550*/  LD.E.128 R32, desc[UR4][R32.64] ;  /* 0x0000000420207980 */ /* 0x000f64000c101d00 */
[----:B------:R-:W-:-:S04]  /*37560*/  IADD3 R56, P3, P4, R102, R56, R55 ;  /* 0x0000003866387210 */ /* 0x000fc80007c7e037 */
[----:B------:R-:W-:Y:S02]  /*37570*/  IADD3.X R57, R103, RZ, R93, P3, P4 ;  /* 0x000000ff67397210 */ /* 0x000fe40001fe845d */
[----:B------:R-:W-:-:S04]  /*37580*/  ISETP.GE.AND P1, PT, R61, R7, PT ;  /* 0x000000073d00720c */ /* 0x000fc80003f26270 */
[----:B------:R-:W5:Y:S01]  /*37590*/  LD.E.128 R56, desc[UR6][R56.64] ;  /* 0x0000000638387980 */ /* 0x000f62000c101d00 */
[----:B------:R-:W-:Y:S01]  /*375a0*/  SHF.R.S32.HI R60, RZ, 0x1f, R63 ;  /* 0x0000001fff3c7819 */ /* 0x000fe2000001143f */
[----:B------:R-:W-:Y:S07]  /*375b0*/  @P2 BRA `(.L_x_1827) ;  /* 0x0000000c00ac2947 */ /* 0x000fee0003800000 */
[----:B------:R-:W-:Y:S01]  /*375c0*/  SHF.R.U32.HI R65, RZ, 0x8, R28 ;  /* 0x00000008ff417819 */ /* 0x000fe2000001161c */
[----:B-----5:R-:W-:Y:S01]  /*375d0*/  IMAD.MOV.U32 R62, RZ, RZ, R57 ;  /* 0x000000ffff3e7224 */ /* 0x020fe200078e0039 */
[----:B------:R-:W-:Y:S01]  /*375e0*/  SHF.R.U32.HI R67, RZ, 0x8, R30 ;  /* 0x00000008ff437819 */ /* 0x000fe2000001161e */
[----:B------:R-:W-:Y:S01]  /*375f0*/  IMAD.MOV.U32 R57, RZ, RZ, R35 ;  /* 0x000000ffff397224 */ /* 0x000fe200078e0023 */
        /* <DEDUP_REMOVED lines=20> */
[----:B------:R-:W-:Y:S02]  /*37740*/  LOP3.LUT R75, R66, 0xff, RZ, 0xc0, !PT ;  /* 0x000000ff424b7812 */ /* 0x000fe400078ec0ff */
[----:B------:R-:W-:-:S02]  /*37750*/  PRMT R35, R64, 0x7604, R35 ;  /* 0x0000760440237816 */ /* 0x000fc40000000023 */
[----:B------:R-:W-:Y:S02]  /*37760*/  LOP3.LUT R64, R41, 0xff, RZ, 0xc0, !PT ;  /* 0x000000ff29407812 */ /* 0x000fe400078ec0ff */
[----:B------:R-:W-:Y:S02]  /*37770*/  LOP3.LUT R71, R71, 0xff, RZ, 0xc0, !PT ;  /* 0x000000ff47477812 */ /* 0x000fe400078ec0ff */
[----:B------:R-:W-:Y:S02]  /*37780*/  PRMT R77, R75, 0x7604, R70 ;  /* 0x000076044b4d7816 */ /* 0x000fe40000000046 */
[----:B------:R-:W-:Y:S02]  /*37790*/  SHF.R.U32.HI R75, RZ, 0x10, R41 ;  /* 0x00000010ff4b7819 */ /* 0x000fe40000011629 */
[----:B------:R-:W-:Y:S02]  /*377a0*/  PRMT R66, R71, 0x7604, R64 ;  /* 0x0000760447427816 */ /* 0x000fe40000000040 */
[----:B------:R-:W-:Y:S01]  /*377b0*/  SHF.R.U32.HI R79, RZ, 0x8, R43 ;  /* 0x00000008ff4f7819 */ /* 0x000fe2000001162b */
[----:B------:R-:W-:Y:S01]  /*377c0*/  IMAD.U32 R75, R75, 0x10000, RZ ;  /* 0x000100004b4b7824 */ /* 0x000fe200078e00ff */
[----:B------:R-:W-:-:S02]  /*377d0*/  SHF.R.U32.HI R64, RZ, 0x10, R29 ;  /* 0x00000010ff407819 */ /* 0x000fc4000001161d */
[----:B------:R-:W-:Y:S02]  /*377e0*/  LOP3.LUT R72, R43, 0xff, RZ, 0xc0, !PT ;  /* 0x000000ff2b487812 */ /* 0x000fe400078ec0ff */
[----:B------:R-:W-:Y:S01]  /*377f0*/  LOP3.LUT R79, R79, 0xff, RZ, 0xc0, !PT ;  /* 0x000000ff4f4f7812 */ /* 0x000fe200078ec0ff */
[----:B------:R-:W-:Y:S01]  /*37800*/  IMAD.U32 R64, R64, 0x10000, RZ ;  /* 0x0001000040407824 */ /* 0x000fe200078e00ff */
[----:B------:R-:W-:Y:S02]  /*37810*/  LOP3.LUT R75, R66, 0xff0000, R75, 0xf8, !PT ;  /* 0x00ff0000424b7812 */ /* 0x000fe400078ef84b */
[----:B------:R-:W-:Y:S02]  /*37820*/  PRMT R72, R79, 0x7604, R72 ;  /* 0x000076044f487816 */ /* 0x000fe40000000048 */
[----:B------:R-:W-:Y:S02]  /*37830*/  SHF.R.U32.HI R79, RZ, 0x10, R43 ;  /* 0x00000010ff4f7819 */ /* 0x000fe4000001162b */
[----:B------:R-:W-:-:S02]  /*37840*/  LOP3.LUT R35, R35, 0xff0000, R64, 0xf8, !PT ;  /* 0x00ff000023237812 */ /* 0x000fc400078ef840 */
[----:B------:R-:W-:Y:S01]  /*37850*/  LOP3.LUT R75, R75, 0xff000000, R41, 0xf8, !PT ;  /* 0xff0000004b4b7812 */ /* 0x000fe200078ef829 */
[----:B------:R-:W-:Y:S01]  /*37860*/  IMAD.U32 R79, R79, 0x10000, RZ ;  /* 0x000100004f4f7824 */ /* 0x000fe200078e00ff */
[----:B------:R-:W-:Y:S02]  /*37870*/  SHF.R.U32.HI R71, RZ, 0x10, R31 ;  /* 0x00000010ff477819 */ /* 0x000fe4000001161f */
[----:B------:R-:W-:Y:S02]  /*37880*/  LOP3.LUT R64, R35, 0xff000000, R29, 0xf8, !PT ;  /* 0xff00000023407812 */ /* 0x000fe400078ef81d */
[----:B------:R-:W-:Y:S01]  /*37890*/  LOP3.LUT R65, R65, 0xff0000, R28, 0xf8, !PT ;  /* 0x00ff000041417812 */ /* 0x000fe200078ef81c */
[----:B------:R-:W-:Y:S01]  /*378a0*/  IMAD.U32 R71, R71, 0x10000, RZ ;  /* 0x0001000047477824 */ /* 0x000fe200078e00ff */
[----:B------:R-:W-:Y:S02]  /*378b0*/  F2FP.F16.E4M3.UNPACK_B R41, R62 ;  /* 0x0000003eff29723e */ /* 0x000fe400020006ff */
[----:B------:R-:W-:-:S02]  /*378c0*/  F2FP.F16.E4M3.UNPACK_B R70, R75 ;  /* 0x0000004bff46723e */ /* 0x000fc400020006ff */
[----:B------:R-:W-:Y:S02]  /*378d0*/  LOP3.LUT R67, R67, 0xff0000, R30, 0xf8, !PT ;  /* 0x00ff000043437812 */ /* 0x000fe400078ef81e */
[----:B------:R-:W-:Y:S02]  /*378e0*/  F2FP.F16.E4M3.UNPACK_B R66, R64 ;  /* 0x00000040ff42723e */ /* 0x000fe400020006ff */
[----:B------:R-:W-:Y:S01]  /*378f0*/  LOP3.LUT R79, R72, 0xff0000, R79, 0xf8, !PT ;  /* 0x00ff0000484f7812 */ /* 0x000fe200078ef84f */
[----:B------:R-:W-:Y:S01]  /*37900*/  HADD2.F32 R72, -RZ, R70.H0_H0 ;  /* 0x20000046ff487230 */ /* 0x000fe20000004100 */
[----:B------:R-:W-:Y:S01]  /*37910*/  LOP3.LUT R65, R65, 0xff000000, R28, 0xf8, !PT ;  /* 0xff00000041417812 */ /* 0x000fe200078ef81c */
[----:B------:R-:W-:Y:S01]  /*37920*/  HADD2.F32 R28, -RZ, R41.H0_H0 ;  /* 0x20000029ff1c7230 */ /* 0x000fe20000004100 */
[----:B------:R-:W-:Y:S02]  /*37930*/  F2FP.F16.E4M3.UNPACK_B R35, R33 ;  /* 0x00000021ff23723e */ /* 0x000fe400020006ff */
[----:B------:R-:W-:-:S02]  /*37940*/  LOP3.LUT R73, R73, 0xff0000, R40, 0xf8, !PT ;  /* 0x00ff000049497812 */ /* 0x000fc400078ef828 */
[----:B------:R-:W-:Y:S01]  /*37950*/  LOP3.LUT R71, R68, 0xff0000, R71, 0xf8, !PT ;  /* 0x00ff000044477812 */ /* 0x000fe200078ef847 */
[--C-:B------:R-:W-:Y:S01]  /*37960*/  HADD2.F32 R29, -RZ, R35.reuse.H0_H0 ;  /* 0x20000023ff1d7230 */ /* 0x100fe20000004100 */
[----:B------:R-:W-:Y:S01]  /*37970*/  LOP3.LUT R30, R67, 0xff000000, R30, 0xf8, !PT ;  /* 0xff000000431e7812 */ /* 0x000fe200078ef81e */
[--C-:B------:R-:W-:Y:S01]  /*37980*/  HADD2.F32 R67, -RZ, R66.reuse.H0_H0 ;  /* 0x20000042ff437230 */ /* 0x100fe20000004100 */
[----:B------:R-:W-:Y:S01]  /*37990*/  LOP3.LUT R68, R73, 0xff000000, R40, 0xf8, !PT ;  /* 0xff00000049447812 */ /* 0x000fe200078ef828 */
[C---:B------:R-:W-:Y:S01]  /*379a0*/  FMUL.FTZ R40, R28.reuse, R72 ;  /* 0x000000481c287220 */ /* 0x040fe20000410000 */
[----:B------:R-:W-:Y:S02]  /*379b0*/  LOP3.LUT R71, R71, 0xff000000, R31, 0xf8, !PT ;  /* 0xff00000047477812 */ /* 0x000fe400078ef81f */
[----:B------:R-:W-:Y:S01]  /*379c0*/  LOP3.LUT R31, R77, 0xff0000, R42, 0xf8, !PT ;  /* 0x00ff00004d1f7812 */ /* 0x000fe200078ef82a */
[-C--:B------:R-:W-:Y:S01]  /*379d0*/  FMUL.FTZ R73, R28, R67.reuse ;  /* 0x000000431c497220 */ /* 0x080fe20000410000 */
[----:B------:R-:W-:Y:S01]  /*379e0*/  F2FP.F16.E4M3.UNPACK_B R62, R62.H1 ;  /* 0x0000003eff3e723e */ /* 0x000fe200030006ff */
[----:B------:R-:W-:Y:S01]  /*379f0*/  FFMA.FTZ R28, R29, R67, -R40 ;  /* 0x000000431d1c7223 */ /* 0x000fe20000010828 */
[----:B------:R-:W-:Y:S01]  /*37a00*/  F2FP.F16.E4M3.UNPACK_B R64, R64.H1 ;  /* 0x00000040ff40723e */ /* 0x000fe200030006ff */
[----:B------:R-:W-:Y:S01]  /*37a10*/  HADD2.F32 R40, -RZ, R35.H1_H1 ;  /* 0x30000023ff287230 */ /* 0x000fe20000004100 */
[----:B------:R-:W-:Y:S01]  /*37a20*/  LOP3.LUT R79, R79, 0xff000000, R43, 0xf8, !PT ;  /* 0xff0000004f4f7812 */ /* 0x000fe200078ef82b */
[----:B------:R-:W-:Y:S01]  /*37a30*/  HADD2.F32 R43, -RZ, R66.H1_H1 ;  /* 0x30000042ff2b7230 */ /* 0x000fe20000004100 */
[----:B------:R-:W-:Y:S01]  /*37a40*/  F2FP.F16.E4M3.UNPACK_B R75, R75.H1 ;  /* 0x0000004bff4b723e */ /* 0x000fe200030006ff */
[----:B------:R-:W-:Y:S01]  /*37a50*/  HADD2.F32 R67, -RZ, R70.H1_H1 ;  /* 0x30000046ff437230 */ /* 0x000fe20000004100 */
[----:B------:R-:W-:Y:S01]  /*37a60*/  LOP3.LUT R31, R31, 0xff000000, R42, 0xf8, !PT ;  /* 0xff0000001f1f7812 */ /* 0x000fe200078ef82a */
[----:B------:R-:W-:Y:S01]  /*37a70*/  HADD2.F32 R42, -RZ, R41.H1_H1 ;  /* 0x30000029ff2a7230 */ /* 0x000fe20000004100 */
[----:B------:R-:W-:Y:S01]  /*37a80*/  F2FP.F16.E4M3.UNPACK_B R35, R33.H1 ;  /* 0x00000021ff23723e */ /* 0x000fe200030006ff */
[----:B------:R-:W-:-:S02]  /*37a90*/  HADD2.F32 R33, -RZ, R62.H0_H0 ;  /* 0x2000003eff217230 */ /* 0x000fc40000004100 */
[----:B------:R-:W-:Y:S01]  /*37aa0*/  FFMA.FTZ R29, R29, R72, R73 ;  /* 0x000000481d1d7223 */ /* 0x000fe20000010049 */
[----:B------:R-:W-:Y:S02]  /*37ab0*/  HADD2.F32 R66, -RZ, R64.H0_H0 ;  /* 0x20000040ff427230 */ /* 0x000fe40000004100 */
[C---:B------:R-:W-:Y:S01]  /*37ac0*/  FMUL.FTZ R73, R42.reuse, R67 ;  /* 0x000000432a497220 */ /* 0x040fe20000410000 */
[----:B------:R-:W-:Y:S02]  /*37ad0*/  HADD2.F32 R70, -RZ, R75.H0_H0 ;  /* 0x2000004bff467230 */ /* 0x000fe40000004100 */
[----:B------:R-:W-:Y:S01]  /*37ae0*/  FMUL.FTZ R42, R42, R43 ;  /* 0x0000002b2a2a7220 */ /* 0x000fe20000410000 */
[----:B------:R-:W-:Y:S02]  /*37af0*/  HADD2.F32 R41, -RZ, R35.H0_H0 ;  /* 0x20000023ff297230 */ /* 0x000fe40000004100 */
[----:B------:R-:W-:Y:S01]  /*37b00*/  FMUL.FTZ R77, R33, R66 ;  /* 0x00000042214d7220 */ /* 0x000fe20000410000 */
[----:B------:R-:W-:-:S02]  /*37b10*/  HADD2.F32 R62, -RZ, R62.H1_H1 ;  /* 0x3000003eff3e7230 */ /* 0x000fc40000004100 */
[-C--:B------:R-:W-:Y:S01]  /*37b20*/  FMUL.FTZ R72, R33, R70.reuse ;  /* 0x0000004621487220 */ /* 0x080fe20000410000 */
[C---:B------:R-:W-:Y:S01]  /*37b30*/  FFMA.FTZ R33, R40.reuse, R43, -R73 ;  /* 0x0000002b28217223 */ /* 0x040fe20000010849 */
[C---:B------:R-:W-:Y:S01]  /*37b40*/  FFMA.FTZ R78, R41.reuse, R70, R77 ;  /* 0x00000046294e7223 */ /* 0x040fe2000001004d */
[----:B------:R-:W-:Y:S01]  /*37b50*/  FFMA.FTZ R40, R40, R67, R42 ;  /* 0x0000004328287223 */ /* 0x000fe2000001002a */
[----:B------:R-:W-:Y:S01]  /*37b60*/  F2FP.F16.E4M3.UNPACK_B R43, R59 ;  /* 0x0000003bff2b723e */ /* 0x000fe200020006ff */
[----:B------:R-:W-:Y:S01]  /*37b70*/  FFMA.FTZ R76, R41, R66, -R72 ;  /* 0x00000042294c7223 */ /* 0x000fe20000010848 */
[----:B------:R-:W-:Y:S01]  /*37b80*/  F2FP.F16.E4M3.UNPACK_B R70, R79 ;  /* 0x0000004fff46723e */ /* 0x000fe200020006ff */
[----:B------:R-:W-:Y:S01]  /*37b90*/  HADD2.F32 R66, -RZ, R64.H1_H1 ;  /* 0x30000040ff427230 */ /* 0x000fe20000004100 */
[----:B------:R-:W-:Y:S01]  /*37ba0*/  F2FP.F16.E4M3.UNPACK_B R67, R71 ;  /* 0x00000047ff43723e */ /* 0x000fe200020006ff */
[----:B------:R-:W-:Y:S01]  /*37bb0*/  HADD2.F32 R64, -RZ, R43.H0_H0 ;  /* 0x2000002bff407230 */ /* 0x000fe20000004100 */
[----:B------:R-:W-:Y:S01]  /*37bc0*/  F2FP.F16.E4M3.UNPACK_B R41, R57 ;  /* 0x00000039ff29723e */ /* 0x000fe200020006ff */
[----:B------:R-:W-:Y:S01]  /*37bd0*/  HADD2.F32 R77, -RZ, R70.H0_H0 ;  /* 0x20000046ff4d7230 */ /* 0x000fe20000004100 */
[----:B------:R-:W-:Y:S01]  /*37be0*/  F2FP.F16.E4M3.UNPACK_B R59, R59.H1 ;  /* 0x0000003bff3b723e */ /* 0x000fe200030006ff */
[----:B------:R-:W-:Y:S01]  /*37bf0*/  HADD2.F32 R73, -RZ, R67.H0_H0 ;  /* 0x20000043ff497230 */ /* 0x000fe20000004100 */
[----:B------:R-:W-:Y:S01]  /*37c00*/  F2FP.F16.E4M3.UNPACK_B R71, R71.H1 ;  /* 0x00000047ff47723e */ /* 0x000fe200030006ff */
[----:B------:R-:W-:-:S02]  /*37c10*/  HADD2.F32 R75, -RZ, R75.H1_H1 ;  /* 0x3000004bff4b7230 */ /* 0x000fc40000004100 */
[C---:B------:R-:W-:Y:S01]  /*37c20*/  FMUL.FTZ R85, R64.reuse, R77 ;  /* 0x0000004d40557220 */ /* 0x040fe20000410000 */
[----:B------:R-:W-:Y:S02]  /*37c30*/  HADD2.F32 R42, -RZ, R41.H0_H0 ;  /* 0x20000029ff2a7230 */ /* 0x000fe40000004100 */
[----:B------:R-:W-:Y:S01]  /*37c40*/  FMUL.FTZ R64, R64, R73 ;  /* 0x0000004940407220 */ /* 0x000fe20000410000 */
[----:B------:R-:W-:Y:S02]  /*37c50*/  HADD2.F32 R35, -RZ, R35.H1_H1 ;  /* 0x30000023ff237230 */ /* 0x000fe40000004100 */
[C---:B------:R-:W-:Y:S01]  /*37c60*/  FMUL.FTZ R72, R62.reuse, R75 ;  /* 0x0000004b3e487220 */ /* 0x040fe20000410000 */
[----:B------:R-:W-:Y:S01]  /*37c70*/  FMUL.FTZ R62, R62, R66 ;  /* 0x000000423e3e7220 */ /* 0x000fe20000410000 */
[C---:B------:R-:W-:Y:S01]  /*37c80*/  FFMA.FTZ R85, R42.reuse, R73, -R85 ;  /* 0x000000492a557223 */ /* 0x040fe20000010855 */
[----:B------:R-:W-:Y:S01]  /*37c90*/  FFMA.FTZ R80, R42, R77, R64 ;  /* 0x0000004d2a507223 */ /* 0x000fe20000010040 */
[----:B------:R-:W-:Y:S01]  /*37ca0*/  F2FP.F16.E4M3.UNPACK_B R79, R79.H1 ;  /* 0x0000004fff4f723e */ /* 0x000fe200030006ff */
[----:B------:R-:W-:Y:S01]  /*37cb0*/  HADD2.F32 R42, -RZ, R59.H0_H0 ;  /* 0x2000003bff2a7230 */ /* 0x000fe20000004100 */
[----:B------:R-:W-:Y:S01]  /*37cc0*/  F2FP.F16.E4M3.UNPACK_B R57, R57.H1 ;  /* 0x00000039ff39723e */ /* 0x000fe200030006ff */
[----:B------:R-:W-:-:S02]  /*37cd0*/  HADD2.F32 R64, -RZ, R71.H0_H0 ;  /* 0x20000047ff407230 */ /* 0x000fc40000004100 */
[C---:B------:R-:W-:Y:S01]  /*37ce0*/  FFMA.FTZ R81, R35.reuse, R66, -R72 ;  /* 0x0000004223517223 */ /* 0x040fe20000010848 */
[----:B------:R-:W-:Y:S02]  /*37cf0*/  HADD2.F32 R43, -RZ, R43.H1_H1 ;  /* 0x3000002bff2b7230 */ /* 0x000fe40000004100 */
[----:B------:R-:W-:Y:S01]  /*37d00*/  FFMA.FTZ R83, R35, R75, R62 ;  /* 0x0000004b23537223 */ /* 0x000fe2000001003e */
[----:B------:R-:W-:Y:S02]  /*37d10*/  HADD2.F32 R70, -RZ, R70.H1_H1 ;  /* 0x30000046ff467230 */ /* 0x000fe40000004100 */
[----:B------:R-:W-:Y:S02]  /*37d20*/  HADD2.F32 R62, -RZ, R67.H1_H1 ;  /* 0x30000043ff3e7230 */ /* 0x000fe40000004100 */
[----:B------:R-:W-:Y:S01]  /*37d30*/  FMUL.FTZ R67, R42, R64 ;  /* 0x000000402a437220 */ /* 0x000fe20000410000 */
[----:B------:R-:W-:Y:S02]  /*37d40*/  HADD2.F32 R66, -RZ, R79.H0_H0 ;  /* 0x2000004fff427230 */ /* 0x000fe40000004100 */
[----:B------:R-:W-:Y:S01]  /*37d50*/  FMUL.FTZ R72, R43, R70 ;  /* 0x000000462b487220 */ /* 0x000fe20000410000 */
[----:B------:R-:W-:-:S02]  /*37d60*/  HADD2.F32 R35, -RZ, R57.H0_H0 ;  /* 0x20000039ff237230 */ /* 0x000fc40000004100 */
[----:B------:R-:W-:Y:S01]  /*37d70*/  FMUL.FTZ R43, R43, R62 ;  /* 0x0000003e2b2b7220 */ /* 0x000fe20000410000 */
[----:B------:R-:W-:Y:S02]  /*37d80*/  HADD2.F32 R41, -RZ, R41.H1_H1 ;  /* 0x30000029ff297230 */ /* 0x000fe40000004100 */
[----:B------:R-:W-:Y:S01]  /*37d90*/  FMUL.FTZ R74, R42, R66 ;  /* 0x000000422a4a7220 */ /* 0x000fe20000410000 */
[----:B------:R-:W-:Y:S01]  /*37da0*/  F2FP.F16.E4M3.UNPACK_B R42, R56.H1 ;  /* 0x00000038ff2a723e */ /* 0x000fe200030006ff */
[----:B------:R-:W-:Y:S01]  /*37db0*/  FFMA.FTZ R86, R35, R66, R67 ;  /* 0x0000004223567223 */ /* 0x000fe20000010043 */
[----:B------:R-:W-:Y:S01]  /*37dc0*/  F2FP.F16.E4M3.UNPACK_B R67, R68.H1 ;  /* 0x00000044ff43723e */ /* 0x000fe200030006ff */
[C---:B------:R-:W-:Y:S01]  /*37dd0*/  FFMA.FTZ R82, R41.reuse, R62, -R72 ;  /* 0x0000003e29527223 */ /* 0x040fe20000010848 */
[----:B------:R-:W-:Y:S01]  /*37de0*/  F2FP.F16.E4M3.UNPACK_B R62, R65.H1 ;  /* 0x00000041ff3e723e */ /* 0x000fe200030006ff */
[----:B------:R-:W-:Y:S01]  /*37df0*/  FFMA.FTZ R87, R41, R70, R43 ;  /* 0x0000004629577223 */ /* 0x000fe2000001002b */
[----:B------:R-:W-:Y:S01]  /*37e00*/  FFMA.FTZ R84, R35, R64, -R74 ;  /* 0x0000004023547223 */ /* 0x000fe2000001084a */
[----:B------:R-:W-:Y:S01]  /*37e10*/  HADD2.F32 R59, -RZ, R59.H1_H1 ;  /* 0x3000003bff3b7230 */ /* 0x000fe20000004100 */
[----:B------:R-:W-:Y:S01]  /*37e20*/  F2FP.F16.E4M3.UNPACK_B R35, R32.H1 ;  /* 0x00000020ff23723e */ /* 0x000fe200030006ff */
[----:B------:R-:W-:Y:S01]  /*37e30*/  HADD2.F32 R72, -RZ, R79.H1_H1 ;  /* 0x3000004fff487230 */ /* 0x000fe20000004100 */
[----:B------:R-:W-:Y:S01]  /*37e40*/  F2FP.F16.E4M3.UNPACK_B R56, R56 ;  /* 0x00000038ff38723e */ /* 0x000fe200020006ff */
[----:B------:R-:W-:Y:S01]  /*37e50*/  HADD2.F32 R43, -RZ, R42.H0_H0 ;  /* 0x2000002aff2b7230 */ /* 0x000fe20000004100 */
[----:B------:R-:W-:Y:S01]  /*37e60*/  F2FP.F16.E4M3.UNPACK_B R68, R68 ;  /* 0x00000044ff44723e */ /* 0x000fe200020006ff */
[----:B------:R-:W-:-:S02]  /*37e70*/  HADD2.F32 R70, -RZ, R67.H0_H0 ;  /* 0x20000043ff467230 */ /* 0x000fc40000004100 */
[----:B------:R-:W-:Y:S01]  /*37e80*/  FMUL.FTZ R88, R59, R72 ;  /* 0x000000483b587220 */ /* 0x000fe20000410000 */
[----:B------:R-:W-:Y:S01]  /*37e90*/  HADD2.F32 R66, -RZ, R71.H1_H1 ;  /* 0x30000047ff427230 */ /* 0x000fe20000004100 */
[----:B------:R-:W-:Y:S01]  /*37ea0*/  F2FP.F16.E4M3.UNPACK_B R65, R65 ;  /* 0x00000041ff41723e */ /* 0x000fe200020006ff */
[----:B------:R-:W-:Y:S02]  /*37eb0*/  HADD2.F32 R64, -RZ, R62.H0_H0 ;  /* 0x2000003eff407230 */ /* 0x000fe40000004100 */
[----:B------:R-:W-:Y:S01]  /*37ec0*/  FMUL.FTZ R74, R43, R70 ;  /* 0x000000462b4a7220 */ /* 0x000fe20000410000 */
[----:B------:R-:W-:Y:S02]  /*37ed0*/  HADD2.F32 R57, -RZ, R57.H1_H1 ;  /* 0x30000039ff397230 */ /* 0x000fe40000004100 */
[----:B------:R-:W-:Y:S01]  /*37ee0*/  FMUL.FTZ R59, R59, R66 ;  /* 0x000000423b3b7220 */ /* 0x000fe20000410000 */
[----:B------:R-:W-:Y:S02]  /*37ef0*/  HADD2.F32 R41, -RZ, R35.H0_H0 ;  /* 0x20000023ff297230 */ /* 0x000fe40000004100 */
[----:B------:R-:W-:Y:S01]  /*37f00*/  FMUL.FTZ R43, R43, R64 ;  /* 0x000000402b2b7220 */ /* 0x000fe20000410000 */
[----:B------:R-:W-:-:S02]  /*37f10*/  HADD2.F32 R42, -RZ, R42.H1_H1 ;  /* 0x3000002aff2a7230 */ /* 0x000fc40000004100 */
[C---:B------:R-:W-:Y:S01]  /*37f20*/  FFMA.FTZ R79, R57.reuse, R66, -R88 ;  /* 0x00000042394f7223 */ /* 0x040fe20000010858 */
[----:B------:R-:W-:Y:S02]  /*37f30*/  HADD2.F32 R62, -RZ, R62.H1_H1 ;  /* 0x3000003eff3e7230 */ /* 0x000fe40000004100 */
[----:B------:R-:W-:Y:S01]  /*37f40*/  FFMA.FTZ R89, R57, R72, R59 ;  /* 0x0000004839597223 */ /* 0x000fe2000001003b */
[----:B------:R-:W-:Y:S02]  /*37f50*/  HADD2.F32 R67, -RZ, R67.H1_H1 ;  /* 0x30000043ff437230 */ /* 0x000fe40000004100 */
[C---:B------:R-:W-:Y:S01]  /*37f60*/  FFMA.FTZ R74, R41.reuse, R64, -R74 ;  /* 0x00000040294a7223 */ /* 0x040fe2000001084a */
[----:B------:R-:W-:Y:S01]  /*37f70*/  FFMA.FTZ R70, R41, R70, R43 ;  /* 0x0000004629467223 */ /* 0x000fe2000001002b */
[----:B------:R-:W-:Y:S01]  /*37f80*/  HADD2.F32 R35, -RZ, R35.H1_H1 ;  /* 0x30000023ff237230 */ /* 0x000fe20000004100 */
[----:B------:R-:W-:Y:S01]  /*37f90*/  F2FP.F16.E4M3.UNPACK_B R32, R32 ;  /* 0x00000020ff20723e */ /* 0x000fe200020006ff */
[----:B------:R-:W-:-:S02]  /*37fa0*/  HADD2.F32 R41, -RZ, R56.H0_H0 ;  /* 0x20000038ff297230 */ /* 0x000fc40000004100 */
[C---:B------:R-:W-:Y:S01]  /*37fb0*/  FMUL.FTZ R66, R42.reuse, R67 ;  /* 0x000000432a427220 */ /* 0x040fe20000410000 */
[-C--:B------:R-:W-:Y:S01]  /*37fc0*/  FMUL.FTZ R72, R42, R62.reuse ;  /* 0x0000003e2a487220 */ /* 0x080fe20000410000 */
[----:B------:R-:W-:Y:S01]  /*37fd0*/  HADD2.F32 R64, -RZ, R68.H0_H0 ;  /* 0x20000044ff407230 */ /* 0x000fe20000004100 */
[----:B------:R-:W-:Y:S01]  /*37fe0*/  F2FP.F16.E4M3.UNPACK_B R59, R31.H1 ;  /* 0x0000001fff3b723e */ /* 0x000fe200030006ff */
[----:B------:R-:W-:Y:S02]  /*37ff0*/  HADD2.F32 R42, -RZ, R65.H0_H0 ;  /* 0x20000041ff2a7230 */ /* 0x000fe40000004100 */
[C---:B------:R-:W-:Y:S01]  /*38000*/  FFMA.FTZ R73, R35.reuse, R62, -R66 ;  /* 0x0000003e23497223 */ /* 0x040fe20000010842 */
[----:B------:R-:W-:Y:S01]  /*38010*/  FFMA.FTZ R75, R35, R67, R72 ;  /* 0x00000043234b7223 */ /* 0x000fe20000010048 */
[----:B------:R-:W-:Y:S02]  /*38020*/  HADD2.F32 R35, -RZ, R32.H0_H0 ;  /* 0x20000020ff237230 */ /* 0x000fe40000004100 */
[C---:B------:R-:W-:Y:S01]  /*38030*/  FMUL.FTZ R62, R41.reuse, R64 ;  /* 0x00000040293e7220 */ /* 0x040fe20000410000 */
[----:B------:R-:W-:Y:S01]  /*38040*/  FMUL.FTZ R41, R41, R42 ;  /* 0x0000002a29297220 */ /* 0x000fe20000410000 */
[----:B------:R-:W-:Y:S01]  /*38050*/  HADD2.F32 R56, -RZ, R56.H1_H1 ;  /* 0x30000038ff387230 */ /* 0x000fe20000004100 */
[----:B------:R-:W-:Y:S01]  /*38060*/  F2FP.F16.E4M3.UNPACK_B R43, R30.H1 ;  /* 0x0000001eff2b723e */ /* 0x000fe200030006ff */
[----:B------:R-:W-:-:S02]  /*38070*/  HADD2.F32 R57, -RZ, R68.H1_H1 ;  /* 0x30000044ff397230 */ /* 0x000fc40000004100 */
[C---:B------:R-:W-:Y:S01]  /*38080*/  FFMA.FTZ R66, R35.reuse, R42, -R62 ;  /* 0x0000002a23427223 */ /* 0x040fe2000001083e */
[----:B------:R-:W-:Y:S02]  /*38090*/  HADD2.F32 R65, -RZ, R65.H1_H1 ;  /* 0x30000041ff417230 */ /* 0x000fe40000004100 */
[----:B------:R-:W-:Y:S01]  /*380a0*/  FFMA.FTZ R64, R35, R64, R41 ;  /* 0x0000004023407223 */ /* 0x000fe20000010029 */
[----:B------:R-:W-:Y:S02]  /*380b0*/  HADD2.F32 R32, -RZ, R32.H1_H1 ;  /* 0x30000020ff207230 */ /* 0x000fe40000004100 */
[C---:B------:R-:W-:Y:S01]  /*380c0*/  FMUL.FTZ R35, R56.reuse, R57 ;  /* 0x0000003938237220 */ /* 0x040fe20000410000 */
[----:B------:R-:W-:Y:S01]  /*380d0*/  F2FP.F16.E4M3.UNPACK_B R41, R58.H1 ;  /* 0x0000003aff29723e */ /* 0x000fe200030006ff */
[-C--:B------:R-:W-:Y:S01]  /*380e0*/  FMUL.FTZ R71, R56, R65.reuse ;  /* 0x0000004138477220 */ /* 0x080fe20000410000 */
[----:B------:R-:W-:Y:S02]  /*380f0*/  HADD2.F32 R62, -RZ, R59.H1_H1 ;  /* 0x3000003bff3e7230 */ /* 0x000fe40000004100 */
[C---:B------:R-:W-:Y:S01]  /*38100*/  FFMA.FTZ R67, R32.reuse, R65, -R35 ;  /* 0x0000004120437223 */ /* 0x040fe20000010823 */
[----:B------:R-:W-:Y:S01]  /*38110*/  F2FP.F16.E4M3.UNPACK_B R35, R34.H1 ;  /* 0x00000022ff23723e */ /* 0x000fe200030006ff */
[----:B------:R-:W-:Y:S01]  /*38120*/  FFMA.FTZ R71, R32, R57, R71 ;  /* 0x0000003920477223 */ /* 0x000fe20000010047 */
[----:B------:R-:W-:Y:S01]  /*38130*/  HADD2.F32 R42, -RZ, R41.H0_H0 ;  /* 0x20000029ff2a7230 */ /* 0x000fe20000004100 */
[----:B------:R-:W-:Y:S01]  /*38140*/  F2FP.F16.E4M3.UNPACK_B R58, R58 ;  /* 0x0000003aff3a723e */ /* 0x000fe200020006ff */
[----:B------:R-:W-:Y:S01]  /*38150*/  HADD2.F32 R65, -RZ, R59.H0_H0 ;  /* 0x2000003bff417230 */ /* 0x000fe20000004100 */
[----:B------:R-:W-:Y:S01]  /*38160*/  F2FP.F16.E4M3.UNPACK_B R30, R30 ;  /* 0x0000001eff1e723e */ /* 0x000fe200020006ff */
[----:B------:R-:W-:Y:S01]  /*38170*/  HADD2.F32 R57, -RZ, R43.H0_H0 ;  /* 0x2000002bff397230 */ /* 0x000fe20000004100 */
[----:B------:R-:W-:Y:S01]  /*38180*/  F2FP.F16.E4M3.UNPACK_B R34, R34 ;  /* 0x00000022ff22723e */ /* 0x000fe200020006ff */
        /* <DEDUP_REMOVED lines=12> */
[----:B------:R-:W-:Y:S01]  /*38250*/  F2FP.F16.E4M3.UNPACK_B R41, R31 ;  /* 0x0000001fff29723e */ /* 0x000fe200020006ff */
[----:B------:R-:W-:Y:S01]  /*38260*/  FFMA.FTZ R56, R35, R56, -R42 ;  /* 0x0000003823387223 */ /* 0x000fe2000001082a */
[----:B------:R-:W-:Y:S01]  /*38270*/  HADD2.F32 R31, -RZ, R58.H0_H0 ;  /* 0x2000003aff1f7230 */ /* 0x000fe20000004100 */
[----:B------:R-:W-:Y:S01]  /*38280*/  F2FP.SATFINITE.E4M3.F32.PACK_AB_MERGE_C R64, R71, R64, R70 ;  /* 0x000000404740723e */ /* 0x000fe20004807046 */
[----:B------:R-:W-:Y:S01]  /*38290*/  HADD2.F32 R32, -RZ, R30.H0_H0 ;  /* 0x2000001eff207230 */ /* 0x000fe20000004100 */
[----:B------:R-:W-:Y:S01]  /*382a0*/  F2FP.SATFINITE.E4M3.F32.PACK_AB_MERGE_C R76, R81, R76, RZ ;  /* 0x0000004c514c723e */ /* 0x000fe200048070ff */
        /* <DEDUP_REMOVED lines=11> */
[-C--:B------:R-:W-:Y:S01]  /*38360*/  FMUL.FTZ R58, R58, R35.reuse ;  /* 0x000000233a3a7220 */ /* 0x080fe20000410000 */
        /* <DEDUP_REMOVED lines=16> */
.L_x_1827:
[----:B------:R-:W-:Y:S05]  /*38470*/  BSYNC B3 ;  /* 0x0000000000037941 */ /* 0x000fea0003800000 */
.L_x_1826:
        /* <DEDUP_REMOVED lines=11> */
.L_x_1825:
[----:B------:R-:W-:Y:S05]  /*38530*/  BSYNC B2 ;  /* 0x0000000000027941 */ /* 0x000fea0003800000 */
.L_x_1824:
[----:B------:R-:W-:Y:S02]  /*38540*/  R2UR UR4, R20 ;  /* 0x00000000140472ca */ /* 0x000fe400000e0000 */
[----:B------:R-:W-:-:S13]  /*38550*/  R2UR UR5, R21 ;  /* 0x00000000150572ca */ /* 0x000fda00000e0000 */
[----:B------:R-:W2:Y:S02]  /*38560*/  LD.E.U8 R100, desc[UR4][R100.64] ;  /* 0x0000000464647980 */ /* 0x000ea4000c101100 */
[----:B--2---:R-:W-:-:S13]  /*38570*/  LOP3.LUT P1, RZ, R100, 0x4, RZ, 0xc0, !PT ;  /* 0x0000000464ff7812 */ /* 0x004fda000782c0ff */
[----:B------:R-:W-:Y:S05]  /*38580*/  @!P1 BRA `(.L_x_1777) ;  /* 0x0000002000109947 */ /* 0x000fea0003800000 */
[----:B------:R-:W-:Y:S02]  /*38590*/  R2UR UR4, R20 ;  /* 0x00000000140472ca */ /* 0x000fe400000e0000 */
[----:B------:R-:W-:-:S13]  /*385a0*/  R2UR UR5, R21 ;  /* 0x00000000150572ca */ /* 0x000fda00000e0000 */
[----:B------:R-:W2:Y:S01]  /*385b0*/  LD.E R98, desc[UR4][R98.64+0x4] ;  /* 0x0000040462627980 */ /* 0x000ea2000c101900 */
[----:B------:R-:W-:Y:S01]  /*385c0*/  VIADD R97, R97, 0x40 ;  /* 0x0000004061617836 */ /* 0x000fe20000000000 */
[----:B0-----:R-:W-:Y:S02]  /*385d0*/  SHF.R.S32.HI R34, RZ, 0x1f, R109 ;  /* 0x0000001fff227819 */ /* 0x001fe4000001146d */
[-C--:B------:R-:W-:Y:S02]  /*385e0*/  LEA.HI R32, R109, R109.reuse, RZ, 0x1 ;  /* 0x0000006d6d207211 */ /* 0x080fe400078f08ff */
[----:B------:R-:W-:Y:S02]  /*385f0*/  LEA.HI R33, R34, R109, RZ, 0x3 ;  /* 0x0000006d22217211 */ /* 0x000fe400078f18ff */
[C---:B------:R-:W-:Y:S01]  /*38600*/  LOP3.LUT R34, R32.reuse, 0x3fffffe, RZ, 0xc0, !PT ;  /* 0x03fffffe20227812 */ /* 0x040fe200078ec0ff */
[----:B------:R-:W-:Y:S01]  /*38610*/  IMAD.SHL.U32 R32, R32, 0x40, RZ ;  /* 0x0000004020207824 */ /* 0x000fe200078e00ff */
[----:B------:R-:W-:Y:S01]  /*38620*/  R2UR UR6, R20 ;  /* 0x00000000140672ca */ /* 0x000fe200000e0000 */
[----:B------:R-:W-:Y:S01]  /*38630*/  IMAD.SHL.U32 R33, R33, 0x40, RZ ;  /* 0x0000004021217824 */ /* 0x000fe200078e00ff */
[----:B------:R-:W-:Y:S01]  /*38640*/  R2UR UR7, R21 ;  /* 0x00000000150772ca */ /* 0x000fe200000e0000 */
[----:B------:R-:W-:-:S03]  /*38650*/  IMAD.IADD R34, R109, 0x1, -R34 ;  /* 0x000000016d227824 */ /* 0x000fc600078e0a22 */
[----:B------:R-:W-:Y:S02]  /*38660*/  LOP3.LUT R35, R33, 0xfffffe00, RZ, 0xc0, !PT ;  /* 0xfffffe0021237812 */ /* 0x000fe400078ec0ff */
[----:B------:R-:W-:-:S03]  /*38670*/  LOP3.LUT R33, R32, 0x180, RZ, 0xc0, !PT ;  /* 0x0000018020217812 */ /* 0x000fc600078ec0ff */
[----:B------:R-:W-:Y:S01]  /*38680*/  IMAD R35, R34, 0x40, R35 ;  /* 0x0000004022237824 */ /* 0x000fe200078e0223 */
[----:B------:R-:W-:Y:S01]  /*38690*/  SHF.R.U32.HI R34, RZ, 0x3, R33 ;  /* 0x00000003ff227819 */ /* 0x000fe20000011621 */
[----:B------:R-:W-:Y:S01]  /*386a0*/  BSSY B2, `(.L_x_1828) ;  /* 0x000011a000027945 */ /* 0x000fe20003800000 */
[----:B--2---:R-:W-:-:S04]  /*386b0*/  LEA.HI R28, R98, R98, RZ, 0x1 ;  /* 0x00000062621c7211 */ /* 0x004fc800078f08ff */
[----:B------:R-:W-:-:S04]  /*386c0*/  SHF.R.S32.HI R40, RZ, 0x1, R28 ;  /* 0x00000001ff287819 */ /* 0x000fc8000001141c */
[----:B------:R-:W-:-:S04]  /*386d0*/  ISETP.GE.AND P1, PT, R97, R40, PT ;  /* 0x000000286100720c */ /* 0x000fc80003f26270 */
[----:B------:R-:W-:-:S05]  /*386e0*/  SEL R28, R40, RZ, P1 ;  /* 0x000000ff281c7207 */ /* 0x000fca0000800000 */
[----:B------:R-:W-:-:S04]  /*386f0*/  IMAD.IADD R28, R97, 0x1, R28 ;  /* 0x00000001611c7824 */ /* 0x000fc800078e021c */
[----:B------:R-:W-:Y:S01]  /*38700*/  @P1 IMAD.IADD R108, R7, 0x1, -R108 ;  /* 0x00000001076c1824 */ /* 0x000fe200078e0a6c */
[----:B------:R-:W-:-:S04]  /*38710*/  SHF.R.S32.HI R29, RZ, 0x1f, R28 ;  /* 0x0000001fff1d7819 */ /* 0x000fc8000001141c */
[----:B------:R-:W-:Y:S02]  /*38720*/  SHF.R.S32.HI R31, RZ, 0x1f, R108 ;  /* 0x0000001fff1f7819 */ /* 0x000fe4000001146c */
[----:B------:R-:W-:Y:S02]  /*38730*/  LEA.HI R30, R29, R28, RZ, 0x4 ;  /* 0x0000001c1d1e7211 */ /* 0x000fe400078f20ff */
[----:B------:R-:W-:Y:S02]  /*38740*/  LEA.HI R108, R31, R108, RZ, 0x5 ;  /* 0x0000006c1f6c7211 */ /* 0x000fe400078f28ff */
[----:B------:R-:W-:Y:S02]  /*38750*/  SHF.R.S32.HI R43, RZ, 0x4, R30 ;  /* 0x00000004ff2b7819 */ /* 0x000fe4000001141e */
[----:B------:R-:W-:Y:S02]  /*38760*/  LEA.HI R28, R29, R28, RZ, 0x6 ;  /* 0x0000001c1d1c7211 */ /* 0x000fe400078f30ff */
[----:B------:R-:W-:-:S02]  /*38770*/  LEA.HI.SX32 R108, R108, R43, 0x1b ;  /* 0x0000002b6c6c7211 */ /* 0x000fc400078fdaff */
[----:B------:R-:W-:Y:S02]  /*38780*/  SHF.R.S32.HI R28, RZ, 0x6, R28 ;  /* 0x00000006ff1c7819 */ /* 0x000fe4000001141c */
[----:B------:R-:W-:Y:S01]  /*38790*/  SHF.R.S32.HI R31, RZ, 0x1f, R108 ;  /* 0x0000001fff1f7819 */ /* 0x000fe2000001146c */
[----:B------:R-:W-:Y:S01]  /*387a0*/  IMAD.SHL.U32 R41, R108, 0x10, RZ ;  /* 0x000000106c297824 */ /* 0x000fe200078e00ff */
[----:B------:R-:W-:Y:S01]  /*387b0*/  LOP3.LUT R30, R33, 0x30, R30, 0xf8, !PT ;  /* 0x00000030211e7812 */ /* 0x000fe200078ef81e */
[----:B------:R-:W-:Y:S01]  /*387c0*/  IMAD R28, R28, 0x2800, R35 ;  /* 0x000028001c1c7824 */ /* 0x000fe200078e0223 */
[----:B------:R-:W-:Y:S02]  /*387d0*/  LEA.HI R31, R31, R108, RZ, 0x2 ;  /* 0x0000006c1f1f7211 */ /* 0x000fe400078f10ff */
[----:B------:R-:W-:Y:S02]  /*387e0*/  LOP3.LUT R29, R30, R34, RZ, 0x3c, !PT ;  /* 0x000000221e1d7212 */ /* 0x000fe400078e3cff */
[----:B------:R-:W-:-:S02]  /*387f0*/  SHF.R.S32.HI R32, RZ, 0x2, R31 ;  /* 0x00000002ff207819 */ /* 0x000fc4000001141f */
[----:B------:R-:W-:Y:S01]  /*38800*/  LOP3.LUT R31, R33, 0x30, R41, 0xf8, !PT ;  /* 0x00000030211f7812 */ /* 0x000fe200078ef829 */
[----:B------:R-:W-:Y:S02]  /*38810*/  IMAD.IADD R28, R28, 0x1, R29 ;  /* 0x000000011c1c7824 */ /* 0x000fe400078e021d */
[----:B------:R-:W-:Y:S01]  /*38820*/  IMAD R32, R32, 0x2800, R35 ;  /* 0x0000280020207824 */ /* 0x000fe200078e0223 */
[----:B------:R-:W-:Y:S02]  /*38830*/  LOP3.LUT R31, R31, R34, RZ, 0x3c, !PT ;  /* 0x000000221f1f7212 */ /* 0x000fe400078e3cff */
[----:B------:R-:W-:-:S03]  /*38840*/  IADD3 R28, P1, P2, R102, R28, R55 ;  /* 0x0000001c661c7210 */ /* 0x000fc60007a3e037 */
[----:B------:R-:W-:Y:S01]  /*38850*/  IMAD.IADD R32, R32, 0x1, R31 ;  /* 0x0000000120207824 */ /* 0x000fe200078e021f */
[----:B------:R-:W-:Y:S02]  /*38860*/  IADD3.X R29, R103, RZ, R93, P1, P2 ;  /* 0x000000ff671d7210 */ /* 0x000fe40000fe445d */
[----:B------:R-:W-:Y:S02]  /*38870*/  ISETP.GE.AND P1, PT, R97, R40, PT ;  /* 0x000000286100720c */ /* 0x000fe40003f26270 */
[----:B------:R-:W-:Y:S02]  /*38880*/  IADD3 R32, P3, P4, R102, R32, R55 ;  /* 0x0000002066207210 */ /* 0x000fe40007c7e037 */
[----:B------:R-:W5:Y:S02]  /*38890*/  LD.E.128 R28, desc[UR4][R28.64] ;  /* 0x000000041c1c7980 */ /* 0x000f64000c101d00 */
[----:B------:R-:W-:Y:S01]  /*388a0*/  IADD3.X R33, R103, RZ, R93, P3, P4 ;  /* 0x000000ff67217210 */ /* 0x000fe20001fe845d */
[----:B------:R-:W-:-:S05]  /*388b0*/  IMAD.SHL.U32 R43, R43, 0x10, RZ ;  /* 0x000000102b2b7824 */ /* 0x000fca00078e00ff */
[----:B------:R-:W5:Y:S01]  /*388c0*/  LD.E.128 R32, desc[UR6][R32.64] ;  /* 0x0000000620207980 */ /* 0x000f62000c101d00 */
[----:B------:R-:W-:Y:S05]  /*388d0*/  @P1 BRA `(.L_x_1829) ;  /* 0x0000000c00d81947 */ /* 0x000fea0003800000 */
[----:B-----5:R-:W-:Y:S01]  /*388e0*/  IMAD.MOV.U32 R40, RZ, RZ, R33 ;  /* 0x000000ffff287224 */ /* 0x020fe200078e0021 */
[----:B------:R-:W-:Y:S01]  /*388f0*/  LOP3.LUT R56, R12, 0xff, RZ, 0xc0, !PT ;  /* 0x000000ff0c387812 */ /* 0x000fe200078ec0ff */
[----:B------:R-:W-:Y:S01]  /*38900*/  IMAD.MOV.U32 R33, RZ, RZ, R31 ;  /* 0x000000ffff217224 */ /* 0x000fe200078e001f */
[----:B------:R-:W-:Y:S01]  /*38910*/  SHF.R.U32.HI R31, RZ, 0x8, R12 ;  /* 0x00000008ff1f7819 */ /* 0x000fe2000001160c */
[----:B------:R-:W-:Y:S01]  /*38920*/  IMAD.MOV.U32 R42, RZ, RZ, R35 ;  /* 0x000000ffff2a7224 */ /* 0x000fe200078e0023 */
[----:B------:R-:W-:Y:S02]  /*38930*/  SHF.R.U32.HI R55, RZ, 0x8, R14 ;  /* 0x00000008ff377819 */ /* 0x000fe4000001160e */
        /* <DEDUP_REMOVED lines=9> */
[----:B------:R-:W-:Y:S02]  /*389d0*/  PRMT R60, R55, 0x7604, R60 ;  /* 0x00007604373c7816 */ /* 0x000fe4000000003c */
[----:B------:R-:W-:Y:S02]  /*389e0*/  LOP3.LUT R64, R36, 0xff, RZ, 0xc0, !PT ;  /* 0x000000ff24407812 */ /* 0x000fe400078ec0ff */
[----:B------:R-:W-:Y:S02]  /*389f0*/  SHF.R.U32.HI R55, RZ, 0x8, R38 ;  /* 0x00000008ff377819 */ /* 0x000fe40000011626 */
[----:B------:R-:W-:Y:S02]  /*38a00*/  LOP3.LUT R31, R31, 0xff, RZ, 0xc0, !PT ;  /* 0x000000ff1f1f7812 */ /* 0x000fe400078ec0ff */
[----:B------:R-:W-:Y:S02]  /*38a10*/  PRMT R58, R35, 0x7604, R58 ;  /* 0x00007604233a7816 */ /* 0x000fe4000000003a */
[----:B------:R-:W-:-:S02]  /*38a20*/  LOP3.LUT R62, R15, 0xff, RZ, 0xc0, !PT ;  /* 0x000000ff0f3e7812 */ /* 0x000fc400078ec0ff */
[----:B------:R-:W-:Y:S02]  /*38a30*/  LOP3.LUT R57, R57, 0xff, RZ, 0xc0, !PT ;  /* 0x000000ff39397812 */ /* 0x000fe400078ec0ff */
[----:B------:R-:W-:Y:S02]  /*38a40*/  SHF.R.U32.HI R35, RZ, 0x8, R37 ;  /* 0x00000008ff237819 */ /* 0x000fe40000011625 */
        /* <DEDUP_REMOVED lines=11> */
[----:B------:R-:W-:Y:S02]  /*38b00*/  PRMT R61, R35, 0x7604, R66 ;  /* 0x00007604233d7816 */ /* 0x000fe40000000042 */
[----:B------:R-:W-:Y:S02]  /*38b10*/  LOP3.LUT R70, R39, 0xff, RZ, 0xc0, !PT ;  /* 0x000000ff27467812 */ /* 0x000fe400078ec0ff */
[----:B------:R-:W-:Y:S02]  /*38b20*/  LOP3.LUT R57, R57, 0xff, RZ, 0xc0, !PT ;  /* 0x000000ff39397812 */ /* 0x000fe400078ec0ff */
[----:B------:R-:W-:Y:S02]  /*38b30*/  SHF.R.U32.HI R35, RZ, 0x10, R13 ;  /* 0x00000010ff237819 */ /* 0x000fe4000001160d */
[----:B------:R-:W-:-:S02]  /*38b40*/  LOP3.LUT R55, R55, 0xff, RZ, 0xc0, !PT ;  /* 0x000000ff37377812 */ /* 0x000fc400078ec0ff */
[----:B------:R-:W-:Y:S02]  /*38b50*/  PRMT R31, R31, 0x7054, R56 ;  /* 0x000070541f1f7816 */ /* 0x000fe40000000038 */
[----:B------:R-:W-:Y:S02]  /*38b60*/  SHF.R.U32.HI R56, RZ, 0x10, R37 ;  /* 0x00000010ff387819 */ /* 0x000fe40000011625 */
[----:B------:R-:W-:Y:S02]  /*38b70*/  PRMT R67, R57, 0x7604, R70 ;  /* 0x0000760439437816 */ /* 0x000fe40000000046 */
[----:B------:R-:W-:Y:S02]  /*38b80*/  LOP3.LUT R35, R35, 0xff, RZ, 0xc0, !PT ;  /* 0x000000ff23237812 */ /* 0x000fe400078ec0ff */
[----:B------:R-:W-:Y:S02]  /*38b90*/  PRMT R57, R55, 0x7054, R60 ;  /* 0x0000705437397816 */ /* 0x000fe4000000003c */
[----:B------:R-:W-:-:S02]  /*38ba0*/  SHF.R.U32.HI R55, RZ, 0x10, R36 ;  /* 0x00000010ff377819 */ /* 0x000fc40000011624 */
[----:B------:R-:W-:Y:S02]  /*38bb0*/  LOP3.LUT R56, R56, 0xff, RZ, 0xc0, !PT ;  /* 0x000000ff38387812 */ /* 0x000fe400078ec0ff */
[----:B------:R-:W-:Y:S02]  /*38bc0*/  PRMT R35, R35, 0x7054, R58 ;  /* 0x0000705423237816 */ /* 0x000fe4000000003a */
[----:B------:R-:W-:Y:S02]  /*38bd0*/  SHF.R.U32.HI R58, RZ, 0x10, R38 ;  /* 0x00000010ff3a7819 */ /* 0x000fe40000011626 */
[----:B------:R-:W-:Y:S02]  /*38be0*/  LOP3.LUT R55, R55, 0xff, RZ, 0xc0, !PT ;  /* 0x000000ff37377812 */ /* 0x000fe400078ec0ff */
[----:B------:R-:W-:Y:S02]  /*38bf0*/  PRMT R63, R56, 0x7054, R61 ;  /* 0x00007054383f7816 */ /* 0x000fe4000000003d */
[----:B------:R-:W-:-:S02]  /*38c00*/  LOP3.LUT R58, R58, 0xff, RZ, 0xc0, !PT ;  /* 0x000000ff3a3a7812 */ /* 0x000fc400078ec0ff */
[----:B------:R-:W-:Y:S02]  /*38c10*/  SHF.R.U32.HI R60, RZ, 0x10, R39 ;  /* 0x00000010ff3c7819 */ /* 0x000fe40000011627 */
[----:B------:R-:W-:Y:S02]  /*38c20*/  PRMT R61, R55, 0x7054, R64 ;  /* 0x00007054373d7816 */ /* 0x000fe40000000040 */
[----:B------:R-:W-:Y:S02]  /*38c30*/  LOP3.LUT R63, R63, 0xff000000, R37, 0xf8, !PT ;  /* 0xff0000003f3f7812 */ /* 0x000fe400078ef825 */
[----:B------:R-:W-:Y:S02]  /*38c40*/  LOP3.LUT R55, R35, 0xff000000, R13, 0xf8, !PT ;  /* 0xff00000023377812 */ /* 0x000fe400078ef80d */
[----:B------:R-:W-:Y:S02]  /*38c50*/  SHF.R.U32.HI R59, RZ, 0x10, R15 ;  /* 0x00000010ff3b7819 */ /* 0x000fe4000001160f */
[----:B------:R-:W-:-:S02]  /*38c60*/  PRMT R65, R58, 0x7054, R65 ;  /* 0x000070543a417816 */ /* 0x000fc40000000041 */
[----:B------:R-:W-:Y:S02]  /*38c70*/  LOP3.LUT R60, R60, 0xff, RZ, 0xc0, !PT ;  /* 0x000000ff3c3c7812 */ /* 0x000fe400078ec0ff */
[----:B------:R-:W-:Y:S02]  /*38c80*/  F2FP.F16.E4M3.UNPACK_B R35, R40 ;  /* 0x00000028ff23723e */ /* 0x000fe400020006ff */
[----:B------:R-:W-:Y:S02]  /*38c90*/  F2FP.F16.E4M3.UNPACK_B R58, R63 ;  /* 0x0000003fff3a723e */ /* 0x000fe400020006ff */
[----:B------:R-:W-:Y:S02]  /*38ca0*/  F2FP.F16.E4M3.UNPACK_B R56, R55 ;  /* 0x00000037ff38723e */ /* 0x000fe400020006ff */
[----:B------:R-:W-:Y:S02]  /*38cb0*/  LOP3.LUT R59, R59, 0xff, RZ, 0xc0, !PT ;  /* 0x000000ff3b3b7812 */ /* 0x000fe400078ec0ff */
[----:B------:R-:W-:Y:S01]  /*38cc0*/  LOP3.LUT R37, R31, 0xff000000, R12, 0xf8, !PT ;  /* 0xff0000001f257812 */ /* 0x000fe200078ef80c */
[--C-:B------:R-:W-:Y:S01]  /*38cd0*/  HADD2.F32 R12, -RZ, R35.reuse.H0_H0 ;  /* 0x20000023ff0c7230 */ /* 0x100fe20000004100 */
[----:B------:R-:W-:Y:S01]  /*38ce0*/  PRMT R67, R60, 0x7054, R67 ;  /* 0x000070543c437816 */ /* 0x000fe20000000043 */
[----:B------:R-:W-:Y:S01]  /*38cf0*/  HADD2.F32 R60, -RZ, R58.H0_H0 ;  /* 0x2000003aff3c7230 */ /* 0x000fe20000004100 */
[----:B------:R-:W-:Y:S01]  /*38d00*/  F2FP.F16.E4M3.UNPACK_B R31, R29 ;  /* 0x0000001dff1f723e */ /* 0x000fe200020006ff */
[----:B------:R-:W-:Y:S01]  /*38d10*/  HADD2.F32 R35, -RZ, R35.H1_H1 ;  /* 0x30000023ff237230 */ /* 0x000fe20000004100 */
[----:B------:R-:W-:Y:S01]  /*38d20*/  LOP3.LUT R57, R57, 0xff000000, R14, 0xf8, !PT ;  /* 0xff00000039397812 */ /* 0x000fe200078ef80e */
[----:B------:R-:W-:Y:S01]  /*38d30*/  HADD2.F32 R14, -RZ, R56.H0_H0 ;  /* 0x20000038ff0e7230 */ /* 0x000fe20000004100 */
[----:B------:R-:W-:Y:S01]  /*38d40*/  PRMT R59, R59, 0x7054, R62 ;  /* 0x000070543b3b7816 */ /* 0x000fe2000000003e */
[----:B------:R-:W-:Y:S01]  /*38d50*/  HADD2.F32 R13, -RZ, R31.H0_H0 ;  /* 0x2000001fff0d7230 */ /* 0x000fe20000004100 */
[----:B------:R-:W-:Y:S01]  /*38d60*/  LOP3.LUT R61, R61, 0xff000000, R36, 0xf8, !PT ;  /* 0xff0000003d3d7812 */ /* 0x000fe200078ef824 */
[C---:B------:R-:W-:Y:S01]  /*38d70*/  FMUL.FTZ R36, R12.reuse, R60 ;  /* 0x0000003c0c247220 */ /* 0x040fe20000410000 */
[----:B------:R-:W-:Y:S01]  /*38d80*/  LOP3.LUT R59, R59, 0xff000000, R15, 0xf8, !PT ;  /* 0xff0000003b3b7812 */ /* 0x000fe200078ef80f */
[----:B------:R-:W-:Y:S01]  /*38d90*/  FMUL.FTZ R15, R12, R14 ;  /* 0x0000000e0c0f7220 */ /* 0x000fe20000410000 */
[----:B------:R-:W-:Y:S01]  /*38da0*/  F2FP.F16.E4M3.UNPACK_B R40, R40.H1 ;  /* 0x00000028ff28723e */ /* 0x000fe200030006ff */
[C---:B------:R-:W-:Y:S01]  /*38db0*/  FFMA.FTZ R12, R13.reuse, R14, -R36 ;  /* 0x0000000e0d0c7223 */ /* 0x040fe20000010824 */
[----:B------:R-:W-:Y:S01]  /*38dc0*/  F2FP.F16.E4M3.UNPACK_B R63, R63.H1 ;  /* 0x0000003fff3f723e */ /* 0x000fe200030006ff */
[----:B------:R-:W-:Y:S01]  /*38dd0*/  FFMA.FTZ R13, R13, R60, R15 ;  /* 0x0000003c0d0d7223 */ /* 0x000fe2000001000f */
[----:B------:R-:W-:Y:S01]  /*38de0*/  LOP3.LUT R65, R65, 0xff000000, R38, 0xf8, !PT ;  /* 0xff00000041417812 */ /* 0x000fe200078ef826 */
[----:B------:R-:W-:Y:S01]  /*38df0*/  HADD2.F32 R58, -RZ, R58.H1_H1 ;  /* 0x3000003aff3a7230 */ /* 0x000fe20000004100 */
[----:B------:R-:W-:Y:S01]  /*38e00*/  F2FP.F16.E4M3.UNPACK_B R55, R55.H1 ;  /* 0x00000037ff37723e */ /* 0x000fe200030006ff */
[----:B------:R-:W-:Y:S01]  /*38e10*/  HADD2.F32 R56, -RZ, R56.H1_H1 ;  /* 0x30000038ff387230 */ /* 0x000fe20000004100 */
[----:B------:R-:W-:Y:S01]  /*38e20*/  F2FP.F16.E4M3.UNPACK_B R29, R29.H1 ;  /* 0x0000001dff1d723e */ /* 0x000fe200030006ff */
[----:B------:R-:W-:Y:S01]  /*38e30*/  HADD2.F32 R15, -RZ, R40.H0_H0 ;  /* 0x20000028ff0f7230 */ /* 0x000fe20000004100 */
[----:B------:R-:W-:Y:S01]  /*38e40*/  LOP3.LUT R67, R67, 0xff000000, R39, 0xf8, !PT ;  /* 0xff00000043437812 */ /* 0x000fe200078ef827 */
[----:B------:R-:W-:-:S02]  /*38e50*/  HADD2.F32 R38, -RZ, R63.H0_H0 ;  /* 0x2000003fff267230 */ /* 0x000fc40000004100 */
[C---:B------:R-:W-:Y:S01]  /*38e60*/  FMUL.FTZ R60, R35.reuse, R58 ;  /* 0x0000003a233c7220 */ /* 0x040fe20000410000 */
[----:B------:R-:W-:Y:S02]  /*38e70*/  HADD2.F32 R31, -RZ, R31.H1_H1 ;  /* 0x3000001fff1f7230 */ /* 0x000fe40000004100 */
[----:B------:R-:W-:Y:S01]  /*38e80*/  FMUL.FTZ R35, R35, R56 ;  /* 0x0000003823237220 */ /* 0x000fe20000410000 */
[----:B------:R-:W-:Y:S02]  /*38e90*/  HADD2.F32 R36, -RZ, R55.H0_H0 ;  /* 0x20000037ff247230 */ /* 0x000fe40000004100 */
[----:B------:R-:W-:Y:S01]  /*38ea0*/  FMUL.FTZ R39, R15, R38 ;  /* 0x000000260f277220 */ /* 0x000fe20000410000 */
[----:B------:R-:W-:Y:S02]  /*38eb0*/  HADD2.F32 R14, -RZ, R29.H0_H0 ;  /* 0x2000001dff0e7230 */ /* 0x000fe40000004100 */
[C---:B------:R-:W-:Y:S01]  /*38ec0*/  FFMA.FTZ R71, R31.reuse, R56, -R60 ;  /* 0x000000381f477223 */ /* 0x040fe2000001083c */
[----:B------:R-:W-:Y:S01]  /*38ed0*/  FFMA.FTZ R58, R31, R58, R35 ;  /* 0x0000003a1f3a7223 */ /* 0x000fe20000010023 */
[----:B------:R-:W-:Y:S01]  /*38ee0*/  FMUL.FTZ R15, R15, R36 ;  /* 0x000000240f0f7220 */ /* 0x000fe20000410000 */
[----:B------:R-:W-:Y:S01]  /*38ef0*/  F2FP.F16.E4M3.UNPACK_B R31, R42 ;  /* 0x0000002aff1f723e */ /* 0x000fe200020006ff */
[C---:B------:R-:W-:Y:S01]  /*38f00*/  FFMA.FTZ R60, R14.reuse, R36, -R39 ;  /* 0x000000240e3c7223 */ /* 0x040fe20000010827 */
[----:B------:R-:W-:Y:S01]  /*38f10*/  F2FP.F16.E4M3.UNPACK_B R39, R67 ;  /* 0x00000043ff27723e */ /* 0x000fe200020006ff */
        /* <DEDUP_REMOVED lines=11> */
[----:B------:R-:W-:Y:S01]  /*38fd0*/  HADD2.F32 R29, -RZ, R29.H1_H1 ;  /* 0x3000001dff1d7230 */ /* 0x000fe20000004100 */
[----:B------:R-:W-:Y:S01]  /*38fe0*/  F2FP.F16.E4M3.UNPACK_B R67, R67.H1 ;  /* 0x00000043ff43723e */ /* 0x000fe200030006ff */
[----:B------:R-:W-:Y:S02]  /*38ff0*/  HADD2.F32 R38, -RZ, R36.H0_H0 ;  /* 0x20000024ff267230 */ /* 0x000fe40000004100 */
[----:B------:R-:W-:Y:S01]  /*39000*/  FMUL.FTZ R66, R35, R56 ;  /* 0x0000003823427220 */ /* 0x000fe20000410000 */
[----:B------:R-:W-:Y:S01]  /*39010*/  HADD2.F32 R15, -RZ, R14.H0_H0 ;  /* 0x2000000eff0f7230 */ /* 0x000fe20000004100 */
[----:B------:R-:W-:Y:S01]  /*39020*/  F2FP.F16.E4M3.UNPACK_B R59, R59.H1 ;  /* 0x0000003bff3b723e */ /* 0x000fe200030006ff */
[C---:B------:R-:W-:Y:S01]  /*39030*/  FFMA.FTZ R73, R29.reuse, R55, -R64 ;  /* 0x000000371d497223 */ /* 0x040fe20000010840 */
[----:B------:R-:W-:Y:S01]  /*39040*/  FFMA.FTZ R63, R29, R63, R40 ;  /* 0x0000003f1d3f7223 */ /* 0x000fe20000010028 */
[-C--:B------:R-:W-:Y:S01]  /*39050*/  FMUL.FTZ R35, R35, R38.reuse ;  /* 0x0000002623237220 */ /* 0x080fe20000410000 */
[----:B------:R-:W-:Y:S01]  /*39060*/  FFMA.FTZ R68, R15, R38, -R66 ;  /* 0x000000260f447223 */ /* 0x000fe20000010842 */
[----:B------:R-:W-:Y:S01]  /*39070*/  F2FP.F16.E4M3.UNPACK_B R33, R33.H1 ;  /* 0x00000021ff21723e */ /* 0x000fe200030006ff */
[----:B------:R-:W-:-:S02]  /*39080*/  HADD2.F32 R29, -RZ, R42.H0_H0 ;  /* 0x2000002aff1d7230 */ /* 0x000fc40000004100 */
[----:B------:R-:W-:Y:S01]  /*39090*/  FFMA.FTZ R70, R15, R56, R35 ;  /* 0x000000380f467223 */ /* 0x000fe20000010023 */
[----:B------:R-:W-:Y:S01]  /*390a0*/  HADD2.F32 R40, -RZ, R67.H0_H0 ;  /* 0x20000043ff287230 */ /* 0x000fe20000004100 */
[----:B------:R-:W-:Y:S01]  /*390b0*/  F2FP.SATFINITE.E4M3.F32.PACK_AB_MERGE_C R60, R73, R60, RZ ;  /* 0x0000003c493c723e */ /* 0x000fe200048070ff */
[----:B------:R-:W-:Y:S01]  /*390c0*/  HADD2.F32 R38, -RZ, R59.H0_H0 ;  /* 0x2000003bff267230 */ /* 0x000fe20000004100 */
[----:B------:R-:W-:Y:S01]  /*390d0*/  F2FP.SATFINITE.E4M3.F32.PACK_AB_MERGE_C R62, R63, R62, RZ ;  /* 0x0000003e3f3e723e */ /* 0x000fe200048070ff */
[----:B------:R-:W-:Y:S02]  /*390e0*/  HADD2.F32 R31, -RZ, R31.H1_H1 ;  /* 0x3000001fff1f7230 */ /* 0x000fe40000004100 */
[C---:B------:R-:W-:Y:S01]  /*390f0*/  FMUL.FTZ R64, R29.reuse, R40 ;  /* 0x000000281d407220 */ /* 0x040fe20000410000 */
[----:B------:R-:W-:Y:S02]  /*39100*/  HADD2.F32 R39, -RZ, R39.H1_H1 ;  /* 0x30000027ff277230 */ /* 0x000fe40000004100 */
[----:B------:R-:W-:Y:S01]  /*39110*/  FMUL.FTZ R29, R29, R38 ;  /* 0x000000261d1d7220 */ /* 0x000fe20000410000 */
[----:B------:R-:W-:-:S02]  /*39120*/  HADD2.F32 R15, -RZ, R33.H0_H0 ;  /* 0x20000021ff0f7230 */ /* 0x000fc40000004100 */
[----:B------:R-:W-:Y:S02]  /*39130*/  HADD2.F32 R14, -RZ, R14.H1_H1 ;  /* 0x3000000eff0e7230 */ /* 0x000fe40000004100 */
[----:B------:R-:W-:Y:S01]  /*39140*/  FMUL.FTZ R35, R31, R39 ;  /* 0x000000271f237220 */ /* 0x000fe20000410000 */
[----:B------:R-:W-:Y:S02]  /*39150*/  HADD2.F32 R36, -RZ, R36.H1_H1 ;  /* 0x30000024ff247230 */ /* 0x000fe40000004100 */
[C---:B------:R-:W-:Y:S01]  /*39160*/  FFMA.FTZ R72, R15.reuse, R38, -R64 ;  /* 0x000000260f487223 */ /* 0x040fe20000010840 */
[----:B------:R-:W-:Y:S01]  /*39170*/  FFMA.FTZ R74, R15, R40, R29 ;  /* 0x000000280f4a7223 */ /* 0x000fe2000001001d */
[----:B------:R-:W-:Y:S01]  /*39180*/  F2FP.F16.E4M3.UNPACK_B R29, R32.H1 ;  /* 0x00000020ff1d723e */ /* 0x000fe200030006ff */
[----:B------:R-:W-:Y:S02]  /*39190*/  HADD2.F32 R42, -RZ, R42.H1_H1 ;  /* 0x3000002aff2a7230 */ /* 0x000fe40000004100 */
[-C--:B------:R-:W-:Y:S01]  /*391a0*/  FMUL.FTZ R56, R31, R36.reuse ;  /* 0x000000241f387220 */ /* 0x080fe20000410000 */
[C---:B------:R-:W-:Y:S01]  /*391b0*/  FFMA.FTZ R75, R14.reuse, R36, -R35 ;  /* 0x000000240e4b7223 */ /* 0x040fe20000010823 */
[----:B------:R-:W-:Y:S01]  /*391c0*/  F2FP.F16.E4M3.UNPACK_B R38, R61.H1 ;  /* 0x0000003dff26723e */ /* 0x000fe200030006ff */
[----:B------:R-:W-:Y:S01]  /*391d0*/  HADD2.F32 R59, -RZ, R59.H1_H1 ;  /* 0x3000003bff3b7230 */ /* 0x000fe20000004100 */
[----:B------:R-:W-:Y:S01]  /*391e0*/  F2FP.F16.E4M3.UNPACK_B R35, R37.H1 ;  /* 0x00000025ff23723e */ /* 0x000fe200030006ff */
[----:B------:R-:W-:Y:S01]  /*391f0*/  FFMA.FTZ R77, R14, R39, R56 ;  /* 0x000000270e4d7223 */ /* 0x000fe20000010038 */
        /* <DEDUP_REMOVED lines=8> */
[----:B------:R-:W-:Y:S02]  /*39280*/  HADD2.F32 R33, -RZ, R33.H1_H1 ;  /* 0x30000021ff217230 */ /* 0x000fe40000004100 */
[C---:B------:R-:W-:Y:S01]  /*39290*/  FMUL.FTZ R42, R31.reuse, R40 ;  /* 0x000000281f2a7220 */ /* 0x040fe20000410000 */
[----:B------:R-:W-:Y:S02]  /*392a0*/  HADD2.F32 R15, -RZ, R14.H0_H0 ;  /* 0x2000000eff0f7230 */ /* 0x000fe40000004100 */
[----:B------:R-:W-:Y:S01]  /*392b0*/  FMUL.FTZ R31, R31, R36 ;  /* 0x000000241f1f7220 */ /* 0x000fe20000410000 */
[----:B------:R-:W-:Y:S01]  /*392c0*/  HADD2.F32 R29, -RZ, R29.H1_H1 ;  /* 0x3000001dff1d7230 */ /* 0x000fe20000004100 */
[----:B------:R-:W-:Y:S01]  /*392d0*/  F2FP.F16.E4M3.UNPACK_B R61, R61 ;  /* 0x0000003dff3d723e */ /* 0x000fe200020006ff */
[----:B------:R-:W-:Y:S01]  /*392e0*/  HADD2.F32 R35, -RZ, R35.H1_H1 ;  /* 0x30000023ff237230 */ /* 0x000fe20000004100 */
[----:B------:R-:W-:Y:S01]  /*392f0*/  F2FP.F16.E4M3.UNPACK_B R37, R37 ;  /* 0x00000025ff25723e */ /* 0x000fe200020006ff */
[----:B------:R-:W-:-:S02]  /*39300*/  HADD2.F32 R38, -RZ, R38.H1_H1 ;  /* 0x30000026ff267230 */ /* 0x000fc40000004100 */
[C---:B------:R-:W-:Y:S01]  /*39310*/  FFMA.FTZ R79, R33.reuse, R59, -R56 ;  /* 0x0000003b214f7223 */ /* 0x040fe20000010838 */
[----:B------:R-:W-:Y:S01]  /*39320*/  FFMA.FTZ R67, R33, R67, R64 ;  /* 0x0000004321437223 */ /* 0x000fe20000010040 */
[----:B------:R-:W-:Y:S02]  /*39330*/  HADD2.F32 R14, -RZ, R14.H1_H1 ;  /* 0x3000000eff0e7230 */ /* 0x000fe40000004100 */
[C---:B------:R-:W-:Y:S01]  /*39340*/  FFMA.FTZ R42, R15.reuse, R36, -R42 ;  /* 0x000000240f2a7223 */ /* 0x040fe2000001082a */
[----:B------:R-:W-:Y:S01]  /*39350*/  FFMA.FTZ R55, R15, R40, R31 ;  /* 0x000000280f377223 */ /* 0x000fe2000001001f */
[----:B------:R-:W-:Y:S01]  /*39360*/  F2FP.F16.E4M3.UNPACK_B R28, R28 ;  /* 0x0000001cff1c723e */ /* 0x000fe200020006ff */
[C---:B------:R-:W-:Y:S01]  /*39370*/  FMUL.FTZ R33, R29.reuse, R38 ;  /* 0x000000261d217220 */ /* 0x040fe20000410000 */
[----:B------:R-:W-:Y:S01]  /*39380*/  FMUL.FTZ R39, R29, R35 ;  /* 0x000000231d277220 */ /* 0x000fe20000410000 */
[----:B------:R-:W-:Y:S01]  /*39390*/  HADD2.F32 R15, -RZ, R32.H0_H0 ;  /* 0x20000020ff0f7230 */ /* 0x000fe20000004100 */
[----:B------:R-:W-:Y:S01]  /*393a0*/  F2FP.SATFINITE.E4M3.F32.PACK_AB_MERGE_C R72, R79, R72, RZ ;  /* 0x000000484f48723e */ /* 0x000fe200048070ff */
        /* <DEDUP_REMOVED lines=12> */
[----:B------:R-:W-:Y:S02]  /*39470*/  HADD2.F32 R28, -RZ, R28.H1_H1 ;  /* 0x3000001cff1c7230 */ /* 0x000fe40000004100 */
[C---:B------:R-:W-:Y:S01]  /*39480*/  FMUL.FTZ R29, R32.reuse, R61 ;  /* 0x0000003d201d7220 */ /* 0x040fe20000410000 */
[----:B------:R-:W-:Y:S01]  /*39490*/  F2FP.F16.E4M3.UNPACK_B R15, R34.H1 ;  /* 0x00000022ff0f723e */ /* 0x000fe200030006ff */
[----:B------:R-:W-:Y:S01]  /*394a0*/  FMUL.FTZ R39, R32, R37 ;  /* 0x0000002520277220 */ /* 0x000fe20000410000 */
[----:B------:R-:W-:Y:S01]  /*394b0*/  F2FP.F16.E4M3.UNPACK_B R33, R65.H1 ;  /* 0x00000041ff21723e */ /* 0x000fe200030006ff */
        /* <DEDUP_REMOVED lines=8> */
[----:B------:R-:W-:Y:S02]  /*39540*/  HADD2.F32 R28, -RZ, R15.H1_H1 ;  /* 0x3000000fff1c7230 */ /* 0x000fe40000004100 */
[C---:B------:R-:W-:Y:S01]  /*39550*/  FMUL.FTZ R64, R29.reuse, R36 ;  /* 0x000000241d407220 */ /* 0x040fe20000410000 */
[----:B------:R-:W-:Y:S02]  /*39560*/  HADD2.F32 R33, -RZ, R33.H1_H1 ;  /* 0x30000021ff217230 */ /* 0x000fe40000004100 */
[----:B------:R-:W-:Y:S01]  /*39570*/  FMUL.FTZ R66, R29, R32 ;  /* 0x000000201d427220 */ /* 0x000fe20000410000 */
[----:B------:R-:W-:Y:S01]  /*39580*/  HADD2.F32 R31, -RZ, R31.H1_H1 ;  /* 0x3000001fff1f7230 */ /* 0x000fe20000004100 */
[----:B------:R-:W-:Y:S01]  /*39590*/  F2FP.F16.E4M3.UNPACK_B R57, R57 ;  /* 0x00000039ff39723e */ /* 0x000fe200020006ff */
[----:B------:R-:W-:-:S02]  /*395a0*/  HADD2.F32 R15, -RZ, R14.H0_H0 ;  /* 0x2000000eff0f7230 */ /* 0x000fc40000004100 */
[C---:B------:R-:W-:Y:S01]  /*395b0*/  FMUL.FTZ R29, R28.reuse, R33 ;  /* 0x000000211c1d7220 */ /* 0x040fe20000410000 */
[----:B------:R-:W-:Y:S02]  /*395c0*/  HADD2.F32 R14, -RZ, R14.H1_H1 ;  /* 0x3000000eff0e7230 */ /* 0x000fe40000004100 */
[----:B------:R-:W-:Y:S01]  /*395d0*/  FMUL.FTZ R28, R28, R31 ;  /* 0x0000001f1c1c7220 */ /* 0x000fe20000410000 */
[----:B------:R-:W-:Y:S01]  /*395e0*/  F2FP.F16.E4M3.UNPACK_B R65, R65 ;  /* 0x00000041ff41723e */ /* 0x000fe200020006ff */
[C---:B------:R-:W-:Y:S01]  /*395f0*/  FFMA.FTZ R64, R15.reuse, R32, -R64 ;  /* 0x000000200f407223 */ /* 0x040fe20000010840 */
[----:B------:R-:W-:Y:S01]  /*39600*/  FFMA.FTZ R66, R15, R36, R66 ;  /* 0x000000240f427223 */ /* 0x000fe20000010042 */
[C---:B------:R-:W-:Y:S01]  /*39610*/  FFMA.FTZ R37, R14.reuse, R31, -R29 ;  /* 0x0000001f0e257223 */ /* 0x040fe2000001081d */
[----:B------:R-:W-:Y:S01]  /*39620*/  FFMA.FTZ R33, R14, R33, R28 ;  /* 0x000000210e217223 */ /* 0x000fe2000001001c */
[--C-:B------:R-:W-:Y:S01]  /*39630*/  HADD2.F32 R15, -RZ, R34.reuse.H0_H0 ;  /* 0x20000022ff0f7230 */ /* 0x100fe20000004100 */
[----:B------:R-:W-:Y:S01]  /*39640*/  F2FP.F16.E4M3.UNPACK_B R30, R30 ;  /* 0x0000001eff1e723e */ /* 0x000fe200020006ff */
[----:B------:R-:W-:Y:S01]  /*39650*/  HADD2.F32 R28, -RZ, R57.H0_H0 ;  /* 0x20000039ff1c7230 */ /* 0x000fe20000004100 */
[----:B------:R-:W-:Y:S01]  /*39660*/  F2FP.SATFINITE.E4M3.F32.PACK_AB_MERGE_C R67, R67, R74, RZ ;  /* 0x0000004a4343723e */ /* 0x000fe200048070ff */
[----:B------:R-:W-:Y:S01]  /*39670*/  HADD2.F32 R29, -RZ, R65.H0_H0 ;  /* 0x20000041ff1d7230 */ /* 0x000fe20000004100 */
[----:B------:R-:W-:Y:S01]  /*39680*/  F2FP.SATFINITE.E4M3.F32.PACK_AB_MERGE_C R55, R56, R55, RZ ;  /* 0x000000373837723e */ /* 0x000fe200048070ff */
[----:B------:R-:W-:-:S02]  /*39690*/  HADD2.F32 R34, -RZ, R34.H1_H1 ;  /* 0x30000022ff227230 */ /* 0x000fc40000004100 */
[C---:B------:R-:W-:Y:S01]  /*396a0*/  FMUL.FTZ R32, R15.reuse, R28 ;  /* 0x0000001c0f207220 */ /* 0x040fe20000410000 */
[----:B------:R-:W-:Y:S02]  /*396b0*/  HADD2.F32 R65, -RZ, R65.H1_H1 ;  /* 0x30000041ff417230 */ /* 0x000fe40000004100 */
        /* <DEDUP_REMOVED lines=16> */
[----:B------:R-:W-:Y:S01]  /*397c0*/  F2FP.SATFINITE.E4M3.F32.PACK_AB_MERGE_C R28, R40, R35, R42 ;  /* 0x00000023281c723e */ /* 0x000fe2000480702a */
[----:B------:R-:W-:Y:S01]  /*397d0*/  IMAD.MOV.U32 R35, RZ, RZ, R67 ;  /* 0x000000ffff237224 */ /* 0x000fe200078e0043 */
[----:B------:R-:W-:Y:S01]  /*397e0*/  F2FP.SATFINITE.E4M3.F32.PACK_AB_MERGE_C R30, R14, R31, R37 ;  /* 0x0000001f0e1e723e */ /* 0x000fe20004807025 */
[----:B------:R-:W-:Y:S01]  /*397f0*/  IMAD.MOV.U32 R31, RZ, RZ, R75 ;  /* 0x000000ffff1f7224 */ /* 0x000fe200078e004b */
[----:B------:R-:W-:Y:S01]  /*39800*/  F2FP.SATFINITE.E4M3.F32.PACK_AB_MERGE_C R34, R65, R32, R66 ;  /* 0x000000204122723e */ /* 0x000fe20004807042 */
[----:B------:R-:W-:Y:S01]  /*39810*/  IMAD.MOV.U32 R32, RZ, RZ, R38 ;  /* 0x000000ffff207224 */ /* 0x000fe200078e0026 */
[----:B------:R-:W-:-:S02]  /*39820*/  F2FP.SATFINITE.E4M3.F32.PACK_AB_MERGE_C R29, R71, R12, R60 ;  /* 0x0000000c471d723e */ /* 0x000fc4000480703c */
[----:B------:R-:W-:-:S07]  /*39830*/  F2FP.SATFINITE.E4M3.F32.PACK_AB_MERGE_C R33, R58, R13, R62 ;  /* 0x0000000d3a21723e */ /* 0x000fce000480703e */
.L_x_1829:
[----:B------:R-:W-:Y:S05]  /*39840*/  BSYNC B2 ;  /* 0x0000000000027941 */ /* 0x000fea0003800000 */
.L_x_1828:
[--C-:B------:R-:W-:Y:S02]  /*39850*/  SHF.R.S32.HI R13, RZ, 0x1f, R43.reuse ;  /* 0x0000001fff0d7819 */ /* 0x100fe4000001142b */
[----:B------:R-:W-:Y:S02]  /*39860*/  IADD3 R12, P1, P2, R26, R94, R43 ;  /* 0x0000005e1a0c7210 */ /* 0x000fe40007a3e02b */
[----:B------:R-:W-:Y:S02]  /*39870*/  R2UR UR4, R20 ;  /* 0x00000000140472ca */ /* 0x000fe400000e0000 */
[----:B------:R-:W-:Y:S02]  /*39880*/  R2UR UR5, R21 ;  /* 0x00000000150572ca */ /* 0x000fe400000e0000 */
[----:B------:R-:W-:Y:S02]  /*39890*/  IADD3.X R13, R27, R69, R13, P1, P2 ;  /* 0x000000451b0d7210 */ /* 0x000fe40000fe440d */
[----:B------:R-:W-:-:S09]  /*398a0*/  ISETP.GE.AND P1, PT, R41, R7, PT ;  /* 0x000000072900720c */ /* 0x000fd20003f26270 */
[----:B-----5:R0:W-:Y:S04]  /*398b0*/  ST.E.128 desc[UR4][R12.64], R28 ;  /* 0x0000001c0c007985 */ /* 0x0201e8000c101d04 */
[----:B------:R-:W-:Y:S05]  /*398c0*/  @P1 BRA `(.L_x_1777) ;  /* 0x0000000c00401947 */ /* 0x000fea0003800000 */
[----:B------:R-:W-:Y:S02]  /*398d0*/  R2UR UR4, R20 ;  /* 0x00000000140472ca */ /* 0x000fe400000e0000 */
[----:B------:R-:W-:Y:S02]  /*398e0*/  R2UR UR5, R21 ;  /* 0x00000000150572ca */ /* 0x000fe400000e0000 */
[--C-:B------:R-:W-:Y:S02]  /*398f0*/  IADD3 R94, P1, P2, R26, R94, R41.reuse ;  /* 0x0000005e1a5e7210 */ /* 0x100fe40007a3e029 */
[----:B------:R-:W-:-:S04]  /*39900*/  SHF.R.S32.HI R26, RZ, 0x1f, R41 ;  /* 0x0000001fff1a7819 */ /* 0x000fc80000011429 */
[----:B------:R-:W-:-:S05]  /*39910*/  IADD3.X R95, R27, R69, R26, P1, P2 ;  /* 0x000000451b5f7210 */ /* 0x000fca0000fe441a */
[----:B------:R1:W-:Y:S01]  /*39920*/  ST.E.128 desc[UR4][R94.64], R32 ;  /* 0x000000205e007985 */ /* 0x0003e2000c101d04 */
[----:B------:R-:W-:Y:S05]  /*39930*/  BRA `(.L_x_1777) ;  /* 0x0000000c00247947 */ /* 0x000fea0003800000 */
.L_x_1743:
[----:B------:R-:W2:Y:S01]  /*39940*/  LDL.64 R12, [R3+0x10] ;  /* 0x00001000030c7983 */ /* 0x000ea20000100a00 */
[----:B------:R-:W-:Y:S02]  /*39950*/  R2UR UR4, R20 ;  /* 0x00000000140472ca */ /* 0x000fe400000e0000 */
[----:B------:R-:W-:Y:S01]  /*39960*/  R2UR UR5, R21 ;  /* 0x00000000150572ca */ /* 0x000fe200000e0000 */
[----:B------:R0:W5:Y:S04]  /*39970*/  LDL R7, [R0] ;  /* 0x0000000000077983 */ /* 0x0001680000100800 */
[----:B------:R0:W5:Y:S08]  /*39980*/  LDL R14, [R0+0x4] ;  /* 0x00000400000e7983 */ /* 0x0001700000100800 */
[----:B--2---:R-:W2:Y:S01]  /*39990*/  LD.E R15, desc[UR4][R12.64+0x1c] ;  /* 0x00001c040c0f7980 */ /* 0x004ea2000c101900 */
[----:B------:R-:W-:Y:S01]  /*399a0*/  BSSY B2, `(.L_x_1830) ;  /* 0x0000005000027945 */ /* 0x000fe20003800000 */
[----:B--2---:R-:W-:-:S04]  /*399b0*/  LOP3.LUT R15, R15, 0x1, RZ, 0xfc, !PT ;  /* 0x000000010f0f7812 */ /* 0x004fc800078efcff */
[----:B------:R-:W-:-:S13]  /*399c0*/  ISETP.NE.AND P1, PT, R15, 0x3, PT ;  /* 0x000000030f00780c */ /* 0x000fda0003f25270 */
[----:B0-----:R-:W-:Y:S05]  /*399d0*/  @!P1 BRA `(.L_x_1831) ;  /* 0x0000000000049947 */ /* 0x001fea0003800000 */
[----:B------:R-:W-:Y:S01]  /*399e0*/  BPT.TRAP 0x1 ;  /* 0x000000040000795c */ /* 0x000fe20000300000 */
.L_x_1831:
[----:B------:R-:W-:Y:S05]  /*399f0*/  BSYNC B2 ;  /* 0x0000000000027941 */ /* 0x000fea0003800000 */
.L_x_1830:
[----:B------:R-:W-:Y:S02]  /*39a00*/  R2UR UR4, R20 ;  /* 0x00000000140472ca */ /* 0x000fe400000e0000 */
[----:B------:R-:W-:-:S13]  /*39a10*/  R2UR UR5, R21 ;  /* 0x00000000150572ca */ /* 0x000fda00000e0000 */
[----:B------:R-:W2:Y:S01]  /*39a20*/  LD.E.64 R12, desc[UR4][R12.64+0x8] ;  /* 0x000008040c0c7980 */ /* 0x000ea2000c101b00 */
[----:B-----5:R-:W-:Y:S01]  /*39a30*/  SHF.L.U32 R14, R14, 0x1f, RZ ;  /* 0x0000001f0e0e7819 */ /* 0x020fe200000006ff */
[----:B------:R-:W-:Y:S01]  /*39a40*/  BSSY B2, `(.L_x_1832) ;  /* 0x0000005000027945 */ /* 0x000fe20003800000 */
[----:B--2---:R-:W-:-:S05]  /*39a50*/  MOV R26, R12 ;  /* 0x0000000c001a7202 */ /* 0x004fca0000000f00 */
[----:B------:R-:W-:-:S04]  /*39a60*/  IMAD R7, R7, 0x8, R26 ;  /* 0x0000000807077824 */ /* 0x000fc800078e021a */
[----:B------:R-:W0:Y:S02]  /*39a70*/  SYNCS.PHASECHK.TRANS64.TRYWAIT P1, [R7+URZ], R14 ;  /* 0x0000000e070075a7 */ /* 0x000e24000802017f */
[----:B0-----:R-:W-:Y:S05]  /*39a80*/  @!P1 BRA `(.L_x_1833) ;  /* 0x0000000c00589947 */ /* 0x001fea0003800000 */
.L_x_1859:
[----:B------:R-:W-:Y:S05]  /*39a90*/  BSYNC B2 ;  /* 0x0000000000027941 */ /* 0x000fea0003800000 */
.L_x_1832:
[----:B------:R-:W2:Y:S04]  /*39aa0*/  LDL.64 R26, [R3] ;  /* 0x00000000031a7983 */ /* 0x000ea80000100a00 */
[----:B------:R-:W3:Y:S04]  /*39ab0*/  LDL.64 R32, [R3+0x30] ;  /* 0x0000300003207983 */ /* 0x000ee80000100a00 */
[----:B0-----:R-:W4:Y:S04]  /*39ac0*/  LDL.64 R14, [R3+0x20] ;  /* 0x00002000030e7983 */ /* 0x001f280000100a00 */
[----:B------:R-:W4:Y:S01]  /*39ad0*/  LDL.64 R12, [R3+0x18] ;  /* 0x00001800030c7983 */ /* 0x000f220000100a00 */
[----:B------:R-:W-:-:S02]  /*39ae0*/  R2UR UR4, R20 ;  /* 0x00000000140472ca */ /* 0x000fc400000e0000 */
[C---:B------:R-:W-:Y:S01]  /*39af0*/  R2UR UR5, R21.reuse ;  /* 0x00000000150572ca */ /* 0x040fe200000e0000 */
[----:B------:R-:W4:Y:S01]  /*39b00*/  LDL R38, [R0] ;  /* 0x0000000000267983 */ /* 0x000f220000100800 */
[C---:B------:R-:W-:Y:S02]  /*39b10*/  R2UR UR8, R20.reuse ;  /* 0x00000000140872ca */ /* 0x040fe400000e0000 */
[C---:B------:R-:W-:Y:S01]  /*39b20*/  R2UR UR9, R21.reuse ;  /* 0x00000000150972ca */ /* 0x040fe200000e0000 */
[----:B------:R-:W5:Y:S01]  /*39b30*/  LDL.64 R34, [R3+0x38] ;  /* 0x0000380003227983 */ /* 0x000f620000100a00 */
[C---:B------:R-:W-:Y:S02]  /*39b40*/  R2UR UR6, R20.reuse ;  /* 0x00000000140672ca */ /* 0x040fe400000e0000 */
[----:B------:R-:W-:Y:S02]  /*39b50*/  R2UR UR7, R21 ;  /* 0x00000000150772ca */ /* 0x000fe400000e0000 */
[----:B------:R-:W-:-:S02]  /*39b60*/  R2UR UR10, R20 ;  /* 0x00000000140a72ca */ /* 0x000fc400000e0000 */
[----:B------:R-:W-:Y:S01]  /*39b70*/  R2UR UR11, R21 ;  /* 0x00000000150b72ca */ /* 0x000fe200000e0000 */
[----:B--2---:R-:W2:Y:S04]  /*39b80*/  LD.E R40, desc[UR4][R26.64] ;  /* 0x000000041a287980 */ /* 0x004ea8000c101900 */
[----:B---3--:R-:W3:Y:S04]  /*39b90*/  LD.E R41, desc[UR8][R32.64] ;  /* 0x0000000820297980 */ /* 0x008ee8000c101900 */
[----:B----4-:R-:W4:Y:S04]  /*39ba0*/  LD.E.64 R28, desc[UR6][R14.64+0x10] ;  /* 0x000010060e1c7980 */ /* 0x010f28000c101b00 */
[----:B------:R-:W4:Y:S04]  /*39bb0*/  LD.E.64 R36, desc[UR10][R12.64+0x8] ;  /* 0x0000080a0c247980 */ /* 0x000f28000c101b00 */
[----:B------:R0:W4:Y:S01]  /*39bc0*/  LD.E R7, desc[UR4][R12.64] ;  /* 0x000000040c077980 */ /* 0x000122000c101900 */
[----:B------:R-:W-:Y:S01]  /*39bd0*/  IMAD R39, R38, 0x7800, RZ ;  /* 0x0000780026277824 */ /* 0x000fe200078e02ff */
[----:B------:R-:W-:Y:S01]  /*39be0*/  SHF.R.S32.HI R42, RZ, 0x1f, R53 ;  /* 0x0000001fff2a7819 */ /* 0x000fe20000011435 */
[----:B------:R-:W-:Y:S01]  /*39bf0*/  BSSY B2, `(.L_x_1834) ;  /* 0x0000054000027945 */ /* 0x000fe20003800000 */
[----:B------:R1:W5:Y:S04]  /*39c00*/  LD.E.64 R26, desc[UR4][R14.64+0x8] ;  /* 0x000008040e1a7980 */ /* 0x000368000c101b00 */
[----:B------:R1:W5:Y:S01]  /*39c10*/  LD.E.64 R30, desc[UR6][R14.64+0x18] ;  /* 0x000018060e1e7980 */ /* 0x000362000c101b00 */
[----:B0-----:R-:W-:Y:S01]  /*39c20*/  SHF.R.S32.HI R13, RZ, 0x1f, R39 ;  /* 0x0000001fff0d7819 */ /* 0x001fe20000011427 */
[----:B--2---:R-:W-:-:S05]  /*39c30*/  IMAD R40, R53, -0xa0, R40 ;  /* 0xffffff6035287824 */ /* 0x004fca00078e0228 */
[----:B------:R-:W-:-:S04]  /*39c40*/  VIMNMX R56, R40, 0xa0, PT ;  /* 0x000000a028387848 */ /* 0x000fc80003fe0100 */
[----:B---3--:R-:W-:Y:S01]  /*39c50*/  ISETP.GE.AND P1, PT, R41, R56, PT ;  /* 0x000000382900720c */ /* 0x008fe20003f26270 */
[-C--:B----4-:R-:W-:Y:S01]  /*39c60*/  IMAD R29, R29, R53.reuse, RZ ;  /* 0x000000351d1d7224 */ /* 0x090fe200078e02ff */
[----:B------:R-:W-:Y:S01]  /*39c70*/  IADD3 R38, P2, R39, R36, RZ ;  /* 0x0000002427267210 */ /* 0x000fe20007f5e0ff */
[----:B------:R-:W-:Y:S01]  /*39c80*/  IMAD.WIDE.U32 R40, R28, R53, RZ ;  /* 0x000000351c287225 */ /* 0x000fe200078e00ff */
[----:B------:R-:W-:-:S03]  /*39c90*/  IADD3 R36, P3, P4, R36, R7, R39 ;  /* 0x0000000724247210 */ /* 0x000fc60007c7e027 */
[----:B------:R-:W-:Y:S01]  /*39ca0*/  IMAD R29, R28, R42, R29 ;  /* 0x0000002a1c1d7224 */ /* 0x000fe200078e021d */
[----:B------:R-:W-:Y:S01]  /*39cb0*/  SHF.R.S32.HI R7, RZ, 0x1f, R7 ;  /* 0x0000001fff077819 */ /* 0x000fe20000011407 */
[----:B------:R-:W-:Y:S02]  /*39cc0*/  IMAD.X R39, R37, 0x1, R13, P2 ;  /* 0x0000000125277824 */ /* 0x000fe400010e060d */
[----:B------:R-:W-:Y:S01]  /*39cd0*/  IMAD.IADD R43, R41, 0x1, R29 ;  /* 0x00000001292b7824 */ /* 0x000fe200078e021d */
[----:B------:R-:W-:Y:S01]  /*39ce0*/  IADD3.X R37, R37, R7, R13, P3, P4 ;  /* 0x0000000725257210 */ /* 0x000fe20001fe840d */
[----:B-1----:R-:W-:Y:S06]  /*39cf0*/  @P1 BRA `(.L_x_1835) ;  /* 0x00000004000c1947 */ /* 0x002fec0003800000 */
[----:B------:R-:W-:Y:S02]  /*39d00*/  R2UR UR4, R20 ;  /* 0x00000000140472ca */ /* 0x000fe400000e0000 */
[----:B------:R-:W-:-:S13]  /*39d10*/  R2UR UR5, R21 ;  /* 0x00000000150572ca */ /* 0x000fda00000e0000 */
[----:B-----5:R-:W2:Y:S01]  /*39d20*/  LD.E.U8 R42, desc[UR4][R34.64] ;  /* 0x00000004222a7980 */ /* 0x020ea2000c101100 */
[----:B------:R-:W-:Y:S01]  /*39d30*/  IADD3 R28, P2, R30, R40, RZ ;  /* 0x000000281e1c7210 */ /* 0x000fe20007f5e0ff */
[----:B------:R-:W-:Y:S04]  /*39d40*/  BSSY B3, `(.L_x_1836) ;  /* 0x000000c000037945 */ /* 0x000fe80003800000 */
[----:B------:R-:W-:Y:S01]  /*39d50*/  IMAD.X R29, R31, 0x1, R43, P2 ;  /* 0x000000011f1d7824 */ /* 0x000fe200010e062b */
[----:B--2---:R-:W-:-:S04]  /*39d60*/  LOP3.LUT R7, R42, 0x1, RZ, 0xc0, !PT ;  /* 0x000000012a077812 */ /* 0x004fc800078ec0ff */
[----:B------:R-:W-:-:S13]  /*39d70*/  ISETP.NE.U32.AND P1, PT, R7, 0x1, PT ;  /* 0x000000010700780c */ /* 0x000fda0003f25070 */
[----:B------:R-:W-:Y:S05]  /*39d80*/  @P1 BRA `(.L_x_1837) ;  /* 0x00000000001c1947 */ /* 0x000fea0003800000 */
[----:B------:R-:W-:Y:S02]  /*39d90*/  R2UR UR4, R20 ;  /* 0x00000000140472ca */ /* 0x000fe400000e0000 */
[----:B------:R-:W-:-:S13]  /*39da0*/  R2UR UR5, R21 ;  /* 0x00000000150572ca */ /* 0x000fda00000e0000 */
[----:B------:R-:W2:Y:S01]  /*39db0*/  LD.E.128 R12, desc[UR4][R38.64] ;  /* 0x00000004260c7980 */ /* 0x000ea2000c101d00 */
[----:B------:R-:W-:Y:S02]  /*39dc0*/  R2UR UR6, R20 ;  /* 0x00000000140672ca */ /* 0x000fe400000e0000 */
[----:B------:R-:W-:Y:S01]  /*39dd0*/  R2UR UR7, R21 ;  /* 0x00000000150772ca */ /* 0x000fe200000e0000 */
[----:B--2---:R0:W-:-:S12]  /*39de0*/  ST.E.128 desc[UR4][R28.64], R12 ;  /* 0x0000000c1c007985 */ /* 0x0041d8000c101d04 */
[----:B------:R0:W5:Y:S02]  /*39df0*/  LD.E.U8 R42, desc[UR6][R34.64] ;  /* 0x00000006222a7980 */ /* 0x000164000c101100 */
.L_x_1837:
[----:B------:R-:W-:Y:S05]  /*39e00*/  BSYNC B3 ;  /* 0x0000000000037941 */ /* 0x000fea0003800000 */
.L_x_1836:
[----:B-----5:R-:W-:Y:S01]  /*39e10*/  LOP3.LUT P1, RZ, R42, 0x2, RZ, 0xc0, !PT ;  /* 0x000000022aff7812 */ /* 0x020fe2000782c0ff */
[----:B------:R-:W-:-:S12]  /*39e20*/  BSSY B3, `(.L_x_1838) ;  /* 0x0000009000037945 */ /* 0x000fd80003800000 */
[----:B------:R-:W-:Y:S05]  /*39e30*/  @!P1 BRA `(.L_x_1839) ;  /* 0x00000000001c9947 */ /* 0x000fea0003800000 */
[----:B------:R-:W-:Y:S02]  /*39e40*/  R2UR UR4, R20 ;  /* 0x00000000140472ca */ /* 0x000fe400000e0000 */
[----:B------:R-:W-:-:S13]  /*39e50*/  R2UR UR5, R21 ;  /* 0x00000000150572ca */ /* 0x000fda00000e0000 */
[----:B0-----:R-:W2:Y:S01]  /*39e60*/  LD.E.128 R12, desc[UR4][R36.64] ;  /* 0x00000004240c7980 */ /* 0x001ea2000c101d00 */
[----:B------:R-:W-:Y:S02]  /*39e70*/  R2UR UR6, R20 ;  /* 0x00000000140672ca */ /* 0x000fe400000e0000 */
[----:B------:R-:W-:Y:S01]  /*39e80*/  R2UR UR7, R21 ;  /* 0x00000000150772ca */ /* 0x000fe200000e0000 */
[----:B--2---:R1:W-:-:S12]  /*39e90*/  ST.E.128 desc[UR4][R28.64+0x20], R12 ;  /* 0x0000200c1c007985 */ /* 0x0043d8000c101d04 */
[----:B------:R1:W5:Y:S02]  /*39ea0*/  LD.E.U8 R42, desc[UR6][R34.64] ;  /* 0x00000006222a7980 */ /* 0x000364000c101100 */
.L_x_1839:
[----:B------:R-:W-:Y:S05]  /*39eb0*/  BSYNC B3 ;  /* 0x0000000000037941 */ /* 0x000fea0003800000 */
.L_x_1838:
[----:B-----5:R-:W-:Y:S01]  /*39ec0*/  LOP3.LUT P1, RZ, R42, 0x4, RZ, 0xc0, !PT ;  /* 0x000000042aff7812 */ /* 0x020fe2000782c0ff */
[----:B------:R-:W-:-:S12]  /*39ed0*/  BSSY B3, `(.L_x_1840) ;  /* 0x0000009000037945 */ /* 0x000fd80003800000 */
[----:B------:R-:W-:Y:S05]  /*39ee0*/  @!P1 BRA `(.L_x_1841) ;  /* 0x00000000001c9947 */ /* 0x000fea0003800000 */
[----:B------:R-:W-:Y:S02]  /*39ef0*/  R2UR UR4, R20 ;  /* 0x00000000140472ca */ /* 0x000fe400000e0000 */
[----:B------:R-:W-:-:S13]  /*39f00*/  R2UR UR5, R21 ;  /* 0x00000000150572ca */ /* 0x000fda00000e0000 */
[----:B01----:R-:W2:Y:S01]  /*39f10*/  LD.E.128 R12, desc[UR4][R38.64+0x2800] ;  /* 0x00280004260c7980 */ /* 0x003ea2000c101d00 */
[----:B------:R-:W-:Y:S02]  /*39f20*/  R2UR UR6, R20 ;  /* 0x00000000140672ca */ /* 0x000fe400000e0000 */
[----:B------:R-:W-:Y:S01]  /*39f30*/  R2UR UR7, R21 ;  /* 0x00000000150772ca */ /* 0x000fe200000e0000 */
[----:B--2---:R2:W-:-:S12]  /*39f40*/  ST.E.128 desc[UR4][R28.64+0x40], R12 ;  /* 0x0000400c1c007985 */ /* 0x0045d8000c101d04 */
[----:B------:R2:W5:Y:S02]  /*39f50*/  LD.E.U8 R42, desc[UR6][R34.64] ;  /* 0x00000006222a7980 */ /* 0x000564000c101100 */
.L_x_1841:
[----:B------:R-:W-:Y:S05]  /*39f60*/  BSYNC B3 ;  /* 0x0000000000037941 */ /* 0x000fea0003800000 */
.L_x_1840:
[----:B-----5:R-:W-:Y:S01]  /*39f70*/  LOP3.LUT P1, RZ, R42, 0x8, RZ, 0xc0, !PT ;  /* 0x000000082aff7812 */ /* 0x020fe2000782c0ff */
[----:B------:R-:W-:-:S12]  /*39f80*/  BSSY B3, `(.L_x_1842) ;  /* 0x0000009000037945 */ /* 0x000fd80003800000 */
[----:B------:R-:W-:Y:S05]  /*39f90*/  @!P1 BRA `(.L_x_1843) ;  /* 0x00000000001c9947 */ /* 0x000fea0003800000 */
[----:B------:R-:W-:Y:S02]  /*39fa0*/  R2UR UR4, R20 ;  /* 0x00000000140472ca */ /* 0x000fe400000e0000 */
[----:B------:R-:W-:-:S13]  /*39fb0*/  R2UR UR5, R21 ;  /* 0x00000000150572ca */ /* 0x000fda00000e0000 */
[----:B012---:R-:W2:Y:S01]  /*39fc0*/  LD.E.128 R12, desc[UR4][R36.64+0x2800] ;  /* 0x00280004240c7980 */ /* 0x007ea2000c101d00 */
[----:B------:R-:W-:Y:S02]  /*39fd0*/  R2UR UR6, R20 ;  /* 0x00000000140672ca */ /* 0x000fe400000e0000 */
[----:B------:R-:W-:Y:S01]  /*39fe0*/  R2UR UR7, R21 ;  /* 0x00000000150772ca */ /* 0x000fe200000e0000 */
[----:B--2---:R3:W-:-:S12]  /*39ff0*/  ST.E.128 desc[UR4][R28.64+0x60], R12 ;  /* 0x0000600c1c007985 */ /* 0x0047d8000c101d04 */
[----:B------:R3:W5:Y:S02]  /*3a000*/  LD.E.U8 R42, desc[UR6][R34.64] ;  /* 0x00000006222a7980 */ /* 0x000764000c101100 */
.L_x_1843:
[----:B------:R-:W-:Y:S05]  /*3a010*/  BSYNC B3 ;  /* 0x0000000000037941 */ /* 0x000fea0003800000 */
.L_x_1842:
[----:B-----5:R-:W-:Y:S01]  /*3a020*/  LOP3.LUT P1, RZ, R42, 0x10, RZ, 0xc0, !PT ;  /* 0x000000102aff7812 */ /* 0x020fe2000782c0ff */
[----:B------:R-:W-:-:S12]  /*3a030*/  BSSY B3, `(.L_x_1844) ;  /* 0x0000009000037945 */ /* 0x000fd80003800000 */
[----:B------:R-:W-:Y:S05]  /*3a040*/  @!P1 BRA `(.L_x_1845) ;  /* 0x00000000001c9947 */ /* 0x000fea0003800000 */
[----:B------:R-:W-:Y:S02]  /*3a050*/  R2UR UR4, R20 ;  /* 0x00000000140472ca */ /* 0x000fe400000e0000 */
[----:B------:R-:W-:-:S13]  /*3a060*/  R2UR UR5, R21 ;  /* 0x00000000150572ca */ /* 0x000fda00000e0000 */
[----:B0123--:R-:W2:Y:S01]  /*3a070*/  LD.E.128 R12, desc[UR4][R38.64+0x5000] ;  /* 0x00500004260c7980 */ /* 0x00fea2000c101d00 */
[----:B------:R-:W-:Y:S02]  /*3a080*/  R2UR UR6, R20 ;  /* 0x00000000140672ca */ /* 0x000fe400000e0000 */
[----:B------:R-:W-:Y:S01]  /*3a090*/  R2UR UR7, R21 ;  /* 0x00000000150772ca */ /* 0x000fe200000e0000 */
[----:B--2---:R4:W-:-:S12]  /*3a0a0*/  ST.E.128 desc[UR4][R28.64+0x80], R12 ;  /* 0x0000800c1c007985 */ /* 0x0049d8000c101d04 */
[----:B------:R4:W5:Y:S02]  /*3a0b0*/  LD.E.U8 R42, desc[UR6][R34.64] ;  /* 0x00000006222a7980 */ /* 0x000964000c101100 */
.L_x_1845:
[----:B------:R-:W-:Y:S05]  /*3a0c0*/  BSYNC B3 ;  /* 0x0000000000037941 */ /* 0x000fea0003800000 */
.L_x_1844:
[----:B-----5:R-:W-:-:S13]  /*3a0d0*/  LOP3.LUT P1, RZ, R42, 0x20, RZ, 0xc0, !PT ;  /* 0x000000202aff7812 */ /* 0x020fda000782c0ff */
[----:B------:R-:W-:Y:S05]  /*3a0e0*/  @!P1 BRA `(.L_x_1835) ;  /* 0x0000000000109947 */ /* 0x000fea0003800000 */
[----:B------:R-:W-:Y:S02]  /*3a0f0*/  R2UR UR4, R20 ;  /* 0x00000000140472ca */ /* 0x000fe400000e0000 */
[----:B------:R-:W-:-:S13]  /*3a100*/  R2UR UR5, R21 ;  /* 0x00000000150572ca */ /* 0x000fda00000e0000 */
[----:B01234-:R-:W2:Y:S04]  /*3a110*/  LD.E.128 R12, desc[UR4][R36.64+0x5000] ;  /* 0x00500004240c7980 */ /* 0x01fea8000c101d00 */
[----:B--2---:R0:W-:Y:S02]  /*3a120*/  ST.E.128 desc[UR4][R28.64+0xa0], R12 ;  /* 0x0000a00c1c007985 */ /* 0x0041e4000c101d04 */
.L_x_1835:
[----:B------:R-:W-:Y:S05]  /*3a130*/  BSYNC B2 ;  /* 0x0000000000027941 */ /* 0x000fea0003800000 */
.L_x_1834:
[----:B------:R-:W-:Y:S02]  /*3a140*/  R2UR UR4, R20 ;  /* 0x00000000140472ca */ /* 0x000fe400000e0000 */
[----:B------:R-:W-:-:S13]  /*3a150*/  R2UR UR5, R21 ;  /* 0x00000000150572ca */ /* 0x000fda00000e0000 */
[----:B------:R-:W2:Y:S02]  /*3a160*/  LD.E R32, desc[UR4][R32.64] ;  /* 0x0000000420207980 */ /* 0x000ea4000c101900 */
[----:B--2---:R-:W-:-:S05]  /*3a170*/  VIADD R7, R32, 0x80 ;  /* 0x0000008020077836 */ /* 0x004fca0000000000 */
[----:B------:R-:W-:-:S13]  /*3a180*/  ISETP.GE.AND P1, PT, R7, R56, PT ;  /* 0x000000380700720c */ /* 0x000fda0003f26270 */
[----:B------:R-:W-:Y:S05]  /*3a190*/  @P1 BRA `(.L_x_1777) ;  /* 0x00000004000c1947 */ /* 0x000fea0003800000 */
[----:B------:R-:W-:Y:S02]  /*3a1a0*/  R2UR UR4, R20 ;  /* 0x00000000140472ca */ /* 0x000fe400000e0000 */
[----:B------:R-:W-:-:S13]  /*3a1b0*/  R2UR UR5, R21 ;  /* 0x00000000150572ca */ /* 0x000fda00000e0000 */
[----:B01-345:R-:W2:Y:S01]  /*3a1c0*/  LD.E.U8 R28, desc[UR4][R34.64] ;  /* 0x00000004221c7980 */ /* 0x03bea2000c101100 */
[----:B------:R-:W-:Y:S01]  /*3a1d0*/  IADD3 R40, P2, P3, R30, R26, R40 ;  /* 0x0000001a1e287210 */ /* 0x000fe20007b5e028 */
[----:B------:R-:W-:Y:S03]  /*3a1e0*/  BSSY B2, `(.L_x_1846) ;  /* 0x000000c000027945 */ /* 0x000fe60003800000 */
[----:B------:R-:W-:Y:S02]  /*3a1f0*/  IADD3.X R41, R31, R27, R43, P2, P3 ;  /* 0x0000001b1f297210 */ /* 0x000fe400017e642b */
        /* <DEDUP_REMOVED lines=10> */
.L_x_1847:
[----:B------:R-:W-:Y:S05]  /*3a2a0*/  BSYNC B2 ;  /* 0x0000000000027941 */ /* 0x000fea0003800000 */
.L_x_1846:
        /* <DEDUP_REMOVED lines=10> */
.L_x_1849:
[----:B------:R-:W-:Y:S05]  /*3a350*/  BSYNC B2 ;  /* 0x0000000000027941 */ /* 0x000fea0003800000 */
.L_x_1848:
        /* <DEDUP_REMOVED lines=10> */
.L_x_1851:
[----:B------:R-:W-:Y:S05]  /*3a400*/  BSYNC B2 ;  /* 0x0000000000027941 */ /* 0x000fea0003800000 */
.L_x_1850:
        /* <DEDUP_REMOVED lines=10> */
.L_x_1853:
[----:B------:R-:W-:Y:S05]  /*3a4b0*/  BSYNC B2 ;  /* 0x0000000000027941 */ /* 0x000fea0003800000 */
.L_x_1852:
        /* <DEDUP_REMOVED lines=10> */
.L_x_1855:
[----:B------:R-:W-:Y:S05]  /*3a560*/  BSYNC B2 ;  /* 0x0000000000027941 */ /* 0x000fea0003800000 */
.L_x_1854:
[----:B-----5:R-:W-:-:S13]  /*3a570*/  LOP3.LUT P1, RZ, R28, 0x20, RZ, 0xc0, !PT ;  /* 0x000000201cff7812 */ /* 0x020fda000782c0ff */
[----:B------:R-:W-:Y:S05]  /*3a580*/  @!P1 BRA `(.L_x_1777) ;  /* 0x0000000000109947 */ /* 0x000fea0003800000 */
[----:B------:R-:W-:Y:S02]  /*3a590*/  R2UR UR4, R20 ;  /* 0x00000000140472ca */ /* 0x000fe400000e0000 */
[----:B------:R-:W-:-:S13]  /*3a5a0*/  R2UR UR5, R21 ;  /* 0x00000000150572ca */ /* 0x000fda00000e0000 */
[----:B------:R-:W5:Y:S04]  /*3a5b0*/  LD.E.128 R36, desc[UR4][R36.64+0x7000] ;  /* 0x0070000424247980 */ /* 0x000f68000c101d00 */
[----:B-----5:R0:W-:Y:S02]  /*3a5c0*/  ST.E.128 desc[UR4][R40.64+0xa0], R36 ;  /* 0x0000a02428007985 */ /* 0x0201e4000c101d04 */
.L_x_1777:
[----:B------:R-:W-:Y:S05]  /*3a5d0*/  BSYNC B0 ;  /* 0x0000000000007941 */ /* 0x000fea0003800000 */
.L_x_1742:
        /* <DEDUP_REMOVED lines=8> */
[----:B0-----:R-:W-:-:S02]  /*3a660*/  LOP3.LUT P1, RZ, R12, 0x7f, RZ, 0xc0, !PT ;  /* 0x0000007f0cff7812 */ /* 0x001fc4000782c0ff */
[----:B-----5:R-:W-:-:S05]  /*3a670*/  LEA.HI R7, R12, 0x8, RZ, 0x19 ;  /* 0x000000080c077811 */ /* 0x020fca00078fc8ff */
[----:B-1----:R0:W-:Y:S06]  /*3a680*/  BAR.SYNC.DEFER_BLOCKING R7, 0x80 ;  /* 0x000200070000751d */ /* 0x0021ec0000010000 */
[----:B------:R-:W-:Y:S05]  /*3a690*/  @P1 BRA `(.L_x_1856) ;  /* 0x0000000000241947 */ /* 0x000fea0003800000 */
[----:B------:R-:W2:Y:S01]  /*3a6a0*/  LDL.64 R12, [R3+0x10] ;  /* 0x00001000030c7983 */ /* 0x000ea20000100a00 */
[----:B------:R-:W-:Y:S02]  /*3a6b0*/  R2UR UR4, R20 ;  /* 0x00000000140472ca */ /* 0x000fe400000e0000 */
[----:B------:R-:W-:Y:S01]  /*3a6c0*/  R2UR UR5, R21 ;  /* 0x00000000150572ca */ /* 0x000fe200000e0000 */
[----:B------:R-:W3:-:S12]  /*3a6d0*/  LDL R0, [R0] ;  /* 0x0000000000007983 */ /* 0x000ed80000100800 */
[----:B--2---:R-:W0:Y:S02]  /*3a6e0*/  LD.E.64 R12, desc[UR4][R12.64+0x30] ;  /* 0x000030040c0c7980 */ /* 0x004e24000c101b00 */
[----:B0-----:R-:W-:-:S05]  /*3a6f0*/  MOV R7, R12 ;  /* 0x0000000c00077202 */ /* 0x001fca0000000f00 */
[----:B---3--:R-:W-:-:S05]  /*3a700*/  IMAD R7, R0, 0x8, R7 ;  /* 0x0000000800077824 */ /* 0x008fca00078e0207 */
[----:B------:R-:W-:-:S04]  /*3a710*/  PRMT R7, RZ, 0x654, R7 ;  /* 0x00000654ff077816 */ /* 0x000fc80000000007 */
[----:B------:R1:W-:Y:S03]  /*3a720*/  SYNCS.ARRIVE.TRANS64.RED.A1T0 RZ, [R7+URZ], RZ ;  /* 0x000000ff07ff79a7 */ /* 0x0003e6000810043f */
.L_x_1856:
[----:B------:R-:W-:-:S04]  /*3a730*/  IMAD.MOV.U32 R97, RZ, RZ, 0x0 ;  /* 0x00000000ff617424 */ /* 0x000fc800078e00ff */
[----:B01----:R-:W-:Y:S05]  /*3a740*/  RET.REL.NODEC R96 `(_ZN7cutlass13device_kernelIN5flash11enable_sm90INS1_16FlashAttnFwdSm90INS1_25CollectiveMainloopFwdSm90ILi2EN4cute5tupleIJNS5_1CILi1EEES8_S8_EEENS6_IJNS7_ILi128EEENS7_ILi160EEENS7_ILi192EEEEEELi192ENS_12float_e4m3_tEfNS_4arch4Sm90ELb0ELb1ELb0ELb1ELb0ELb1ELb0ELb1ELb1ELb0ELb0ELb0EEENS1_21CollectiveEpilogueFwdINS6_IJSA_SC_SB_EEES9_NS_10bfloat16_tESG_Li256ELb1ELb0ELb0ELb1EEENS1_36VarlenDynamicPersistentTileSchedulerILi128ELi160ELi256ELi128ELb0ELb0ELb1ELb1ELb0ELb1EEEEEEEEEvNT_6ParamsE) ;  /* 0xfffffc58602c7950 */ /* 0x003fea0003c3ffff */
.L_x_1752:
[----:B-1----:R1:W2:Y:S02]  /*3a750*/  SYNCS.PHASECHK.TRANS64.TRYWAIT P1, [R7+URZ], R12 ;  /* 0x0000000c070075a7 */ /* 0x0022a4000802017f */
[----:B--2---:R-:W-:Y:S05]  /*3a760*/  @!P1 NANOSLEEP.SYNCS 0x989680 ;  /* 0x009896800000995d */ /* 0x004fea0003900000 */
[----:B------:R-:W2:Y:S02]  /*3a770*/  @!P1 SYNCS.PHASECHK.TRANS64 P1, [R7+URZ], R12 ;  /* 0x0000000c070095a7 */ /* 0x000ea4000802007f */
[----:B--2---:R-:W-:Y:S05]  /*3a780*/  @!P1 BRA `(.L_x_1752) ;  /* 0xfffffffc00f09947 */ /* 0x004fea000383ffff */
[----:B------:R-:W-:Y:S05]  /*3a790*/  BRA `(.L_x_1857) ;  /* 0xffffff0000007947 */ /* 0x000fea000383ffff */
.L_x_1807:
[----:B--2---:R2:W3:Y:S02]  /*3a7a0*/  SYNCS.PHASECHK.TRANS64.TRYWAIT P1, [R7+URZ], R90 ;  /* 0x0000005a070075a7 */ /* 0x0044e4000802017f */
[----:B---3--:R-:W-:Y:S05]  /*3a7b0*/  @!P1 NANOSLEEP.SYNCS 0x989680 ;  /* 0x009896800000995d */ /* 0x008fea0003900000 */
[----:B------:R-:W3:Y:S02]  /*3a7c0*/  @!P1 SYNCS.PHASECHK.TRANS64 P1, [R7+URZ], R90 ;  /* 0x0000005a070095a7 */ /* 0x000ee4000802007f */
[----:B---3--:R-:W-:Y:S05]  /*3a7d0*/  @!P1 BRA `(.L_x_1807) ;  /* 0xfffffffc00f09947 */ /* 0x008fea000383ffff */
[----:B------:R-:W-:Y:S05]  /*3a7e0*/  BRA `(.L_x_1858) ;  /* 0xffffff78000c7947 */ /* 0x000fea000383ffff */
.L_x_1833:
[----:B0-----:R0:W1:Y:S02]  /*3a7f0*/  SYNCS.PHASECHK.TRANS64.TRYWAIT P1, [R7+URZ], R14 ;  /* 0x0000000e070075a7 */ /* 0x001064000802017f */
[----:B-1----:R-:W-:Y:S05]  /*3a800*/  @!P1 NANOSLEEP.SYNCS 0x989680 ;  /* 0x009896800000995d */ /* 0x002fea0003900000 */
[----:B------:R-:W1:Y:S02]  /*3a810*/  @!P1 SYNCS.PHASECHK.TRANS64 P1, [R7+URZ], R14 ;  /* 0x0000000e070095a7 */ /* 0x000e64000802007f */
[----:B-1----:R-:W-:Y:S05]  /*3a820*/  @!P1 BRA `(.L_x_1833) ;  /* 0xfffffffc00f09947 */ /* 0x002fea000383ffff */
[----:B------:R-:W-:Y:S05]  /*3a830*/  BRA `(.L_x_1859) ;  /* 0xfffffff000947947 */ /* 0x000fea000383ffff */
.L_x_1860:
        /* <DEDUP_REMOVED lines=12> */
.L_x_2703:


//--------------------- .text._ZN7cutlass13device_kernelIN5flash11enable_sm90INS1_16FlashAttnFwdSm90INS1_25CollectiveMainloopFwdSm90ILi2EN4cute5tupleIJNS5_1CILi1EEES8_S8_EEENS6_IJNS7_ILi128EEENS7_ILi160EEENS7_ILi192EEEEEELi192ENS_12float_e4m3_tEfNS_4arch4Sm90ELb1ELb0ELb0ELb0ELb0ELb0ELb0ELb1ELb1ELb0ELb0ELb0EEENS1_21CollectiveEpilogueFwdINS6_IJSA_SC_SB_EEES9_NS_10bfloat16_tESG_Li256ELb0ELb0ELb0ELb1EEENS1_30DynamicPersistentTileSchedulerILi256ELi128ELb0ELb0ELb1EEEEEEEEEvNT_6ParamsE --------------------------
	.section	.text._ZN7cutlass13device_kernelIN5flash11enable_sm90INS1_16FlashAttnFwdSm90INS1_25CollectiveMainloopFwdSm90ILi2EN4cute5tupleIJNS5_1CILi1EEES8_S8_EEENS6_IJNS7_ILi128EEENS7_ILi160EEENS7_ILi192EEEEEELi192ENS_12float_e4m3_tEfNS_4arch4Sm90ELb1ELb0ELb0ELb0ELb0ELb0ELb0ELb1ELb1ELb0ELb0ELb0EEENS1_21CollectiveEpilogueFwdINS6_IJSA_SC_SB_EEES9_NS_10bfloat16_tESG_Li256ELb0ELb0ELb0ELb1EEENS1_30DynamicPersistentTileSchedulerILi256ELi128ELb0ELb0ELb1EEEEEEEEEvNT_6ParamsE,"ax",@progbits
	.align	128
.text._ZN7cutlass13device_kernelIN5flash11enable_sm90INS1_16FlashAttnFwdSm90INS1_25CollectiveMainloopFwdSm90ILi2EN4cute5tupleIJNS5_1CILi1EEES8_S8_EEENS6_IJNS7_ILi128EEENS7_ILi160EEENS7_ILi192EEEEEELi192ENS_12float_e4m3_tEfNS_4arch4Sm90ELb1ELb0ELb0ELb0ELb0ELb0ELb0ELb1ELb1ELb0ELb0ELb0EEENS1_21CollectiveEpilogueFwdINS6_IJSA_SC_SB_EEES9_NS_10bfloat16_tESG_Li256ELb0ELb0ELb0ELb1EEENS1_30DynamicPersistentTileSchedulerILi256ELi128ELb0ELb0ELb1EEEEEEEEEvNT_6ParamsE:
        .type           _ZN7cutlass13device_kernelIN5flash11enable_sm90INS1_16FlashAttnFwdSm90INS1_25CollectiveMainloopFwdSm90ILi2EN4cute5tupleIJNS5_1CILi1EEES8_S8_EEENS6_IJNS7_ILi128EEENS7_ILi160EEENS7_ILi192EEEEEELi192ENS_12float_e4m3_tEfNS_4arch4Sm90ELb1ELb0ELb0ELb0ELb0ELb0ELb0ELb1ELb1ELb0ELb0ELb0EEENS1_21CollectiveEpilogueFwdINS6_IJSA_SC_SB_EEES9_NS_10bfloat16_tESG_Li256ELb0ELb0ELb0ELb1EEENS1_30DynamicPersistentTileSchedulerILi256ELi128ELb0ELb0ELb1EEEEEEEEEvNT_6ParamsE,@function
        .size           _ZN7cutlass13device_kernelIN5flash11enable_sm90INS1_16FlashAttnFwdSm90INS1_25CollectiveMainloopFwdSm90ILi2EN4cute5tupleIJNS5_1CILi1EEES8_S8_EEENS6_IJNS7_ILi128EEENS7_ILi160EEENS7_ILi192EEEEEELi192ENS_12float_e4m3_tEfNS_4arch4Sm90ELb1ELb0ELb0ELb0ELb0ELb0ELb0ELb1ELb1ELb0ELb0ELb0EEENS1_21CollectiveEpilogueFwdINS6_IJSA_SC_SB_EEES9_NS_10bfloat16_tESG_Li256ELb0ELb0ELb0ELb1EEENS1_30DynamicPersistentTileSchedulerILi256ELi128ELb0ELb0ELb1EEEEEEEEEvNT_6ParamsE,(.L_x_2705 - _ZN7cutlass13device_kernelIN5flash11enable_sm90INS1_16FlashAttnFwdSm90INS1_25CollectiveMainloopFwdSm90ILi2EN4cute5tupleIJNS5_1CILi1EEES8_S8_EEENS6_IJNS7_ILi128EEENS7_ILi160EEENS7_ILi192EEEEEELi192ENS_12float_e4m3_tEfNS_4arch4Sm90ELb1ELb0ELb0ELb0ELb0ELb0ELb0ELb1ELb1ELb0ELb0ELb0EEENS1_21CollectiveEpilogueFwdINS6_IJSA_SC_SB_EEES9_NS_10bfloat16_tESG_Li256ELb0ELb0ELb0ELb1EEENS1_30DynamicPersistentTileSchedulerILi256ELi128ELb0ELb0ELb1EEEEEEEEEvNT_6ParamsE)
        .other          _ZN7cutlass13device_kernelIN5flash11enable_sm90INS1_16FlashAttnFwdSm90INS1_25CollectiveMainloopFwdSm90ILi2EN4cute5tupleIJNS5_1CILi1EEES8_S8_EEENS6_IJNS7_ILi128EEENS7_ILi160EEENS7_ILi192EEEEEELi192ENS_12float_e4m3_tEfNS_4arch4Sm90ELb1ELb0ELb0ELb0ELb0ELb0ELb0ELb1ELb1ELb0ELb0ELb0EEENS1_21CollectiveEpilogueFwdINS6_IJSA_SC_SB_EEES9_NS_10bfloat16_tESG_Li256ELb0ELb0ELb0ELb1EEENS1_30DynamicPersistentTileSchedulerILi256ELi128ELb0ELb0ELb1EEEEEEEEEvNT_6ParamsE,@"STO_CUDA_ENTRY STV_DEFAULT"
_ZN7cutlass13device_kernelIN5flash11enable_sm90INS1_16FlashAttnFwdSm90INS1_25CollectiveMainloopFwdSm90ILi2EN4cute5tupleIJNS5_1CILi1EEES8_S8_EEENS6_IJNS7_ILi128EEENS7_ILi160EEENS7_ILi192EEEEEELi192ENS_12float_e4m3_tEfNS_4arch4Sm90ELb1ELb0ELb0ELb0ELb0ELb0ELb0ELb1ELb1ELb0ELb0ELb0EEENS1_21CollectiveEpilogueFwdINS6_IJSA_SC_SB_EEES9_NS_10bfloat16_tESG_Li256ELb0ELb0ELb0ELb1EEENS1_30DynamicPersistentTileSchedulerILi256ELi128ELb0ELb0ELb1EEEEEEEEEvNT_6ParamsE:
[----:B------:R-:W1:Y:S02]  /*0000*/  LDC R1, c[0x0][0x28] ;  /* 0x00000a00ff017b82 */ /* 0x000e640000000800 */
[----:B-1----:R-:W-:Y:S01]  /*0010*/  VIADD R1, R1, 0xffffffe0 ;  /* 0xffffffe001017836 */ /* 0x002fe20000000000 */
[----:B------:R-:W1:Y:S01]  /*0020*/  S2R R3, SR_TID.X ;  /* 0x0000000000037919 */ /* 0x000e620000002100 */
[----:B------:R-:W-:Y:S01]  /*0030*/  ELECT P0, URZ, PT ;  /* 0x00000000003f782f */ /* 0x000fe20003800000 */
[----:B------:R-:W-:Y:S01]  /*0040*/  BSSY B0, `(.L_x_1861) ;  /* 0x0000013000007945 */ /* 0x000fe20003800000 */
[----:B-1----:R-:W-:-:S05]  /*0050*/  SHF.R.U32.HI R0, RZ, 0x5, R3 ;  /* 0x00000005ff007819 */ /* 0x002fca0000011603 */
        /* <DEDUP_REMOVED lines=17> */
.L_x_1862:
[----:B------:R-:W-:Y:S05]  /*0170*/  BSYNC B0 ;  /* 0x0000000000007941 */ /* 0x000fea0003800000 */
.L_x_1861:
[----:B------:R-:W-:Y:S01]  /*0180*/  VOTEU.ANY UP0, P0 ;  /* 0x00000000003f7886 */ /* 0x000fe20000000100 */
[----:B------:R-:W1:Y:S01]  /*0190*/  SHFL.IDX PT, R2, R0, RZ, 0x1f ;  /* 0x00001fff00027589 */ /* 0x000e6200000e0000 */
[----:B------:R-:W-:Y:S01]  /*01a0*/  UMOV UR4, 0x1 ;  /* 0x0000000100047882 */ /* 0x000fe20000000000 */
[----:B------:R-:W-:Y:S01]  /*01b0*/  SHF.R.U32.HI R3, RZ, 0x7, R3 ;  /* 0x00000007ff037819 */ /* 0x000fe20000011603 */
[----:B------:R-:W-:Y:S01]  /*01c0*/  VOTEU.ANY UP1, P0 ;  /* 0x00000000003f7886 */ /* 0x000fe20000020100 */
[----:B------:R-:W2:Y:S01]  /*01d0*/  @UP0 S2UR UR7, SR_CgaCtaId ;  /* 0x00000000000709c3 */ /* 0x000ea20000008800 */
[----:B------:R-:W-:Y:S01]  /*01e0*/  @UP0 UMOV UR6, 0x400 ;  /* 0x0000040000060882 */ /* 0x000fe20000000000 */
[----:B------:R-:W-:-:S04]  /*01f0*/  @UP0 UIADD3 UR4, -UR4, 0x100000, URZ ;  /* 0x0010000004040890 */ /* 0x000fc8000fffe13f */
[----:B------:R-:W-:Y:S02]  /*0200*/  @UP0 USHF.L.U32 UR5, UR4, 0xb, URZ ;  /* 0x0000000b04050899 */ /* 0x000fe4000800063f */
[----:B------:R-:W-:Y:S01]  /*0210*/  @UP0 USHF.L.U32 UR4, UR4, 0x1, URZ ;  /* 0x0000000104040899 */ /* 0x000fe2000800063f */
[----:B-1----:R-:W-:Y:S02]  /*0220*/  ISETP.NE.AND P1, PT, R2, RZ, PT ;  /* 0x000000ff0200720c */ /* 0x002fe40003f25270 */
[----:B------:R1:W3:Y:S01]  /*0230*/  SHFL.IDX PT, R2, R3, RZ, 0x1f ;  /* 0x00001fff03027589 */ /* 0x0002e200000e0000 */
[----:B--2---:R-:W-:Y:S01]  /*0240*/  @UP0 ULEA UR6, UR7, UR6, 0x18 ;  /* 0x0000000607060291 */ /* 0x004fe2000f8ec03f */
[----:B------:R-:W-:Y:S02]  /*0250*/  VOTEU.ANY UP0, P0 ;  /* 0x00000000003f7886 */ /* 0x000fe40000000100 */
[----:B------:R-:W2:Y:S09]  /*0260*/  FENCE.VIEW.ASYNC.S ;  /* 0x00000000000073c6 */ /* 0x000eb20000000000 */
[----:B--2---:R1:W2:Y:S01]  /*0270*/  @UP0 SYNCS.EXCH.64 URZ, [UR6+0x33400], UR4 ;  /* 0x03340004063f05b2 */ /* 0x0042a20008000100 */
[----:B------:R1:W4:Y:S02]  /*0280*/  @UP1 SYNCS.EXCH.64 URZ, [UR6+0x33420], UR4 ;  /* 0x03342004063f15b2 */ /* 0x0003240008000100 */
[----:B-1----:R-:W-:Y:S05]  /*0290*/  @P1 BRA `(.L_x_1863) ;  /* 0x0000000000481947 */ /* 0x002fea0003800000 */
[----:B------:R-:W1:Y:S01]  /*02a0*/  S2UR UR5, SR_CgaCtaId ;  /* 0x00000000000579c3 */ /* 0x000e620000008800 */
        /* <DEDUP_REMOVED lines=17> */
.L_x_1863:
[----:B------:R-:W5:Y:S01]  /*03c0*/  SHFL.IDX PT, R3, R0, RZ, 0x1f ;  /* 0x00001fff00037589 */ /* 0x000f6200000e0000 */
[----:B------:R-:W-:Y:S01]  /*03d0*/  NOP ;  /* 0x0000000000007918 */ /* 0x000fe20000000000 */
[----:B-----5:R-:W-:-:S13]  /*03e0*/  ISETP.NE.AND P0, PT, R3, RZ, PT ;  /* 0x000000ff0300720c */ /* 0x020fda0003f05270 */
        /* <DEDUP_REMOVED lines=19> */
.L_x_1864:
[----:B------:R-:W5:Y:S01]  /*0520*/  SHFL.IDX PT, R3, R0, RZ, 0x1f ;  /* 0x00001fff00037589 */ /* 0x000f6200000e0000 */
[----:B------:R-:W-:Y:S01]  /*0530*/  NOP ;  /* 0x0000000000007918 */ /* 0x000fe20000000000 */
[----:B-----5:R-:W-:-:S13]  /*0540*/  ISETP.NE.AND P0, PT, R3, RZ, PT ;  /* 0x000000ff0300720c */ /* 0x020fda0003f05270 */
        /* <DEDUP_REMOVED lines=13> */
[----:B------:R1:W1:Y:S01]  /*0620*/  SYNCS.EXCH.64 URZ, [UR6+0x33488], UR4 ;  /* 0x03348804063f75b2 */ /* 0x0002620008000100 */
[----:B------:R-:W-:Y:S01]  /*0630*/  NOP ;  /* 0x0000000000007918 */ /* 0x000fe20000000000 */
.L_x_1865:
        /* <DEDUP_REMOVED lines=22> */
.L_x_1866:
        /* <DEDUP_REMOVED lines=22> */
.L_x_1867:
[----:B---3--:R-:W-:Y:S01]  /*0900*/  ISETP.NE.AND P0, PT, R2, RZ, PT ;  /* 0x000000ff0200720c */ /* 0x008fe20003f05270 */
[----:B------:R-:W-:Y:S01]  /*0910*/  IMAD.MOV.U32 R2, RZ, RZ, 0x1 ;  /* 0x00000001ff027424 */ /* 0x000fe200078e00ff */
[----:B------:R-:W-:Y:S01]  /*0920*/  NOP ;  /* 0x0000000000007918 */ /* 0x000fe20000000000 */
[----:B------:R-:W-:-:S03]  /*0930*/  ULDC.64 UR46, c[0x0][0x208] ;  /* 0x00008200002e7ab9 */ /* 0x000fc60000000a00 */
[----:B------:R-:W-:-:S05]  /*0940*/  SEL R2, R2, 0x2, !P0 ;  /* 0x0000000202027807 */ /* 0x000fca0004000000 */
[----:B------:R3:W-:Y:S01]  /*0950*/  STL [R1+0x10], R2 ;  /* 0x0000100201007387 */ /* 0x0007e20000100800 */
[----:B-12-4-:R-:W-:Y:S06]  /*0960*/  BAR.SYNC.DEFER_BLOCKING 0x0 ;  /* 0x0000000000007b1d */ /* 0x016fec0000010000 */
[----:B------:R-:W-:Y:S05]  /*0970*/  @!P0 BRA `(.L_x_1868) ;  /* 0x000000dc00b08947 */ /* 0x000fea0003800000 */
.L_x_1869:
[----:B------:R-:W-:-:S08]  /*0980*/  NOP ;  /* 0x0000000000007918 */ /* 0x000fd00000000000 */
[----:B------:R-:W1:Y:S02]  /*0990*/  USETMAXREG.TRY_ALLOC.CTAPOOL UP0, 0xf0 ;  /* 0x000000f0000079c8 */ /* 0x000e640008000600 */
[----:B-1----:R-:W-:-:S13]  /*09a0*/  PLOP3.LUT P0, PT, PT, PT, UP0, 0x80, 0x0 ;  /* 0x000000000000781c */ /* 0x002fda0003f0f008 */
[----:B------:R-:W-:Y:S05]  /*09b0*/  @!P0 BRA `(.L_x_1869) ;  /* 0xfffffffc00f08947 */ /* 0x000fea000383ffff */
[----:B---3--:R-:W1:Y:S01]  /*09c0*/  S2R R2, SR_TID.X ;  /* 0x0000000000027919 */ /* 0x008e620000002100 */
        /* <DEDUP_REMOVED lines=9> */
[----:B------:R-:W2:Y:S01]  /*0a60*/  LDL.LU R11, [R1+0x10] ;  /* 0x00001000010b7983 */ /* 0x000ea20000300800 */
[----:B------:R-:W-:Y:S01]  /*0a70*/  VIADD R229, R2, 0xffffff80 ;  /* 0xffffff8002e57836 */ /* 0x000fe20000000000 */
[----:B------:R-:W1:Y:S04]  /*0a80*/  S2UR UR36, SR_CgaCtaId ;  /* 0x00000000002479c3 */ /* 0x000e680000008800 */
[----:B------:R-:W-:-:S04]  /*0a90*/  SHF.R.S32.HI R0, RZ, 0x1f, R229 ;  /* 0x0000001fff007819 */ /* 0x000fc800000114e5 */
[-C--:B------:R-:W-:Y:S01]  /*0aa0*/  LEA.HI R2, R0, R229.reuse, RZ, 0x7 ;  /* 0x000000e500027211 */ /* 0x080fe200078f38ff */
[----:B------:R-:W3:Y:S03]  /*0ab0*/  S2UR UR6, SR_SWINHI ;  /* 0x00000000000679c3 */ /* 0x000ee60000002f00 */
[----:B------:R-:W-:Y:S02]  /*0ac0*/  LOP3.LUT R226, R2, 0xffffff80, RZ, 0xc0, !PT ;  /* 0xffffff8002e27812 */ /* 0x000fe400078ec0ff */
[----:B------:R-:W-:-:S03]  /*0ad0*/  LEA.HI R3, R0, R229, RZ, 0x4 ;  /* 0x000000e500037211 */ /* 0x000fc600078f20ff */
[----:B------:R-:W-:Y:S01]  /*0ae0*/  IMAD.IADD R226, R229, 0x1, -R226 ;  /* 0x00000001e5e27824 */ /* 0x000fe200078e0ae2 */
[----:B------:R-:W-:Y:S02]  /*0af0*/  SHF.R.S32.HI R6, RZ, 0x4, R3 ;  /* 0x00000004ff067819 */ /* 0x000fe40000011403 */
[----:B------:R-:W-:Y:S02]  /*0b00*/  LEA.HI R228, R0, R229, RZ, 0x5 ;  /* 0x000000e500e47211 */ /* 0x000fe400078f28ff */
[----:B------:R-:W-:Y:S02]  /*0b10*/  SHF.R.S32.HI R7, RZ, 0x1f, R226 ;  /* 0x0000001fff077819 */ /* 0x000fe400000114e2 */
[C---:B------:R-:W-:Y:S02]  /*0b20*/  LEA.HI R5, R3.reuse, R6, RZ, 0x1 ;  /* 0x0000000603057211 */ /* 0x040fe400078f08ff */
[----:B------:R-:W-:Y:S02]  /*0b30*/  LOP3.LUT R4, R3, 0x3fffff0, RZ, 0xc0, !PT ;  /* 0x03fffff003047812 */ /* 0x000fe400078ec0ff */
[----:B------:R-:W-:-:S02]  /*0b40*/  LEA.HI R8, R7, R226, RZ, 0x2 ;  /* 0x000000e207087211 */ /* 0x000fc400078f10ff */
[----:B------:R-:W-:Y:S01]  /*0b50*/  LOP3.LUT R5, R5, 0x1ffffffe, RZ, 0xc0, !PT ;  /* 0x1ffffffe05057812 */ /* 0x000fe200078ec0ff */
[----:B------:R-:W-:Y:S01]  /*0b60*/  IMAD.IADD R3, R229, 0x1, -R4 ;  /* 0x00000001e5037824 */ /* 0x000fe200078e0a04 */
[----:B------:R-:W-:Y:S02]  /*0b70*/  SHF.R.S32.HI R228, RZ, 0x5, R228 ;  /* 0x00000005ffe47819 */ /* 0x000fe400000114e4 */
[----:B------:R-:W-:Y:S01]  /*0b80*/  SHF.R.S32.HI R227, RZ, 0x7, R2 ;  /* 0x00000007ffe37819 */ /* 0x000fe20000011402 */
[----:B------:R-:W-:Y:S01]  /*0b90*/  UMOV UR37, 0x400 ;  /* 0x0000040000257882 */ /* 0x000fe20000000000 */
[--C-:B------:R-:W-:Y:S02]  /*0ba0*/  SHF.R.S32.HI R9, RZ, 0x2, R8.reuse ;  /* 0x00000002ff097819 */ /* 0x100fe40000011408 */
[----:B------:R-:W-:Y:S01]  /*0bb0*/  SHF.R.S32.HI R10, RZ, 0x1f, R8 ;  /* 0x0000001fff0a7819 */ /* 0x000fe20000011408 */
[----:B-1----:R-:W-:Y:S01]  /*0bc0*/  ULEA UR37, UR36, UR37, 0x18 ;  /* 0x0000002524257291 */ /* 0x002fe2000f8ec03f */
[----:B------:R-:W-:Y:S01]  /*0bd0*/  LEA.HI R2, R2, R227, RZ, 0x1 ;  /* 0x000000e302027211 */ /* 0x000fe200078f08ff */
[----:B------:R-:W-:Y:S01]  /*0be0*/  IMAD.IADD R5, R6, 0x1, -R5 ;  /* 0x0000000106057824 */ /* 0x000fe200078e0a05 */
[----:B------:R-:W-:Y:S01]  /*0bf0*/  LEA.HI R10, R10, R9, RZ, 0x3 ;  /* 0x000000090a0a7211 */ /* 0x000fe200078f18ff */
[----:B------:R-:W-:Y:S01]  /*0c00*/  IMAD R4, R228, 0x10, R3 ;  /* 0x00000010e4047824 */ /* 0x000fe200078e0203 */
[----:B------:R-:W-:-:S02]  /*0c10*/  LOP3.LUT R2, R2, 0x3fffffe, RZ, 0xc0, !PT ;  /* 0x03fffffe02027812 */ /* 0x000fc400078ec0ff */
[----:B------:R-:W-:Y:S01]  /*0c20*/  LOP3.LUT R10, R10, 0xfffffff8, RZ, 0xc0, !PT ;  /* 0xfffffff80a0a7812 */ /* 0x000fe200078ec0ff */
[----:B------:R-:W-:Y:S01]  /*0c30*/  IMAD R3, R4, 0x8, R5 ;  /* 0x0000000804037824 */ /* 0x000fe200078e0205 */
[----:B------:R-:W-:Y:S01]  /*0c40*/  LEA.HI R7, R7, R226, RZ, 0x5 ;  /* 0x000000e207077211 */ /* 0x000fe200078f28ff */
[----:B------:R-:W-:Y:S01]  /*0c50*/  UMOV UR4, UR37 ;  /* 0x0000002500047c82 */ /* 0x000fe20008000000 */
[----:B---3--:R-:W-:Y:S01]  /*0c60*/  UMOV UR5, UR6 ;  /* 0x0000000600057c82 */ /* 0x008fe20008000000 */
[----:B------:R-:W-:Y:S01]  /*0c70*/  LEA.HI R0, R0, R229, RZ, 0x3 ;  /* 0x000000e500007211 */ /* 0x000fe200078f18ff */
[----:B------:R-:W-:Y:S01]  /*0c80*/  IMAD.U32 R18, RZ, RZ, UR4 ;  /* 0x00000004ff127e24 */ /* 0x000fe2000f8e00ff */
[----:B------:R-:W-:Y:S01]  /*0c90*/  SHF.R.S32.HI R7, RZ, 0x5, R7 ;  /* 0x00000005ff077819 */ /* 0x000fe20000011407 */
[----:B------:R-:W-:Y:S02]  /*0ca0*/  IMAD.U32 R19, RZ, RZ, UR5 ;  /* 0x00000005ff137e24 */ /* 0x000fe4000f8e00ff */
[----:B------:R-:W-:-:S02]  /*0cb0*/  IMAD.SHL.U32 R3, R3, 0x8, RZ ;  /* 0x0000000803037824 */ /* 0x000fc400078e00ff */
[----:B------:R-:W-:Y:S01]  /*0cc0*/  IMAD.IADD R221, R227, 0x1, -R2 ;  /* 0x00000001e3dd7824 */ /* 0x000fe200078e0a02 */
[----:B------:R-:W-:Y:S01]  /*0cd0*/  LOP3.LUT R2, R0, 0x1ffffff8, RZ, 0xc0, !PT ;  /* 0x1ffffff800027812 */ /* 0x000fe200078ec0ff */
[----:B------:R-:W-:Y:S02]  /*0ce0*/  IMAD.IADD R10, R9, 0x1, -R10 ;  /* 0x00000001090a7824 */ /* 0x000fe400078e0a0a */
[----:B------:R-:W-:Y:S01]  /*0cf0*/  IMAD.WIDE R18, R3, 0x2, R18 ;  /* 0x0000000203127825 */ /* 0x000fe200078e0212 */
[----:B------:R-:W-:-:S03]  /*0d00*/  LOP3.LUT R3, R8, 0x7ffffffc, RZ, 0xc0, !PT ;  /* 0x7ffffffc08037812 */ /* 0x000fc600078ec0ff */
[----:B------:R-:W-:Y:S02]  /*0d10*/  IMAD R10, R7, 0x10, R10 ;  /* 0x00000010070a7824 */ /* 0x000fe400078e020a */
[----:B------:R-:W-:Y:S01]  /*0d20*/  IMAD.IADD R2, R229, 0x1, -R2 ;  /* 0x00000001e5027824 */ /* 0x000fe200078e0a02 */
[----:B------:R-:W-:Y:S01]  /*0d30*/  SHF.R.S32.HI R222, RZ, 0x3, R0 ;  /* 0x00000003ffde7819 */ /* 0x000fe20000011400 */
[----:B------:R-:W-:Y:S02]  /*0d40*/  IMAD R221, R221, 0x40, R10 ;  /* 0x00000040dddd7824 */ /* 0x000fe400078e020a */
[----:B------:R-:W-:Y:S02]  /*0d50*/  IMAD.MOV.U32 R225, RZ, RZ, RZ ;  /* 0x000000ffffe17224 */ /* 0x000fe400078e00ff */
[----:B------:R-:W-:Y:S02]  /*0d60*/  IMAD.MOV.U32 R16, RZ, RZ, RZ ;  /* 0x000000ffff107224 */ /* 0x000fe400078e00ff */
[----:B------:R-:W-:-:S02]  /*0d70*/  IMAD.SHL.U32 R22, R2, 0x8, RZ ;  /* 0x0000000802167824 */ /* 0x000fc400078e00ff */
[----:B------:R-:W-:Y:S01]  /*0d80*/  IMAD.IADD R220, R226, 0x1, -R3 ;  /* 0x00000001e2dc7824 */ /* 0x000fe200078e0a03 */
[----:B------:R-:W-:Y:S01]  /*0d90*/  UMOV UR4, UR7 ;  /* 0x0000000700047c82 */ /* 0x000fe20008000000 */
[----:B------:R-:W-:Y:S01]  /*0da0*/  ULDC.64 UR52, c[0x0][0x198] ;  /* 0x0000660000347ab9 */ /* 0x000fe20000000a00 */
[----:B------:R-:W-:Y:S01]  /*0db0*/  UMOV UR48, URZ ;  /* 0x0000003f00307c82 */ /* 0x000fe20008000000 */
[----:B--2---:R-:W-:-:S07]  /*0dc0*/  LOP3.LUT R17, R11, 0x1, RZ, 0xfc, !PT ;  /* 0x000000010b117812 */ /* 0x004fce00078efcff */
.L_x_1919:
        /* <DEDUP_REMOVED lines=20> */
.L_x_1870:
[----:B------:R-:W-:Y:S01]  /*0f10*/  ULDC UR6, c[0x0][0xdc4] ;  /* 0x0003710000067ab9 */ /* 0x000fe20000000800 */
[----:B------:R-:W-:Y:S01]  /*0f20*/  UMOV UR39, UR7 ;  /* 0x0000000700277c82 */ /* 0x000fe20008000000 */
[----:B------:R-:W-:-:S11]  /*0f30*/  UISETP.NE.AND UP0, UPT, UR6, 0x1, UPT ;  /* 0x000000010600788c */ /* 0x000fd6000bf05270 */
[----:B------:R-:W-:Y:S02]  /*0f40*/  @UP0 ULDC.64 UR10, c[0x0][0xdc8] ;  /* 0x00037200000a0ab9 */ /* 0x000fe40000000a00 */
[----:B------:R-:W-:-:S04]  /*0f50*/  UIMAD.WIDE.U32 UR4, UR7, UR10, URZ ;  /* 0x0000000a070472a5 */ /* 0x000fc8000f8e003f */
[----:B------:R-:W-:-:S04]  /*0f60*/  @UP0 USHF.R.U32.HI UR39, URZ, UR11, UR5 ;  /* 0x0000000b3f270299 */ /* 0x000fc80008011605 */
[----:B------:R-:W-:-:S12]  /*0f70*/  UIMAD UR4, UR39, UR6, URZ ;  /* 0x00000006270472a4 */ /* 0x000fd8000f8e023f */
.L_x_1871:
[----:B------:R-:W1:Y:S01]  /*0f80*/  LDC.64 R14, c[0x0][0x990] ;  /* 0x00026400ff0e7b82 */ /* 0x000e620000000a00 */
[----:B------:R-:W-:Y:S01]  /*0f90*/  ULDC UR43, c[0x0][0xdb8] ;  /* 0x00036e00002b7ab9 */ /* 0x000fe20000000800 */
[----:B------:R-:W-:Y:S02]  /*0fa0*/  UIADD3 UR4, UR7, -UR4, URZ ;  /* 0x8000000407047290 */ /* 0x000fe4000fffe03f */
[----:B------:R-:W-:Y:S01]  /*0fb0*/  UISETP.NE.AND UP0, UPT, UR43, 0x1, UPT ;  /* 0x000000012b00788c */ /* 0x000fe2000bf05270 */
[----:B------:R-:W-:-:S03]  /*0fc0*/  ULDC UR5, c[0x0][0xdc4] ;  /* 0x0003710000057ab9 */ /* 0x000fc60000000800 */
[----:B------:R-:W2:Y:S01]  /*0fd0*/  LDC R0, c[0x0][0x428] ;  /* 0x00010a00ff007b82 */ /* 0x000ea20000000800 */
[----:B------:R-:W-:-:S06]  /*0fe0*/  UIMAD UR8, UR8, UR5, UR4 ;  /* 0x00000005080872a4 */ /* 0x000fcc000f8e0204 */
[----:B------:R-:W-:Y:S01]  /*0ff0*/  @UP0 ULDC UR4, c[0x0][0xdbc] ;  /* 0x00036f0000040ab9 */ /* 0x000fe20000000800 */
[----:B------:R-:W3:Y:S01]  /*1000*/  LDC.64 R24, c[0x0][0x998] ;  /* 0x00026600ff187b82 */ /* 0x000ee20000000a00 */
[----:B------:R-:W-:Y:S01]  /*1010*/  UIMAD.WIDE.U32 UR4, UR8, UR4, URZ ;  /* 0x00000004080472a5 */ /* 0x000fe2000f8e003f */
[----:B------:R-:W-:Y:S01]  /*1020*/  @UP0 ULDC UR6, c[0x0][0xdc0] ;  /* 0x0003700000060ab9 */ /* 0x000fe20000000800 */
[----:B------:R-:W-:Y:S02]  /*1030*/  UMOV UR44, UR8 ;  /* 0x00000008002c7c82 */ /* 0x000fe40008000000 */
[----:B------:R-:W-:Y:S01]  /*1040*/  @UP0 USHF.R.U32.HI UR44, URZ, UR6, UR5 ;  /* 0x000000063f2c0299 */ /* 0x000fe20008011605 */
[----:B-1----:R-:W-:-:S03]  /*1050*/  ISETP.NE.U32.AND P0, PT, R14, RZ, PT ;  /* 0x000000ff0e00720c */ /* 0x002fc60003f05070 */
[----:B------:R-:W-:Y:S01]  /*1060*/  UIADD3 UR4, -UR44, URZ, URZ ;  /* 0x0000003f2c047290 */ /* 0x000fe2000fffe13f */
[----:B------:R-:W1:Y:S01]  /*1070*/  LDC R104, c[0x0][0x2e0] ;  /* 0x0000b800ff687b82 */ /* 0x000e620000000800 */
[----:B------:R-:W-:Y:S01]  /*1080*/  IMAD.U32 R7, RZ, RZ, UR44 ;  /* 0x0000002cff077e24 */ /* 0x000fe2000f8e00ff */
[----:B------:R-:W-:Y:S01]  /*1090*/  ISETP.NE.AND.EX P0, PT, R15, RZ, PT, P0 ;  /* 0x000000ff0f00720c */ /* 0x000fe20003f05300 */
[----:B------:R-:W-:Y:S01]  /*10a0*/  UIMAD UR43, UR43, UR4, UR8 ;  /* 0x000000042b2b72a4 */ /* 0x000fe2000f8e0208 */
[----:B------:R-:W-:Y:S01]  /*10b0*/  ULDC UR6, c[0x0][0xdac] ;  /* 0x00036b0000067ab9 */ /* 0x000fe20000000800 */
[----:B--2---:R-:W-:Y:S01]  /*10c0*/  ISETP.NE.AND P2, PT, R0, 0x1, PT ;  /* 0x000000010000780c */ /* 0x004fe20003f45270 */
[----:B------:R-:W-:-:S03]  /*10d0*/  ULDC.64 UR4, c[0x0][0x3f8] ;  /* 0x0000fe0000047ab9 */ /* 0x000fc60000000a00 */
[----:B------:R-:W-:Y:S01]  /*10e0*/  IMAD.U32 R9, RZ, RZ, UR43 ;  /* 0x0000002bff097e24 */ /* 0x000fe2000f8e00ff */
[----:B---3--:R-:W-:-:S05]  /*10f0*/  ISETP.NE.U32.AND P1, PT, R24, RZ, PT ;  /* 0x000000ff1800720c */ /* 0x008fca0003f25070 */
[----:B------:R-:W2:Y:S01]  /*1100*/  @P0 LDC.64 R10, c[0x0][0x9a8] ;  /* 0x00026a00ff0a0b82 */ /* 0x000ea20000000a00 */
[----:B------:R-:W-:Y:S02]  /*1110*/  @P0 SHF.R.S32.HI R3, RZ, 0x1f, R7 ;  /* 0x0000001fff030819 */ /* 0x000fe40000011407 */
[----:B------:R-:W-:-:S05]  /*1120*/  ISETP.NE.AND.EX P1, PT, R25, RZ, PT, P1 ;  /* 0x000000ff1900720c */ /* 0x000fca0003f25310 */
[----:B------:R-:W3:Y:S08]  /*1130*/  @P2 LDC R0, c[0x0][0x42c] ;  /* 0x00010b00ff002b82 */ /* 0x000ef00000000800 */
[----:B------:R-:W4:Y:S01]  /*1140*/  @P2 LDC R5, c[0x0][0x430] ;  /* 0x00010c00ff052b82 */ /* 0x000f220000000800 */
[----:B------:R-:W-:-:S07]  /*1150*/  @P1 SHF.R.S32.HI R7, RZ, 0x1f, R7 ;  /* 0x0000001fff071819 */ /* 0x000fce0000011407 */
[----:B------:R-:W5:Y:S01]  /*1160*/  @P1 LDC.64 R12, c[0x0][0x9b8] ;  /* 0x00026e00ff0c1b82 */ /* 0x000f620000000a00 */
[----:B--2---:R-:W-:-:S04]  /*1170*/  @P0 IMAD R2, R3, R10, RZ ;  /* 0x0000000a03020224 */ /* 0x004fc800078e02ff */
[----:B------:R-:W-:Y:S02]  /*1180*/  @P0 IMAD R11, R11, UR44, R2 ;  /* 0x0000002c0b0b0c24 */ /* 0x000fe4000f8e0202 */
[----:B------:R-:W-:Y:S01]  /*1190*/  @P0 IMAD.WIDE.U32 R2, R10, UR44, RZ ;  /* 0x0000002c0a020c25 */ /* 0x000fe2000f8e00ff */
[----:B------:R-:W2:Y:S03]  /*11a0*/  @P0 LDC.64 R20, c[0x0][0x9b0] ;  /* 0x00026c00ff140b82 */ /* 0x000ea60000000a00 */
[----:B---3--:R-:W-:-:S04]  /*11b0*/  @P2 IMAD.HI.U32 R0, R0, UR43, RZ ;  /* 0x0000002b00002c27 */ /* 0x008fc8000f8e00ff */
[----:B------:R-:W-:Y:S01]  /*11c0*/  @P0 IMAD.IADD R3, R3, 0x1, R11 ;  /* 0x0000000103030824 */ /* 0x000fe200078e020b */
[----:B------:R-:W3:Y:S01]  /*11d0*/  @P1 LDC.64 R26, c[0x0][0x9c0] ;  /* 0x00027000ff1a1b82 */ /* 0x000ee20000000a00 */
[----:B----4-:R-:W-:-:S04]  /*11e0*/  @P2 SHF.R.U32.HI R9, RZ, R5, R0 ;  /* 0x00000005ff092219 */ /* 0x010fc80000011600 */
[--C-:B------:R-:W-:Y:S01]  /*11f0*/  @P1 SHF.R.S32.HI R11, RZ, 0x1f, R9.reuse ;  /* 0x0000001fff0b1819 */ /* 0x100fe20000011409 */
[----:B-----5:R-:W-:Y:S01]  /*1200*/  @P1 IMAD R4, R7, R12, RZ ;  /* 0x0000000c07041224 */ /* 0x020fe200078e02ff */
[----:B------:R-:W-:-:S03]  /*1210*/  @P0 SHF.R.S32.HI R7, RZ, 0x1f, R9 ;  /* 0x0000001fff070819 */ /* 0x000fc60000011409 */
[----:B------:R-:W-:Y:S02]  /*1220*/  @P1 IMAD R13, R13, UR44, R4 ;  /* 0x0000002c0d0d1c24 */ /* 0x000fe4000f8e0204 */
[----:B------:R-:W-:-:S04]  /*1230*/  @P1 IMAD.WIDE.U32 R4, R12, UR44, RZ ;  /* 0x0000002c0c041c25 */ /* 0x000fc8000f8e00ff */
[----:B------:R-:W-:Y:S02]  /*1240*/  @P1 IMAD.IADD R5, R5, 0x1, R13 ;  /* 0x0000000105051824 */ /* 0x000fe400078e020d */
[-C--:B--2---:R-:W-:Y:S02]  /*1250*/  @P0 IMAD R0, R7, R20.reuse, RZ ;  /* 0x0000001407000224 */ /* 0x084fe400078e02ff */
[----:B------:R-:W-:-:S04]  /*1260*/  @P0 IMAD.WIDE.U32 R2, R9, R20, R2 ;  /* 0x0000001409020225 */ /* 0x000fc800078e0002 */
[-C--:B---3--:R-:W-:Y:S02]  /*1270*/  @P1 IMAD R8, R11, R26.reuse, RZ ;  /* 0x0000001a0b081224 */ /* 0x088fe400078e02ff */
[C---:B------:R-:W-:Y:S02]  /*1280*/  @P0 IMAD R11, R9.reuse, R21, R0 ;  /* 0x00000015090b0224 */ /* 0x040fe400078e0200 */
[----:B------:R-:W-:Y:S01]  /*1290*/  @P1 IMAD.WIDE.U32 R6, R9, R26, R4 ;  /* 0x0000001a09061225 */ /* 0x000fe200078e0004 */
[----:B------:R-:W-:-:S03]  /*12a0*/  @P0 LEA R4, P3, R2, R14, 0x2 ;  /* 0x0000000e02040211 */ /* 0x000fc600078610ff */
[----:B------:R-:W-:Y:S01]  /*12b0*/  @P1 IMAD R9, R9, R27, R8 ;  /* 0x0000001b09091224 */ /* 0x000fe200078e0208 */
[----:B------:R-:W-:Y:S01]  /*12c0*/  @P1 LEA R8, P4, R6, R24, 0x2 ;  /* 0x0000001806081211 */ /* 0x000fe200078810ff */
[----:B------:R-:W-:Y:S02]  /*12d0*/  @P0 IMAD.IADD R3, R3, 0x1, R11 ;  /* 0x0000000103030824 */ /* 0x000fe400078e020b */
[----:B------:R-:W-:Y:S02]  /*12e0*/  @P1 IMAD.IADD R0, R7, 0x1, R9 ;  /* 0x0000000107001824 */ /* 0x000fe400078e0209 */
[----:B------:R-:W2:Y:S01]  /*12f0*/  LDC R7, c[0x0][0x288] ;  /* 0x0000a200ff077b82 */ /* 0x000ea20000000800 */
[----:B------:R-:W-:Y:S01]  /*1300*/  @P0 LEA.HI.X R5, R2, R15, R3, 0x2, P3 ;  /* 0x0000000f02050211 */ /* 0x000fe200018f1403 */
[----:B------:R-:W-:Y:S01]  /*1310*/  IMAD.MOV.U32 R3, RZ, RZ, 0x3f800000 ;  /* 0x3f800000ff037424 */ /* 0x000fe200078e00ff */
[----:B------:R-:W-:Y:S01]  /*1320*/  @P1 LEA.HI.X R9, R6, R25, R0, 0x2, P4 ;  /* 0x0000001906091211 */ /* 0x000fe200020f1400 */
[----:B------:R-:W-:-:S04]  /*1330*/  IMAD.MOV.U32 R0, RZ, RZ, 0x3f800000 ;  /* 0x3f800000ff007424 */ /* 0x000fc800078e00ff */
[----:B------:R-:W3:Y:S01]  /*1340*/  @P0 LDG.E R3, desc[UR46][R4.64] ;  /* 0x0000002e04030981 */ /* 0x000ee2000c1e1900 */
[----:B------:R-:W-:Y:S01]  /*1350*/  UISETP.NE.U32.AND UP0, UPT, UR4, URZ, UPT ;  /* 0x0000003f0400728c */ /* 0x000fe2000bf05070 */
[----:B------:R-:W4:Y:S02]  /*1360*/  @P2 LDC R6, c[0x0][0x42c] ;  /* 0x00010b00ff062b82 */ /* 0x000f240000000800 */
[----:B------:R5:W3:Y:S01]  /*1370*/  @P1 LDG.E R0, desc[UR46][R8.64] ;  /* 0x0000002e08001981 */ /* 0x000ae2000c1e1900 */
[----:B------:R-:W-:Y:S01]  /*1380*/  UISETP.NE.AND.EX UP0, UPT, UR5, URZ, UPT, UP0 ;  /* 0x0000003f0500728c */ /* 0x000fe2000bf05300 */
[----:B------:R-:W-:Y:S01]  /*1390*/  IMAD.U32 R224, RZ, RZ, UR43 ;  /* 0x0000002bffe07e24 */ /* 0x000fe2000f8e00ff */
[----:B------:R-:W-:Y:S01]  /*13a0*/  ULOP3.LUT UR4, URZ, UR39, URZ, 0x33, !UPT ;  /* 0x000000273f047292 */ /* 0x000fe2000f8e333f */
[----:B------:R-:W-:Y:S01]  /*13b0*/  PLOP3.LUT P0, PT, PT, PT, PT, 0x80, 0x0 ;  /* 0x000000000000781c */ /* 0x000fe20003f0f070 */
[----:B------:R-:W-:Y:S01]  /*13c0*/  ULDC UR5, c[0x0][0x404] ;  /* 0x0001010000057ab9 */ /* 0x000fe20000000800 */
[----:B------:R-:W-:Y:S01]  /*13d0*/  IMAD.MOV.U32 R119, RZ, RZ, RZ ;  /* 0x000000ffff777224 */ /* 0x000fe200078e00ff */
[----:B------:R-:W-:Y:S01]  /*13e0*/  USEL UR5, UR5, 0x1, UP0 ;  /* 0x0000000105057887 */ /* 0x000fe20008000000 */
[----:B------:R-:W-:Y:S01]  /*13f0*/  CS2R R10, SRZ ;  /* 0x00000000000a7805 */ /* 0x000fe2000001ff00 */
[----:B------:R-:W-:Y:S01]  /*1400*/  UIADD3 UR4, UR4, UR6, URZ ;  /* 0x0000000604047290 */ /* 0x000fe2000fffe03f */
[----:B-----5:R-:W5:Y:S01]  /*1410*/  @P2 LDC R9, c[0x0][0x430] ;  /* 0x00010c00ff092b82 */ /* 0x020f620000000800 */
[----:B------:R-:W-:-:S02]  /*1420*/  CS2R R12, SRZ ;  /* 0x00000000000c7805 */ /* 0x000fc4000001ff00 */
[----:B------:R-:W-:Y:S01]  /*1430*/  CS2R R14, SRZ ;  /* 0x00000000000e7805 */ /* 0x000fe2000001ff00 */
[----:B-1----:R-:W-:Y:S01]  /*1440*/  IMAD R104, R104, UR5, RZ ;  /* 0x0000000568687c24 */ /* 0x002fe2000f8e02ff */
[----:B------:R-:W-:Y:S01]  /*1450*/  USHF.L.U32 UR42, UR4, 0x7, URZ ;  /* 0x00000007042a7899 */ /* 0x000fe2000800063f */
[----:B------:R-:W-:Y:S02]  /*1460*/  CS2R R20, SRZ ;  /* 0x0000000000147805 */ /* 0x000fe4000001ff00 */
[----:B------:R-:W-:Y:S01]  /*1470*/  CS2R R24, SRZ ;  /* 0x0000000000187805 */ /* 0x000fe2000001ff00 */
[C---:B------:R-:W-:Y:S01]  /*1480*/  VIADD R2, R104.reuse, 0x9f ;  /* 0x0000009f68027836 */ /* 0x040fe20000000000 */
[----:B--2---:R-:W-:Y:S01]  /*1490*/  IADD3 R4, R104, 0x11f, -R7 ;  /* 0x0000011f68047810 */ /* 0x004fe20007ffe807 */
[----:B------:R-:W-:Y:S01]  /*14a0*/  ULDC UR4, c[0x0][0x988] ;  /* 0x0002620000047ab9 */ /* 0x000fe20000000800 */
[----:B------:R-:W-:Y:S01]  /*14b0*/  CS2R R26, SRZ ;  /* 0x00000000001a7805 */ /* 0x000fe2000001ff00 */
[----:B------:R-:W-:Y:S01]  /*14c0*/  IMAD.HI R2, R2, 0x66666667, RZ ;  /* 0x6666666702027827 */ /* 0x000fe200078e02ff */
[----:B------:R-:W-:-:S02]  /*14d0*/  CS2R R28, SRZ ;  /* 0x00000000001c7805 */ /* 0x000fc4000001ff00 */
[----:B------:R-:W-:Y:S02]  /*14e0*/  CS2R R30, SRZ ;  /* 0x00000000001e7805 */ /* 0x000fe4000001ff00 */
[----:B------:R-:W-:Y:S01]  /*14f0*/  CS2R R32, SRZ ;  /* 0x0000000000207805 */ /* 0x000fe2000001ff00 */
[----:B------:R-:W-:Y:S01]  /*1500*/  VIADD R4, R4, UR42 ;  /* 0x0000002a04047c36 */ /* 0x000fe20008000000 */
[----:B------:R-:W-:Y:S01]  /*1510*/  SHF.R.U32.HI R5, RZ, 0x1f, R2 ;  /* 0x0000001fff057819 */ /* 0x000fe20000011602 */
[----:B----4-:R-:W-:Y:S01]  /*1520*/  @P2 IMAD.HI.U32 R6, R6, UR43, RZ ;  /* 0x0000002b06062c27 */ /* 0x010fe2000f8e00ff */
[----:B------:R-:W-:Y:S02]  /*1530*/  CS2R R34, SRZ ;  /* 0x0000000000227805 */ /* 0x000fe4000001ff00 */
[----:B------:R-:W-:Y:S02]  /*1540*/  CS2R R36, SRZ ;  /* 0x0000000000247805 */ /* 0x000fe4000001ff00 */
[----:B------:R-:W-:Y:S01]  /*1550*/  LEA.HI.SX32 R5, R2, R5, 0x1a ;  /* 0x0000000502057211 */ /* 0x000fe200078fd2ff */
[----:B------:R-:W-:Y:S01]  /*1560*/  IMAD.HI R4, R4, 0x66666667, RZ ;  /* 0x6666666704047827 */ /* 0x000fe200078e02ff */
[----:B------:R-:W-:-:S02]  /*1570*/  CS2R R38, SRZ ;  /* 0x0000000000267805 */ /* 0x000fc4000001ff00 */
[----:B------:R-:W-:Y:S02]  /*1580*/  CS2R R40, SRZ ;  /* 0x0000000000287805 */ /* 0x000fe4000001ff00 */
[----:B-----5:R-:W-:Y:S02]  /*1590*/  @P2 SHF.R.U32.HI R224, RZ, R9, R6 ;  /* 0x00000009ffe02219 */ /* 0x020fe40000011606 */
[----:B------:R-:W-:Y:S02]  /*15a0*/  CS2R R8, SRZ ;  /* 0x0000000000087805 */ /* 0x000fe4000001ff00 */
[----:B------:R-:W-:Y:S02]  /*15b0*/  SHF.R.U32.HI R7, RZ, 0x1f, R4 ;  /* 0x0000001fff077819 */ /* 0x000fe40000011604 */
[----:B------:R-:W-:Y:S02]  /*15c0*/  CS2R R42, SRZ ;  /* 0x00000000002a7805 */ /* 0x000fe4000001ff00 */
[----:B------:R-:W-:-:S02]  /*15d0*/  CS2R R44, SRZ ;  /* 0x00000000002c7805 */ /* 0x000fc4000001ff00 */
[----:B------:R-:W-:Y:S02]  /*15e0*/  CS2R R46, SRZ ;  /* 0x00000000002e7805 */ /* 0x000fe4000001ff00 */
[----:B------:R-:W-:Y:S02]  /*15f0*/  LEA.HI.SX32 R4, R4, R7, 0x1a ;  /* 0x0000000704047211 */ /* 0x000fe400078fd2ff */
[----:B------:R-:W-:Y:S02]  /*1600*/  CS2R R48, SRZ ;  /* 0x0000000000307805 */ /* 0x000fe4000001ff00 */
[----:B------:R-:W-:Y:S02]  /*1610*/  CS2R R50, SRZ ;  /* 0x0000000000327805 */ /* 0x000fe4000001ff00 */
[----:B------:R-:W-:Y:S02]  /*1620*/  CS2R R52, SRZ ;  /* 0x0000000000347805 */ /* 0x000fe4000001ff00 */
[----:B------:R-:W-:-:S02]  /*1630*/  VIMNMX R105, R5, R4, PT ;  /* 0x0000000405697248 */ /* 0x000fc40003fe0100 */
[----:B------:R-:W-:Y:S02]  /*1640*/  CS2R R4, SRZ ;  /* 0x0000000000047805 */ /* 0x000fe4000001ff00 */
[----:B------:R-:W-:Y:S02]  /*1650*/  CS2R R54, SRZ ;  /* 0x0000000000367805 */ /* 0x000fe4000001ff00 */
[----:B------:R-:W-:Y:S02]  /*1660*/  CS2R R56, SRZ ;  /* 0x0000000000387805 */ /* 0x000fe4000001ff00 */
[----:B------:R-:W-:Y:S02]  /*1670*/  ISETP.GE.AND P1, PT, R105, 0x1, PT ;  /* 0x000000016900780c */ /* 0x000fe40003f26270 */
[----:B------:R-:W-:Y:S02]  /*1680*/  CS2R R58, SRZ ;  /* 0x00000000003a7805 */ /* 0x000fe4000001ff00 */
[----:B------:R-:W-:-:S02]  /*1690*/  CS2R R60, SRZ ;  /* 0x00000000003c7805 */ /* 0x000fc4000001ff00 */
[----:B------:R-:W-:Y:S02]  /*16a0*/  CS2R R62, SRZ ;  /* 0x00000000003e7805 */ /* 0x000fe4000001ff00 */
[----:B------:R-:W-:Y:S01]  /*16b0*/  CS2R R64, SRZ ;  /* 0x0000000000407805 */ /* 0x000fe2000001ff00 */
[----:B------:R-:W-:Y:S01]  /*16c0*/  IMAD.MOV.U32 R66, RZ, RZ, RZ ;  /* 0x000000ffff427224 */ /* 0x000fe200078e00ff */
        /* <DEDUP_REMOVED lines=20> */
[----:B------:R-:W-:Y:S02]  /*1810*/  IMAD.MOV.U32 R140, RZ, RZ, RZ ;  /* 0x000000ffff8c7224 */ /* 0x000fe400078e00ff */
[----:B---3--:R-:W-:Y:S01]  /*1820*/  FMUL.FTZ R0, R3, R0 ;  /* 0x0000000003007220 */ /* 0x008fe20000410000 */
[----:B------:R-:W-:-:S03]  /*1830*/  IMAD.MOV.U32 R3, RZ, RZ, RZ ;  /* 0x000000ffff037224 */ /* 0x000fc600078e00ff */
[----:B------:R-:W-:Y:S01]  /*1840*/  FMUL.FTZ R2, R0, UR4 ;  /* 0x0000000400027c20 */ /* 0x000fe20008410000 */
[----:B------:R-:W-:Y:S06]  /*1850*/  @!P1 BRA `(.L_x_1872) ;  /* 0x000000b000109947 */ /* 0x000fec0003800000 */
[----:B------:R-:W1:Y:S01]  /*1860*/  SHFL.IDX PT, R0, R227, RZ, 0x1f ;  /* 0x00001fffe3007589 */ /* 0x000e6200000e0000 */
[----:B------:R-:W-:-:S04]  /*1870*/  UIADD3 UR5, UR37, 0x1e200, URZ ;  /* 0x0001e20025057890 */ /* 0x000fc8000fffe03f */
[----:B------:R-:W-:-:S06]  /*1880*/  ULOP3.LUT UP0, URZ, UR5, 0x9f, URZ, 0xc0, !UPT ;  /* 0x0000009f053f7892 */ /* 0x000fcc000f80c03f */
[----:B------:R-:W-:Y:S02]  /*1890*/  PLOP3.LUT P0, PT, PT, PT, UP0, 0x80, 0x0 ;  /* 0x000000000000781c */ /* 0x000fe40003f0f008 */
        /* <DEDUP_REMOVED lines=24> */
.L_x_1873:
[----:B------:R-:W-:Y:S02]  /*1a20*/  LEA.HI R0, R225, R225, RZ, 0x1 ;  /* 0x000000e1e1007211 */ /* 0x000fe400078f08ff */
[----:B------:R-:W-:Y:S02]  /*1a30*/  ISETP.NE.AND P1, PT, R17, 0x3, PT ;  /* 0x000000031100780c */ /* 0x000fe40003f25270 */
[----:B------:R-:W-:-:S05]  /*1a40*/  LOP3.LUT R0, R0, 0xfffffffe, RZ, 0xc0, !PT ;  /* 0xfffffffe00007812 */ /* 0x000fca00078ec0ff */
[----:B------:R-:W-:-:S05]  /*1a50*/  IMAD.IADD R0, R225, 0x1, -R0 ;  /* 0x00000001e1007824 */ /* 0x000fca00078e0a00 */
[----:B------:R-:W-:-:S04]  /*1a60*/  SHF.L.U32 R0, R0, 0x1f, RZ ;  /* 0x0000001f00007819 */ /* 0x000fc800000006ff */
[----:B------:R-:W1:Y:S02]  /*1a70*/  SYNCS.PHASECHK.TRANS64.TRYWAIT P0, [UR37+0x33400], R0 ;  /* 0x03340000ff0075a7 */ /* 0x000e640008000165 */
[----:B-1----:R-:W-:Y:S05]  /*1a80*/  @!P0 BRA `(.L_x_1874) ;  /* 0x0000010800408947 */ /* 0x002fea0003800000 */
.L_x_1993:
[----:B------:R-:W-:Y:S05]  /*1a90*/  @!P1 BRA `(.L_x_1875) ;  /* 0x0000000000049947 */ /* 0x000fea0003800000 */
[----:B------:R-:W-:Y:S01]  /*1aa0*/  BPT.TRAP 0x1 ;  /* 0x000000040000795c */ /* 0x000fe20000300000 */
.L_x_1875:
[----:B------:R-:W-:Y:S01]  /*1ab0*/  IMAD.U32 R4, RZ, RZ, UR48 ;  /* 0x00000030ff047e24 */ /* 0x000fe2000f8e00ff */
[----:B-1----:R-:W-:-:S04]  /*1ac0*/  SHF.L.U32 R3, R16, 0x1f, RZ ;  /* 0x0000001f10037819 */ /* 0x002fc800000006ff */
[----:B------:R-:W-:-:S04]  /*1ad0*/  LEA R4, R4, UR37, 0x3 ;  /* 0x0000002504047c11 */ /* 0x000fc8000f8e18ff */
[----:B------:R1:W2:Y:S01]  /*1ae0*/  SYNCS.PHASECHK.TRANS64.TRYWAIT P2, [R4+URZ+0x33430], R3 ;  /* 0x03343003040075a7 */ /* 0x0002a2000804017f */
[----:B------:R-:W-:Y:S05]  /*1af0*/  @!P1 BRA `(.L_x_1876) ;  /* 0x0000000000049947 */ /* 0x000fea0003800000 */
[----:B------:R-:W-:Y:S01]  /*1b00*/  BPT.TRAP 0x1 ;  /* 0x000000040000795c */ /* 0x000fe20000300000 */
.L_x_1876:
[----:B------:R-:W3:Y:S01]  /*1b10*/  S2R R0, SR_TID.X ;  /* 0x0000000000007919 */ /* 0x000ee20000002100 */
[----:B------:R-:W-:Y:S01]  /*1b20*/  IMAD.MOV.U32 R119, RZ, RZ, RZ ;  /* 0x000000ffff777224 */ /* 0x000fe200078e00ff */
[----:B---3--:R-:W-:Y:S01]  /*1b30*/  LOP3.LUT P0, RZ, R0, 0x7f, RZ, 0xc0, !PT ;  /* 0x0000007f00ff7812 */ /* 0x008fe2000780c0ff */
[----:B--2---:R-:W-:-:S12]  /*1b40*/  @P2 BRA `(.L_x_1877) ;  /* 0x0000000000082947 */ /* 0x004fd80003800000 */
[----:B------:R-:W2:Y:S02]  /*1b50*/  SYNCS.PHASECHK.TRANS64.TRYWAIT P2, [R4+URZ+0x33430], R3 ;  /* 0x03343003040075a7 */ /* 0x000ea4000804017f */
[----:B--2---:R-:W-:Y:S05]  /*1b60*/  @!P2 BRA `(.L_x_1878) ;  /* 0x000001080020a947 */ /* 0x004fea0003800000 */
.L_x_1877:
[----:B------:R-:W-:Y:S05]  /*1b70*/  WARPSYNC.ALL ;  /* 0x0000000000007948 */ /* 0x000fea0003800000 */
[----:B------:R-:W-:Y:S01]  /*1b80*/  UIADD3 UR4, UR37, 0x24200, URZ ;  /* 0x0002420025047890 */ /* 0x000fe2000fffe03f */
[----:B------:R-:W-:Y:S01]  /*1b90*/  WARPGROUP.ARRIVE ;  /* 0x00000000000079c5 */ /* 0x000fe20000000000 */
[----:B------:R-:W-:Y:S01]  /*1ba0*/  ULOP3.LUT UR24, UR41, 0x10000, URZ, 0xfc, !UPT ;  /* 0x0001000029187892 */ /* 0x000fe2000f8efc3f */
[----:B-12---:R-:W1:Y:S01]  /*1bb0*/  LDC R3, c[0x0][0x288] ;  /* 0x0000a200ff037b82 */ /* 0x006e620000000800 */
[----:B------:R-:W-:Y:S01]  /*1bc0*/  USHF.R.U32.HI UR4, URZ, 0x4, UR4 ;  /* 0x000000043f047899 */ /* 0x000fe20008011604 */
[----:B------:R-:W-:Y:S01]  /*1bd0*/  IMAD R0, R105, -0xa0, R104 ;  /* 0xffffff6069007824 */ /* 0x000fe200078e0268 */
[----:B------:R-:W-:Y:S01]  /*1be0*/  UMOV UR25, 0x80000020 ;  /* 0x8000002000197882 */ /* 0x000fe20000000000 */
[----:B------:R-:W-:Y:S01]  /*1bf0*/  UMOV UR27, 0x80000020 ;  /* 0x80000020001b7882 */ /* 0x000fe20000000000 */
[----:B------:R-:W-:Y:S01]  /*1c00*/  ULOP3.LUT UR4, UR4, 0x3fff, URZ, 0xc0, !UPT ;  /* 0x00003fff04047892 */ /* 0x000fe2000f8ec03f */
[----:B------:R-:W-:Y:S01]  /*1c10*/  VIADD R5, R0, 0xa0 ;  /* 0x000000a000057836 */ /* 0x000fe20000000000 */
[----:B------:R-:W-:Y:S01]  /*1c20*/  UMOV UR5, UR25 ;  /* 0x0000001900057c82 */ /* 0x000fe20008000000 */
[----:B------:R-:W-:Y:S01]  /*1c30*/  UMOV UR7, 0x80000020 ;  /* 0x8000002000077882 */ /* 0x000fe20000000000 */
[----:B------:R-:W-:Y:S01]  /*1c40*/  ULOP3.LUT UR40, UR4, 0x10000, URZ, 0xfc, !UPT ;  /* 0x0001000004287892 */ /* 0x000fe2000f8efc3f */
[----:B------:R-:W-:Y:S01]  /*1c50*/  IMAD R12, R220, -0x2, R5 ;  /* 0xfffffffedc0c7824 */ /* 0x000fe200078e0205 */
[----:B------:R-:W-:Y:S01]  /*1c60*/  UMOV UR8, UR24 ;  /* 0x0000001800087c82 */ /* 0x000fe20008000000 */
[----:B------:R-:W-:Y:S01]  /*1c70*/  UMOV UR4, UR24 ;  /* 0x0000001800047c82 */ /* 0x000fe20008000000 */
[----:B------:R-:W-:Y:S01]  /*1c80*/  UIMAD UR26, UR48, 0x780, UR40 ;  /* 0x00000780301a78a4 */ /* 0x000fe2000f8e0228 */
[----:B------:R-:W-:Y:S01]  /*1c90*/  VIADD R20, R221, UR42 ;  /* 0x0000002add147c36 */ /* 0x000fe20008000000 */
[----:B------:R-:W-:Y:S01]  /*1ca0*/  UMOV UR9, UR25 ;  /* 0x0000001900097c82 */ /* 0x000fe20008000000 */
[----:B------:R-:W-:Y:S01]  /*1cb0*/  UMOV UR11, 0x80000020 ;  /* 0x80000020000b7882 */ /* 0x000fe20000000000 */
[----:B------:R-:W-:Y:S01]  /*1cc0*/  UIADD3 UR6, UR26, 0x80, URZ ;  /* 0x000000801a067890 */ /* 0x000fe2000fffe03f */
[----:B------:R-:W-:Y:S01]  /*1cd0*/  IMAD.MOV.U32 R118, RZ, RZ, R119 ;  /* 0x000000ffff767224 */ /* 0x000fe200078e0077 */
[----:B------:R-:W-:-:S02]  /*1ce0*/  UIADD3 UR10, UR26, 0x180, URZ ;  /* 0x000001801a0a7890 */ /* 0x000fc4000fffe03f */
[----:B------:R-:W-:Y:S02]  /*1cf0*/  UIADD3 UR12, UR26, 0x200, URZ ;  /* 0x000002001a0c7890 */ /* 0x000fe4000fffe03f */
[----:B------:R-:W-:Y:S01]  /*1d00*/  QGMMA.64x32x32.F32.E4M3.E4M3 R88, gdesc[UR24], RZ, !UPT, gsb0 ;  /* 0x00600000185879f3 */ /* 0x000fe2000c0008ff */
[----:B------:R-:W-:Y:S01]  /*1d10*/  UIADD3 UR13, UR24, 0x2, URZ ;  /* 0x00000002180d7890 */ /* 0x000fe2000fffe03f */
[C---:B-1----:R-:W-:Y:S01]  /*1d20*/  IADD3 R7, -R3.reuse, 0xa1, R0 ;  /* 0x000000a103077810 */ /* 0x042fe20007ffe100 */
[----:B------:R-:W-:Y:S01]  /*1d30*/  UIADD3 UR14, UR26, 0x2, URZ ;  /* 0x000000021a0e7890 */ /* 0x000fe2000fffe03f */
[----:B------:R-:W-:Y:S01]  /*1d40*/  IADD3 R104, -R3, UR42, R104 ;  /* 0x0000002a03687c10 */ /* 0x000fe2000fffe168 */
[----:B------:R-:W-:Y:S01]  /*1d50*/  UMOV UR15, 0x80000020 ;  /* 0x80000020000f7882 */ /* 0x000fe20000000000 */
[----:B------:R-:W-:Y:S01]  /*1d60*/  UIADD3 UR16, UR26, 0x282, URZ ;  /* 0x000002821a107890 */ /* 0x000fe2000fffe03f */
[----:B------:R-:W-:Y:S01]  /*1d70*/  IMAD R107, R220, -0x2, R7 ;  /* 0xfffffffedc6b7824 */ /* 0x000fe200078e0207 */
[----:B------:R-:W-:Y:S01]  /*1d80*/  UIADD3 UR18, UR26, 0x402, URZ ;  /* 0x000004021a127890 */ /* 0x000fe2000fffe03f */
[----:B------:R-:W-:Y:S01]  /*1d90*/  @!P0 VIADD R3, R4, 0x33440 ;  /* 0x0003344004038836 */ /* 0x000fe20000000000 */
[----:B------:R-:W-:Y:S01]  /*1da0*/  UMOV UR19, 0x80000020 ;  /* 0x8000002000137882 */ /* 0x000fe20000000000 */
[----:B------:R-:W-:Y:S01]  /*1db0*/  UIADD3 UR22, UR26, 0x680, URZ ;  /* 0x000006801a167890 */ /* 0x000fe2000fffe03f */
[----:B------:R-:W-:Y:S01]  /*1dc0*/  VIADDMNMX R6, R20, R107, R12, PT ;  /* 0x0000006b14067246 */ /* 0x000fe2000380010c */
[----:B------:R-:W-:Y:S01]  /*1dd0*/  UMOV UR23, 0x80000020 ;  /* 0x8000002000177882 */ /* 0x000fe20000000000 */
[----:B------:R-:W-:Y:S01]  /*1de0*/  IADD3 R107, R107, 0x8, R20 ;  /* 0x000000086b6b7810 */ /* 0x000fe20007ffe014 */
[----:B------:R-:W-:Y:S01]  /*1df0*/  IMAD.HI R104, R104, 0x66666667, RZ ;  /* 0x6666666768687827 */ /* 0x000fe200078e02ff */
[----:B------:R-:W-:-:S02]  /*1e00*/  ISETP.GT.AND P2, PT, R6, RZ, PT ;  /* 0x000000ff0600720c */ /* 0x000fc40003f44270 */
[C---:B------:R-:W-:Y:S02]  /*1e10*/  ISETP.GT.AND P3, PT, R6.reuse, 0x1, PT ;  /* 0x000000010600780c */ /* 0x040fe40003f64270 */
[----:B------:R-:W-:Y:S02]  /*1e20*/  ISETP.GT.AND P4, PT, R6, 0x8, PT ;  /* 0x000000080600780c */ /* 0x000fe40003f84270 */
[----:B------:R-:W-:Y:S01]  /*1e30*/  @!P0 PRMT R3, RZ, 0x654, R3 ;  /* 0x00000654ff038816 */ /* 0x000fe20000000003 */
        /* <DEDUP_REMOVED lines=11> */
[----:B------:R-:W-:Y:S01]  /*1ef0*/  UMOV UR5, UR25 ;  /* 0x0000001900057c82 */ /* 0x000fe20008000000 */
[----:B------:R-:W-:Y:S01]  /*1f00*/  UMOV UR6, UR12 ;  /* 0x0000000c00067c82 */ /* 0x000fe20008000000 */
[----:B------:R-:W-:Y:S01]  /*1f10*/  UMOV UR7, 0x80000020 ;  /* 0x8000002000077882 */ /* 0x000fe20000000000 */
        /* <DEDUP_REMOVED lines=13> */
[----:B------:R-:W-:Y:S01]  /*1ff0*/  UMOV UR8, UR4 ;  /* 0x0000000400087c82 */ /* 0x000fe20008000000 */
[----:B------:R-:W-:Y:S01]  /*2000*/  UMOV UR9, UR5 ;  /* 0x0000000500097c82 */ /* 0x000fe20008000000 */
[----:B------:R-:W-:Y:S02]  /*2010*/  UIADD3 UR13, UR24, 0x200, URZ ;  /* 0x00000200180d7890 */ /* 0x000fe4000fffe03f */
[----:B------:R-:W-:Y:S01]  /*2020*/  UIADD3 UR14, UR26, 0x280, URZ ;  /* 0x000002801a0e7890 */ /* 0x000fe2000fffe03f */
[----:B------:R-:W-:-:S02]  /*2030*/  WARPGROUP.DEPBAR.LE gsb0, 0x0 ;  /* 0x00008000000079c5 */ /* 0x000fc40000010000 */
        /* <DEDUP_REMOVED lines=123> */
[----:B------:R-:W-:Y:S01]  /*27f0*/  ISETP.GT.AND P2, PT, R6, 0x9, PT ;  /* 0x000000090600780c */ /* 0x000fe20003f44270 */
[----:B------:R-:W-:Y:S01]  /*2800*/  QGMMA.64x32x32.F32.E4M3.E4M3 R72, gdesc[UR20], R72, gsb0 ;  /* 0x00600000144879f3 */ /* 0x000fe20008000848 */
[----:B------:R-:W-:Y:S01]  /*2810*/  UIADD3 UR22, UR26, 0x602, URZ ;  /* 0x000006021a167890 */ /* 0x000fe2000fffe03f */
[----:B------:R-:W-:Y:S01]  /*2820*/  FSEL R92, R92, -INF , P4 ;  /* 0xff8000005c5c7808 */ /* 0x000fe20002000000 */
[----:B------:R-:W-:Y:S01]  /*2830*/  UMOV UR23, 0x80000020 ;  /* 0x8000002000177882 */ /* 0x000fe20000000000 */
[----:B------:R-:W-:-:S02]  /*2840*/  FMNMX.FTZ R5, R88, R8, !PT ;  /* 0x0000000858057209 */ /* 0x000fc40007810000 */
[----:B------:R-:W-:Y:S02]  /*2850*/  ISETP.GT.AND P3, PT, R6, 0x10, PT ;  /* 0x000000100600780c */ /* 0x000fe40003f64270 */
[----:B------:R-:W-:Y:S02]  /*2860*/  FSEL R10, R93, -INF , P2 ;  /* 0xff8000005d0a7808 */ /* 0x000fe40001000000 */
[----:B------:R-:W-:Y:S02]  /*2870*/  FMNMX.FTZ R5, R92, R5, !PT ;  /* 0x000000055c057209 */ /* 0x000fe40007810000 */
[----:B------:R-:W-:Y:S02]  /*2880*/  ISETP.GT.AND P2, PT, R6, 0x11, PT ;  /* 0x000000110600780c */ /* 0x000fe40003f44270 */
[----:B------:R-:W-:Y:S02]  /*2890*/  FSEL R96, R96, -INF , P3 ;  /* 0xff80000060607808 */ /* 0x000fe40001800000 */
        /* <DEDUP_REMOVED lines=10> */
[C---:B------:R-:W-:Y:S02]  /*2940*/  ISETP.GT.AND P2, PT, R6.reuse, 0x21, PT ;  /* 0x000000210600780c */ /* 0x040fe40003f44270 */
[----:B------:R-:W-:Y:S02]  /*2950*/  FMNMX.FTZ R5, R101, R0, !PT ;  /* 0x0000000065057209 */ /* 0x000fe40007810000 */
[----:B------:R-:W-:Y:S01]  /*2960*/  ISETP.GT.AND P4, PT, R6, 0x28, PT ;  /* 0x000000280600780c */ /* 0x000fe20003f84270 */
[----:B------:R-:W-:-:S02]  /*2970*/  WARPGROUP.DEPBAR.LE gsb0, 0x0 ;  /* 0x00008000000079c5 */ /* 0x000fc40000010000 */
[----:B------:R-:W-:Y:S01]  /*2980*/  WARPGROUP.ARRIVE ;  /* 0x00000000000079c5 */ /* 0x000fe20000000000 */
[----:B------:R-:W-:Y:S02]  /*2990*/  FSEL R72, R72, -INF , P3 ;  /* 0xff80000048487808 */ /* 0x000fe40001800000 */
[----:B------:R-:W-:Y:S02]  /*29a0*/  FSEL R108, R73, -INF , P2 ;  /* 0xff800000496c7808 */ /* 0x000fe40001000000 */
[----:B------:R-:W-:Y:S01]  /*29b0*/  FMNMX.FTZ R5, R72, R5, !PT ;  /* 0x0000000548057209 */ /* 0x000fe20007810000 */
[----:B------:R-:W-:Y:S01]  /*29c0*/  QGMMA.64x32x32.F32.E4M3.E4M3 R56, gdesc[UR20], R56, gsb0 ;  /* 0x00600000143879f3 */ /* 0x000fe20008000838 */
[----:B------:R-:W-:Y:S01]  /*29d0*/  UIADD3 UR22, UR26, 0x682, URZ ;  /* 0x000006821a167890 */ /* 0x000fe2000fffe03f */
[----:B------:R-:W-:Y:S01]  /*29e0*/  ISETP.GT.AND P2, PT, R6, 0x29, PT ;  /* 0x000000290600780c */ /* 0x000fe20003f44270 */
[----:B------:R-:W-:Y:S01]  /*29f0*/  UMOV UR23, 0x80000020 ;  /* 0x8000002000177882 */ /* 0x000fe20000000000 */
[----:B------:R-:W-:-:S02]  /*2a00*/  FSEL R76, R76, -INF , P4 ;  /* 0xff8000004c4c7808 */ /* 0x000fc40002000000 */
[----:B------:R-:W-:Y:S02]  /*2a10*/  FMNMX.FTZ R5, R108, R5, !PT ;  /* 0x000000056c057209 */ /* 0x000fe40007810000 */
[----:B------:R-:W-:Y:S02]  /*2a20*/  ISETP.GT.AND P3, PT, R6, 0x30, PT ;  /* 0x000000300600780c */ /* 0x000fe40003f64270 */
[----:B------:R-:W-:Y:S02]  /*2a30*/  FSEL R110, R77, -INF , P2 ;  /* 0xff8000004d6e7808 */ /* 0x000fe40001000000 */
[----:B------:R-:W-:Y:S02]  /*2a40*/  FMNMX.FTZ R5, R76, R5, !PT ;  /* 0x000000054c057209 */ /* 0x000fe40007810000 */
[----:B------:R-:W-:Y:S02]  /*2a50*/  ISETP.GT.AND P2, PT, R6, 0x31, PT ;  /* 0x000000310600780c */ /* 0x000fe40003f44270 */
        /* <DEDUP_REMOVED lines=12> */
[----:B------:R-:W-:-:S02]  /*2b20*/  FMNMX.FTZ R5, R114, R5, !PT ;  /* 0x0000000572057209 */ /* 0x000fc40007810000 */
        /* <DEDUP_REMOVED lines=24> */
[C---:B------:R-:W-:Y:S02]  /*2cb0*/  ISETP.GT.AND P3, PT, R6.reuse, 0x60, PT ;  /* 0x000000600600780c */ /* 0x040fe40003f64270 */
[----:B------:R-:W-:Y:S02]  /*2cc0*/  FSEL R69, R69, -INF , P2 ;  /* 0xff80000045457808 */ /* 0x000fe40001000000 */
[----:B------:R-:W-:Y:S02]  /*2cd0*/  FMNMX.FTZ R0, R77, R0, !PT ;  /* 0x000000004d007209 */ /* 0x000fe40007810000 */
[----:B------:R-:W-:Y:S02]  /*2ce0*/  ISETP.GT.AND P2, PT, R6, 0x61, PT ;  /* 0x000000610600780c */ /* 0x000fe40003f44270 */
[----:B------:R-:W-:Y:S01]  /*2cf0*/  FMNMX.FTZ R0, R69, R0, !PT ;  /* 0x0000000045007209 */ /* 0x000fe20007810000 */
[----:B------:R-:W-:-:S02]  /*2d00*/  WARPGROUP.DEPBAR.LE gsb0, 0x0 ;  /* 0x00008000000079c5 */ /* 0x000fc40000010000 */
[----:B------:R-:W-:Y:S01]  /*2d10*/  WARPGROUP.ARRIVE ;  /* 0x00000000000079c5 */ /* 0x000fe20000000000 */
[----:B------:R-:W-:Y:S02]  /*2d20*/  FSEL R13, R40, -INF , P3 ;  /* 0xff800000280d7808 */ /* 0x000fe40001800000 */
[C---:B------:R-:W-:Y:S02]  /*2d30*/  ISETP.GT.AND P3, PT, R6.reuse, 0x68, PT ;  /* 0x000000680600780c */ /* 0x040fe40003f64270 */
[----:B------:R-:W-:Y:S01]  /*2d40*/  FSEL R41, R41, -INF , P2 ;  /* 0xff80000029297808 */ /* 0x000fe20001000000 */
[----:B------:R-:W-:Y:S01]  /*2d50*/  QGMMA.64x32x32.F32.E4M3.E4M3 R24, gdesc[UR20], R24, gsb0 ;  /* 0x00600000141879f3 */ /* 0x000fe20008000818 */
        /* <DEDUP_REMOVED lines=20> */
[----:B------:R-:W-:-:S02]  /*2ea0*/  FMNMX.FTZ R0, R53, R0, !PT ;  /* 0x0000000035007209 */ /* 0x000fc40007810000 */
[----:B------:R-:W-:-:S04]  /*2eb0*/  VIMNMX R44, R12, R107, PT ;  /* 0x0000006b0c2c7248 */ /* 0x000fc80003fe0100 */
[----:B------:R-:W-:-:S04]  /*2ec0*/  ISETP.GT.AND P4, PT, R44, 0x8, PT ;  /* 0x000000082c00780c */ /* 0x000fc80003f84270 */
[----:B------:R-:W-:Y:S01]  /*2ed0*/  FSEL R97, R94, -INF , P4 ;  /* 0xff8000005e617808 */ /* 0x000fe20002000000 */
[----:B------:R-:W-:Y:S01]  /*2ee0*/  IMAD.MOV.U32 R94, RZ, RZ, R119 ;  /* 0x000000ffff5e7224 */ /* 0x000fe200078e0077 */
[----:B------:R-:W-:Y:S02]  /*2ef0*/  WARPGROUP.DEPBAR.LE gsb0, 0x0 ;  /* 0x00008000000079c5 */ /* 0x000fe40000010000 */
[----:B------:R-:W-:Y:S01]  /*2f00*/  FSEL R21, R24, -INF , P3 ;  /* 0xff80000018157808 */ /* 0x000fe20001800000 */
[----:B------:R1:W-:Y:S01]  /*2f10*/  @!P0 SYNCS.ARRIVE.TRANS64.RED.A1T0 RZ, [R3+URZ], RZ ;  /* 0x000000ff03ff89a7 */ /* 0x0003e2000810043f */
        /* <DEDUP_REMOVED lines=18> */
[----:B------:R-:W-:Y:S02]  /*3040*/  FSEL R37, R37, -INF , P2 ;  /* 0xff80000025257808 */ /* 0x000fe40001000000 */
[----:B------:R-:W-:Y:S02]  /*3050*/  FMNMX.FTZ R0, R33, R0, !PT ;  /* 0x0000000021007209 */ /* 0x000fe40007810000 */
[----:B------:R-:W-:-:S02]  /*3060*/  ISETP.GT.AND P3, PT, R44, 0x1, PT ;  /* 0x000000012c00780c */ /* 0x000fc40003f64270 */
[----:B------:R-:W-:-:S05]  /*3070*/  FMNMX.FTZ R11, R37, R0, !PT ;  /* 0x00000000250b7209 */ /* 0x000fca0007810000 */
[----:B------:R-:W2:Y:S02]  /*3080*/  SHFL.BFLY PT, R0, R11, 0x2, 0x1f ;  /* 0x0c401f000b007f89 */ /* 0x000ea400000e0000 */
[----:B--2---:R-:W-:-:S05]  /*3090*/  FMNMX.FTZ R24, R11, R0, !PT ;  /* 0x000000000b187209 */ /* 0x004fca0007810000 */
[----:B------:R-:W2:Y:S02]  /*30a0*/  SHFL.BFLY PT, R7, R24, 0x1, 0x1f ;  /* 0x0c201f0018077f89 */ /* 0x000ea400000e0000 */
[----:B--2---:R-:W-:Y:S02]  /*30b0*/  FMNMX.FTZ R0, R24, R7, !PT ;  /* 0x0000000718007209 */ /* 0x004fe40007810000 */
[----:B------:R-:W-:Y:S02]  /*30c0*/  FSEL R24, R91, -INF , P3 ;  /* 0xff8000005b187808 */ /* 0x000fe40001800000 */
[----:B------:R-:W-:Y:S01]  /*30d0*/  FSETP.NEU.FTZ.AND P2, PT, R0, -INF , PT ;  /* 0xff8000000000780b */ /* 0x000fe20003f5d000 */
[----:B------:R-:W-:-:S01]  /*30e0*/  FFMA.FTZ R85, R2, R0, -8 ;  /* 0xc100000002557423 */ /* 0x000fc20000010000 */
[----:B------:R-:W-:-:S04]  /*30f0*/  ISETP.GT.AND P3, PT, R44, 0x10, PT ;  /* 0x000000102c00780c */ /* 0x000fc80003f64270 */
[----:B------:R-:W-:Y:S02]  /*3100*/  FSEL R85, R85, RZ, P2 ;  /* 0x000000ff55557208 */ /* 0x000fe40001000000 */
[----:B------:R-:W-:-:S03]  /*3110*/  ISETP.GT.AND P2, PT, R44, RZ, PT ;  /* 0x000000ff2c00720c */ /* 0x000fc60003f44270 */
[--C-:B------:R-:W-:Y:S01]  /*3120*/  FFMA.FTZ R89, R2, R101, -R85.reuse ;  /* 0x0000006502597223 */ /* 0x100fe20000010855 */
[----:B------:R-:W-:Y:S01]  /*3130*/  FSEL R93, R90, -INF , P2 ;  /* 0xff8000005a5d7808 */ /* 0x000fe20001000000 */
[--C-:B------:R-:W-:Y:S01]  /*3140*/  FFMA.FTZ R6, R2, R88, -R85.reuse ;  /* 0x0000005802067223 */ /* 0x100fe20000010855 */
[----:B------:R-:W-:Y:S01]  /*3150*/  ISETP.GT.AND P2, PT, R44, 0x9, PT ;  /* 0x000000092c00780c */ /* 0x000fe20003f44270 */
[C-C-:B------:R-:W-:Y:S01]  /*3160*/  FFMA.FTZ R7, R2.reuse, R8, -R85.reuse ;  /* 0x0000000802077223 */ /* 0x140fe20000010855 */
[----:B------:R-:W-:Y:S01]  /*3170*/  FMNMX.FTZ R20, R93, R24, !PT ;  /* 0x000000185d147209 */ /* 0x000fe20007810000 */
[C-C-:B------:R-:W-:Y:S01]  /*3180*/  FFMA.FTZ R8, R2.reuse, R92, -R85.reuse ;  /* 0x0000005c02087223 */ /* 0x140fe20000010855 */
[----:B------:R-:W-:Y:S01]  /*3190*/  FSEL R95, R95, -INF , P2 ;  /* 0xff8000005f5f7808 */ /* 0x000fe20001000000 */
[----:B------:R-:W-:Y:S01]  /*31a0*/  MUFU.EX2 R6, R6 ;  /* 0x0000000600067308 */ /* 0x000fe20000000800 */
[----:B------:R-:W-:Y:S01]  /*31b0*/  FMNMX.FTZ R20, R97, R20, !PT ;  /* 0x0000001461147209 */ /* 0x000fe20007810000 */
[--C-:B------:R-:W-:Y:S01]  /*31c0*/  FFMA.FTZ R11, R2, R10, -R85.reuse ;  /* 0x0000000a020b7223 */ /* 0x100fe20000010855 */
[----:B------:R-:W-:Y:S01]  /*31d0*/  ISETP.GT.AND P2, PT, R44, 0x11, PT ;  /* 0x000000112c00780c */ /* 0x000fe20003f44270 */
[--C-:B------:R-:W-:Y:S01]  /*31e0*/  FFMA.FTZ R10, R2, R96, -R85.reuse ;  /* 0x00000060020a7223 */ /* 0x100fe20000010855 */
[----:B------:R-:W-:Y:S01]  /*31f0*/  FSEL R101, R98, -INF , P3 ;  /* 0xff80000062657808 */ /* 0x000fe20001800000 */
[--C-:B------:R-:W-:Y:S01]  /*3200*/  FFMA.FTZ R29, R2, R106, -R85.reuse ;  /* 0x0000006a021d7223 */ /* 0x100fe20000010855 */
[----:B------:R-:W-:Y:S01]  /*3210*/  FMNMX.FTZ R28, R95, R20, !PT ;  /* 0x000000145f1c7209 */ /* 0x000fe20007810000 */
[----:B------:R-:W1:Y:S01]  /*3220*/  MUFU.EX2 R7, R7 ;  /* 0x0000000700077308 */ /* 0x000e620000000800 */
[----:B------:R-:W-:Y:S01]  /*3230*/  ISETP.GT.AND P3, PT, R44, 0x18, PT ;  /* 0x000000182c00780c */ /* 0x000fe20003f64270 */
[C-C-:B------:R-:W-:Y:S01]  /*3240*/  FFMA.FTZ R76, R2.reuse, R76, -R85.reuse ;  /* 0x0000004c024c7223 */ /* 0x140fe20000010855 */
[----:B------:R-:W-:Y:S01]  /*3250*/  FSEL R99, R99, -INF , P2 ;  /* 0xff80000063637808 */ /* 0x000fe20001000000 */
[C-C-:B------:R-:W-:Y:S01]  /*3260*/  FFMA.FTZ R12, R2.reuse, R100, -R85.reuse ;  /* 0x00000064020c7223 */ /* 0x140fe20000010855 */
[----:B------:R-:W-:Y:S01]  /*3270*/  FMNMX.FTZ R28, R101, R28, !PT ;  /* 0x0000001c651c7209 */ /* 0x000fe20007810000 */
[--C-:B------:R-:W-:Y:S01]  /*3280*/  FFMA.FTZ R72, R2, R72, -R85.reuse ;  /* 0x0000004802487223 */ /* 0x100fe20000010855 */
[----:B------:R-:W-:Y:S01]  /*3290*/  ISETP.GT.AND P2, PT, R44, 0x19, PT ;  /* 0x000000192c00780c */ /* 0x000fe20003f44270 */
[----:B------:R-:W2:Y:S01]  /*32a0*/  MUFU.EX2 R8, R8 ;  /* 0x0000000800087308 */ /* 0x000ea20000000800 */
[----:B------:R-:W-:Y:S01]  /*32b0*/  FSEL R107, R102, -INF , P3 ;  /* 0xff800000666b7808 */ /* 0x000fe20001800000 */
[C-C-:B------:R-:W-:Y:S01]  /*32c0*/  FFMA.FTZ R91, R2.reuse, R108, -R85.reuse ;  /* 0x0000006c025b7223 */ /* 0x140fe20000010855 */
[----:B------:R-:W-:Y:S01]  /*32d0*/  FMNMX.FTZ R28, R99, R28, !PT ;  /* 0x0000001c631c7209 */ /* 0x000fe20007810000 */
[C-C-:B------:R-:W-:Y:S01]  /*32e0*/  FFMA.FTZ R80, R2.reuse, R80, -R85.reuse ;  /* 0x0000005002507223 */ /* 0x140fe20000010855 */
[----:B------:R-:W-:Y:S01]  /*32f0*/  FSEL R103, R103, -INF , P2 ;  /* 0xff80000067677808 */ /* 0x000fe20001000000 */
[----:B------:R-:W-:Y:S01]  /*3300*/  FFMA.FTZ R52, R2, R37, -R85 ;  /* 0x0000002502347223 */ /* 0x000fe20000010855 */
[----:B------:R-:W-:Y:S01]  /*3310*/  ISETP.GT.AND P2, PT, R44, 0x20, PT ;  /* 0x000000202c00780c */ /* 0x000fe20003f44270 */
[----:B------:R-:W3:Y:S01]  /*3320*/  MUFU.EX2 R11, R11 ;  /* 0x0000000b000b7308 */ /* 0x000ee20000000800 */
[----:B------:R-:W-:Y:S01]  /*3330*/  FMNMX.FTZ R28, R107, R28, !PT ;  /* 0x0000001c6b1c7209 */ /* 0x000fe20007810000 */
[----:B-1----:R-:W-:Y:S01]  /*3340*/  FADD.FTZ R3, R6, R7 ;  /* 0x0000000706037221 */ /* 0x002fe20000010000 */
[----:B------:R-:W-:Y:S01]  /*3350*/  ISETP.GT.AND P3, PT, R44, 0x21, PT ;  /* 0x000000212c00780c */ /* 0x000fe20003f64270 */
[--C-:B------:R-:W-:Y:S01]  /*3360*/  FFMA.FTZ R84, R2, R84, -R85.reuse ;  /* 0x0000005402547223 */ /* 0x100fe20000010855 */
[----:B------:R-:W-:Y:S01]  /*3370*/  FSEL R109, R74, -INF , P2 ;  /* 0xff8000004a6d7808 */ /* 0x000fe20001000000 */
[--C-:B------:R-:W-:Y:S01]  /*3380*/  FFMA.FTZ R114, R2, R114, -R85.reuse ;  /* 0x0000007202727223 */ /* 0x100fe20000010855 */
[----:B------:R-:W-:Y:S01]  /*3390*/  FMNMX.FTZ R32, R103, R28, !PT ;  /* 0x0000001c67207209 */ /* 0x000fe20007810000 */
[----:B------:R-:W-:Y:S01]  /*33a0*/  MUFU.EX2 R10, R10 ;  /* 0x0000000a000a7308 */ /* 0x000fe20000000800 */
[----:B------:R-:W-:Y:S01]  /*33b0*/  ISETP.GT.AND P2, PT, R44, 0x28, PT ;  /* 0x000000282c00780c */ /* 0x000fe20003f44270 */
[C-C-:B------:R-:W-:Y:S01]  /*33c0*/  FFMA.FTZ R116, R2.reuse, R116, -R85.reuse ;  /* 0x0000007402747223 */ /* 0x140fe20000010855 */
[----:B------:R-:W-:Y:S01]  /*33d0*/  FSEL R111, R75, -INF , P3 ;  /* 0xff8000004b6f7808 */ /* 0x000fe20001800000 */
[C-C-:B------:R-:W-:Y:S01]  /*33e0*/  FFMA.FTZ R75, R2.reuse, R110, -R85.reuse ;  /* 0x0000006e024b7223 */ /* 0x140fe20000010855 */
[----:B------:R-:W-:Y:S01]  /*33f0*/  FMNMX.FTZ R32, R109, R32, !PT ;  /* 0x000000206d207209 */ /* 0x000fe20007810000 */
[----:B------:R-:W-:Y:S01]  /*3400*/  FFMA.FTZ R13, R2, R13, -R85 ;  /* 0x0000000d020d7223 */ /* 0x000fe20000010855 */
[----:B------:R-:W-:Y:S01]  /*3410*/  ISETP.GT.AND P3, PT, R44, 0x29, PT ;  /* 0x000000292c00780c */ /* 0x000fe20003f64270 */
[----:B------:R-:W-:Y:S01]  /*3420*/  MUFU.EX2 R29, R29 ;  /* 0x0000001d001d7308 */ /* 0x000fe20000000800 */
[----:B------:R-:W-:Y:S01]  /*3430*/  FSEL R113, R78, -INF , P2 ;  /* 0xff8000004e717808 */ /* 0x000fe20001000000 */
[----:B--2---:R-:W-:Y:S01]  /*3440*/  FADD.FTZ R78, R8, R3 ;  /* 0x00000003084e7221 */ /* 0x004fe20000010000 */
[----:B------:R-:W-:Y:S01]  /*3450*/  FMNMX.FTZ R32, R111, R32, !PT ;  /* 0x000000206f207209 */ /* 0x000fe20007810000 */
[--C-:B------:R-:W-:Y:S01]  /*3460*/  FFMA.FTZ R15, R2, R15, -R85.reuse ;  /* 0x0000000f020f7223 */ /* 0x100fe20000010855 */
[----:B------:R-:W-:Y:S01]  /*3470*/  ISETP.GT.AND P2, PT, R44, 0x30, PT ;  /* 0x000000302c00780c */ /* 0x000fe20003f44270 */
        /* <DEDUP_REMOVED lines=8> */
[----:B------:R-:W-:Y:S01]  /*3500*/  FFMA.FTZ R33, R2, R33, -R85 ;  /* 0x0000002102217223 */ /* 0x000fe20000010855 */
[----:B------:R-:W-:Y:S01]  /*3510*/  FMNMX.FTZ R36, R115, R32, !PT ;  /* 0x0000002073247209 */ /* 0x000fe20007810000 */
[----:B------:R-:W-:Y:S01]  /*3520*/  MUFU.EX2 R12, R12 ;  /* 0x0000000c000c7308 */ /* 0x000fe20000000800 */
[C---:B------:R-:W-:Y:S01]  /*3530*/  ISETP.GT.AND P2, PT, R44.reuse, 0x38, PT ;  /* 0x000000382c00780c */ /* 0x040fe20003f44270 */
[--C-:B------:R-:W-:Y:S01]  /*3540*/  IMAD.MOV.U32 R112, RZ, RZ, R119.reuse ;  /* 0x000000ffff707224 */ /* 0x100fe200078e0077 */
[----:B------:R-:W-:Y:S01]  /*3550*/  FSEL R83, R83, -INF , P3 ;  /* 0xff80000053537808 */ /* 0x000fe20001800000 */
[--C-:B------:R-:W-:Y:S01]  /*3560*/  IMAD.MOV.U32 R110, RZ, RZ, R119.reuse ;  /* 0x000000ffff6e7224 */ /* 0x100fe200078e0077 */
[----:B------:R-:W-:Y:S01]  /*3570*/  FMNMX.FTZ R36, R117, R36, !PT ;  /* 0x0000002475247209 */ /* 0x000fe20007810000 */
[--C-:B------:R-:W-:Y:S01]  /*3580*/  IMAD.MOV.U32 R108, RZ, RZ, R119.reuse ;  /* 0x000000ffff6c7224 */ /* 0x100fe200078e0077 */
[----:B------:R-:W-:Y:S01]  /*3590*/  ISETP.GT.AND P3, PT, R44, 0x39, PT ;  /* 0x000000392c00780c */ /* 0x000fe20003f64270 */
[----:B------:R-:W1:Y:S01]  /*35a0*/  MUFU.EX2 R89, R89 ;  /* 0x0000005900597308 */ /* 0x000e620000000800 */
[----:B------:R-:W-:Y:S01]  /*35b0*/  FSEL R121, R86, -INF , P2 ;  /* 0xff80000056797808 */ /* 0x000fe20001000000 */
[--C-:B------:R-:W-:Y:S01]  /*35c0*/  IMAD.MOV.U32 R106, RZ, RZ, R119.reuse ;  /* 0x000000ffff6a7224 */ /* 0x100fe200078e0077 */
[----:B------:R-:W-:Y:S01]  /*35d0*/  FMNMX.FTZ R36, R83, R36, !PT ;  /* 0x0000002453247209 */ /* 0x000fe20007810000 */
[--C-:B------:R-:W-:Y:S01]  /*35e0*/  IMAD.MOV.U32 R102, RZ, RZ, R119.reuse ;  /* 0x000000ffff667224 */ /* 0x100fe200078e0077 */
[----:B------:R-:W-:Y:S01]  /*35f0*/  FSEL R87, R87, -INF , P3 ;  /* 0xff80000057577808 */ /* 0x000fe20001800000 */
[--C-:B------:R-:W-:Y:S01]  /*3600*/  IMAD.MOV.U32 R100, RZ, RZ, R119.reuse ;  /* 0x000000ffff647224 */ /* 0x100fe200078e0077 */
[C---:B------:R-:W-:Y:S01]  /*3610*/  ISETP.GT.AND P2, PT, R44.reuse, 0x40, PT ;  /* 0x000000402c00780c */ /* 0x040fe20003f44270 */
[----:B------:R-:W-:Y:S01]  /*3620*/  MUFU.EX2 R20, R72 ;  /* 0x0000004800147308 */ /* 0x000fe20000000800 */
[----:B------:R-:W-:Y:S01]  /*3630*/  FMNMX.FTZ R36, R121, R36, !PT ;  /* 0x0000002479247209 */ /* 0x000fe20007810000 */
[--C-:B------:R-:W-:Y:S01]  /*3640*/  IMAD.MOV.U32 R98, RZ, RZ, R119.reuse ;  /* 0x000000ffff627224 */ /* 0x100fe200078e0077 */
[----:B------:R-:W-:Y:S01]  /*3650*/  ISETP.GT.AND P3, PT, R44, 0x41, PT ;  /* 0x000000412c00780c */ /* 0x000fe20003f64270 */
[--C-:B------:R-:W-:Y:S01]  /*3660*/  IMAD.MOV.U32 R96, RZ, RZ, R119.reuse ;  /* 0x000000ffff607224 */ /* 0x100fe200078e0077 */
[----:B------:R-:W-:Y:S01]  /*3670*/  FSEL R123, R58, -INF , P2 ;  /* 0xff8000003a7b7808 */ /* 0x000fe20001000000 */
[--C-:B------:R-:W-:Y:S01]  /*3680*/  IMAD.MOV.U32 R92, RZ, RZ, R119.reuse ;  /* 0x000000ffff5c7224 */ /* 0x100fe200078e0077 */
[----:B------:R-:W-:Y:S01]  /*3690*/  FMNMX.FTZ R40, R87, R36, !PT ;  /* 0x0000002457287209 */ /* 0x000fe20007810000 */
[----:B------:R2:W-:Y:S01]  /*36a0*/  MUFU.EX2 R32, R80 ;  /* 0x0000005000207308 */ /* 0x0005e20000000800 */
[C---:B------:R-:W-:Y:S01]  /*36b0*/  ISETP.GT.AND P2, PT, R44.reuse, 0x48, PT ;  /* 0x000000482c00780c */ /* 0x040fe20003f44270 */
[--C-:B------:R-:W-:Y:S01]  /*36c0*/  IMAD.MOV.U32 R90, RZ, RZ, R119.reuse ;  /* 0x000000ffff5a7224 */ /* 0x100fe200078e0077 */
[----:B------:R-:W-:Y:S01]  /*36d0*/  FSEL R59, R59, -INF , P3 ;  /* 0xff8000003b3b7808 */ /* 0x000fe20001800000 */
[--C-:B------:R-:W-:Y:S01]  /*36e0*/  IMAD.MOV.U32 R88, RZ, RZ, R119.reuse ;  /* 0x000000ffff587224 */ /* 0x100fe200078e0077 */
[----:B------:R-:W-:Y:S01]  /*36f0*/  FMNMX.FTZ R40, R123, R40, !PT ;  /* 0x000000287b287209 */ /* 0x000fe20007810000 */
[--C-:B------:R-:W-:Y:S01]  /*3700*/  IMAD.MOV.U32 R86, RZ, RZ, R119.reuse ;  /* 0x000000ffff567224 */ /* 0x100fe200078e0077 */
[----:B------:R-:W-:Y:S01]  /*3710*/  ISETP.GT.AND P3, PT, R44, 0x49, PT ;  /* 0x000000492c00780c */ /* 0x000fe20003f64270 */
[----:B------:R-:W-:Y:S01]  /*3720*/  MUFU.EX2 R91, R91 ;  /* 0x0000005b005b7308 */ /* 0x000fe20000000800 */
[----:B------:R-:W-:Y:S01]  /*3730*/  FSEL R125, R62, -INF , P2 ;  /* 0xff8000003e7d7808 */ /* 0x000fe20001000000 */
[----:B--2---:R-:W-:Y:S01]  /*3740*/  VIADD R80, R105, 0xfffffffe ;  /* 0xfffffffe69507836 */ /* 0x004fe20000000000 */
[----:B------:R-:W-:Y:S01]  /*3750*/  FMNMX.FTZ R40, R59, R40, !PT ;  /* 0x000000283b287209 */ /* 0x000fe20007810000 */
[----:B------:R-:W-:Y:S01]  /*3760*/  IMAD.MOV.U32 R105, RZ, RZ, R119 ;  /* 0x000000ffff697224 */ /* 0x000fe200078e0077 */
[----:B------:R-:W-:-:S02]  /*3770*/  ISETP.GT.AND P2, PT, R44, 0x50, PT ;  /* 0x000000502c00780c */ /* 0x000fc40003f44270 */
[----:B------:R-:W-:Y:S01]  /*3780*/  FSEL R127, R63, -INF , P3 ;  /* 0xff8000003f7f7808 */ /* 0x000fe20001800000 */
[----:B------:R-:W2:Y:S01]  /*3790*/  MUFU.EX2 R75, R75 ;  /* 0x0000004b004b7308 */ /* 0x000ea20000000800 */
[----:B------:R-:W-:Y:S02]  /*37a0*/  FMNMX.FTZ R40, R125, R40, !PT ;  /* 0x000000287d287209 */ /* 0x000fe40007810000 */
[----:B------:R-:W-:Y:S02]  /*37b0*/  ISETP.GT.AND P3, PT, R44, 0x51, PT ;  /* 0x000000512c00780c */ /* 0x000fe40003f64270 */
[----:B------:R-:W-:Y:S02]  /*37c0*/  FSEL R129, R66, -INF , P2 ;  /* 0xff80000042817808 */ /* 0x000fe40001000000 */
[----:B------:R-:W-:Y:S01]  /*37d0*/  FMNMX.FTZ R48, R127, R40, !PT ;  /* 0x000000287f307209 */ /* 0x000fe20007810000 */
[----:B------:R-:W-:Y:S01]  /*37e0*/  MUFU.EX2 R79, R79 ;  /* 0x0000004f004f7308 */ /* 0x000fe20000000800 */
[----:B------:R-:W-:-:S02]  /*37f0*/  ISETP.GT.AND P2, PT, R44, 0x58, PT ;  /* 0x000000582c00780c */ /* 0x000fc40003f44270 */
[----:B------:R-:W-:Y:S01]  /*3800*/  FSEL R131, R67, -INF , P3 ;  /* 0xff80000043837808 */ /* 0x000fe20001800000 */
[----:B------:R-:W-:-:S01]  /*3810*/  FFMA.FTZ R67, R2, R56, -R85 ;  /* 0x0000003802437223 */ /* 0x000fc20000010855 */
[----:B------:R-:W-:Y:S02]  /*3820*/  FMNMX.FTZ R48, R129, R48, !PT ;  /* 0x0000003081307209 */ /* 0x000fe40007810000 */
[----:B------:R-:W-:Y:S01]  /*3830*/  ISETP.GT.AND P3, PT, R44, 0x59, PT ;  /* 0x000000592c00780c */ /* 0x000fe20003f64270 */
[----:B------:R-:W-:Y:S01]  /*3840*/  MUFU.EX2 R36, R84 ;  /* 0x0000005400247308 */ /* 0x000fe20000000800 */
[----:B------:R-:W-:Y:S02]  /*3850*/  FSEL R133, R70, -INF , P2 ;  /* 0xff80000046857808 */ /* 0x000fe40001000000 */
[----:B------:R-:W-:Y:S02]  /*3860*/  FMNMX.FTZ R48, R131, R48, !PT ;  /* 0x0000003083307209 */ /* 0x000fe40007810000 */
[----:B------:R-:W-:-:S02]  /*3870*/  FSEL R71, R71, -INF , P3 ;  /* 0xff80000047477808 */ /* 0x000fc40001800000 */
[C---:B------:R-:W-:Y:S01]  /*3880*/  ISETP.GT.AND P2, PT, R44.reuse, 0x60, PT ;  /* 0x000000602c00780c */ /* 0x040fe20003f44270 */
[----:B------:R4:W-:Y:S01]  /*3890*/  MUFU.EX2 R63, R114 ;  /* 0x00000072003f7308 */ /* 0x0009e20000000800 */
[----:B------:R-:W-:Y:S02]  /*38a0*/  FMNMX.FTZ R48, R133, R48, !PT ;  /* 0x0000003085307209 */ /* 0x000fe40007810000 */
[----:B------:R-:W-:Y:S02]  /*38b0*/  ISETP.GT.AND P3, PT, R44, 0x61, PT ;  /* 0x000000612c00780c */ /* 0x000fe40003f64270 */
[----:B------:R-:W-:Y:S01]  /*38c0*/  FSEL R135, R42, -INF , P2 ;  /* 0xff8000002a877808 */ /* 0x000fe20001000000 */
[----:B------:R-:W-:Y:S01]  /*38d0*/  FFMA.FTZ R42, R2, R60, -R85 ;  /* 0x0000003c022a7223 */ /* 0x000fe20000010855 */
[----:B------:R-:W-:Y:S01]  /*38e0*/  FMNMX.FTZ R48, R71, R48, !PT ;  /* 0x0000003047307209 */ /* 0x000fe20007810000 */
[----:B------:R5:W-:Y:S01]  /*38f0*/  MUFU.EX2 R40, R116 ;  /* 0x0000007400287308 */ /* 0x000be20000000800 */
[----:B------:R-:W-:Y:S01]  /*3900*/  ISETP.GT.AND P2, PT, R44, 0x68, PT ;  /* 0x000000682c00780c */ /* 0x000fe20003f44270 */
[----:B----4-:R-:W-:Y:S01]  /*3910*/  IMAD.MOV.U32 R114, RZ, RZ, R119 ;  /* 0x000000ffff727224 */ /* 0x010fe200078e0077 */
[----:B------:R-:W-:-:S02]  /*3920*/  FSEL R43, R43, -INF , P3 ;  /* 0xff8000002b2b7808 */ /* 0x000fc40001800000 */
[----:B------:R-:W-:Y:S02]  /*3930*/  FMNMX.FTZ R48, R135, R48, !PT ;  /* 0x0000003087307209 */ /* 0x000fe40007810000 */
[----:B------:R-:W-:Y:S01]  /*3940*/  ISETP.GT.AND P3, PT, R44, 0x69, PT ;  /* 0x000000692c00780c */ /* 0x000fe20003f64270 */
[----:B------:R-:W-:Y:S01]  /*3950*/  MUFU.EX2 R67, R67 ;  /* 0x0000004300437308 */ /* 0x000fe20000000800 */
[----:B------:R-:W-:Y:S01]  /*3960*/  FSEL R137, R46, -INF , P2 ;  /* 0xff8000002e897808 */ /* 0x000fe20001000000 */
[C-C-:B------:R-:W-:Y:S01]  /*3970*/  FFMA.FTZ R46, R2.reuse, R14, -R85.reuse ;  /* 0x0000000e022e7223 */ /* 0x140fe20000010855 */
[----:B------:R-:W-:Y:S01]  /*3980*/  FMNMX.FTZ R48, R43, R48, !PT ;  /* 0x000000302b307209 */ /* 0x000fe20007810000 */
[----:B------:R-:W-:Y:S01]  /*3990*/  FFMA.FTZ R14, R2, R64, -R85 ;  /* 0x00000040020e7223 */ /* 0x000fe20000010855 */
[----:B------:R-:W-:Y:S01]  /*39a0*/  ISETP.GT.AND P2, PT, R44, 0x70, PT ;  /* 0x000000702c00780c */ /* 0x000fe20003f44270 */
[----:B-----5:R-:W-:Y:S01]  /*39b0*/  IMAD.MOV.U32 R116, RZ, RZ, R119 ;  /* 0x000000ffff747224 */ /* 0x020fe200078e0077 */
[----:B------:R-:W-:Y:S01]  /*39c0*/  FSEL R139, R47, -INF , P3 ;  /* 0xff8000002f8b7808 */ /* 0x000fe20001800000 */
[----:B------:R-:W-:Y:S01]  /*39d0*/  MUFU.EX2 R42, R42 ;  /* 0x0000002a002a7308 */ /* 0x000fe20000000800 */
[----:B------:R-:W-:-:S02]  /*39e0*/  FMNMX.FTZ R48, R137, R48, !PT ;  /* 0x0000003089307209 */ /* 0x000fc40007810000 */
[----:B------:R-:W-:Y:S02]  /*39f0*/  ISETP.GT.AND P3, PT, R44, 0x71, PT ;  /* 0x000000712c00780c */ /* 0x000fe40003f64270 */
[----:B------:R-:W-:Y:S02]  /*3a00*/  FSEL R141, R50, -INF , P2 ;  /* 0xff800000328d7808 */ /* 0x000fe40001000000 */
[----:B------:R-:W-:Y:S01]  /*3a10*/  FMNMX.FTZ R48, R139, R48, !PT ;  /* 0x000000308b307209 */ /* 0x000fe20007810000 */
[----:B------:R4:W-:Y:S01]  /*3a20*/  MUFU.EX2 R47, R46 ;  /* 0x0000002e002f7308 */ /* 0x0009e20000000800 */
[----:B------:R-:W-:Y:S02]  /*3a30*/  ISETP.GT.AND P2, PT, R44, 0x78, PT ;  /* 0x000000782c00780c */ /* 0x000fe40003f44270 */
[----:B------:R-:W-:Y:S01]  /*3a40*/  FSEL R143, R51, -INF , P3 ;  /* 0xff800000338f7808 */ /* 0x000fe20001800000 */
[----:B------:R-:W-:-:S01]  /*3a50*/  FFMA.FTZ R51, R2, R81, -R85 ;  /* 0x0000005102337223 */ /* 0x000fc20000010855 */
[----:B------:R-:W-:-:S02]  /*3a60*/  FMNMX.FTZ R48, R141, R48, !PT ;  /* 0x000000308d307209 */ /* 0x000fc40007810000 */
[----:B------:R-:W-:Y:S01]  /*3a70*/  ISETP.GT.AND P3, PT, R44, 0x79, PT ;  /* 0x000000792c00780c */ /* 0x000fe20003f64270 */
[----:B------:R-:W-:Y:S01]  /*3a80*/  MUFU.EX2 R14, R14 ;  /* 0x0000000e000e7308 */ /* 0x000fe20000000800 */
[----:B------:R-:W-:Y:S01]  /*3a90*/  FSEL R145, R54, -INF , P2 ;  /* 0xff80000036917808 */ /* 0x000fe20001000000 */
[C-C-:B----4-:R-:W-:Y:S01]  /*3aa0*/  FFMA.FTZ R46, R2.reuse, R25, -R85.reuse ;  /* 0x00000019022e7223 */ /* 0x150fe20000010855 */
[----:B------:R-:W-:Y:S01]  /*3ab0*/  FMNMX.FTZ R48, R143, R48, !PT ;  /* 0x000000308f307209 */ /* 0x000fe20007810000 */
[----:B------:R-:W-:Y:S01]  /*3ac0*/  FFMA.FTZ R25, R2, R57, -R85 ;  /* 0x0000003902197223 */ /* 0x000fe20000010855 */
[----:B------:R-:W-:Y:S01]  /*3ad0*/  FSEL R55, R55, -INF , P3 ;  /* 0xff80000037377808 */ /* 0x000fe20001800000 */
[----:B---3--:R-:W-:Y:S01]  /*3ae0*/  FADD.FTZ R57, R11, R78 ;  /* 0x0000004e0b397221 */ /* 0x008fe20000010000 */
[----:B------:R-:W-:Y:S01]  /*3af0*/  ISETP.GT.AND P2, PT, R44, 0x80, PT ;  /* 0x000000802c00780c */ /* 0x000fe20003f44270 */
[----:B------:R-:W-:Y:S01]  /*3b00*/  MUFU.EX2 R51, R51 ;  /* 0x0000003300337308 */ /* 0x000fe20000000800 */
[----:B------:R-:W-:-:S02]  /*3b10*/  FMNMX.FTZ R48, R145, R48, !PT ;  /* 0x0000003091307209 */ /* 0x000fc40007810000 */
[----:B------:R-:W-:Y:S02]  /*3b20*/  ISETP.GT.AND P3, PT, R44, 0x81, PT ;  /* 0x000000812c00780c */ /* 0x000fe40003f64270 */
[----:B------:R-:W-:Y:S01]  /*3b30*/  FSEL R81, R26, -INF , P2 ;  /* 0xff8000001a517808 */ /* 0x000fe20001000000 */
[--C-:B------:R-:W-:Y:S01]  /*3b40*/  FFMA.FTZ R26, R2, R77, -R85.reuse ;  /* 0x0000004d021a7223 */ /* 0x100fe20000010855 */
[----:B------:R-:W-:Y:S01]  /*3b50*/  FMNMX.FTZ R48, R55, R48, !PT ;  /* 0x0000003037307209 */ /* 0x000fe20007810000 */
[----:B------:R-:W-:Y:S01]  /*3b60*/  MUFU.EX2 R13, R13 ;  /* 0x0000000d000d7308 */ /* 0x000fe20000000800 */
[----:B------:R-:W-:Y:S02]  /*3b70*/  ISETP.GT.AND P2, PT, R44, 0x88, PT ;  /* 0x000000882c00780c */ /* 0x000fe40003f44270 */
[----:B------:R-:W-:Y:S01]  /*3b80*/  FSEL R77, R27, -INF , P3 ;  /* 0xff8000001b4d7808 */ /* 0x000fe20001800000 */
[----:B------:R-:W-:-:S01]  /*3b90*/  FFMA.FTZ R27, R2, R69, -R85 ;  /* 0x00000045021b7223 */ /* 0x000fc20000010855 */
[----:B------:R-:W-:-:S02]  /*3ba0*/  FMNMX.FTZ R48, R81, R48, !PT ;  /* 0x0000003051307209 */ /* 0x000fc40007810000 */
[----:B------:R-:W-:Y:S01]  /*3bb0*/  ISETP.GT.AND P3, PT, R44, 0x89, PT ;  /* 0x000000892c00780c */ /* 0x000fe20003f64270 */
[----:B------:R-:W-:Y:S01]  /*3bc0*/  MUFU.EX2 R26, R26 ;  /* 0x0000001a001a7308 */ /* 0x000fe20000000800 */
[----:B------:R-:W-:Y:S01]  /*3bd0*/  FSEL R147, R30, -INF , P2 ;  /* 0xff8000001e937808 */ /* 0x000fe20001000000 */
[C-C-:B------:R-:W-:Y:S01]  /*3be0*/  FFMA.FTZ R30, R2.reuse, R41, -R85.reuse ;  /* 0x00000029021e7223 */ /* 0x140fe20000010855 */
[----:B------:R-:W-:Y:S01]  /*3bf0*/  FMNMX.FTZ R48, R77, R48, !PT ;  /* 0x000000304d307209 */ /* 0x000fe20007810000 */
[----:B------:R-:W-:Y:S01]  /*3c00*/  FFMA.FTZ R41, R2, R65, -R85 ;  /* 0x0000004102297223 */ /* 0x000fe20000010855 */
[----:B------:R-:W-:Y:S01]  /*3c10*/  ISETP.GT.AND P2, PT, R44, 0x90, PT ;  /* 0x000000902c00780c */ /* 0x000fe20003f44270 */
[----:B------:R-:W-:Y:S01]  /*3c20*/  IMAD.MOV.U32 R65, RZ, RZ, R119 ;  /* 0x000000ffff417224 */ /* 0x000fe200078e0077 */
[----:B------:R-:W-:Y:S01]  /*3c30*/  FSEL R69, R31, -INF , P3 ;  /* 0xff8000001f457808 */ /* 0x000fe20001800000 */
[----:B------:R-:W-:Y:S01]  /*3c40*/  FFMA.FTZ R31, R2, R5, -R85 ;  /* 0x00000005021f7223 */ /* 0x000fe20000010855 */
        /* <DEDUP_REMOVED lines=8> */
[----:B------:R-:W-:Y:S01]  /*3cd0*/  FSEL R151, R35, -INF , P3 ;  /* 0xff80000023977808 */ /* 0x000fe20001800000 */
[--C-:B------:R-:W-:Y:S01]  /*3ce0*/  FFMA.FTZ R35, R2, R49, -R85.reuse ;  /* 0x0000003102237223 */ /* 0x100fe20000010855 */
[----:B------:R-:W-:Y:S02]  /*3cf0*/  FMNMX.FTZ R48, R149, R48, !PT ;  /* 0x0000003095307209 */ /* 0x000fe40007810000 */
[----:B------:R-:W-:Y:S01]  /*3d00*/  ISETP.GT.AND P3, PT, R44, 0x99, PT ;  /* 0x000000992c00780c */ /* 0x000fe20003f64270 */
[----:B------:R-:W-:-:S01]  /*3d10*/  FFMA.FTZ R44, R2, R53, -R85 ;  /* 0x00000035022c7223 */ /* 0x000fc20000010855 */
[----:B------:R-:W-:Y:S01]  /*3d20*/  FSEL R153, R38, -INF , P2 ;  /* 0xff80000026997808 */ /* 0x000fe20001000000 */
[----:B------:R-:W-:-:S01]  /*3d30*/  FFMA.FTZ R38, R2, R45, -R85 ;  /* 0x0000002d02267223 */ /* 0x000fc20000010855 */
[----:B------:R-:W-:Y:S01]  /*3d40*/  FMNMX.FTZ R48, R151, R48, !PT ;  /* 0x0000003097307209 */ /* 0x000fe20007810000 */
[----:B------:R-:W-:Y:S01]  /*3d50*/  MUFU.EX2 R31, R31 ;  /* 0x0000001f001f7308 */ /* 0x000fe20000000800 */
[----:B------:R-:W-:-:S02]  /*3d60*/  FSEL R39, R39, -INF , P3 ;  /* 0xff80000027277808 */ /* 0x000fc40001800000 */
[----:B------:R-:W-:Y:S02]  /*3d70*/  FMNMX.FTZ R48, R153, R48, !PT ;  /* 0x0000003099307209 */ /* 0x000fe40007810000 */
[----:B------:R-:W-:Y:S02]  /*3d80*/  R2UR UR45, R80 ;  /* 0x00000000502d72ca */ /* 0x000fe400000e0000 */
[----:B------:R-:W-:Y:S01]  /*3d90*/  FMNMX.FTZ R48, R39, R48, !PT ;  /* 0x0000003027307209 */ /* 0x000fe20007810000 */
[----:B------:R-:W-:Y:S01]  /*3da0*/  MUFU.EX2 R38, R38 ;  /* 0x0000002600267308 */ /* 0x000fe20000000800 */
[----:B------:R-:W-:Y:S02]  /*3db0*/  F2FP.SATFINITE.E4M3.F32.PACK_AB_MERGE_C R216, R11, R8, RZ ;  /* 0x000000080bd8723e */ /* 0x000fe400048070ff */
[----:B-1----:R-:W-:Y:S01]  /*3dc0*/  F2FP.SATFINITE.E4M3.F32.PACK_AB_MERGE_C R218, R89, R12, RZ ;  /* 0x0000000c59da723e */ /* 0x002fe200048070ff */
[----:B------:R-:W1:Y:S01]  /*3dd0*/  SHFL.BFLY PT, R5, R48, 0x2, 0x1f ;  /* 0x0c401f0030057f89 */ /* 0x000e6200000e0000 */
[----:B--2---:R-:W-:-:S02]  /*3de0*/  F2FP.SATFINITE.E4M3.F32.PACK_AB_MERGE_C R212, R75, R28, RZ ;  /* 0x0000001c4bd4723e */ /* 0x004fc400048070ff */
[----:B------:R-:W-:Y:S01]  /*3df0*/  F2FP.SATFINITE.E4M3.F32.PACK_AB_MERGE_C R216, R7, R6, R216 ;  /* 0x0000000607d8723e */ /* 0x000fe200048070d8 */
[----:B------:R-:W-:Y:S01]  /*3e00*/  MUFU.EX2 R34, R34 ;  /* 0x0000002200227308 */ /* 0x000fe20000000800 */
[----:B------:R-:W-:Y:S02]  /*3e10*/  F2FP.SATFINITE.E4M3.F32.PACK_AB_MERGE_C R212, R91, R20, R212 ;  /* 0x000000145bd4723e */ /* 0x000fe400048070d4 */
[----:B------:R-:W-:-:S05]  /*3e20*/  F2FP.SATFINITE.E4M3.F32.PACK_AB_MERGE_C R218, R29, R10, R218 ;  /* 0x0000000a1dda723e */ /* 0x000fca00048070da */
[----:B------:R-:W-:Y:S08]  /*3e30*/  MUFU.EX2 R35, R35 ;  /* 0x0000002300237308 */ /* 0x000ff00000000800 */
[----:B------:R-:W-:Y:S01]  /*3e40*/  MUFU.EX2 R15, R15 ;  /* 0x0000000f000f7308 */ /* 0x000fe20000000800 */
[----:B-1----:R-:W-:Y:S01]  /*3e50*/  FMNMX.FTZ R5, R48, R5, !PT ;  /* 0x0000000530057209 */ /* 0x002fe20007810000 */
[----:B------:R-:W-:Y:S01]  /*3e60*/  FFMA.FTZ R48, R2, R61, -R85 ;  /* 0x0000003d02307223 */ /* 0x000fe20000010855 */
[----:B------:R-:W-:-:S05]  /*3e70*/  IMAD.MOV.U32 R85, RZ, RZ, R119 ;  /* 0x000000ffff557224 */ /* 0x000fca00078e0077 */
[----:B------:R-:W-:Y:S01]  /*3e80*/  MUFU.EX2 R44, R44 ;  /* 0x0000002c002c7308 */ /* 0x000fe20000000800 */
[----:B------:R-:W1:Y:S01]  /*3e90*/  SHFL.BFLY PT, R50, R5, 0x1, 0x1f ;  /* 0x0c201f0005327f89 */ /* 0x000e6200000e0000 */
[----:B------:R-:W-:-:S06]  /*3ea0*/  IMAD.MOV.U32 R61, RZ, RZ, R119 ;  /* 0x000000ffff3d7224 */ /* 0x000fcc00078e0077 */
[----:B------:R-:W-:Y:S08]  /*3eb0*/  MUFU.EX2 R21, R21 ;  /* 0x0000001500157308 */ /* 0x000ff00000000800 */
[----:B------:R-:W-:Y:S08]  /*3ec0*/  MUFU.EX2 R46, R46 ;  /* 0x0000002e002e7308 */ /* 0x000ff00000000800 */
[----:B------:R-:W-:Y:S01]  /*3ed0*/  MUFU.EX2 R25, R25 ;  /* 0x0000001900197308 */ /* 0x000fe20000000800 */
[----:B-1----:R-:W-:-:S04]  /*3ee0*/  FMNMX.FTZ R9, R5, R50, !PT ;  /* 0x0000003205097209 */ /* 0x002fc80007810000 */
[----:B------:R-:W-:Y:S01]  /*3ef0*/  FSETP.NEU.FTZ.AND P2, PT, R9, -INF , PT ;  /* 0xff8000000900780b */ /* 0x000fe20003f5d000 */
[----:B------:R-:W-:-:S02]  /*3f00*/  FFMA.FTZ R5, R2, R9, -8 ;  /* 0xc100000002057423 */ /* 0x000fc40000010009 */
[----:B------:R-:W-:Y:S03]  /*3f10*/  MUFU.EX2 R48, R48 ;  /* 0x0000003000307308 */ /* 0x000fe60000000800 */
[----:B------:R-:W-:Y:S02]  /*3f20*/  FSEL R62, R5, RZ, P2 ;  /* 0x000000ff053e7208 */ /* 0x000fe40001000000 */
[----:B------:R-:W-:-:S03]  /*3f30*/  SHF.R.U32.HI R5, RZ, 0x1f, R104 ;  /* 0x0000001fff057819 */ /* 0x000fc60000011668 */
[C-C-:B------:R-:W-:Y:S01]  /*3f40*/  FFMA.FTZ R217, R2.reuse, R93, -R62.reuse ;  /* 0x0000005d02d97223 */ /* 0x140fe2000001083e */
[----:B------:R-:W-:-:S01]  /*3f50*/  FFMA.FTZ R60, R2, R24, -R62 ;  /* 0x00000018023c7223 */ /* 0x000fc2000001083e */
[C-C-:B------:R-:W-:Y:S01]  /*3f60*/  FFMA.FTZ R97, R2.reuse, R97, -R62.reuse ;  /* 0x0000006102617223 */ /* 0x140fe2000001083e */
[----:B------:R-:W-:-:S01]  /*3f70*/  FFMA.FTZ R95, R2, R95, -R62 ;  /* 0x0000005f025f7223 */ /* 0x000fc2000001083e */
[C-C-:B------:R-:W-:Y:S01]  /*3f80*/  FFMA.FTZ R24, R2.reuse, R101, -R62.reuse ;  /* 0x0000006502187223 */ /* 0x140fe2000001083e */
[----:B------:R-:W-:-:S01]  /*3f90*/  FFMA.FTZ R219, R2, R99, -R62 ;  /* 0x0000006302db7223 */ /* 0x000fc2000001083e */
[----:B------:R-:W-:Y:S01]  /*3fa0*/  MUFU.EX2 R217, R217 ;  /* 0x000000d900d97308 */ /* 0x000fe20000000800 */
[----:B------:R-:W-:-:S01]  /*3fb0*/  FFMA.FTZ R107, R2, R107, -R62 ;  /* 0x0000006b026b7223 */ /* 0x000fc2000001083e */
[C-C-:B------:R-:W-:Y:S01]  /*3fc0*/  FFMA.FTZ R103, R2.reuse, R103, -R62.reuse ;  /* 0x0000006702677223 */ /* 0x140fe2000001083e */
[----:B------:R-:W-:-:S01]  /*3fd0*/  FFMA.FTZ R53, R2, R109, -R62 ;  /* 0x0000006d02357223 */ /* 0x000fc2000001083e */
[--C-:B------:R-:W-:Y:S01]  /*3fe0*/  FFMA.FTZ R58, R2, R111, -R62.reuse ;  /* 0x0000006f023a7223 */ /* 0x100fe2000001083e */
[----:B------:R-:W-:Y:S01]  /*3ff0*/  LEA.HI.SX32 R5, R104, R5, 0x1a ;  /* 0x0000000568057211 */ /* 0x000fe200078fd2ff */
[C-C-:B------:R-:W-:Y:S01]  /*4000*/  FFMA.FTZ R113, R2.reuse, R113, -R62.reuse ;  /* 0x0000007102717223 */ /* 0x140fe2000001083e */
[----:B------:R-:W-:-:S01]  /*4010*/  FFMA.FTZ R115, R2, R115, -R62 ;  /* 0x0000007302737223 */ /* 0x000fc2000001083e */
[----:B------:R-:W1:Y:S01]  /*4020*/  MUFU.EX2 R60, R60 ;  /* 0x0000003c003c7308 */ /* 0x000e620000000800 */
[----:B------:R-:W-:Y:S01]  /*4030*/  VIMNMX R5, RZ, R5, !PT ;  /* 0x00000005ff057248 */ /* 0x000fe20007fe0100 */
[C-C-:B------:R-:W-:Y:S01]  /*4040*/  FFMA.FTZ R37, R2.reuse, R117, -R62.reuse ;  /* 0x0000007502257223 */ /* 0x140fe2000001083e */
[----:B------:R-:W-:-:S01]  /*4050*/  FFMA.FTZ R54, R2, R83, -R62 ;  /* 0x0000005302367223 */ /* 0x000fc2000001083e */
[--C-:B------:R-:W-:Y:S01]  /*4060*/  FFMA.FTZ R43, R2, R43, -R62.reuse ;  /* 0x0000002b022b7223 */ /* 0x100fe2000001083e */
[----:B------:R-:W-:Y:S01]  /*4070*/  ISETP.GE.AND P2, PT, R80, R5, PT ;  /* 0x000000055000720c */ /* 0x000fe20003f46270 */
[C-C-:B------:R-:W-:Y:S01]  /*4080*/  FFMA.FTZ R121, R2.reuse, R121, -R62.reuse ;  /* 0x0000007902797223 */ /* 0x140fe2000001083e */
[----:B------:R-:W-:-:S01]  /*4090*/  FFMA.FTZ R87, R2, R87, -R62 ;  /* 0x0000005702577223 */ /* 0x000fc2000001083e */
[----:B------:R-:W2:Y:S01]  /*40a0*/  MUFU.EX2 R97, R97 ;  /* 0x0000006100617308 */ /* 0x000ea20000000800 */
[----:B------:R-:W-:-:S01]  /*40b0*/  FFMA.FTZ R49, R2, R123, -R62 ;  /* 0x0000007b02317223 */ /* 0x000fc2000001083e */
[C-C-:B------:R-:W-:Y:S01]  /*40c0*/  FFMA.FTZ R56, R2.reuse, R59, -R62.reuse ;  /* 0x0000003b02387223 */ /* 0x140fe2000001083e */
[----:B------:R-:W-:-:S01]  /*40d0*/  FFMA.FTZ R125, R2, R125, -R62 ;  /* 0x0000007d027d7223 */ /* 0x000fc2000001083e */
[C-C-:B------:R-:W-:Y:S01]  /*40e0*/  FFMA.FTZ R127, R2.reuse, R127, -R62.reuse ;  /* 0x0000007f027f7223 */ /* 0x140fe2000001083e */
[----:B------:R-:W-:-:S01]  /*40f0*/  FFMA.FTZ R45, R2, R129, -R62 ;  /* 0x00000081022d7223 */ /* 0x000fc2000001083e */
[C-C-:B------:R-:W-:Y:S01]  /*4100*/  FFMA.FTZ R131, R2.reuse, R131, -R62.reuse ;  /* 0x0000008302837223 */ /* 0x140fe2000001083e */
[----:B------:R-:W-:-:S01]  /*4110*/  FFMA.FTZ R133, R2, R133, -R62 ;  /* 0x0000008502857223 */ /* 0x000fc2000001083e */
[----:B------:R-:W3:Y:S01]  /*4120*/  MUFU.EX2 R64, R95 ;  /* 0x0000005f00407308 */ /* 0x000ee20000000800 */
[----:B-1----:R-:W-:-:S01]  /*4130*/  FADD.FTZ R76, R217, R60 ;  /* 0x0000003cd94c7221 */ /* 0x002fc20000010000 */
        /* <DEDUP_REMOVED lines=8> */
[----:B------:R-:W-:Y:S01]  /*41c0*/  FADD.FTZ R76, R10, R57 ;  /* 0x000000390a4c7221 */ /* 0x000fe20000010000 */
[----:B------:R-:W-:-:S01]  /*41d0*/  FFMA.FTZ R145, R2, R145, -R62 ;  /* 0x0000009102917223 */ /* 0x000fc2000001083e */
[C-C-:B------:R-:W-:Y:S01]  /*41e0*/  FFMA.FTZ R55, R2.reuse, R55, -R62.reuse ;  /* 0x0000003702377223 */ /* 0x140fe2000001083e */
[----:B------:R-:W-:-:S01]  /*41f0*/  FFMA.FTZ R81, R2, R81, -R62 ;  /* 0x0000005102517223 */ /* 0x000fc2000001083e */
[C-C-:B------:R-:W-:Y:S01]  /*4200*/  FFMA.FTZ R77, R2.reuse, R77, -R62.reuse ;  /* 0x0000004d024d7223 */ /* 0x140fe2000001083e */
[----:B------:R-:W-:-:S01]  /*4210*/  FFMA.FTZ R147, R2, R147, -R62 ;  /* 0x0000009302937223 */ /* 0x000fc2000001083e */
[----:B------:R-:W2:Y:S01]  /*4220*/  MUFU.EX2 R219, R219 ;  /* 0x000000db00db7308 */ /* 0x000ea20000000800 */
[----:B---3--:R-:W-:-:S01]  /*4230*/  FADD.FTZ R3, R64, R3 ;  /* 0x0000000340037221 */ /* 0x008fc20000010000 */
[C-C-:B------:R-:W-:Y:S01]  /*4240*/  FFMA.FTZ R69, R2.reuse, R69, -R62.reuse ;  /* 0x0000004502457223 */ /* 0x140fe2000001083e */
[----:B------:R-:W-:-:S01]  /*4250*/  FFMA.FTZ R149, R2, R149, -R62 ;  /* 0x0000009502957223 */ /* 0x000fc2000001083e */
[C-C-:B------:R-:W-:Y:S01]  /*4260*/  FFMA.FTZ R151, R2.reuse, R151, -R62.reuse ;  /* 0x0000009702977223 */ /* 0x140fe2000001083e */
[----:B------:R-:W-:-:S01]  /*4270*/  FFMA.FTZ R153, R2, R153, -R62 ;  /* 0x0000009902997223 */ /* 0x000fc2000001083e */
[----:B------:R-:W-:Y:S01]  /*4280*/  FFMA.FTZ R39, R2, R39, -R62 ;  /* 0x0000002702277223 */ /* 0x000fe2000001083e */
[----:B------:R-:W-:Y:S01]  /*4290*/  F2FP.SATFINITE.E4M3.F32.PACK_AB_MERGE_C R64, R64, R97, RZ ;  /* 0x000000614040723e */ /* 0x000fe200048070ff */
[----:B------:R-:W3:Y:S01]  /*42a0*/  MUFU.EX2 R107, R107 ;  /* 0x0000006b006b7308 */ /* 0x000ee20000000800 */
[----:B-1----:R-:W-:-:S01]  /*42b0*/  FADD.FTZ R78, R24, R3 ;  /* 0x00000003184e7221 */ /* 0x002fc20000010000 */
[----:B------:R-:W-:Y:S01]  /*42c0*/  FADD.FTZ R3, R29, R76 ;  /* 0x0000004c1d037221 */ /* 0x000fe20000010000 */
[----:B------:R-:W-:Y:S01]  /*42d0*/  F2FP.SATFINITE.E4M3.F32.PACK_AB_MERGE_C R217, R60, R217, R64 ;  /* 0x000000d93cd9723e */ /* 0x000fe20004807040 */
[----:B------:R-:W-:-:S02]  /*42e0*/  IMAD.MOV.U32 R117, RZ, RZ, R119 ;  /* 0x000000ffff757224 */ /* 0x000fc400078e0077 */
[----:B------:R-:W-:-:S01]  /*42f0*/  FADD.FTZ R80, R12, R3 ;  /* 0x000000030c507221 */ /* 0x000fc20000010000 */
[----:B------:R-:W-:Y:S01]  /*4300*/  IMAD.MOV.U32 R111, RZ, RZ, R119 ;  /* 0x000000ffff6f7224 */ /* 0x000fe200078e0077 */
[----:B------:R1:W4:Y:S01]  /*4310*/  MUFU.EX2 R66, R103 ;  /* 0x0000006700427308 */ /* 0x0003220000000800 */
[----:B--2---:R-:W-:-:S01]  /*4320*/  FADD.FTZ R78, R219, R78 ;  /* 0x0000004edb4e7221 */ /* 0x004fc20000010000 */
[----:B------:R-:W-:Y:S01]  /*4330*/  FADD.FTZ R57, R89, R80 ;  /* 0x0000005059397221 */ /* 0x000fe20000010000 */
[--C-:B------:R-:W-:Y:S02]  /*4340*/  IMAD.MOV.U32 R109, RZ, RZ, R119.reuse ;  /* 0x000000ffff6d7224 */ /* 0x100fe400078e0077 */
[----:B------:R-:W-:Y:S02]  /*4350*/  IMAD.MOV.U32 R104, RZ, RZ, R119 ;  /* 0x000000ffff687224 */ /* 0x000fe400078e0077 */
[----:B------:R-:W-:-:S01]  /*4360*/  FADD.FTZ R80, R20, R57 ;  /* 0x0000003914507221 */ /* 0x000fc20000010000 */
[----:B------:R-:W-:Y:S01]  /*4370*/  IMAD.MOV.U32 R101, RZ, RZ, R119 ;  /* 0x000000ffff657224 */ /* 0x000fe200078e0077 */
[----:B------:R-:W2:Y:S01]  /*4380*/  MUFU.EX2 R53, R53 ;  /* 0x0000003500357308 */ /* 0x000ea20000000800 */
[----:B---3--:R-:W-:-:S01]  /*4390*/  FADD.FTZ R3, R107, R78 ;  /* 0x0000004e6b037221 */ /* 0x008fc20000010000 */
[----:B-1----:R-:W-:-:S02]  /*43a0*/  IMAD.MOV.U32 R103, RZ, RZ, R119 ;  /* 0x000000ffff677224 */ /* 0x002fc400078e0077 */
[--C-:B------:R-:W-:Y:S02]  /*43b0*/  IMAD.MOV.U32 R99, RZ, RZ, R119.reuse ;  /* 0x000000ffff637224 */ /* 0x100fe400078e0077 */
[----:B------:R-:W-:Y:S02]  /*43c0*/  IMAD.MOV.U32 R97, RZ, RZ, R119 ;  /* 0x000000ffff617224 */ /* 0x000fe400078e0077 */
[----:B------:R-:W1:Y:S01]  /*43d0*/  MUFU.EX2 R58, R58 ;  /* 0x0000003a003a7308 */ /* 0x000e620000000800 */
[----:B----4-:R-:W-:-:S01]  /*43e0*/  FADD.FTZ R78, R66, R3 ;  /* 0x00000003424e7221 */ /* 0x010fc20000010000 */
[----:B------:R-:W-:Y:S01]  /*43f0*/  F2FP.SATFINITE.E4M3.F32.PACK_AB_MERGE_C R66, R66, R107, RZ ;  /* 0x0000006b4242723e */ /* 0x000fe200048070ff */
[--C-:B------:R-:W-:Y:S02]  /*4400*/  IMAD.MOV.U32 R107, RZ, RZ, R119.reuse ;  /* 0x000000ffff6b7224 */ /* 0x100fe400078e0077 */
[--C-:B------:R-:W-:Y:S01]  /*4410*/  IMAD.MOV.U32 R95, RZ, RZ, R119.reuse ;  /* 0x000000ffff5f7224 */ /* 0x100fe200078e0077 */
[----:B------:R-:W-:Y:S01]  /*4420*/  F2FP.SATFINITE.E4M3.F32.PACK_AB_MERGE_C R219, R219, R24, R66 ;  /* 0x00000018dbdb723e */ /* 0x000fe20004807042 */
[----:B------:R-:W-:Y:S01]  /*4430*/  IMAD.MOV.U32 R93, RZ, RZ, R119 ;  /* 0x000000ffff5d7224 */ /* 0x000fe200078e0077 */
[----:B------:R-:W3:Y:S01]  /*4440*/  MUFU.EX2 R113, R113 ;  /* 0x0000007100717308 */ /* 0x000ee20000000800 */
[----:B--2---:R-:W-:-:S01]  /*4450*/  FADD.FTZ R3, R53, R78 ;  /* 0x0000004e35037221 */ /* 0x004fc20000010000 */
[----:B------:R-:W-:-:S02]  /*4460*/  IMAD.MOV.U32 R89, RZ, RZ, R119 ;  /* 0x000000ffff597224 */ /* 0x000fc400078e0077 */
[--C-:B------:R-:W-:Y:S02]  /*4470*/  IMAD.MOV.U32 R83, RZ, RZ, R119.reuse ;  /* 0x000000ffff537224 */ /* 0x100fe400078e0077 */
[--C-:B------:R-:W-:Y:S02]  /*4480*/  IMAD.MOV.U32 R66, RZ, RZ, R119.reuse ;  /* 0x000000ffff427224 */ /* 0x100fe400078e0077 */
[----:B------:R2:W4:Y:S01]  /*4490*/  MUFU.EX2 R68, R115 ;  /* 0x0000007300447308 */ /* 0x0005220000000800 */
[--C-:B------:R-:W-:Y:S02]  /*44a0*/  IMAD.MOV.U32 R64, RZ, RZ, R119.reuse ;  /* 0x000000ffff407224 */ /* 0x100fe400078e0077 */
[--C-:B------:R-:W-:Y:S02]  /*44b0*/  IMAD.MOV.U32 R60, RZ, RZ, R119.reuse ;  /* 0x000000ffff3c7224 */ /* 0x100fe400078e0077 */
[--C-:B------:R-:W-:Y:S02]  /*44c0*/  IMAD.MOV.U32 R59, RZ, RZ, R119.reuse ;  /* 0x000000ffff3b7224 */ /* 0x100fe400078e0077 */
[--C-:B------:R-:W-:Y:S01]  /*44d0*/  IMAD.MOV.U32 R57, RZ, RZ, R119.reuse ;  /* 0x000000ffff397224 */ /* 0x100fe200078e0077 */
[----:B------:R-:W5:Y:S01]  /*44e0*/  MUFU.EX2 R37, R37 ;  /* 0x0000002500257308 */ /* 0x000f620000000800 */
[----:B--2---:R-:W-:-:S02]  /*44f0*/  IMAD.MOV.U32 R115, RZ, RZ, R119 ;  /* 0x000000ffff737224 */ /* 0x004fc400078e0077 */
[----:B------:R-:W-:-:S05]  /*4500*/  IMAD.MOV.U32 R29, RZ, RZ, R119 ;  /* 0x000000ffff1d7224 */ /* 0x000fca00078e0077 */
[----:B------:R2:W-:Y:S08]  /*4510*/  MUFU.EX2 R76, R43 ;  /* 0x0000002b004c7308 */ /* 0x0005f00000000800 */
[----:B------:R-:W5:Y:S01]  /*4520*/  MUFU.EX2 R54, R54 ;  /* 0x0000003600367308 */ /* 0x000f620000000800 */
[----:B--2---:R-:W-:-:S01]  /*4530*/  FADD.FTZ R43, R91, R80 ;  /* 0x000000505b2b7221 */ /* 0x004fc20000010000 */
[----:B-1----:R-:W-:Y:S01]  /*4540*/  FADD.FTZ R80, R58, R3 ;  /* 0x000000033a507221 */ /* 0x002fe20000010000 */
[----:B------:R-:W-:-:S02]  /*4550*/  IMAD.MOV.U32 R91, RZ, RZ, R119 ;  /* 0x000000ffff5b7224 */ /* 0x000fc400078e0077 */
[----:B------:R-:W-:Y:S01]  /*4560*/  FADD.FTZ R82, R28, R43 ;  /* 0x0000002b1c527221 */ /* 0x000fe20000010000 */
[----:B---3--:R-:W-:-:S02]  /*4570*/  FADD.FTZ R3, R113, R80 ;  /* 0x0000005071037221 */ /* 0x008fc40000010000 */
[----:B------:R-:W1:Y:S01]  /*4580*/  MUFU.EX2 R121, R121 ;  /* 0x0000007900797308 */ /* 0x000e620000000800 */
[----:B------:R-:W-:-:S01]  /*4590*/  FADD.FTZ R43, R75, R82 ;  /* 0x000000524b2b7221 */ /* 0x000fc20000010000 */
[C---:B----4-:R-:W-:Y:S01]  /*45a0*/  FADD.FTZ R80, R68.reuse, R3 ;  /* 0x0000000344507221 */ /* 0x050fe20000010000 */
[----:B------:R-:W-:Y:S01]  /*45b0*/  F2FP.SATFINITE.E4M3.F32.PACK_AB_MERGE_C R68, R68, R113, RZ ;  /* 0x000000714444723e */ /* 0x000fe200048070ff */
[----:B------:R-:W-:Y:S02]  /*45c0*/  IMAD.MOV.U32 R113, RZ, RZ, R119 ;  /* 0x000000ffff717224 */ /* 0x000fe400078e0077 */
[----:B------:R-:W-:-:S01]  /*45d0*/  FADD.FTZ R82, R32, R43 ;  /* 0x0000002b20527221 */ /* 0x000fc20000010000 */
[----:B-----5:R-:W-:Y:S01]  /*45e0*/  FADD.FTZ R3, R37, R80 ;  /* 0x0000005025037221 */ /* 0x020fe20000010000 */
[----:B------:R-:W-:Y:S01]  /*45f0*/  F2FP.SATFINITE.E4M3.F32.PACK_AB_MERGE_C R213, R58, R53, R68 ;  /* 0x000000353ad5723e */ /* 0x000fe20004807044 */
[----:B------:R2:W3:Y:S01]  /*4600*/  MUFU.EX2 R70, R87 ;  /* 0x0000005700467308 */ /* 0x0004e20000000800 */
[----:B------:R-:W-:-:S01]  /*4610*/  FADD.FTZ R43, R79, R82 ;  /* 0x000000524f2b7221 */ /* 0x000fc20000010000 */
[----:B------:R-:W-:Y:S01]  /*4620*/  FADD.FTZ R82, R54, R3 ;  /* 0x0000000336527221 */ /* 0x000fe20000010000 */
[----:B------:R-:W-:-:S02]  /*4630*/  IMAD.MOV.U32 R75, RZ, RZ, R119 ;  /* 0x000000ffff4b7224 */ /* 0x000fc400078e0077 */
[----:B------:R-:W-:Y:S01]  /*4640*/  FADD.FTZ R84, R36, R43 ;  /* 0x0000002b24547221 */ /* 0x000fe20000010000 */
[----:B------:R-:W-:Y:S01]  /*4650*/  F2FP.SATFINITE.E4M3.F32.PACK_AB_MERGE_C R36, R63, R36, RZ ;  /* 0x000000243f24723e */ /* 0x000fe200048070ff */
[----:B------:R-:W-:Y:S01]  /*4660*/  IMAD.MOV.U32 R68, RZ, RZ, R119 ;  /* 0x000000ffff447224 */ /* 0x000fe200078e0077 */
[----:B------:R-:W4:Y:S01]  /*4670*/  MUFU.EX2 R49, R49 ;  /* 0x0000003100317308 */ /* 0x000f220000000800 */
[----:B-1----:R-:W-:-:S01]  /*4680*/  FADD.FTZ R3, R121, R82 ;  /* 0x0000005279037221 */ /* 0x002fc20000010000 */
[----:B------:R-:W-:Y:S01]  /*4690*/  FADD.FTZ R11, R63, R84 ;  /* 0x000000543f0b7221 */ /* 0x000fe20000010000 */
[----:B------:R-:W-:Y:S01]  /*46a0*/  F2FP.SATFINITE.E4M3.F32.PACK_AB_MERGE_C R214, R79, R32, R36 ;  /* 0x000000204fd6723e */ /* 0x000fe20004807024 */
[----:B--2---:R-:W-:Y:S02]  /*46b0*/  IMAD.MOV.U32 R87, RZ, RZ, R119 ;  /* 0x000000ffff577224 */ /* 0x004fe400078e0077 */
[----:B------:R-:W-:-:S01]  /*46c0*/  FADD.FTZ R62, R40, R11 ;  /* 0x0000000b283e7221 */ /* 0x000fc20000010000 */
[----:B------:R-:W-:Y:S01]  /*46d0*/  IMAD.MOV.U32 R84, RZ, RZ, R119 ;  /* 0x000000ffff547224 */ /* 0x000fe200078e0077 */
[----:B------:R-:W1:Y:S01]  /*46e0*/  MUFU.EX2 R56, R56 ;  /* 0x0000003800387308 */ /* 0x000e620000000800 */
[----:B---3--:R-:W-:-:S01]  /*46f0*/  FADD.FTZ R8, R70, R3 ;  /* 0x0000000346087221 */ /* 0x008fc20000010000 */
[----:B------:R-:W-:Y:S01]  /*4700*/  FADD.FTZ R11, R67, R62 ;  /* 0x0000003e430b7221 */ /* 0x000fe20000010000 */
[----:B------:R-:W-:Y:S01]  /*4710*/  F2FP.SATFINITE.E4M3.F32.PACK_AB_MERGE_C R70, R70, R121, RZ ;  /* 0x000000794646723e */ /* 0x000fe200048070ff */
[----:B------:R-:W-:-:S02]  /*4720*/  IMAD.MOV.U32 R82, RZ, RZ, R119 ;  /* 0x000000ffff527224 */ /* 0x000fc400078e0077 */
[----:B------:R-:W-:-:S01]  /*4730*/  FADD.FTZ R28, R42, R11 ;  /* 0x0000000b2a1c7221 */ /* 0x000fc20000010000 */
[----:B------:R-:W-:Y:S01]  /*4740*/  F2FP.SATFINITE.E4M3.F32.PACK_AB_MERGE_C R42, R47, R42, RZ ;  /* 0x0000002a2f2a723e */ /* 0x000fe200048070ff */
[----:B------:R-:W2:Y:S01]  /*4750*/  MUFU.EX2 R125, R125 ;  /* 0x0000007d007d7308 */ /* 0x000ea20000000800 */
[----:B----4-:R-:W-:-:S01]  /*4760*/  FADD.FTZ R3, R49, R8 ;  /* 0x0000000831037221 */ /* 0x010fc20000010000 */
[----:B------:R-:W-:Y:S01]  /*4770*/  FADD.FTZ R11, R47, R28 ;  /* 0x0000001c2f0b7221 */ /* 0x000fe20000010000 */
[----:B------:R-:W-:Y:S01]  /*4780*/  F2FP.SATFINITE.E4M3.F32.PACK_AB_MERGE_C R215, R54, R37, R70 ;  /* 0x0000002536d7723e */ /* 0x000fe20004807046 */
[----:B------:R-:W-:Y:S01]  /*4790*/  IMAD.MOV.U32 R79, RZ, RZ, R119 ;  /* 0x000000ffff4f7224 */ /* 0x000fe200078e0077 */
[----:B------:R-:W-:Y:S01]  /*47a0*/  F2FP.SATFINITE.E4M3.F32.PACK_AB_MERGE_C R208, R67, R40, R42 ;  /* 0x0000002843d0723e */ /* 0x000fe2000480702a */
[----:B------:R-:W-:Y:S01]  /*47b0*/  FADD.FTZ R28, R14, R11 ;  /* 0x0000000b0e1c7221 */ /* 0x000fe20000010000 */
[----:B------:R-:W-:Y:S01]  /*47c0*/  IMAD.MOV.U32 R70, RZ, RZ, R119 ;  /* 0x000000ffff467224 */ /* 0x000fe200078e0077 */
[----:B------:R-:W3:Y:S01]  /*47d0*/  MUFU.EX2 R72, R127 ;  /* 0x0000007f00487308 */ /* 0x000ee20000000800 */
[----:B-1----:R-:W-:-:S01]  /*47e0*/  FADD.FTZ R12, R56, R3 ;  /* 0x00000003380c7221 */ /* 0x002fc20000010000 */
[----:B------:R-:W-:Y:S01]  /*47f0*/  FADD.FTZ R11, R51, R28 ;  /* 0x0000001c330b7221 */ /* 0x000fe20000010000 */
[----:B------:R-:W-:-:S02]  /*4800*/  IMAD.MOV.U32 R67, RZ, RZ, R119 ;  /* 0x000000ffff437224 */ /* 0x000fc400078e0077 */
[----:B------:R-:W-:Y:S02]  /*4810*/  IMAD.MOV.U32 R63, RZ, RZ, R119 ;  /* 0x000000ffff3f7224 */ /* 0x000fe400078e0077 */
[----:B------:R-:W-:-:S01]  /*4820*/  FADD.FTZ R28, R26, R11 ;  /* 0x0000000b1a1c7221 */ /* 0x000fc20000010000 */
[----:B------:R-:W-:Y:S01]  /*4830*/  F2FP.SATFINITE.E4M3.F32.PACK_AB_MERGE_C R26, R27, R26, RZ ;  /* 0x0000001a1b1a723e */ /* 0x000fe200048070ff */
[----:B------:R-:W1:Y:S01]  /*4840*/  MUFU.EX2 R45, R45 ;  /* 0x0000002d002d7308 */ /* 0x000e620000000800 */
[----:B--2---:R-:W-:-:S01]  /*4850*/  FADD.FTZ R3, R125, R12 ;  /* 0x0000000c7d037221 */ /* 0x004fc20000010000 */
[----:B------:R-:W-:Y:S01]  /*4860*/  FADD.FTZ R28, R27, R28 ;  /* 0x0000001c1b1c7221 */ /* 0x000fe20000010000 */
[----:B------:R-:W-:Y:S01]  /*4870*/  F2FP.SATFINITE.E4M3.F32.PACK_AB_MERGE_C R210, R51, R14, R26 ;  /* 0x0000000e33d2723e */ /* 0x000fe2000480701a */
[--C-:B------:R-:W-:Y:S02]  /*4880*/  IMAD.MOV.U32 R62, RZ, RZ, R119.reuse ;  /* 0x000000ffff3e7224 */ /* 0x100fe400078e0077 */
[----:B------:R-:W-:-:S02]  /*4890*/  IMAD.MOV.U32 R58, RZ, RZ, R119 ;  /* 0x000000ffff3a7224 */ /* 0x000fc400078e0077 */
[----:B------:R-:W2:Y:S01]  /*48a0*/  MUFU.EX2 R4, R131 ;  /* 0x0000008300047308 */ /* 0x000ea20000000800 */
[----:B---3--:R-:W-:-:S01]  /*48b0*/  FADD.FTZ R12, R72, R3 ;  /* 0x00000003480c7221 */ /* 0x008fc20000010000 */
[----:B------:R-:W-:Y:S01]  /*48c0*/  F2FP.SATFINITE.E4M3.F32.PACK_AB_MERGE_C R72, R72, R125, RZ ;  /* 0x0000007d4848723e */ /* 0x000fe200048070ff */
[--C-:B------:R-:W-:Y:S02]  /*48d0*/  IMAD.MOV.U32 R54, RZ, RZ, R119.reuse ;  /* 0x000000ffff367224 */ /* 0x100fe400078e0077 */
[--C-:B------:R-:W-:Y:S01]  /*48e0*/  IMAD.MOV.U32 R53, RZ, RZ, R119.reuse ;  /* 0x000000ffff357224 */ /* 0x100fe200078e0077 */
[----:B------:R-:W-:Y:S01]  /*48f0*/  F2FP.SATFINITE.E4M3.F32.PACK_AB_MERGE_C R209, R56, R49, R72 ;  /* 0x0000003138d1723e */ /* 0x000fe20004807048 */
[----:B------:R-:W-:Y:S01]  /*4900*/  IMAD.MOV.U32 R72, RZ, RZ, R119 ;  /* 0x000000ffff487224 */ /* 0x000fe200078e0077 */
[----:B------:R-:W3:Y:S01]  /*4910*/  MUFU.EX2 R133, R133 ;  /* 0x0000008500857308 */ /* 0x000ee20000000800 */
[----:B-1----:R-:W-:-:S01]  /*4920*/  FADD.FTZ R3, R45, R12 ;  /* 0x0000000c2d037221 */ /* 0x002fc20000010000 */
[----:B------:R-:W-:-:S02]  /*4930*/  IMAD.MOV.U32 R56, RZ, RZ, R119 ;  /* 0x000000ffff387224 */ /* 0x000fc400078e0077 */
[--C-:B------:R-:W-:Y:S02]  /*4940*/  IMAD.MOV.U32 R51, RZ, RZ, R119.reuse ;  /* 0x000000ffff337224 */ /* 0x100fe400078e0077 */
[----:B------:R-:W-:Y:S02]  /*4950*/  IMAD.MOV.U32 R49, RZ, RZ, R119 ;  /* 0x000000ffff317224 */ /* 0x000fe400078e0077 */
[----:B------:R1:W4:Y:S01]  /*4960*/  MUFU.EX2 R74, R71 ;  /* 0x00000047004a7308 */ /* 0x0003220000000800 */
[----:B--2---:R-:W-:-:S01]  /*4970*/  FADD.FTZ R12, R4, R3 ;  /* 0x00000003040c7221 */ /* 0x004fc20000010000 */
[--C-:B------:R-:W-:Y:S02]  /*4980*/  IMAD.MOV.U32 R47, RZ, RZ, R119.reuse ;  /* 0x000000ffff2f7224 */ /* 0x100fe400078e0077 */
[--C-:B------:R-:W-:Y:S02]  /*4990*/  IMAD.MOV.U32 R43, RZ, RZ, R119.reuse ;  /* 0x000000ffff2b7224 */ /* 0x100fe400078e0077 */
[----:B------:R-:W-:-:S02]  /*49a0*/  IMAD.MOV.U32 R42, RZ, RZ, R119 ;  /* 0x000000ffff2a7224 */ /* 0x000fc400078e0077 */
[----:B------:R-:W2:Y:S01]  /*49b0*/  MUFU.EX2 R135, R135 ;  /* 0x0000008700877308 */ /* 0x000ea20000000800 */
[----:B---3--:R-:W-:-:S01]  /*49c0*/  FADD.FTZ R3, R133, R12 ;  /* 0x0000000c85037221 */ /* 0x008fc20000010000 */
[--C-:B-1----:R-:W-:Y:S02]  /*49d0*/  IMAD.MOV.U32 R71, RZ, RZ, R119.reuse ;  /* 0x000000ffff477224 */ /* 0x102fe400078e0077 */
[--C-:B------:R-:W-:Y:S02]  /*49e0*/  IMAD.MOV.U32 R40, RZ, RZ, R119.reuse ;  /* 0x000000ffff287224 */ /* 0x100fe400078e0077 */
[----:B------:R-:W-:Y:S02]  /*49f0*/  IMAD.MOV.U32 R37, RZ, RZ, R119 ;  /* 0x000000ffff257224 */ /* 0x000fe400078e0077 */
[----:B------:R-:W1:Y:S01]  /*4a00*/  MUFU.EX2 R137, R137 ;  /* 0x0000008900897308 */ /* 0x000e620000000800 */
[C---:B----4-:R-:W-:Y:S01]  /*4a10*/  F2FP.SATFINITE.E4M3.F32.PACK_AB_MERGE_C R133, R74.reuse, R133, RZ ;  /* 0x000000854a85723e */ /* 0x050fe200048070ff */
[----:B------:R-:W-:Y:S01]  /*4a20*/  FADD.FTZ R74, R74, R3 ;  /* 0x000000034a4a7221 */ /* 0x000fe20000010000 */
[----:B------:R-:W-:-:S01]  /*4a30*/  FADD.FTZ R3, R13, R28 ;  /* 0x0000001c0d037221 */ /* 0x000fc20000010000 */
[----:B------:R-:W-:Y:S01]  /*4a40*/  IMAD.MOV.U32 R36, RZ, RZ, R119 ;  /* 0x000000ffff247224 */ /* 0x000fe200078e0077 */
[----:B------:R-:W-:Y:S01]  /*4a50*/  F2FP.SATFINITE.E4M3.F32.PACK_AB_MERGE_C R211, R4, R45, R133 ;  /* 0x0000002d04d3723e */ /* 0x000fe20004807085 */
[----:B------:R-:W-:-:S02]  /*4a60*/  IMAD.MOV.U32 R45, RZ, RZ, R119 ;  /* 0x000000ffff2d7224 */ /* 0x000fc400078e0077 */
[----:B------:R-:W-:-:S01]  /*4a70*/  FADD.FTZ R12, R30, R3 ;  /* 0x000000031e0c7221 */ /* 0x000fc20000010000 */
[----:B------:R-:W3:Y:S01]  /*4a80*/  MUFU.EX2 R78, R139 ;  /* 0x0000008b004e7308 */ /* 0x000ee20000000800 */
[----:B--2---:R-:W-:-:S01]  /*4a90*/  FADD.FTZ R7, R135, R74 ;  /* 0x0000004a87077221 */ /* 0x004fc20000010000 */
[----:B------:R-:W-:Y:S02]  /*4aa0*/  IMAD.MOV.U32 R74, RZ, RZ, R119 ;  /* 0x000000ffff4a7224 */ /* 0x000fe400078e0077 */
[----:B------:R-:W-:-:S01]  /*4ab0*/  FADD.FTZ R3, R31, R12 ;  /* 0x0000000c1f037221 */ /* 0x000fc20000010000 */
[----:B------:R-:W-:Y:S01]  /*4ac0*/  F2FP.SATFINITE.E4M3.F32.PACK_AB_MERGE_C R31, R38, R31, RZ ;  /* 0x0000001f261f723e */ /* 0x000fe200048070ff */
[----:B------:R-:W-:-:S01]  /*4ad0*/  FADD.FTZ R20, R76, R7 ;  /* 0x000000074c147221 */ /* 0x000fc20000010000 */
[----:B------:R-:W-:Y:S02]  /*4ae0*/  IMAD.MOV.U32 R32, RZ, RZ, R119 ;  /* 0x000000ffff207224 */ /* 0x000fe400078e0077 */
[----:B------:R-:W-:-:S01]  /*4af0*/  FADD.FTZ R3, R38, R3 ;  /* 0x0000000326037221 */ /* 0x000fc20000010000 */
[----:B------:R-:W2:Y:S01]  /*4b00*/  MUFU.EX2 R141, R141 ;  /* 0x0000008d008d7308 */ /* 0x000ea20000000800 */
[----:B-1----:R-:W-:-:S01]  /*4b10*/  FADD.FTZ R7, R137, R20 ;  /* 0x0000001489077221 */ /* 0x002fc20000010000 */
[----:B------:R-:W-:Y:S01]  /*4b20*/  F2FP.SATFINITE.E4M3.F32.PACK_AB_MERGE_C R204, R30, R13, R31 ;  /* 0x0000000d1ecc723e */ /* 0x000fe2000480701f */
[----:B------:R-:W-:-:S01]  /*4b30*/  FADD.FTZ R12, R34, R3 ;  /* 0x00000003220c7221 */ /* 0x000fc20000010000 */
[----:B------:R-:W-:-:S02]  /*4b40*/  IMAD.MOV.U32 R38, RZ, RZ, R119 ;  /* 0x000000ffff267224 */ /* 0x000fc400078e0077 */
[----:B------:R-:W-:Y:S02]  /*4b50*/  IMAD.MOV.U32 R31, RZ, RZ, R119 ;  /* 0x000000ffff1f7224 */ /* 0x000fe400078e0077 */
[----:B------:R-:W-:Y:S01]  /*4b60*/  FADD.FTZ R20, R35, R12 ;  /* 0x0000000c23147221 */ /* 0x000fe20000010000 */
[----:B------:R-:W1:Y:S01]  /*4b70*/  MUFU.EX2 R80, R143 ;  /* 0x0000008f00507308 */ /* 0x000e620000000800 */
[C---:B---3--:R-:W-:Y:S01]  /*4b80*/  F2FP.SATFINITE.E4M3.F32.PACK_AB_MERGE_C R137, R78.reuse, R137, RZ ;  /* 0x000000894e89723e */ /* 0x048fe200048070ff */
[----:B------:R-:W-:Y:S01]  /*4b90*/  FADD.FTZ R78, R78, R7 ;  /* 0x000000074e4e7221 */ /* 0x000fe20000010000 */
[----:B------:R-:W-:Y:S02]  /*4ba0*/  IMAD.MOV.U32 R30, RZ, RZ, R119 ;  /* 0x000000ffff1e7224 */ /* 0x000fe400078e0077 */
[----:B------:R-:W-:Y:S01]  /*4bb0*/  F2FP.SATFINITE.E4M3.F32.PACK_AB_MERGE_C R205, R76, R135, R137 ;  /* 0x000000874ccd723e */ /* 0x000fe20004807089 */
[----:B------:R-:W-:Y:S02]  /*4bc0*/  IMAD.MOV.U32 R76, RZ, RZ, R119 ;  /* 0x000000ffff4c7224 */ /* 0x000fe400078e0077 */
[----:B------:R-:W3:Y:S01]  /*4bd0*/  MUFU.EX2 R145, R145 ;  /* 0x0000009100917308 */ /* 0x000ee20000000800 */
[----:B--2---:R-:W-:-:S01]  /*4be0*/  FADD.FTZ R3, R141, R78 ;  /* 0x0000004e8d037221 */ /* 0x004fc20000010000 */
[----:B------:R-:W-:-:S02]  /*4bf0*/  IMAD.MOV.U32 R78, RZ, RZ, R119 ;  /* 0x000000ffff4e7224 */ /* 0x000fc400078e0077 */
[--C-:B------:R-:W-:Y:S02]  /*4c00*/  IMAD.MOV.U32 R28, RZ, RZ, R119.reuse ;  /* 0x000000ffff1c7224 */ /* 0x100fe400078e0077 */
[----:B------:R-:W-:Y:S02]  /*4c10*/  IMAD.MOV.U32 R27, RZ, RZ, R119 ;  /* 0x000000ffff1b7224 */ /* 0x000fe400078e0077 */
[----:B------:R2:W4:Y:S01]  /*4c20*/  MUFU.EX2 R8, R55 ;  /* 0x0000003700087308 */ /* 0x0005220000000800 */
[----:B-1----:R-:W-:-:S01]  /*4c30*/  FADD.FTZ R24, R80, R3 ;  /* 0x0000000350187221 */ /* 0x002fc20000010000 */
[----:B------:R-:W-:Y:S01]  /*4c40*/  FADD.FTZ R3, R15, R20 ;  /* 0x000000140f037221 */ /* 0x000fe20000010000 */
[C---:B------:R-:W-:Y:S01]  /*4c50*/  F2FP.SATFINITE.E4M3.F32.PACK_AB_MERGE_C R15, R44.reuse, R15, RZ ;  /* 0x0000000f2c0f723e */ /* 0x040fe200048070ff */
[----:B------:R-:W-:Y:S02]  /*4c60*/  IMAD.MOV.U32 R26, RZ, RZ, R119 ;  /* 0x000000ffff1a7224 */ /* 0x000fe400078e0077 */
[----:B------:R-:W-:-:S01]  /*4c70*/  FADD.FTZ R44, R44, R3 ;  /* 0x000000032c2c7221 */ /* 0x000fc20000010000 */
[----:B------:R-:W-:Y:S01]  /*4c80*/  F2FP.SATFINITE.E4M3.F32.PACK_AB_MERGE_C R206, R35, R34, R15 ;  /* 0x0000002223ce723e */ /* 0x000fe2000480700f */
[----:B------:R-:W1:Y:S01]  /*4c90*/  MUFU.EX2 R81, R81 ;  /* 0x0000005100517308 */ /* 0x000e620000000800 */
[----:B---3--:R-:W-:-:S01]  /*4ca0*/  FADD.FTZ R7, R145, R24 ;  /* 0x0000001891077221 */ /* 0x008fc20000010000 */
[----:B------:R-:W-:Y:S01]  /*4cb0*/  FADD.FTZ R3, R21, R44 ;  /* 0x0000002c15037221 */ /* 0x000fe20000010000 */
[----:B--2---:R-:W-:-:S02]  /*4cc0*/  IMAD.MOV.U32 R55, RZ, RZ, R119 ;  /* 0x000000ffff377224 */ /* 0x004fc400078e0077 */
[----:B------:R-:W-:Y:S02]  /*4cd0*/  IMAD.MOV.U32 R44, RZ, RZ, R119 ;  /* 0x000000ffff2c7224 */ /* 0x000fe400078e0077 */
[----:B------:R-:W-:-:S01]  /*4ce0*/  FADD.FTZ R4, R46, R3 ;  /* 0x000000032e047221 */ /* 0x000fc20000010000 */
[----:B------:R-:W-:Y:S01]  /*4cf0*/  IMAD.MOV.U32 R35, RZ, RZ, R119 ;  /* 0x000000ffff237224 */ /* 0x000fe200078e0077 */
[----:B------:R2:W3:Y:S01]  /*4d00*/  MUFU.EX2 R6, R77 ;  /* 0x0000004d00067308 */ /* 0x0004e20000000800 */
[C---:B----4-:R-:W-:Y:S01]  /*4d10*/  F2FP.SATFINITE.E4M3.F32.PACK_AB_MERGE_C R145, R8.reuse, R145, RZ ;  /* 0x000000910891723e */ /* 0x050fe200048070ff */
[----:B------:R-:W-:Y:S01]  /*4d20*/  FADD.FTZ R8, R8, R7 ;  /* 0x0000000708087221 */ /* 0x000fe20000010000 */
[----:B------:R-:W-:-:S01]  /*4d30*/  FADD.FTZ R3, R25, R4 ;  /* 0x0000000419037221 */ /* 0x000fc20000010000 */
[----:B------:R-:W-:Y:S01]  /*4d40*/  F2FP.SATFINITE.E4M3.F32.PACK_AB_MERGE_C R25, R48, R25, RZ ;  /* 0x000000193019723e */ /* 0x000fe200048070ff */
[----:B------:R-:W-:Y:S01]  /*4d50*/  IMAD.MOV.U32 R34, RZ, RZ, R119 ;  /* 0x000000ffff227224 */ /* 0x000fe200078e0077 */
[----:B------:R-:W-:Y:S01]  /*4d60*/  F2FP.SATFINITE.E4M3.F32.PACK_AB_MERGE_C R207, R80, R141, R145 ;  /* 0x0000008d50cf723e */ /* 0x000fe20004807091 */
[----:B------:R-:W-:-:S01]  /*4d70*/  FADD.FTZ R48, R48, R3 ;  /* 0x0000000330307221 */ /* 0x000fc20000010000 */
[----:B------:R-:W4:Y:S01]  /*4d80*/  MUFU.EX2 R147, R147 ;  /* 0x0000009300937308 */ /* 0x000f220000000800 */
[----:B-1----:R-:W-:-:S01]  /*4d90*/  FADD.FTZ R7, R81, R8 ;  /* 0x0000000851077221 */ /* 0x002fc20000010000 */
[----:B------:R-:W-:Y:S01]  /*4da0*/  F2FP.SATFINITE.E4M3.F32.PACK_AB_MERGE_C R200, R46, R21, R25 ;  /* 0x000000152ec8723e */ /* 0x000fe20004807019 */
[----:B------:R-:W-:-:S02]  /*4db0*/  IMAD.MOV.U32 R80, RZ, RZ, R119 ;  /* 0x000000ffff507224 */ /* 0x000fc400078e0077 */
[--C-:B--2---:R-:W-:Y:S02]  /*4dc0*/  IMAD.MOV.U32 R77, RZ, RZ, R119.reuse ;  /* 0x000000ffff4d7224 */ /* 0x104fe400078e0077 */
[----:B------:R-:W-:Y:S01]  /*4dd0*/  IMAD.MOV.U32 R46, RZ, RZ, R119 ;  /* 0x000000ffff2e7224 */ /* 0x000fe200078e0077 */
[----:B------:R1:W2:Y:S01]  /*4de0*/  MUFU.EX2 R10, R69 ;  /* 0x00000045000a7308 */ /* 0x0002a20000000800 */
[----:B---3--:R-:W-:-:S01]  /*4df0*/  FADD.FTZ R14, R6, R7 ;  /* 0x00000007060e7221 */ /* 0x008fc20000010000 */
[--C-:B------:R-:W-:Y:S02]  /*4e00*/  IMAD.MOV.U32 R25, RZ, RZ, R119.reuse ;  /* 0x000000ffff197224 */ /* 0x100fe400078e0077 */
[----:B------:R-:W-:-:S04]  /*4e10*/  IMAD.MOV.U32 R24, RZ, RZ, R119 ;  /* 0x000000ffff187224 */ /* 0x000fc800078e0077 */
[----:B------:R-:W3:Y:S01]  /*4e20*/  MUFU.EX2 R41, R41 ;  /* 0x0000002900297308 */ /* 0x000ee20000000800 */
[----:B----4-:R-:W-:-:S01]  /*4e30*/  FADD.FTZ R7, R147, R14 ;  /* 0x0000000e93077221 */ /* 0x010fc20000010000 */
[----:B-1----:R-:W-:-:S06]  /*4e40*/  IMAD.MOV.U32 R69, RZ, RZ, R119 ;  /* 0x000000ffff457224 */ /* 0x002fcc00078e0077 */
[----:B------:R-:W1:Y:S01]  /*4e50*/  MUFU.EX2 R149, R149 ;  /* 0x0000009500957308 */ /* 0x000e620000000800 */
[C---:B--2---:R-:W-:Y:S01]  /*4e60*/  F2FP.SATFINITE.E4M3.F32.PACK_AB_MERGE_C R147, R10.reuse, R147, RZ ;  /* 0x000000930a93723e */ /* 0x044fe200048070ff */
[----:B------:R-:W-:-:S03]  /*4e70*/  FADD.FTZ R10, R10, R7 ;  /* 0x000000070a0a7221 */ /* 0x000fc60000010000 */
[----:B------:R-:W-:Y:S01]  /*4e80*/  F2FP.SATFINITE.E4M3.F32.PACK_AB_MERGE_C R201, R6, R81, R147 ;  /* 0x0000005106c9723e */ /* 0x000fe20004807093 */
[----:B------:R-:W-:Y:S02]  /*4e90*/  IMAD.MOV.U32 R81, RZ, RZ, R119 ;  /* 0x000000ffff517224 */ /* 0x000fe400078e0077 */
[----:B------:R2:W4:Y:S01]  /*4ea0*/  MUFU.EX2 R50, R73 ;  /* 0x0000004900327308 */ /* 0x0005220000000800 */
[----:B---3--:R-:W-:-:S01]  /*4eb0*/  FADD.FTZ R3, R41, R48 ;  /* 0x0000003029037221 */ /* 0x008fc20000010000 */
[----:B------:R-:W-:-:S06]  /*4ec0*/  IMAD.MOV.U32 R48, RZ, RZ, R119 ;  /* 0x000000ffff307224 */ /* 0x000fcc00078e0077 */
[----:B------:R-:W3:Y:S01]  /*4ed0*/  MUFU.EX2 R12, R151 ;  /* 0x00000097000c7308 */ /* 0x000ee20000000800 */
[----:B-1----:R-:W-:-:S01]  /*4ee0*/  FADD.FTZ R7, R149, R10 ;  /* 0x0000000a95077221 */ /* 0x002fc20000010000 */
[----:B--2---:R-:W-:-:S06]  /*4ef0*/  IMAD.MOV.U32 R73, RZ, RZ, R119 ;  /* 0x000000ffff497224 */ /* 0x004fcc00078e0077 */
[----:B------:R-:W-:Y:S01]  /*4f00*/  MUFU.EX2 R33, R33 ;  /* 0x0000002100217308 */ /* 0x000fe20000000800 */
[----:B----4-:R-:W-:-:S07]  /*4f10*/  FADD.FTZ R4, R50, R3 ;  /* 0x0000000332047221 */ /* 0x010fce0000010000 */
[----:B------:R-:W1:Y:S01]  /*4f20*/  MUFU.EX2 R52, R52 ;  /* 0x0000003400347308 */ /* 0x000e620000000800 */
[----:B---3--:R-:W-:-:S07]  /*4f30*/  FADD.FTZ R6, R12, R7 ;  /* 0x000000070c067221 */ /* 0x008fce0000010000 */
[----:B------:R-:W2:Y:S08]  /*4f40*/  MUFU.EX2 R153, R153 ;  /* 0x0000009900997308 */ /* 0x000eb00000000800 */
[----:B------:R3:W4:Y:S01]  /*4f50*/  MUFU.EX2 R8, R39 ;  /* 0x0000002700087308 */ /* 0x0007220000000800 */
[----:B-1----:R-:W-:Y:S01]  /*4f60*/  F2FP.SATFINITE.E4M3.F32.PACK_AB_MERGE_C R7, R52, R33, RZ ;  /* 0x000000213407723e */ /* 0x002fe200048070ff */
[----:B------:R-:W-:-:S03]  /*4f70*/  FADD.FTZ R33, R33, R4 ;  /* 0x0000000421217221 */ /* 0x000fc60000010000 */
[----:B------:R-:W-:Y:S01]  /*4f80*/  F2FP.SATFINITE.E4M3.F32.PACK_AB_MERGE_C R202, R50, R41, R7 ;  /* 0x0000002932ca723e */ /* 0x000fe20004807007 */
[----:B------:R-:W-:-:S01]  /*4f90*/  FADD.FTZ R4, R52, R33 ;  /* 0x0000002134047221 */ /* 0x000fc20000010000 */
[----:B------:R-:W-:Y:S02]  /*4fa0*/  IMAD.MOV.U32 R52, RZ, RZ, R119 ;  /* 0x000000ffff347224 */ /* 0x000fe400078e0077 */
[----:B--2---:R-:W-:-:S01]  /*4fb0*/  FADD.FTZ R3, R153, R6 ;  /* 0x0000000699037221 */ /* 0x004fc20000010000 */
[--C-:B------:R-:W-:Y:S02]  /*4fc0*/  IMAD.MOV.U32 R50, RZ, RZ, R119.reuse ;  /* 0x000000ffff327224 */ /* 0x100fe400078e0077 */
[--C-:B------:R-:W-:Y:S02]  /*4fd0*/  IMAD.MOV.U32 R41, RZ, RZ, R119.reuse ;  /* 0x000000ffff297224 */ /* 0x100fe400078e0077 */
[--C-:B---3--:R-:W-:Y:S02]  /*4fe0*/  IMAD.MOV.U32 R39, RZ, RZ, R119.reuse ;  /* 0x000000ffff277224 */ /* 0x108fe400078e0077 */
[----:B------:R-:W-:Y:S01]  /*4ff0*/  IMAD.MOV.U32 R33, RZ, RZ, R119 ;  /* 0x000000ffff217224 */ /* 0x000fe200078e0077 */
[C---:B----4-:R-:W-:Y:S01]  /*5000*/  F2FP.SATFINITE.E4M3.F32.PACK_AB_MERGE_C R10, R8.reuse, R153, RZ ;  /* 0x00000099080a723e */ /* 0x050fe200048070ff */
[----:B------:R-:W-:-:S03]  /*5010*/  FADD.FTZ R3, R8, R3 ;  /* 0x0000000308037221 */ /* 0x000fc60000010000 */
[----:B------:R-:W-:Y:S01]  /*5020*/  F2FP.SATFINITE.E4M3.F32.PACK_AB_MERGE_C R203, R12, R149, R10 ;  /* 0x000000950ccb723e */ /* 0x000fe2000480700a */
[----:B------:R-:W-:Y:S06]  /*5030*/  @!P2 BRA `(.L_x_1879) ;  /* 0x0000003c005ca947 */ /* 0x000fec0003800000 */
[----:B------:R-:W-:Y:S01]  /*5040*/  IMAD.MOV.U32 R8, RZ, RZ, R9 ;  /* 0x000000ffff087224 */ /* 0x000fe200078e0009 */
[----:B------:R-:W-:Y:S01]  /*5050*/  CS2R R118, SRZ ;  /* 0x0000000000767805 */ /* 0x000fe2000001ff00 */
[----:B------:R-:W-:Y:S01]  /*5060*/  IMAD.MOV.U32 R7, RZ, RZ, R0 ;  /* 0x000000ffff077224 */ /* 0x000fe200078e0000 */
[----:B------:R-:W-:Y:S01]  /*5070*/  CS2R R116, SRZ ;  /* 0x0000000000747805 */ /* 0x000fe2000001ff00 */
[----:B------:R-:W-:Y:S01]  /*5080*/  IMAD.MOV.U32 R6, RZ, RZ, R16 ;  /* 0x000000ffff067224 */ /* 0x000fe200078e0010 */
        /* <DEDUP_REMOVED lines=46> */
[----:B------:R-:W-:Y:S01]  /*5370*/  UMOV UR41, UR45 ;  /* 0x0000002d00297c82 */ /* 0x000fe20008000000 */
[----:B------:R-:W-:Y:S01]  /*5380*/  UMOV UR56, UR48 ;  /* 0x0000003000387c82 */ /* 0x000fe20008000000 */
[----:B------:R-:W-:Y:S01]  /*5390*/  ULDC UR54, c[0x0][0x404] ;  /* 0x0001010000367ab9 */ /* 0x000fe20000000800 */
[----:B------:R-:W-:Y:S01]  /*53a0*/  ULDC UR45, c[0x0][0x2e0] ;  /* 0x0000b800002d7ab9 */ /* 0x000fe20000000800 */
[----:B------:R-:W-:-:S05]  /*53b0*/  ULDC.64 UR6, c[0x0][0x3f8] ;  /* 0x0000fe0000067ab9 */ /* 0x000fca0000000a00 */
.L_x_1889:
[----:B------:R-:W-:Y:S01]  /*53c0*/  ISETP.NE.AND P3, PT, RZ, UR38, PT ;  /* 0x00000026ff007c0c */ /* 0x000fe2000bf65270 */
[----:B------:R-:W-:-:S04]  /*53d0*/  UISETP.NE.AND UP0, UPT, UR56, 0x1, UPT ;  /* 0x000000013800788c */ /* 0x000fc8000bf05270 */
[----:B------:R-:W-:-:S06]  /*53e0*/  USEL UR10, URZ, 0x1, UP0 ;  /* 0x000000013f0a7887 */ /* 0x000fcc0008000000 */
[----:B------:R-:W-:Y:S02]  /*53f0*/  LOP3.LUT R16, R6, UR10, RZ, 0x3c, !PT ;  /* 0x0000000a06107c12 */ /* 0x000fe4000f8e3cff */
[----:B------:R-:W-:Y:S05]  /*5400*/  @P3 BRA `(.L_x_1880) ;  /* 0x0000000000343947 */ /* 0x000fea0003800000 */
[----:B------:R-:W-:Y:S05]  /*5410*/  @!P1 BRA `(.L_x_1881) ;  /* 0x0000000000049947 */ /* 0x000fea0003800000 */
[----:B------:R-:W-:Y:S01]  /*5420*/  BPT.TRAP 0x1 ;  /* 0x000000040000795c */ /* 0x000fe20000300000 */
.L_x_1881:
[----:B------:R-:W-:Y:S01]  /*5430*/  UIADD3 UR10, UR56, 0x1, URZ ;  /* 0x00000001380a7890 */ /* 0x000fe2000fffe03f */
[----:B------:R-:W-:-:S03]  /*5440*/  SHF.L.U32 R0, R16, 0x1f, RZ ;  /* 0x0000001f10007819 */ /* 0x000fc600000006ff */
[----:B------:R-:W-:-:S04]  /*5450*/  UISETP.NE.AND UP0, UPT, UR10, 0x2, UPT ;  /* 0x000000020a00788c */ /* 0x000fc8000bf05270 */
[----:B------:R-:W-:-:S04]  /*5460*/  USEL UR10, UR10, URZ, UP0 ;  /* 0x0000003f0a0a7287 */ /* 0x000fc80008000000 */
[----:B------:R-:W-:-:S09]  /*5470*/  ULEA UR10, UR10, UR37, 0x3 ;  /* 0x000000250a0a7291 */ /* 0x000fd2000f8e183f */
[----:B------:R1:W2:Y:S01]  /*5480*/  SYNCS.PHASECHK.TRANS64.TRYWAIT P2, [UR10+0x33430], R0 ;  /* 0x03343000ff0075a7 */ /* 0x0002a2000804014a */
[----:B------:R-:W-:Y:S05]  /*5490*/  @!P1 BRA `(.L_x_1882) ;  /* 0x0000000000049947 */ /* 0x000fea0003800000 */
[----:B------:R-:W-:Y:S01]  /*54a0*/  BPT.TRAP 0x1 ;  /* 0x000000040000795c */ /* 0x000fe20000300000 */
.L_x_1882:
[----:B--2---:R-:W-:Y:S05]  /*54b0*/  @P2 BRA `(.L_x_1880) ;  /* 0x0000000000082947 */ /* 0x004fea0003800000 */
[----:B------:R-:W2:Y:S02]  /*54c0*/  SYNCS.PHASECHK.TRANS64.TRYWAIT P2, [UR10+0x33430], R0 ;  /* 0x03343000ff0075a7 */ /* 0x000ea4000804014a */
[----:B--2---:R-:W-:Y:S05]  /*54d0*/  @!P2 BRA `(.L_x_1883) ;  /* 0x000000cc00d8a947 */ /* 0x004fea0003800000 */
.L_x_1880:
        /* <DEDUP_REMOVED lines=12> */
[----:B------:R-:W-:Y:S02]  /*55a0*/  UMOV UR48, UR4 ;  /* 0x0000000400307c82 */ /* 0x000fe40008000000 */
[----:B------:R-:W-:Y:S02]  /*55b0*/  UIADD3 UR30, UR57, 0x80, URZ ;  /* 0x00000080391e7890 */ /* 0x000fe4000fffe03f */
[----:B------:R-:W-:Y:S02]  /*55c0*/  UIADD3 UR34, UR57, 0x100, URZ ;  /* 0x0000010039227890 */ /* 0x000fe4000fffe03f */
[----:B------:R-:W-:Y:S01]  /*55d0*/  UMOV UR26, UR57 ;  /* 0x00000039001a7c82 */ /* 0x000fe20008000000 */
[----:B------:R-:W-:Y:S02]  /*55e0*/  UIADD3 UR10, UR57, 0x200, URZ ;  /* 0x00000200390a7890 */ /* 0x000fe4000fffe03f */
[----:B------:R-:W-:Y:S01]  /*55f0*/  UIADD3 UR50, UR57, 0x102, URZ ;  /* 0x0000010239327890 */ /* 0x000fe2000fffe03f */
[----:B------:R-:W-:Y:S01]  /*5600*/  UMOV UR49, UR5 ;  /* 0x0000000500317c82 */ /* 0x000fe20008000000 */
[----:B------:R-:W-:Y:S01]  /*5610*/  UMOV UR51, 0x80000020 ;  /* 0x8000002000337882 */ /* 0x000fe20000000000 */
[----:B------:R-:W-:Y:S01]  /*5620*/  UMOV UR11, 0x80000020 ;  /* 0x80000020000b7882 */ /* 0x000fe20000000000 */
[----:B------:R-:W-:Y:S01]  /*5630*/  UIADD3 UR14, UR57, 0x480, URZ ;  /* 0x00000480390e7890 */ /* 0x000fe2000fffe03f */
[----:B------:R-:W-:Y:S01]  /*5640*/  UMOV UR15, 0x80000020 ;  /* 0x80000020000f7882 */ /* 0x000fe20000000000 */
[----:B--2---:R-:W-:Y:S01]  /*5650*/  SHF.R.U32.HI R9, RZ, 0x7, R9 ;  /* 0x00000007ff097819 */ /* 0x004fe20000011609 */
[----:B------:R-:W-:Y:S01]  /*5660*/  UIADD3 UR18, UR57, 0x500, URZ ;  /* 0x0000050039127890 */ /* 0x000fe2000fffe03f */
[----:B------:R-:W-:Y:S01]  /*5670*/  UMOV UR19, 0x80000020 ;  /* 0x8000002000137882 */ /* 0x000fe20000000000 */
[----:B------:R-:W-:-:S02]  /*5680*/  UIADD3 UR22, UR57, 0x502, URZ ;  /* 0x0000050239167890 */ /* 0x000fc4000fffe03f */
[----:B-1----:R-:W-:Y:S01]  /*5690*/  VIADD R0, R9, 0x8 ;  /* 0x0000000809007836 */ /* 0x002fe20000000000 */
[----:B------:R-:W-:-:S04]  /*56a0*/  UMOV UR23, 0x80000020 ;  /* 0x8000002000177882 */ /* 0x000fc80000000000 */
        /* <DEDUP_REMOVED lines=49> */
[----:B------:R-:W-:Y:S01]  /*59c0*/  UMOV UR29, UR5 ;  /* 0x00000005001d7c82 */ /* 0x000fe20008000000 */
[----:B------:R-:W-:Y:S01]  /*59d0*/  UMOV UR30, UR10 ;  /* 0x0000000a001e7c82 */ /* 0x000fe20008000000 */
[----:B------:R-:W-:Y:S01]  /*59e0*/  UMOV UR31, 0x80000020 ;  /* 0x80000020001f7882 */ /* 0x000fe20000000000 */
[----:B------:R-:W-:Y:S01]  /*59f0*/  UIADD3 UR10, UR57, 0x280, URZ ;  /* 0x00000280390a7890 */ /* 0x000fe2000fffe03f */
        /* <DEDUP_REMOVED lines=115> */
.L_x_1885:
[----:B------:R-:W-:Y:S01]  /*6130*/  ULEA UR10, UR56, UR37, 0x3 ;  /* 0x00000025380a7291 */ /* 0x000fe2000f8e183f */
[----:B------:R-:W-:-:S08]  /*6140*/  SHF.L.U32 R0, R6, 0x1f, RZ ;  /* 0x0000001f06007819 */ /* 0x000fd000000006ff */
[----:B------:R1:W2:Y:S01]  /*6150*/  SYNCS.PHASECHK.TRANS64.TRYWAIT P2, [UR10+0x33450], R0 ;  /* 0x03345000ff0075a7 */ /* 0x0002a2000804014a */
[----:B------:R-:W-:Y:S05]  /*6160*/  @!P1 BRA `(.L_x_1886) ;  /* 0x0000000000049947 */ /* 0x000fea0003800000 */
[----:B------:R-:W-:Y:S01]  /*6170*/  BPT.TRAP 0x1 ;  /* 0x000000040000795c */ /* 0x000fe20000300000 */
.L_x_1886:
[----:B--2---:R-:W-:Y:S05]  /*6180*/  @P2 BRA `(.L_x_1884) ;  /* 0x0000000000082947 */ /* 0x004fea0003800000 */
[----:B------:R-:W2:Y:S02]  /*6190*/  SYNCS.PHASECHK.TRANS64.TRYWAIT P2, [UR10+0x33450], R0 ;  /* 0x03345000ff0075a7 */ /* 0x000ea4000804014a */
[----:B--2---:R-:W-:Y:S05]  /*61a0*/  @!P2 BRA `(.L_x_1887) ;  /* 0x000000c000bca947 */ /* 0x004fea0003800000 */
.L_x_1884:
[----:B------:R-:W-:Y:S01]  /*61b0*/  UIMAD UR10, UR41, -0xa0, UR42 ;  /* 0xffffff60290a78a4 */ /* 0x000fe2000f8e022a */
[----:B--2---:R-:W2:Y:S01]  /*61c0*/  LDC R9, c[0x0][0x288] ;  /* 0x0000a200ff097b82 */ /* 0x004ea20000000800 */
[----:B------:R-:W-:Y:S01]  /*61d0*/  UISETP.NE.U32.AND UP0, UPT, UR6, URZ, UPT ;  /* 0x0000003f0600728c */ /* 0x000fe2000bf05070 */
[----:B------:R-:W-:Y:S01]  /*61e0*/  WARPGROUP.ARRIVE ;  /* 0x00000000000079c5 */ /* 0x000fe20000000000 */
[----:B------:R-:W-:-:S05]  /*61f0*/  UIADD3 UR11, UR10, 0x1, URZ ;  /* 0x000000010a0b7890 */ /* 0x000fca000fffe03f */
[----:B------:R-:W3:Y:S01]  /*6200*/  S2R R230, SR_TID.X ;  /* 0x0000000000e67919 */ /* 0x000ee20000002100 */
[----:B------:R-:W-:Y:S02]  /*6210*/  UIADD3 UR10, UR37, 0x200, URZ ;  /* 0x00000200250a7890 */ /* 0x000fe4000fffe03f */
[----:B------:R-:W-:Y:S02]  /*6220*/  UISETP.NE.AND.EX UP0, UPT, UR7, URZ, UPT, UP0 ;  /* 0x0000003f0700728c */ /* 0x000fe4000bf05300 */
[----:B------:R-:W-:Y:S02]  /*6230*/  USHF.R.U32.HI UR10, URZ, 0x4, UR10 ;  /* 0x000000043f0a7899 */ /* 0x000fe4000801160a */
[----:B------:R-:W-:Y:S02]  /*6240*/  USEL UR14, UR54, 0x1, UP0 ;  /* 0x00000001360e7887 */ /* 0x000fe40008000000 */
[----:B------:R-:W-:Y:S02]  /*6250*/  ULOP3.LUT UR10, UR10, 0x3fff, URZ, 0xc0, !UPT ;  /* 0x00003fff0a0a7892 */ /* 0x000fe4000f8ec03f */
[----:B------:R-:W-:-:S02]  /*6260*/  UIMAD UR11, UR14, UR45, UR11 ;  /* 0x0000002d0e0b72a4 */ /* 0x000fc4000f8e020b */
[----:B------:R-:W-:-:S04]  /*6270*/  ULOP3.LUT UR10, UR10, 0x10000, URZ, 0xfc, !UPT ;  /* 0x000100000a0a7892 */ /* 0x000fc8000f8efc3f */
[----:B------:R-:W-:Y:S01]  /*6280*/  UIMAD UR14, UR56, 0x780, UR10 ;  /* 0x00000780380e78a4 */ /* 0x000fe2000f8e020a */
[----:B--2---:R-:W-:Y:S01]  /*6290*/  IADD3 R9, -R9, UR11, RZ ;  /* 0x0000000b09097c10 */ /* 0x004fe2000fffe1ff */
[----:B------:R-:W-:-:S05]  /*62a0*/  UMOV UR11, 0xc0000010 ;  /* 0xc0000010000b7882 */ /* 0x000fca0000000000 */
[----:B------:R-:W-:Y:S01]  /*62b0*/  UMOV UR10, UR14 ;  /* 0x0000000e000a7c82 */ /* 0x000fe20008000000 */
[----:B------:R-:W-:Y:S01]  /*62c0*/  IMAD R6, R220, -0x2, R9 ;  /* 0xfffffffedc067824 */ /* 0x000fe200078e0209 */
[----:B------:R-:W-:Y:S01]  /*62d0*/  QGMMA.64x192x32.F32.E4M3.E4M3 R24, R216, gdesc[UR8], R24, gsb0 ;  /* 0x02e00008d8187df3 */ /* 0x000fe20008000818 */
[----:B------:R-:W-:Y:S01]  /*62e0*/  UIADD3 UR10, UR14, 0x180, URZ ;  /* 0x000001800e0a7890 */ /* 0x000fe2000fffe03f */
[----:B------:R-:W-:Y:S01]  /*62f0*/  UMOV UR11, 0xc0000010 ;  /* 0xc0000010000b7882 */ /* 0x000fe20000000000 */
[----:B------:R-:W-:Y:S01]  /*6300*/  IMAD.IADD R6, R221, 0x1, R6 ;  /* 0x00000001dd067824 */ /* 0x000fe200078e0206 */
[----:B---3--:R-:W-:-:S04]  /*6310*/  SHF.R.U32.HI R230, RZ, 0x7, R230 ;  /* 0x00000007ffe67819 */ /* 0x008fc800000116e6 */
[C---:B------:R-:W-:Y:S02]  /*6320*/  ISETP.GT.AND P2, PT, R6.reuse, RZ, PT ;  /* 0x000000ff0600720c */ /* 0x040fe40003f44270 */
[----:B------:R-:W-:Y:S02]  /*6330*/  ISETP.GT.AND P3, PT, R6, 0x1, PT ;  /* 0x000000010600780c */ /* 0x000fe40003f64270 */
[----:B------:R-:W-:Y:S02]  /*6340*/  FSEL R184, R184, -INF , P2 ;  /* 0xff800000b8b87808 */ /* 0x000fe40001000000 */
[----:B------:R-:W-:Y:S02]  /*6350*/  ISETP.GT.AND P2, PT, R6, 0x8, PT ;  /* 0x000000080600780c */ /* 0x000fe40003f44270 */
[----:B------:R-:W-:Y:S02]  /*6360*/  FSEL R185, R185, -INF , P3 ;  /* 0xff800000b9b97808 */ /* 0x000fe40001800000 */
[----:B-1----:R-:W-:-:S02]  /*6370*/  FMNMX.FTZ R0, R184, R7, !PT ;  /* 0x00000007b8007209 */ /* 0x002fc40007810000 */
[----:B------:R-:W-:Y:S02]  /*6380*/  ISETP.GT.AND P3, PT, R6, 0x9, PT ;  /* 0x000000090600780c */ /* 0x000fe40003f64270 */
[----:B------:R-:W-:Y:S02]  /*6390*/  FSEL R9, R188, -INF , P2 ;  /* 0xff800000bc097808 */ /* 0x000fe40001000000 */
[----:B------:R-:W-:Y:S02]  /*63a0*/  FMNMX.FTZ R0, R185, R0, !PT ;  /* 0x00000000b9007209 */ /* 0x000fe40007810000 */
[----:B------:R-:W-:Y:S02]  /*63b0*/  ISETP.GT.AND P2, PT, R6, 0x10, PT ;  /* 0x000000100600780c */ /* 0x000fe40003f44270 */
[----:B------:R-:W-:Y:S02]  /*63c0*/  FSEL R189, R189, -INF , P3 ;  /* 0xff800000bdbd7808 */ /* 0x000fe40001800000 */
[----:B------:R-:W-:-:S02]  /*63d0*/  FMNMX.FTZ R0, R9, R0, !PT ;  /* 0x0000000009007209 */ /* 0x000fc40007810000 */
[----:B------:R-:W-:Y:S02]  /*63e0*/  ISETP.GT.AND P3, PT, R6, 0x11, PT ;  /* 0x000000110600780c */ /* 0x000fe40003f64270 */
[----:B------:R-:W-:Y:S01]  /*63f0*/  FSEL R11, R192, -INF , P2 ;  /* 0xff800000c00b7808 */ /* 0x000fe20001000000 */
[----:B------:R-:W-:Y:S01]  /*6400*/  IMAD.U32 R192, RZ, RZ, UR55 ;  /* 0x00000037ffc07e24 */ /* 0x000fe2000f8e00ff */
        /* <DEDUP_REMOVED lines=22> */
[C---:B------:R-:W-:Y:S02]  /*6570*/  ISETP.GT.AND P3, PT, R6.reuse, 0x31, PT ;  /* 0x000000310600780c */ /* 0x040fe40003f64270 */
[----:B------:R-:W-:Y:S02]  /*6580*/  FMNMX.FTZ R0, R173, R0, !PT ;  /* 0x00000000ad007209 */ /* 0x000fe40007810000 */
[----:B------:R-:W-:Y:S02]  /*6590*/  FSEL R177, R177, -INF , P3 ;  /* 0xff800000b1b17808 */ /* 0x000fe40001800000 */
[----:B------:R-:W-:Y:S02]  /*65a0*/  ISETP.GT.AND P3, PT, R6, 0x39, PT ;  /* 0x000000390600780c */ /* 0x000fe40003f64270 */
[----:B------:R-:W-:Y:S02]  /*65b0*/  @!P0 LEA R192, R192, UR37, 0x3 ;  /* 0x00000025c0c08c11 */ /* 0x000fe4000f8e18ff */
[----:B------:R-:W-:-:S02]  /*65c0*/  FSEL R181, R181, -INF , P3 ;  /* 0xff800000b5b57808 */ /* 0x000fc40001800000 */
[----:B------:R-:W-:-:S04]  /*65d0*/  ISETP.GT.AND P3, PT, R6, 0x41, PT ;  /* 0x000000410600780c */ /* 0x000fc80003f64270 */
[----:B------:R-:W-:Y:S02]  /*65e0*/  FSEL R153, R153, -INF , P3 ;  /* 0xff80000099997808 */ /* 0x000fe40001800000 */
        /* <DEDUP_REMOVED lines=21> */
[----:B------:R-:W-:Y:S01]  /*6740*/  FSEL R133, R133, -INF , P3 ;  /* 0xff80000085857808 */ /* 0x000fe20001800000 */
[----:B------:R-:W-:Y:S02]  /*6750*/  WARPGROUP.DEPBAR.LE gsb0, 0x0 ;  /* 0x00008000000079c5 */ /* 0x000fe40000010000 */
[----:B------:R-:W-:Y:S01]  /*6760*/  WARPGROUP.ARRIVE ;  /* 0x00000000000079c5 */ /* 0x000fe20000000000 */
[----:B------:R-:W-:Y:S02]  /*6770*/  FSEL R217, R176, -INF , P2 ;  /* 0xff800000b0d97808 */ /* 0x000fe40001000000 */
[----:B------:R-:W-:Y:S02]  /*6780*/  ISETP.GT.AND P2, PT, R6, 0x38, PT ;  /* 0x000000380600780c */ /* 0x000fe40003f44270 */
[----:B------:R-:W-:Y:S01]  /*6790*/  FMNMX.FTZ R0, R217, R0, !PT ;  /* 0x00000000d9007209 */ /* 0x000fe20007810000 */
[----:B------:R-:W-:Y:S01]  /*67a0*/  QGMMA.64x192x32.F32.E4M3.E4M3 R24, R212, gdesc[UR8], R24, gsb0 ;  /* 0x02e00008d4187df3 */ /* 0x000fe20008000818 */
[----:B------:R-:W-:Y:S01]  /*67b0*/  FSEL R219, R180, -INF , P2 ;  /* 0xff800000b4db7808 */ /* 0x000fe20001000000 */
[----:B------:R-:W-:Y:S01]  /*67c0*/  UIADD3 UR10, UR14, 0x300, URZ ;  /* 0x000003000e0a7890 */ /* 0x000fe2000fffe03f */
[----:B------:R-:W-:Y:S01]  /*67d0*/  FMNMX.FTZ R0, R177, R0, !PT ;  /* 0x00000000b1007209 */ /* 0x000fe20007810000 */
[----:B------:R-:W-:Y:S01]  /*67e0*/  UMOV UR11, 0xc0000010 ;  /* 0xc0000010000b7882 */ /* 0x000fe20000000000 */
[----:B------:R-:W-:-:S02]  /*67f0*/  ISETP.GT.AND P2, PT, R6, 0x40, PT ;  /* 0x000000400600780c */ /* 0x000fc40003f44270 */
[----:B------:R-:W-:Y:S02]  /*6800*/  FMNMX.FTZ R0, R219, R0, !PT ;  /* 0x00000000db007209 */ /* 0x000fe40007810000 */
[----:B------:R-:W-:Y:S02]  /*6810*/  FSEL R231, R152, -INF , P2 ;  /* 0xff80000098e77808 */ /* 0x000fe40001000000 */
[----:B------:R-:W-:Y:S02]  /*6820*/  FMNMX.FTZ R0, R181, R0, !PT ;  /* 0x00000000b5007209 */ /* 0x000fe40007810000 */
[----:B------:R-:W-:Y:S02]  /*6830*/  ISETP.GT.AND P2, PT, R6, 0x48, PT ;  /* 0x000000480600780c */ /* 0x000fe40003f44270 */
[----:B------:R-:W-:Y:S02]  /*6840*/  FMNMX.FTZ R0, R231, R0, !PT ;  /* 0x00000000e7007209 */ /* 0x000fe40007810000 */
[----:B------:R-:W-:-:S02]  /*6850*/  FSEL R233, R156, -INF , P2 ;  /* 0xff8000009ce97808 */ /* 0x000fc40001000000 */
[----:B------:R-:W-:Y:S02]  /*6860*/  FMNMX.FTZ R0, R153, R0, !PT ;  /* 0x0000000099007209 */ /* 0x000fe40007810000 */
[----:B------:R-:W-:Y:S02]  /*6870*/  ISETP.GT.AND P2, PT, R6, 0x50, PT ;  /* 0x000000500600780c */ /* 0x000fe40003f44270 */
[----:B------:R-:W-:Y:S02]  /*6880*/  FMNMX.FTZ R0, R233, R0, !PT ;  /* 0x00000000e9007209 */ /* 0x000fe40007810000 */
[----:B------:R-:W-:Y:S02]  /*6890*/  FSEL R235, R160, -INF , P2 ;  /* 0xff800000a0eb7808 */ /* 0x000fe40001000000 */
[----:B------:R-:W-:Y:S02]  /*68a0*/  FMNMX.FTZ R0, R157, R0, !PT ;  /* 0x000000009d007209 */ /* 0x000fe40007810000 */
        /* <DEDUP_REMOVED lines=29> */
[----:B------:R-:W-:-:S04]  /*6a80*/  FMNMX.FTZ R0, R124, R0, !PT ;  /* 0x000000007c007209 */ /* 0x000fc80007810000 */
[----:B------:R-:W-:Y:S01]  /*6a90*/  FMNMX.FTZ R0, R125, R0, !PT ;  /* 0x000000007d007209 */ /* 0x000fe20007810000 */
        /* <DEDUP_REMOVED lines=9> */
[----:B------:R-:W-:-:S03]  /*6b30*/  UMOV UR11, 0xc0000010 ;  /* 0xc0000010000b7882 */ /* 0x000fc60000000000 */
[----:B------:R-:W-:-:S04]  /*6b40*/  FMNMX.FTZ R0, R215, R0, !PT ;  /* 0x00000000d7007209 */ /* 0x000fc80007810000 */
[----:B------:R-:W-:-:S05]  /*6b50*/  FMNMX.FTZ R14, R133, R0, !PT ;  /* 0x00000000850e7209 */ /* 0x000fca0007810000 */
[----:B------:R-:W1:Y:S02]  /*6b60*/  SHFL.BFLY PT, R0, R14, 0x2, 0x1f ;  /* 0x0c401f000e007f89 */ /* 0x000e6400000e0000 */
[----:B-1----:R-:W-:-:S05]  /*6b70*/  FMNMX.FTZ R20, R14, R0, !PT ;  /* 0x000000000e147209 */ /* 0x002fca0007810000 */
[----:B------:R-:W1:Y:S02]  /*6b80*/  SHFL.BFLY PT, R0, R20, 0x1, 0x1f ;  /* 0x0c201f0014007f89 */ /* 0x000e6400000e0000 */
[----:B-1----:R-:W-:-:S04]  /*6b90*/  FMNMX.FTZ R0, R20, R0, !PT ;  /* 0x0000000014007209 */ /* 0x002fc80007810000 */
[----:B------:R-:W-:Y:S01]  /*6ba0*/  FSETP.NEU.FTZ.AND P2, PT, R0, -INF , PT ;  /* 0xff8000000000780b */ /* 0x000fe20003f5d000 */
[----:B------:R-:W-:-:S05]  /*6bb0*/  FFMA.FTZ R10, R2, R0, -8 ;  /* 0xc1000000020a7423 */ /* 0x000fca0000010000 */
[----:B------:R-:W-:-:S05]  /*6bc0*/  FSEL R10, R10, RZ, P2 ;  /* 0x000000ff0a0a7208 */ /* 0x000fca0001000000 */
[--C-:B------:R-:W-:Y:S01]  /*6bd0*/  FFMA.FTZ R14, R2, R9, -R10.reuse ;  /* 0x00000009020e7223 */ /* 0x100fe2000001080a */
[----:B------:R-:W-:Y:S02]  /*6be0*/  VIADD R9, R6, 0x8 ;  /* 0x0000000806097836 */ /* 0x000fe40000000000 */
[C-C-:B------:R-:W-:Y:S01]  /*6bf0*/  FFMA.FTZ R132, R2.reuse, R13, -R10.reuse ;  /* 0x0000000d02847223 */ /* 0x140fe2000001080a */
[----:B------:R-:W-:-:S01]  /*6c00*/  FFMA.FTZ R20, R2, R193, -R10 ;  /* 0x000000c102147223 */ /* 0x000fc2000001080a */
[C-C-:B------:R-:W-:Y:S01]  /*6c10*/  FFMA.FTZ R152, R2.reuse, R197, -R10.reuse ;  /* 0x000000c502987223 */ /* 0x140fe2000001080a */
[----:B------:R-:W-:-:S01]  /*6c20*/  FFMA.FTZ R160, R2, R173, -R10 ;  /* 0x000000ad02a07223 */ /* 0x000fc2000001080a */
[C---:B------:R-:W-:Y:S01]  /*6c30*/  ISETP.GT.AND P3, PT, R9.reuse, RZ, PT ;  /* 0x000000ff0900720c */ /* 0x040fe20003f64270 */
[----:B------:R-:W-:Y:S01]  /*6c40*/  MUFU.EX2 R6, R132 ;  /* 0x0000008400067308 */ /* 0x000fe20000000800 */
[C---:B------:R-:W-:Y:S01]  /*6c50*/  ISETP.GT.AND P4, PT, R9.reuse, 0x1, PT ;  /* 0x000000010900780c */ /* 0x040fe20003f84270 */
[--C-:B------:R-:W-:Y:S01]  /*6c60*/  FFMA.FTZ R164, R2, R217, -R10.reuse ;  /* 0x000000d902a47223 */ /* 0x100fe2000001080a */
[----:B------:R-:W-:Y:S01]  /*6c70*/  FSEL R13, R186, -INF , P3 ;  /* 0xff800000ba0d7808 */ /* 0x000fe20001800000 */
[C-C-:B------:R-:W-:Y:S01]  /*6c80*/  FFMA.FTZ R168, R2.reuse, R181, -R10.reuse ;  /* 0x000000b502a87223 */ /* 0x140fe2000001080a */
[----:B------:R-:W-:Y:S01]  /*6c90*/  ISETP.GT.AND P3, PT, R9, 0x8, PT ;  /* 0x000000080900780c */ /* 0x000fe20003f64270 */
[C-C-:B------:R-:W-:Y:S01]  /*6ca0*/  FFMA.FTZ R12, R2.reuse, R184, -R10.reuse ;  /* 0x000000b8020c7223 */ /* 0x140fe2000001080a */
[----:B------:R-:W-:Y:S01]  /*6cb0*/  FSEL R193, R187, -INF , P4 ;  /* 0xff800000bbc17808 */ /* 0x000fe20002000000 */
[C-C-:B------:R-:W-:Y:S01]  /*6cc0*/  FFMA.FTZ R185, R2.reuse, R185, -R10.reuse ;  /* 0x000000b902b97223 */ /* 0x140fe2000001080a */
[----:B------:R-:W-:Y:S01]  /*6cd0*/  FMNMX.FTZ R128, R13, R8, !PT ;  /* 0x000000080d807209 */ /* 0x000fe20007810000 */
[----:B------:R1:W-:Y:S01]  /*6ce0*/  MUFU.EX2 R187, R152 ;  /* 0x0000009800bb7308 */ /* 0x0003e20000000800 */
[----:B------:R-:W-:Y:S01]  /*6cf0*/  ISETP.GT.AND P4, PT, R9, 0x9, PT ;  /* 0x000000090900780c */ /* 0x000fe20003f84270 */
[--C-:B------:R-:W-:Y:S01]  /*6d00*/  FFMA.FTZ R189, R2, R189, -R10.reuse ;  /* 0x000000bd02bd7223 */ /* 0x100fe2000001080a */
[----:B------:R-:W-:Y:S01]  /*6d10*/  FSEL R197, R190, -INF , P3 ;  /* 0xff800000bec57808 */ /* 0x000fe20001800000 */
[C-C-:B------:R-:W-:Y:S01]  /*6d20*/  FFMA.FTZ R11, R2.reuse, R11, -R10.reuse ;  /* 0x0000000b020b7223 */ /* 0x140fe2000001080a */
[----:B------:R-:W-:Y:S01]  /*6d30*/  FMNMX.FTZ R128, R193, R128, !PT ;  /* 0x00000080c1807209 */ /* 0x000fe20007810000 */
[C-C-:B------:R-:W-:Y:S01]  /*6d40*/  FFMA.FTZ R15, R2.reuse, R15, -R10.reuse ;  /* 0x0000000f020f7223 */ /* 0x140fe2000001080a */
[----:B------:R-:W-:Y:S01]  /*6d50*/  ISETP.GT.AND P3, PT, R9, 0x10, PT ;  /* 0x000000100900780c */ /* 0x000fe20003f64270 */
[C-C-:B------:R-:W-:Y:S01]  /*6d60*/  FFMA.FTZ R21, R2.reuse, R21, -R10.reuse ;  /* 0x0000001502157223 */ /* 0x140fe2000001080a */
[----:B------:R-:W-:Y:S01]  /*6d70*/  FSEL R191, R191, -INF , P4 ;  /* 0xff800000bfbf7808 */ /* 0x000fe20002000000 */
[C-C-:B-1----:R-:W-:Y:S01]  /*6d80*/  FFMA.FTZ R152, R2.reuse, R169, -R10.reuse ;  /* 0x000000a902987223 */ /* 0x142fe2000001080a */
[----:B------:R-:W-:Y:S01]  /*6d90*/  FMNMX.FTZ R128, R197, R128, !PT ;  /* 0x00000080c5807209 */ /* 0x000fe20007810000 */
[C-C-:B------:R-:W-:Y:S01]  /*6da0*/  FFMA.FTZ R177, R2.reuse, R177, -R10.reuse ;  /* 0x000000b102b17223 */ /* 0x140fe2000001080a */
[----:B------:R-:W-:Y:S01]  /*6db0*/  ISETP.GT.AND P4, PT, R9, 0x11, PT ;  /* 0x000000110900780c */ /* 0x000fe20003f84270 */
[C-C-:B------:R-:W-:Y:S01]  /*6dc0*/  FFMA.FTZ R153, R2.reuse, R153, -R10.reuse ;  /* 0x0000009902997223 */ /* 0x140fe2000001080a */
[----:B------:R-:W-:Y:S01]  /*6dd0*/  FMNMX.FTZ R132, R191, R128, !PT ;  /* 0x00000080bf847209 */ /* 0x000fe20007810000 */
[C-C-:B------:R-:W-:Y:S01]  /*6de0*/  FFMA.FTZ R120, R2.reuse, R120, -R10.reuse ;  /* 0x0000007802787223 */ /* 0x140fe2000001080a */
[----:B------:R-:W-:Y:S01]  /*6df0*/  FSEL R195, R195, -INF , P4 ;  /* 0xff800000c3c37808 */ /* 0x000fe20002000000 */
[----:B------:R-:W-:Y:S01]  /*6e00*/  MUFU.EX2 R128, R152 ;  /* 0x0000009800807308 */ /* 0x000fe20000000800 */
[----:B------:R-:W-:Y:S01]  /*6e10*/  ISETP.GT.AND P4, PT, R9, 0x19, PT ;  /* 0x000000190900780c */ /* 0x000fe20003f84270 */
[C-C-:B------:R-:W-:Y:S01]  /*6e20*/  FFMA.FTZ R121, R2.reuse, R121, -R10.reuse ;  /* 0x0000007902797223 */ /* 0x140fe2000001080a */
[----:B------:R-:W-:-:S01]  /*6e30*/  FFMA.FTZ R124, R2, R124, -R10 ;  /* 0x0000007c027c7223 */ /* 0x000fc2000001080a */
[----:B------:R-:W-:Y:S01]  /*6e40*/  FFMA.FTZ R125, R2, R125, -R10 ;  /* 0x0000007d027d7223 */ /* 0x000fe2000001080a */
[----:B------:R-:W-:-:S02]  /*6e50*/  FSEL R199, R199, -INF , P4 ;  /* 0xff800000c7c77808 */ /* 0x000fc40002000000 */
[----:B------:R-:W-:Y:S01]  /*6e60*/  ISETP.GT.AND P4, PT, R9, 0x21, PT ;  /* 0x000000210900780c */ /* 0x000fe20003f84270 */
[----:B------:R-:W-:Y:S03]  /*6e70*/  MUFU.EX2 R12, R12 ;  /* 0x0000000c000c7308 */ /* 0x000fe60000000800 */
[----:B------:R-:W-:Y:S02]  /*6e80*/  FSEL R171, R171, -INF , P4 ;  /* 0xff800000abab7808 */ /* 0x000fe40002000000 */
[----:B------:R-:W-:-:S03]  /*6e90*/  ISETP.GT.AND P4, PT, R9, 0x29, PT ;  /* 0x000000290900780c */ /* 0x000fc60003f84270 */
[----:B------:R-:W-:Y:S01]  /*6ea0*/  MUFU.EX2 R185, R185 ;  /* 0x000000b900b97308 */ /* 0x000fe20000000800 */
[----:B------:R-:W-:Y:S02]  /*6eb0*/  FSEL R175, R175, -INF , P4 ;  /* 0xff800000afaf7808 */ /* 0x000fe40002000000 */
[----:B------:R-:W-:-:S04]  /*6ec0*/  ISETP.GT.AND P4, PT, R9, 0x31, PT ;  /* 0x000000310900780c */ /* 0x000fc80003f84270 */
[----:B------:R-:W-:Y:S01]  /*6ed0*/  FSEL R179, R179, -INF , P4 ;  /* 0xff800000b3b37808 */ /* 0x000fe20002000000 */
[----:B------:R-:W-:Y:S01]  /*6ee0*/  MUFU.EX2 R14, R14 ;  /* 0x0000000e000e7308 */ /* 0x000fe20000000800 */
[----:B------:R-:W-:-:S04]  /*6ef0*/  ISETP.GT.AND P4, PT, R9, 0x39, PT ;  /* 0x000000390900780c */ /* 0x000fc80003f84270 */
[----:B------:R-:W-:Y:S02]  /*6f00*/  FSEL R183, R183, -INF , P4 ;  /* 0xff800000b7b77808 */ /* 0x000fe40002000000 */
[----:B------:R-:W-:Y:S01]  /*6f10*/  ISETP.GT.AND P4, PT, R9, 0x41, PT ;  /* 0x000000410900780c */ /* 0x000fe20003f84270 */
[----:B------:R-:W-:Y:S03]  /*6f20*/  MUFU.EX2 R189, R189 ;  /* 0x000000bd00bd7308 */ /* 0x000fe60000000800 */
[----:B------:R-:W-:Y:S02]  /*6f30*/  FSEL R181, R155, -INF , P4 ;  /* 0xff8000009bb57808 */ /* 0x000fe40002000000 */
[----:B------:R-:W-:-:S03]  /*6f40*/  ISETP.GT.AND P4, PT, R9, 0x49, PT ;  /* 0x000000490900780c */ /* 0x000fc60003f84270 */
[----:B------:R1:W-:Y:S01]  /*6f50*/  MUFU.EX2 R155, R168 ;  /* 0x000000a8009b7308 */ /* 0x0003e20000000800 */
[----:B------:R-:W-:Y:S02]  /*6f60*/  FSEL R159, R159, -INF , P4 ;  /* 0xff8000009f9f7808 */ /* 0x000fe40002000000 */
[----:B------:R-:W-:-:S04]  /*6f70*/  ISETP.GT.AND P4, PT, R9, 0x51, PT ;  /* 0x000000510900780c */ /* 0x000fc80003f84270 */
[----:B------:R-:W-:Y:S01]  /*6f80*/  FSEL R163, R163, -INF , P4 ;  /* 0xff800000a3a37808 */ /* 0x000fe20002000000 */
[----:B------:R-:W-:Y:S01]  /*6f90*/  MUFU.EX2 R11, R11 ;  /* 0x0000000b000b7308 */ /* 0x000fe20000000800 */
[----:B------:R-:W-:Y:S01]  /*6fa0*/  ISETP.GT.AND P4, PT, R9, 0x59, PT ;  /* 0x000000590900780c */ /* 0x000fe20003f84270 */
[----:B-1----:R-:W-:-:S03]  /*6fb0*/  FFMA.FTZ R168, R2, R157, -R10 ;  /* 0x0000009d02a87223 */ /* 0x002fc6000001080a */
[----:B------:R-:W-:Y:S02]  /*6fc0*/  FSEL R167, R167, -INF , P4 ;  /* 0xff800000a7a77808 */ /* 0x000fe40002000000 */
[----:B------:R-:W-:Y:S01]  /*6fd0*/  ISETP.GT.AND P4, PT, R9, 0x61, PT ;  /* 0x000000610900780c */ /* 0x000fe20003f84270 */
[----:B------:R-:W-:Y:S03]  /*6fe0*/  MUFU.EX2 R20, R20 ;  /* 0x0000001400147308 */ /* 0x000fe60000000800 */
[----:B------:R-:W-:Y:S02]  /*6ff0*/  FSEL R157, R139, -INF , P4 ;  /* 0xff8000008b9d7808 */ /* 0x000fe40002000000 */
[----:B------:R-:W-:-:S03]  /*7000*/  ISETP.GT.AND P4, PT, R9, 0x69, PT ;  /* 0x000000690900780c */ /* 0x000fc60003f84270 */
[----:B------:R1:W-:Y:S01]  /*7010*/  MUFU.EX2 R139, R168 ;  /* 0x000000a8008b7308 */ /* 0x0003e20000000800 */
[----:B------:R-:W-:Y:S02]  /*7020*/  FSEL R143, R143, -INF , P4 ;  /* 0xff8000008f8f7808 */ /* 0x000fe40002000000 */
[----:B------:R-:W-:-:S05]  /*7030*/  ISETP.GT.AND P4, PT, R9, 0x71, PT ;  /* 0x000000710900780c */ /* 0x000fca0003f84270 */
[----:B------:R-:W-:Y:S01]  /*7040*/  MUFU.EX2 R15, R15 ;  /* 0x0000000f000f7308 */ /* 0x000fe20000000800 */
[----:B-1----:R-:W-:-:S01]  /*7050*/  FFMA.FTZ R168, R2, R140, -R10 ;  /* 0x0000008c02a87223 */ /* 0x002fc2000001080a */
[C-C-:B------:R-:W-:Y:S01]  /*7060*/  FFMA.FTZ R140, R2.reuse, R141, -R10.reuse ;  /* 0x0000008d028c7223 */ /* 0x140fe2000001080a */
[----:B------:R-:W-:-:S01]  /*7070*/  FFMA.FTZ R141, R2, R144, -R10 ;  /* 0x00000090028d7223 */ /* 0x000fc2000001080a */
[C-C-:B------:R-:W-:Y:S01]  /*7080*/  FFMA.FTZ R144, R2.reuse, R145, -R10.reuse ;  /* 0x0000009102907223 */ /* 0x140fe2000001080a */
[----:B------:R-:W-:-:S01]  /*7090*/  FFMA.FTZ R145, R2, R148, -R10 ;  /* 0x0000009402917223 */ /* 0x000fc2000001080a */
[C-C-:B------:R-:W-:Y:S01]  /*70a0*/  FFMA.FTZ R148, R2.reuse, R149, -R10.reuse ;  /* 0x0000009502947223 */ /* 0x140fe2000001080a */
[----:B------:R-:W-:-:S01]  /*70b0*/  FFMA.FTZ R149, R2, R213, -R10 ;  /* 0x000000d502957223 */ /* 0x000fc2000001080a */
[----:B------:R-:W-:Y:S01]  /*70c0*/  MUFU.EX2 R21, R21 ;  /* 0x0000001500157308 */ /* 0x000fe20000000800 */
[----:B------:R-:W-:Y:S02]  /*70d0*/  WARPGROUP.DEPBAR.LE gsb0, 0x0 ;  /* 0x00008000000079c5 */ /* 0x000fe40000010000 */
[----:B------:R-:W-:Y:S01]  /*70e0*/  FSEL R209, R194, -INF , P3 ;  /* 0xff800000c2d17808 */ /* 0x000fe20001800000 */
[----:B------:R-:W-:Y:S01]  /*70f0*/  WARPGROUP.ARRIVE ;  /* 0x00000000000079c5 */ /* 0x000fe20000000000 */
[----:B------:R-:W-:-:S03]  /*7100*/  ISETP.GT.AND P3, PT, R9, 0x18, PT ;  /* 0x000000180900780c */ /* 0x000fc60003f64270 */
[----:B------:R-:W-:Y:S01]  /*7110*/  MUFU.EX2 R177, R177 ;  /* 0x000000b100b17308 */ /* 0x000fe20000000800 */
[----:B------:R-:W-:Y:S02]  /*7120*/  FMNMX.FTZ R132, R209, R132, !PT ;  /* 0x00000084d1847209 */ /* 0x000fe40007810000 */
[----:B------:R-:W-:Y:S01]  /*7130*/  FSEL R169, R198, -INF , P3 ;  /* 0xff800000c6a97808 */ /* 0x000fe20001800000 */
[----:B------:R-:W-:Y:S01]  /*7140*/  QGMMA.64x192x32.F32.E4M3.E4M3 R24, R204, gdesc[UR8], R24, gsb0 ;  /* 0x02e00008cc187df3 */ /* 0x000fe20008000818 */
[----:B------:R-:W-:Y:S01]  /*7150*/  FMNMX.FTZ R132, R195, R132, !PT ;  /* 0x00000084c3847209 */ /* 0x000fe20007810000 */
[----:B------:R-:W-:Y:S01]  /*7160*/  UIADD3 UR10, UR14, 0x600, URZ ;  /* 0x000006000e0a7890 */ /* 0x000fe2000fffe03f */
[----:B------:R-:W-:Y:S01]  /*7170*/  ISETP.GT.AND P3, PT, R9, 0x20, PT ;  /* 0x000000200900780c */ /* 0x000fe20003f64270 */
[----:B------:R-:W-:Y:S01]  /*7180*/  UMOV UR11, 0xc0000010 ;  /* 0xc0000010000b7882 */ /* 0x000fe20000000000 */
[----:B------:R-:W-:Y:S01]  /*7190*/  FMNMX.FTZ R132, R169, R132, !PT ;  /* 0x00000084a9847209 */ /* 0x000fe20007810000 */
[----:B------:R-:W-:Y:S01]  /*71a0*/  MUFU.EX2 R153, R153 ;  /* 0x0000009900997308 */ /* 0x000fe20000000800 */
[----:B------:R-:W-:-:S02]  /*71b0*/  FSEL R211, R170, -INF , P3 ;  /* 0xff800000aad37808 */ /* 0x000fc40001800000 */
[----:B------:R-:W-:Y:S02]  /*71c0*/  FMNMX.FTZ R152, R199, R132, !PT ;  /* 0x00000084c7987209 */ /* 0x000fe40007810000 */
[----:B------:R-:W-:Y:S02]  /*71d0*/  ISETP.GT.AND P3, PT, R9, 0x28, PT ;  /* 0x000000280900780c */ /* 0x000fe40003f64270 */
[----:B------:R-:W-:Y:S01]  /*71e0*/  FMNMX.FTZ R152, R211, R152, !PT ;  /* 0x00000098d3987209 */ /* 0x000fe20007810000 */
[----:B------:R-:W-:Y:S01]  /*71f0*/  MUFU.EX2 R132, R160 ;  /* 0x000000a000847308 */ /* 0x000fe20000000800 */
[----:B------:R-:W-:Y:S02]  /*7200*/  FSEL R173, R174, -INF , P3 ;  /* 0xff800000aead7808 */ /* 0x000fe40001800000 */
[----:B------:R-:W-:Y:S02]  /*7210*/  FMNMX.FTZ R156, R171, R152, !PT ;  /* 0x00000098ab9c7209 */ /* 0x000fe40007810000 */
[----:B------:R-:W-:-:S02]  /*7220*/  ISETP.GT.AND P3, PT, R9, 0x30, PT ;  /* 0x000000300900780c */ /* 0x000fc40003f64270 */
[----:B------:R-:W-:Y:S01]  /*7230*/  FMNMX.FTZ R156, R173, R156, !PT ;  /* 0x0000009cad9c7209 */ /* 0x000fe20007810000 */
[----:B------:R1:W-:Y:S01]  /*7240*/  MUFU.EX2 R152, R164 ;  /* 0x000000a400987308 */ /* 0x0003e20000000800 */
[----:B------:R-:W-:Y:S02]  /*7250*/  FSEL R217, R178, -INF , P3 ;  /* 0xff800000b2d97808 */ /* 0x000fe40001800000 */
[----:B------:R-:W-:Y:S02]  /*7260*/  FMNMX.FTZ R156, R175, R156, !PT ;  /* 0x0000009caf9c7209 */ /* 0x000fe40007810000 */
[----:B------:R-:W-:Y:S02]  /*7270*/  ISETP.GT.AND P3, PT, R9, 0x38, PT ;  /* 0x000000380900780c */ /* 0x000fe40003f64270 */
[----:B------:R-:W-:Y:S01]  /*7280*/  FMNMX.FTZ R156, R217, R156, !PT ;  /* 0x0000009cd99c7209 */ /* 0x000fe20007810000 */
[----:B------:R-:W-:Y:S01]  /*7290*/  MUFU.EX2 R140, R140 ;  /* 0x0000008c008c7308 */ /* 0x000fe20000000800 */
[----:B-1----:R-:W-:-:S01]  /*72a0*/  FFMA.FTZ R164, R2, R219, -R10 ;  /* 0x000000db02a47223 */ /* 0x002fc2000001080a */
[----:B------:R-:W-:-:S02]  /*72b0*/  FSEL R182, R182, -INF , P3 ;  /* 0xff800000b6b67808 */ /* 0x000fc40001800000 */
[----:B------:R-:W-:Y:S02]  /*72c0*/  FMNMX.FTZ R219, R179, R156, !PT ;  /* 0x0000009cb3db7209 */ /* 0x000fe40007810000 */
[----:B------:R-:W-:Y:S02]  /*72d0*/  ISETP.GT.AND P3, PT, R9, 0x40, PT ;  /* 0x000000400900780c */ /* 0x000fe40003f64270 */
[----:B------:R-:W-:Y:S01]  /*72e0*/  FMNMX.FTZ R160, R182, R219, !PT ;  /* 0x000000dbb6a07209 */ /* 0x000fe20007810000 */
[----:B------:R1:W-:Y:S01]  /*72f0*/  MUFU.EX2 R156, R164 ;  /* 0x000000a4009c7308 */ /* 0x0003e20000000800 */
[----:B------:R-:W-:Y:S01]  /*7300*/  FSEL R219, R154, -INF , P3 ;  /* 0xff8000009adb7808 */ /* 0x000fe20001800000 */
[----:B------:R-:W-:Y:S01]  /*7310*/  FFMA.FTZ R154, R2, R231, -R10 ;  /* 0x000000e7029a7223 */ /* 0x000fe2000001080a */
[----:B------:R-:W-:Y:S02]  /*7320*/  FMNMX.FTZ R160, R183, R160, !PT ;  /* 0x000000a0b7a07209 */ /* 0x000fe40007810000 */
[----:B------:R-:W-:-:S02]  /*7330*/  ISETP.GT.AND P3, PT, R9, 0x48, PT ;  /* 0x000000480900780c */ /* 0x000fc40003f64270 */
[----:B------:R-:W-:Y:S01]  /*7340*/  FMNMX.FTZ R160, R219, R160, !PT ;  /* 0x000000a0dba07209 */ /* 0x000fe20007810000 */
[----:B------:R-:W-:Y:S01]  /*7350*/  MUFU.EX2 R154, R154 ;  /* 0x0000009a009a7308 */ /* 0x000fe20000000800 */
[----:B------:R-:W-:Y:S01]  /*7360*/  FSEL R158, R158, -INF , P3 ;  /* 0xff8000009e9e7808 */ /* 0x000fe20001800000 */
[----:B-1----:R-:W-:Y:S01]  /*7370*/  FFMA.FTZ R164, R2, R233, -R10 ;  /* 0x000000e902a47223 */ /* 0x002fe2000001080a */
[----:B------:R-:W-:Y:S02]  /*7380*/  FMNMX.FTZ R231, R181, R160, !PT ;  /* 0x000000a0b5e77209 */ /* 0x000fe40007810000 */
[----:B------:R-:W-:Y:S02]  /*7390*/  ISETP.GT.AND P3, PT, R9, 0x50, PT ;  /* 0x000000500900780c */ /* 0x000fe40003f64270 */
        /* <DEDUP_REMOVED lines=12> */
[----:B------:R-:W-:Y:S01]  /*7460*/  FSEL R233, R138, -INF , P3 ;  /* 0xff8000008ae97808 */ /* 0x000fe20001800000 */
[--C-:B------:R-:W-:Y:S01]  /*7470*/  FFMA.FTZ R138, R2, R235, -R10.reuse ;  /* 0x000000eb028a7223 */ /* 0x100fe2000001080a */
[----:B------:R-:W-:Y:S02]  /*7480*/  FMNMX.FTZ R162, R167, R162, !PT ;  /* 0x000000a2a7a27209 */ /* 0x000fe40007810000 */
[----:B------:R-:W-:Y:S02]  /*7490*/  ISETP.GT.AND P3, PT, R9, 0x68, PT ;  /* 0x000000680900780c */ /* 0x000fe40003f64270 */
[----:B------:R-:W-:Y:S01]  /*74a0*/  FMNMX.FTZ R162, R233, R162, !PT ;  /* 0x000000a2e9a27209 */ /* 0x000fe20007810000 */
[----:B------:R-:W-:Y:S01]  /*74b0*/  MUFU.EX2 R138, R138 ;  /* 0x0000008a008a7308 */ /* 0x000fe20000000800 */
[----:B------:R-:W-:Y:S01]  /*74c0*/  FSEL R142, R142, -INF , P3 ;  /* 0xff8000008e8e7808 */ /* 0x000fe20001800000 */
[----:B-1----:R-:W-:Y:S01]  /*74d0*/  FFMA.FTZ R164, R2, R161, -R10 ;  /* 0x000000a102a47223 */ /* 0x002fe2000001080a */
[----:B------:R-:W-:-:S02]  /*74e0*/  FMNMX.FTZ R235, R157, R162, !PT ;  /* 0x000000a29deb7209 */ /* 0x000fc40007810000 */
[----:B------:R-:W-:Y:S02]  /*74f0*/  ISETP.GT.AND P3, PT, R9, 0x70, PT ;  /* 0x000000700900780c */ /* 0x000fe40003f64270 */
[----:B------:R-:W-:Y:S01]  /*7500*/  FMNMX.FTZ R162, R142, R235, !PT ;  /* 0x000000eb8ea27209 */ /* 0x000fe20007810000 */
[----:B------:R-:W-:Y:S01]  /*7510*/  MUFU.EX2 R145, R145 ;  /* 0x0000009100917308 */ /* 0x000fe20000000800 */
[----:B------:R-:W-:Y:S01]  /*7520*/  FSEL R235, R146, -INF , P3 ;  /* 0xff80000092eb7808 */ /* 0x000fe20001800000 */
[----:B------:R-:W-:Y:S01]  /*7530*/  FFMA.FTZ R146, R2, R237, -R10 ;  /* 0x000000ed02927223 */ /* 0x000fe2000001080a */
[----:B------:R-:W-:Y:S02]  /*7540*/  FMNMX.FTZ R162, R143, R162, !PT ;  /* 0x000000a28fa27209 */ /* 0x000fe40007810000 */
[----:B------:R-:W-:Y:S02]  /*7550*/  ISETP.GT.AND P3, PT, R9, 0x78, PT ;  /* 0x000000780900780c */ /* 0x000fe40003f64270 */
[----:B------:R-:W-:Y:S01]  /*7560*/  FSEL R161, R147, -INF , P4 ;  /* 0xff80000093a17808 */ /* 0x000fe20002000000 */
[----:B------:R-:W-:Y:S01]  /*7570*/  MUFU.EX2 R146, R146 ;  /* 0x0000009200927308 */ /* 0x000fe20000000800 */
[----:B------:R-:W-:-:S02]  /*7580*/  FMNMX.FTZ R162, R235, R162, !PT ;  /* 0x000000a2eba27209 */ /* 0x000fc40007810000 */
[----:B------:R-:W-:Y:S02]  /*7590*/  ISETP.GT.AND P4, PT, R9, 0x79, PT ;  /* 0x000000790900780c */ /* 0x000fe40003f84270 */
[----:B------:R-:W-:Y:S02]  /*75a0*/  FSEL R150, R150, -INF , P3 ;  /* 0xff80000096967808 */ /* 0x000fe40001800000 */
[----:B------:R-:W-:Y:S01]  /*75b0*/  FMNMX.FTZ R237, R161, R162, !PT ;  /* 0x000000a2a1ed7209 */ /* 0x000fe20007810000 */
[----:B------:R1:W-:Y:S01]  /*75c0*/  MUFU.EX2 R147, R164 ;  /* 0x000000a400937308 */ /* 0x0003e20000000800 */
[----:B------:R-:W-:Y:S02]  /*75d0*/  FSEL R151, R151, -INF , P4 ;  /* 0xff80000097977808 */ /* 0x000fe40002000000 */
[----:B------:R-:W-:Y:S02]  /*75e0*/  ISETP.GT.AND P3, PT, R9, 0x80, PT ;  /* 0x000000800900780c */ /* 0x000fe40003f64270 */
[----:B------:R-:W-:-:S02]  /*75f0*/  FMNMX.FTZ R162, R150, R237, !PT ;  /* 0x000000ed96a27209 */ /* 0x000fc40007810000 */
[----:B------:R-:W-:Y:S01]  /*7600*/  ISETP.GT.AND P4, PT, R9, 0x81, PT ;  /* 0x000000810900780c */ /* 0x000fe20003f84270 */
[----:B------:R-:W-:Y:S01]  /*7610*/  MUFU.EX2 R148, R148 ;  /* 0x0000009400947308 */ /* 0x000fe20000000800 */
[----:B------:R-:W-:Y:S01]  /*7620*/  FSEL R237, R122, -INF , P3 ;  /* 0xff8000007aed7808 */ /* 0x000fe20001800000 */
[C-C-:B-1----:R-:W-:Y:S01]  /*7630*/  FFMA.FTZ R164, R2.reuse, R165, -R10.reuse ;  /* 0x000000a502a47223 */ /* 0x142fe2000001080a */
[----:B------:R-:W-:Y:S01]  /*7640*/  FMNMX.FTZ R162, R151, R162, !PT ;  /* 0x000000a297a27209 */ /* 0x000fe20007810000 */
[----:B------:R-:W-:Y:S01]  /*7650*/  FFMA.FTZ R122, R2, R136, -R10 ;  /* 0x00000088027a7223 */ /* 0x000fe2000001080a */
        /* <DEDUP_REMOVED lines=9> */
[----:B------:R-:W-:Y:S02]  /*76f0*/  FSEL R127, R127, -INF , P4 ;  /* 0xff8000007f7f7808 */ /* 0x000fe40002000000 */
[----:B------:R-:W-:-:S02]  /*7700*/  FMNMX.FTZ R162, R126, R162, !PT ;  /* 0x000000a27ea27209 */ /* 0x000fc40007810000 */
[----:B------:R-:W-:Y:S01]  /*7710*/  ISETP.GT.AND P4, PT, R9, 0x91, PT ;  /* 0x000000910900780c */ /* 0x000fe20003f84270 */
[----:B------:R-:W-:Y:S01]  /*7720*/  MUFU.EX2 R122, R122 ;  /* 0x0000007a007a7308 */ /* 0x000fe20000000800 */
[----:B------:R-:W-:Y:S01]  /*7730*/  FSEL R130, R130, -INF , P3 ;  /* 0xff80000082827808 */ /* 0x000fe20001800000 */
[----:B-1----:R-:W-:Y:S01]  /*7740*/  FFMA.FTZ R164, R2, R137, -R10 ;  /* 0x0000008902a47223 */ /* 0x002fe2000001080a */
        /* <DEDUP_REMOVED lines=10> */
[----:B------:R-:W-:-:S04]  /*77f0*/  FMNMX.FTZ R9, R134, R9, !PT ;  /* 0x0000000986097209 */ /* 0x000fc80007810000 */
[----:B------:R-:W-:Y:S01]  /*7800*/  FMNMX.FTZ R9, R136, R9, !PT ;  /* 0x0000000988097209 */ /* 0x000fe20007810000 */
[----:B------:R2:W-:Y:S04]  /*7810*/  MUFU.EX2 R135, R168 ;  /* 0x000000a800877308 */ /* 0x0005e80000000800 */
[----:B------:R-:W1:Y:S04]  /*7820*/  SHFL.BFLY PT, R162, R9, 0x2, 0x1f ;  /* 0x0c401f0009a27f89 */ /* 0x000e6800000e0000 */
[----:B------:R-:W-:Y:S08]  /*7830*/  MUFU.EX2 R124, R124 ;  /* 0x0000007c007c7308 */ /* 0x000ff00000000800 */
[----:B------:R-:W-:Y:S08]  /*7840*/  MUFU.EX2 R125, R125 ;  /* 0x0000007d007d7308 */ /* 0x000ff00000000800 */
[----:B------:R-:W-:Y:S01]  /*7850*/  MUFU.EX2 R149, R149 ;  /* 0x0000009500957308 */ /* 0x000fe20000000800 */
[----:B-1----:R-:W-:Y:S01]  /*7860*/  FMNMX.FTZ R164, R9, R162, !PT ;  /* 0x000000a209a47209 */ /* 0x002fe20007810000 */
[C-C-:B------:R-:W-:Y:S01]  /*7870*/  FFMA.FTZ R162, R2.reuse, R129, -R10.reuse ;  /* 0x0000008102a27223 */ /* 0x140fe2000001080a */
[----:B------:R-:W-:-:S01]  /*7880*/  FFMA.FTZ R129, R2, R215, -R10 ;  /* 0x000000d702817223 */ /* 0x000fc2000001080a */
[----:B------:R-:W-:-:S02]  /*7890*/  FFMA.FTZ R10, R2, R133, -R10 ;  /* 0x00000085020a7223 */ /* 0x000fc4000001080a */
[----:B------:R-:W1:Y:S02]  /*78a0*/  SHFL.BFLY PT, R9, R164, 0x1, 0x1f ;  /* 0x0c201f00a4097f89 */ /* 0x000e6400000e0000 */
[----:B------:R-:W-:Y:S08]  /*78b0*/  MUFU.EX2 R162, R162 ;  /* 0x000000a200a27308 */ /* 0x000ff00000000800 */
[----:B------:R-:W-:Y:S01]  /*78c0*/  MUFU.EX2 R129, R129 ;  /* 0x0000008100817308 */ /* 0x000fe20000000800 */
[----:B------:R-:W-:-:S02]  /*78d0*/  WARPGROUP.DEPBAR.LE gsb0, 0x0 ;  /* 0x00008000000079c5 */ /* 0x000fc40000010000 */
[----:B------:R-:W-:-:S05]  /*78e0*/  WARPGROUP.ARRIVE ;  /* 0x00000000000079c5 */ /* 0x000fca0000000000 */
[----:B------:R-:W-:Y:S01]  /*78f0*/  MUFU.EX2 R10, R10 ;  /* 0x0000000a000a7308 */ /* 0x000fe20000000800 */
[----:B------:R-:W-:Y:S01]  /*7900*/  QGMMA.64x192x32.F32.E4M3.E4M3 R24, R200, gdesc[UR8], R24, gsb0 ;  /* 0x02e00008c8187df3 */ /* 0x000fe20008000818 */
[----:B-1----:R-:W-:Y:S02]  /*7910*/  FMNMX.FTZ R9, R164, R9, !PT ;  /* 0x00000009a4097209 */ /* 0x002fe40007810000 */
[----:B------:R-:W-:Y:S02]  /*7920*/  FSEL R164, R0, RZ, P2 ;  /* 0x000000ff00a47208 */ /* 0x000fe40001000000 */
[----:B------:R-:W-:Y:S01]  /*7930*/  FSETP.NEU.FTZ.AND P2, PT, R9, -INF , PT ;  /* 0xff8000000900780b */ /* 0x000fe20003f5d000 */
[----:B------:R-:W-:Y:S02]  /*7940*/  FFMA.FTZ R133, R2, R9, -8 ;  /* 0xc100000002857423 */ /* 0x000fe40000010009 */
[----:B------:R-:W-:-:S03]  /*7950*/  FADD.FTZ R7, -R164, R7 ;  /* 0x00000007a4077221 */ /* 0x000fc60000010100 */
[----:B------:R-:W-:Y:S01]  /*7960*/  FSEL R133, R133, RZ, P2 ;  /* 0x000000ff85857208 */ /* 0x000fe20001000000 */
[----:B------:R-:W-:-:S04]  /*7970*/  FMUL.FTZ R7, R2, R7 ;  /* 0x0000000702077220 */ /* 0x000fc80000410000 */
[C-C-:B------:R-:W-:Y:S01]  /*7980*/  FFMA.FTZ R180, R2.reuse, R183, -R133.reuse ;  /* 0x000000b702b47223 */ /* 0x140fe20000010885 */
[----:B------:R-:W-:Y:S01]  /*7990*/  FSEL R183, R9, RZ, P2 ;  /* 0x000000ff09b77208 */ /* 0x000fe20001000000 */
[C-C-:B------:R-:W-:Y:S01]  /*79a0*/  FFMA.FTZ R164, R2.reuse, R13, -R133.reuse ;  /* 0x0000000d02a47223 */ /* 0x140fe20000010885 */
[----:B------:R-:W-:-:S01]  /*79b0*/  FFMA.FTZ R13, R2, R193, -R133 ;  /* 0x000000c1020d7223 */ /* 0x000fc20000010885 */
[----:B------:R-:W1:Y:S01]  /*79c0*/  MUFU.EX2 R7, R7 ;  /* 0x0000000700077308 */ /* 0x000e620000000800 */
[----:B--2---:R-:W-:-:S01]  /*79d0*/  FFMA.FTZ R168, R2, R197, -R133 ;  /* 0x000000c502a87223 */ /* 0x004fc20000010885 */
[----:B------:R-:W-:Y:S01]  /*79e0*/  FADD.FTZ R183, -R183, R8 ;  /* 0x00000008b7b77221 */ /* 0x000fe20000010100 */
[----:B------:R-:W-:-:S01]  /*79f0*/  FFMA.FTZ R191, R2, R191, -R133 ;  /* 0x000000bf02bf7223 */ /* 0x000fc20000010885 */
[C-C-:B------:R-:W-:Y:S01]  /*7a00*/  FFMA.FTZ R170, R2.reuse, R209, -R133.reuse ;  /* 0x000000d102aa7223 */ /* 0x140fe20000010885 */
[----:B------:R-:W-:-:S01]  /*7a10*/  FFMA.FTZ R184, R2, R158, -R133 ;  /* 0x0000009e02b87223 */ /* 0x000fc20000010885 */
[C---:B------:R-:W-:Y:S01]  /*7a20*/  FMUL.FTZ R183, R2.reuse, R183 ;  /* 0x000000b702b77220 */ /* 0x040fe20000410000 */
[----:B------:R-:W-:-:S01]  /*7a30*/  FFMA.FTZ R193, R2, R195, -R133 ;  /* 0x000000c302c17223 */ /* 0x000fc20000010885 */
[----:B------:R-:W-:Y:S01]  /*7a40*/  MUFU.EX2 R164, R164 ;  /* 0x000000a400a47308 */ /* 0x000fe20000000800 */
        /* <DEDUP_REMOVED lines=24> */
[----:B------:R-:W-:-:S01]  /*7bd0*/  FFMA.FTZ R150, R2, R150, -R133 ;  /* 0x0000009602967223 */ /* 0x000fc20000010885 */
[C-C-:B------:R-:W-:Y:S01]  /*7be0*/  FFMA.FTZ R151, R2.reuse, R151, -R133.reuse ;  /* 0x0000009702977223 */ /* 0x140fe20000010885 */
[----:B------:R-:W-:-:S01]  /*7bf0*/  FFMA.FTZ R165, R2, R165, -R133 ;  /* 0x000000a502a57223 */ /* 0x000fc20000010885 */
[C-C-:B------:R-:W-:Y:S01]  /*7c00*/  FFMA.FTZ R126, R2.reuse, R126, -R133.reuse ;  /* 0x0000007e027e7223 */ /* 0x140fe20000010885 */
[----:B------:R-:W-:-:S01]  /*7c10*/  FFMA.FTZ R127, R2, R127, -R133 ;  /* 0x0000007f027f7223 */ /* 0x000fc20000010885 */
[C-C-:B------:R-:W-:Y:S01]  /*7c20*/  FFMA.FTZ R130, R2.reuse, R130, -R133.reuse ;  /* 0x0000008202827223 */ /* 0x140fe20000010885 */
[----:B------:R-:W-:-:S01]  /*7c30*/  FFMA.FTZ R137, R2, R137, -R133 ;  /* 0x0000008902897223 */ /* 0x000fc20000010885 */
[----:B------:R-:W4:Y:S01]  /*7c40*/  MUFU.EX2 R191, R191 ;  /* 0x000000bf00bf7308 */ /* 0x000f220000000800 */
[----:B------:R-:W-:-:S07]  /*7c50*/  FFMA.FTZ R134, R2, R134, -R133 ;  /* 0x0000008602867223 */ /* 0x000fce0000010885 */
[----:B------:R-:W5:Y:S08]  /*7c60*/  MUFU.EX2 R170, R170 ;  /* 0x000000aa00aa7308 */ /* 0x000f700000000800 */
[----:B------:R2:W-:Y:S08]  /*7c70*/  MUFU.EX2 R8, R184 ;  /* 0x000000b800087308 */ /* 0x0005f00000000800 */
[----:B------:R-:W5:Y:S01]  /*7c80*/  MUFU.EX2 R193, R193 ;  /* 0x000000c100c17308 */ /* 0x000f620000000800 */
[----:B--2---:R-:W-:-:S01]  /*7c90*/  FFMA.FTZ R184, R183, R3, R164 ;  /* 0x00000003b7b87223 */ /* 0x004fc200000100a4 */
[----:B------:R-:W-:-:S03]  /*7ca0*/  FADD.FTZ R3, R185, R4 ;  /* 0x00000004b9037221 */ /* 0x000fc60000010000 */
[----:B-1----:R-:W-:Y:S01]  /*7cb0*/  FADD.FTZ R195, R13, R184 ;  /* 0x000000b80dc37221 */ /* 0x002fe20000010000 */
[----:B------:R-:W-:-:S02]  /*7cc0*/  FADD.FTZ R4, R14, R3 ;  /* 0x000000030e047221 */ /* 0x000fc40000010000 */
[----:B------:R-:W1:Y:S01]  /*7cd0*/  MUFU.EX2 R169, R169 ;  /* 0x000000a900a97308 */ /* 0x000e620000000800 */
[----:B---3--:R-:W-:-:S01]  /*7ce0*/  FADD.FTZ R184, R168, R195 ;  /* 0x000000c3a8b87221 */ /* 0x008fc20000010000 */
[----:B------:R-:W-:-:S03]  /*7cf0*/  FADD.FTZ R4, R189, R4 ;  /* 0x00000004bd047221 */ /* 0x000fc60000010000 */
[----:B----4-:R-:W-:Y:S01]  /*7d00*/  FADD.FTZ R3, R191, R184 ;  /* 0x000000b8bf037221 */ /* 0x010fe20000010000 */
[----:B------:R-:W-:-:S01]  /*7d10*/  FADD.FTZ R195, R11, R4 ;  /* 0x000000040bc37221 */ /* 0x000fc20000010000 */
[----:B------:R-:W-:Y:S01]  /*7d20*/  FFMA.FTZ R184, R2, R233, -R133 ;  /* 0x000000e902b87223 */ /* 0x000fe20000010885 */
[----:B------:R-:W2:Y:S01]  /*7d30*/  MUFU.EX2 R172, R172 ;  /* 0x000000ac00ac7308 */ /* 0x000ea20000000800 */
[----:B-----5:R-:W-:-:S01]  /*7d40*/  FADD.FTZ R4, R170, R3 ;  /* 0x00000003aa047221 */ /* 0x020fc20000010000 */
[----:B------:R-:W-:-:S03]  /*7d50*/  FADD.FTZ R195, R20, R195 ;  /* 0x000000c314c37221 */ /* 0x000fc60000010000 */
[----:B------:R-:W-:Y:S01]  /*7d60*/  FADD.FTZ R4, R193, R4 ;  /* 0x00000004c1047221 */ /* 0x000fe20000010000 */
[----:B------:R-:W-:-:S02]  /*7d70*/  FADD.FTZ R186, R6, R195 ;  /* 0x000000c306ba7221 */ /* 0x000fc40000010000 */
[----:B------:R-:W3:Y:S01]  /*7d80*/  MUFU.EX2 R174, R174 ;  /* 0x000000ae00ae7308 */ /* 0x000ee20000000800 */
[----:B-1----:R-:W-:-:S01]  /*7d90*/  FADD.FTZ R3, R169, R4 ;  /* 0x00000004a9037221 */ /* 0x002fc20000010000 */
[----:B------:R-:W-:-:S04]  /*7da0*/  FADD.FTZ R186, R187, R186 ;  /* 0x000000babbba7221 */ /* 0x000fc80000010000 */
[----:B------:R-:W-:Y:S02]  /*7db0*/  FADD.FTZ R195, R15, R186 ;  /* 0x000000ba0fc37221 */ /* 0x000fe40000010000 */
[----:B------:R-:W1:Y:S01]  /*7dc0*/  MUFU.EX2 R171, R171 ;  /* 0x000000ab00ab7308 */ /* 0x000e620000000800 */
[----:B--2---:R-:W-:-:S01]  /*7dd0*/  FADD.FTZ R3, R172, R3 ;  /* 0x00000003ac037221 */ /* 0x004fc20000010000 */
[----:B------:R-:W-:-:S06]  /*7de0*/  FADD.FTZ R186, R128, R195 ;  /* 0x000000c380ba7221 */ /* 0x000fcc0000010000 */
[----:B------:R-:W2:Y:S01]  /*7df0*/  MUFU.EX2 R173, R173 ;  /* 0x000000ad00ad7308 */ /* 0x000ea20000000800 */
[----:B---3--:R-:W-:-:S01]  /*7e00*/  FADD.FTZ R4, R174, R3 ;  /* 0x00000003ae047221 */ /* 0x008fc20000010000 */
[----:B------:R-:W-:Y:S01]  /*7e10*/  FADD.FTZ R3, R21, R186 ;  /* 0x000000ba15037221 */ /* 0x000fe20000010000 */
[----:B------:R-:W-:-:S03]  /*7e20*/  FFMA.FTZ R186, R2, R235, -R133 ;  /* 0x000000eb02ba7223 */ /* 0x000fc60000010885 */
[----:B------:R-:W-:Y:S02]  /*7e30*/  FADD.FTZ R3, R132, R3 ;  /* 0x0000000384037221 */ /* 0x000fe40000010000 */
[----:B------:R-:W3:Y:S01]  /*7e40*/  MUFU.EX2 R176, R176 ;  /* 0x000000b000b07308 */ /* 0x000ee20000000800 */
[----:B-1----:R-:W-:-:S01]  /*7e50*/  FADD.FTZ R4, R171, R4 ;  /* 0x00000004ab047221 */ /* 0x002fc20000010000 */
[----:B------:R-:W-:-:S06]  /*7e60*/  FADD.FTZ R188, R152, R3 ;  /* 0x0000000398bc7221 */ /* 0x000fcc0000010000 */
[----:B------:R-:W1:Y:S01]  /*7e70*/  MUFU.EX2 R175, R175 ;  /* 0x000000af00af7308 */ /* 0x000e620000000800 */
[----:B--2---:R-:W-:-:S07]  /*7e80*/  FADD.FTZ R195, R173, R4 ;  /* 0x00000004adc37221 */ /* 0x004fce0000010000 */
        /* <DEDUP_REMOVED lines=11> */
[----:B------:R-:W-:-:S06]  /*7f40*/  FADD.FTZ R4, R154, R195 ;  /* 0x000000c39a047221 */ /* 0x000fcc0000010000 */
[----:B------:R-:W3:Y:S01]  /*7f50*/  MUFU.EX2 R181, R181 ;  /* 0x000000b500b57308 */ /* 0x000ee20000000800 */
[----:B-1----:R-:W-:-:S07]  /*7f60*/  FADD.FTZ R3, R180, R3 ;  /* 0x00000003b4037221 */ /* 0x002fce0000010000 */
[----:B------:R-:W1:Y:S01]  /*7f70*/  MUFU.EX2 R159, R159 ;  /* 0x0000009f009f7308 */ /* 0x000e620000000800 */
[----:B--2---:R-:W-:-:S01]  /*7f80*/  FADD.FTZ R188, R182, R3 ;  /* 0x00000003b6bc7221 */ /* 0x004fc20000010000 */
[----:B------:R-:W-:-:S04]  /*7f90*/  FADD.FTZ R3, R153, R4 ;  /* 0x0000000499037221 */ /* 0x000fc80000010000 */
[----:B------:R-:W-:Y:S02]  /*7fa0*/  FADD.FTZ R4, R160, R3 ;  /* 0x00000003a0047221 */ /* 0x000fe40000010000 */
[----:B------:R-:W2:Y:S01]  /*7fb0*/  MUFU.EX2 R158, R158 ;  /* 0x0000009e009e7308 */ /* 0x000ea20000000800 */
[----:B---3--:R-:W-:-:S01]  /*7fc0*/  FADD.FTZ R195, R181, R188 ;  /* 0x000000bcb5c37221 */ /* 0x008fc20000010000 */
[----:B------:R-:W-:-:S03]  /*7fd0*/  FADD.FTZ R3, R139, R4 ;  /* 0x000000048b037221 */ /* 0x000fc60000010000 */
[----:B------:R-:W-:Y:S01]  /*7fe0*/  FADD.FTZ R188, R8, R195 ;  /* 0x000000c308bc7221 */ /* 0x000fe20000010000 */
[----:B------:R-:W-:-:S02]  /*7ff0*/  FADD.FTZ R4, R138, R3 ;  /* 0x000000038a047221 */ /* 0x000fc40000010000 */
[----:B------:R-:W3:Y:S01]  /*8000*/  MUFU.EX2 R163, R163 ;  /* 0x000000a300a37308 */ /* 0x000ee20000000800 */
[----:B-1----:R-:W-:-:S01]  /*8010*/  FADD.FTZ R195, R159, R188 ;  /* 0x000000bc9fc37221 */ /* 0x002fc20000010000 */
[----:B------:R-:W-:Y:S01]  /*8020*/  FADD.FTZ R3, R147, R4 ;  /* 0x0000000493037221 */ /* 0x000fe20000010000 */
[----:B------:R-:W-:-:S01]  /*8030*/  FFMA.FTZ R188, R2, R237, -R133 ;  /* 0x000000ed02bc7223 */ /* 0x000fc20000010885 */
[----:B------:R-:W-:Y:S02]  /*8040*/  WARPGROUP.DEPBAR.LE gsb0, 0x0 ;  /* 0x00008000000079c5 */ /* 0x000fe40000010000 */
[----:B------:R-:W-:-:S01]  /*8050*/  FADD.FTZ R4, R146, R3 ;  /* 0x0000000392047221 */ /* 0x000fc20000010000 */
[----:B------:R-:W-:Y:S01]  /*8060*/  FFMA.FTZ R133, R2, R136, -R133 ;  /* 0x0000008802857223 */ /* 0x000fe20000010885 */
[----:B------:R-:W1:Y:S01]  /*8070*/  MUFU.EX2 R166, R166 ;  /* 0x000000a600a67308 */ /* 0x000e620000000800 */
[----:B--2---:R-:W-:-:S01]  /*8080*/  FADD.FTZ R190, R158, R195 ;  /* 0x000000c39ebe7221 */ /* 0x004fc20000010000 */
[----:B------:R-:W-:-:S04]  /*8090*/  FADD.FTZ R3, R123, R4 ;  /* 0x000000047b037221 */ /* 0x000fc80000010000 */
[----:B------:R-:W-:Y:S02]  /*80a0*/  FADD.FTZ R4, R122, R3 ;  /* 0x000000037a047221 */ /* 0x000fe40000010000 */
[----:B------:R-:W2:Y:S01]  /*80b0*/  MUFU.EX2 R167, R167 ;  /* 0x000000a700a77308 */ /* 0x000ea20000000800 */
[----:B---3--:R-:W-:-:S01]  /*80c0*/  FADD.FTZ R195, R163, R190 ;  /* 0x000000bea3c37221 */ /* 0x008fc20000010000 */
[----:B------:R-:W-:-:S06]  /*80d0*/  FADD.FTZ R4, R131, R4 ;  /* 0x0000000483047221 */ /* 0x000fcc0000010000 */
[----:B------:R-:W3:Y:S01]  /*80e0*/  MUFU.EX2 R184, R184 ;  /* 0x000000b800b87308 */ /* 0x000ee20000000800 */
[----:B-1----:R-:W-:-:S07]  /*80f0*/  FADD.FTZ R190, R166, R195 ;  /* 0x000000c3a6be7221 */ /* 0x002fce0000010000 */
[----:B------:R-:W1:Y:S01]  /*8100*/  MUFU.EX2 R157, R157 ;  /* 0x0000009d009d7308 */ /* 0x000e620000000800 */
[----:B--2---:R-:W-:-:S07]  /*8110*/  FADD.FTZ R195, R167, R190 ;  /* 0x000000bea7c37221 */ /* 0x004fce0000010000 */
[----:B------:R-:W2:Y:S01]  /*8120*/  MUFU.EX2 R142, R142 ;  /* 0x0000008e008e7308 */ /* 0x000ea20000000800 */
[----:B---3--:R-:W-:-:S01]  /*8130*/  FADD.FTZ R190, R184, R195 ;  /* 0x000000c3b8be7221 */ /* 0x008fc20000010000 */
[----:B------:R-:W-:-:S06]  /*8140*/  FADD.FTZ R195, R135, R4 ;  /* 0x0000000487c37221 */ /* 0x000fcc0000010000 */
        /* <DEDUP_REMOVED lines=12> */
[----:B-1----:R-:W-:-:S01]  /*8210*/  FADD.FTZ R4, R186, R3 ;  /* 0x00000003ba047221 */ /* 0x002fc20000010000 */
[----:B------:R-:W-:-:S05]  /*8220*/  IADD3 R3, -R230, 0xb, RZ ;  /* 0x0000000be6037810 */ /* 0x000fca0007ffe1ff */
[----:B------:R1:W-:Y:S06]  /*8230*/  BAR.ARV R3, 0x100 ;  /* 0x000400030000751d */ /* 0x0003ec0000002000 */
[----:B------:R-:W4:Y:S01]  /*8240*/  MUFU.EX2 R151, R151 ;  /* 0x0000009700977308 */ /* 0x000f220000000800 */
[----:B--2---:R-:W-:-:S01]  /*8250*/  FADD.FTZ R195, R161, R4 ;  /* 0x00000004a1c37221 */ /* 0x004fc20000010000 */
[----:B-1----:R-:W-:-:S03]  /*8260*/  @!P0 VIADD R3, R192, 0x33440 ;  /* 0x00033440c0038836 */ /* 0x002fc60000000000 */
[----:B---3--:R-:W-:Y:S02]  /*8270*/  FADD.FTZ R4, R150, R195 ;  /* 0x000000c396047221 */ /* 0x008fe40000010000 */
[----:B------:R-:W-:Y:S01]  /*8280*/  @!P0 PRMT R3, RZ, 0x654, R3 ;  /* 0x00000654ff038816 */ /* 0x000fe20000000003 */
[----:B------:R-:W1:Y:S03]  /*8290*/  MUFU.EX2 R188, R188 ;  /* 0x000000bc00bc7308 */ /* 0x000e660000000800 */
[----:B------:R2:W-:Y:S05]  /*82a0*/  @!P0 SYNCS.ARRIVE.TRANS64.RED.A1T0 RZ, [R3+URZ], RZ ;  /* 0x000000ff03ff89a7 */ /* 0x0005ea000810043f */
[----:B------:R-:W3:Y:S01]  /*82b0*/  MUFU.EX2 R165, R165 ;  /* 0x000000a500a57308 */ /* 0x000ee20000000800 */
[----:B----4-:R-:W-:-:S01]  /*82c0*/  FADD.FTZ R195, R151, R4 ;  /* 0x0000000497c37221 */ /* 0x010fc20000010000 */
[----:B------:R-:W-:-:S06]  /*82d0*/  FADD.FTZ R4, R120, R197 ;  /* 0x000000c578047221 */ /* 0x000fcc0000010000 */
[----:B------:R-:W4:Y:S01]  /*82e0*/  MUFU.EX2 R126, R126 ;  /* 0x0000007e007e7308 */ /* 0x000f220000000800 */
[----:B-1----:R-:W-:-:S01]  /*82f0*/  FADD.FTZ R190, R188, R195 ;  /* 0x000000c3bcbe7221 */ /* 0x002fc20000010000 */
[----:B------:R-:W-:-:S04]  /*8300*/  FADD.FTZ R195, R121, R4 ;  /* 0x0000000479c37221 */ /* 0x000fc80000010000 */
[----:B------:R-:W-:Y:S02]  /*8310*/  FADD.FTZ R4, R124, R195 ;  /* 0x000000c37c047221 */ /* 0x000fe40000010000 */
[----:B------:R-:W2:Y:S01]  /*8320*/  MUFU.EX2 R127, R127 ;  /* 0x0000007f007f7308 */ /* 0x000ea20000000800 */
[----:B---3--:R-:W-:-:S01]  /*8330*/  FADD.FTZ R197, R165, R190 ;  /* 0x000000bea5c57221 */ /* 0x008fc20000010000 */
[----:B------:R-:W-:-:S04]  /*8340*/  FADD.FTZ R4, R125, R4 ;  /* 0x000000047d047221 */ /* 0x000fc80000010000 */
[----:B------:R-:W-:Y:S02]  /*8350*/  FADD.FTZ R195, R149, R4 ;  /* 0x0000000495c37221 */ /* 0x000fe40000010000 */
[----:B------:R-:W1:Y:S01]  /*8360*/  MUFU.EX2 R130, R130 ;  /* 0x0000008200827308 */ /* 0x000e620000000800 */
[----:B----4-:R-:W-:-:S07]  /*8370*/  FADD.FTZ R136, R126, R197 ;  /* 0x000000c57e887221 */ /* 0x010fce0000010000 */
[----:B------:R-:W3:Y:S01]  /*8380*/  MUFU.EX2 R137, R137 ;  /* 0x0000008900897308 */ /* 0x000ee20000000800 */
[----:B--2---:R-:W-:-:S01]  /*8390*/  FADD.FTZ R3, R127, R136 ;  /* 0x000000887f037221 */ /* 0x004fc20000010000 */
[----:B------:R-:W-:-:S04]  /*83a0*/  FADD.FTZ R136, R162, R195 ;  /* 0x000000c3a2887221 */ /* 0x000fc80000010000 */
[----:B------:R-:W-:Y:S02]  /*83b0*/  FADD.FTZ R195, R129, R136 ;  /* 0x0000008881c37221 */ /* 0x000fe40000010000 */
[----:B------:R-:W2:Y:S01]  /*83c0*/  MUFU.EX2 R134, R134 ;  /* 0x0000008600867308 */ /* 0x000ea20000000800 */
[----:B-1----:R-:W-:-:S07]  /*83d0*/  FADD.FTZ R4, R130, R3 ;  /* 0x0000000382047221 */ /* 0x002fce0000010000 */
[----:B------:R-:W1:Y:S01]  /*83e0*/  MUFU.EX2 R133, R133 ;  /* 0x0000008500857308 */ /* 0x000e620000000800 */
[----:B---3--:R-:W-:-:S01]  /*83f0*/  FADD.FTZ R3, R137, R4 ;  /* 0x0000000489037221 */ /* 0x008fc20000010000 */
[----:B------:R-:W-:-:S03]  /*8400*/  FADD.FTZ R4, R10, R195 ;  /* 0x000000c30a047221 */ /* 0x000fc60000010000 */
[----:B--2---:R-:W-:-:S04]  /*8410*/  FADD.FTZ R3, R134, R3 ;  /* 0x0000000386037221 */ /* 0x004fc80000010000 */
[----:B-1----:R-:W-:Y:S01]  /*8420*/  FADD.FTZ R3, R133, R3 ;  /* 0x0000000385037221 */ /* 0x002fe20000010000 */
[----:B------:R-:W-:Y:S06]  /*8430*/  @!P1 BRA `(.L_x_1888) ;  /* 0x0000000000049947 */ /* 0x000fec0003800000 */
[----:B------:R-:W-:Y:S01]  /*8440*/  BPT.TRAP 0x1 ;  /* 0x000000040000795c */ /* 0x000fe20000300000 */
.L_x_1888:
[----:B------:R-:W-:Y:S01]  /*8450*/  ULEA UR10, UR56, UR37, 0x3 ;  /* 0x00000025380a7291 */ /* 0x000fe2000f8e183f */
[----:B------:R-:W-:Y:S01]  /*8460*/  ISETP.LT.AND P2, PT, R5, UR41, PT ;  /* 0x0000002905007c0c */ /* 0x000fe2000bf41270 */
        /* <DEDUP_REMOVED lines=10> */
[----:B------:R-:W-:Y:S01]  /*8510*/  FMUL.FTZ R24, R24, R7 ;  /* 0x0000000718187220 */ /* 0x000fe20000410000 */
[----:B------:R-:W-:Y:S01]  /*8520*/  F2FP.SATFINITE.E4M3.F32.PACK_AB_MERGE_C R21, R132, R21, RZ ;  /* 0x000000158415723e */ /* 0x000fe200048070ff */
[----:B------:R-:W-:Y:S01]  /*8530*/  FMUL.FTZ R25, R25, R7 ;  /* 0x0000000719197220 */ /* 0x000fe20000410000 */
[----:B------:R-:W-:Y:S01]  /*8540*/  F2FP.SATFINITE.E4M3.F32.PACK_AB_MERGE_C R173, R176, R173, RZ ;  /* 0x000000adb0ad723e */ /* 0x000fe200048070ff */
[----:B------:R-:W-:Y:S01]  /*8550*/  FMUL.FTZ R28, R28, R7 ;  /* 0x000000071c1c7220 */ /* 0x000fe20000410000 */
        /* <DEDUP_REMOVED lines=128> */
[----:B------:R-:W-:Y:S02]  /*8d60*/  IMAD.MOV.U32 R7, RZ, RZ, R0 ;  /* 0x000000ffff077224 */ /* 0x000fe400078e0000 */
[----:B------:R-:W-:Y:S01]  /*8d70*/  IMAD.MOV.U32 R6, RZ, RZ, R16 ;  /* 0x000000ffff067224 */ /* 0x000fe200078e0010 */
[----:B------:R-:W-:Y:S06]  /*8d80*/  @P2 BRA `(.L_x_1889) ;  /* 0xffffffc4008c2947 */ /* 0x000fec000383ffff */
[----:B------:R-:W-:Y:S01]  /*8d90*/  UMOV UR48, UR55 ;  /* 0x0000003700307c82 */ /* 0x000fe20008000000 */
[----:B------:R-:W-:-:S05]  /*8da0*/  UMOV UR45, UR11 ;  /* 0x0000000b002d7c82 */ /* 0x000fca0008000000 */
.L_x_1879:
[----:B------:R-:W-:-:S13]  /*8db0*/  ISETP.LE.AND P2, PT, RZ, UR45, PT ;  /* 0x0000002dff007c0c */ /* 0x000fda000bf43270 */
[----:B------:R-:W-:Y:S05]  /*8dc0*/  @!P2 BRA `(.L_x_1890) ;  /* 0x0000002c0094a947 */ /* 0x000fea0003800000 */
[----:B------:R-:W-:Y:S01]  /*8dd0*/  IMAD.MOV.U32 R6, RZ, RZ, R9 ;  /* 0x000000ffff067224 */ /* 0x000fe200078e0009 */
[----:B------:R-:W-:Y:S01]  /*8de0*/  UMOV UR41, UR48 ;  /* 0x0000003000297c82 */ /* 0x000fe20008000000 */
[----:B------:R-:W-:Y:S02]  /*8df0*/  IMAD.MOV.U32 R5, RZ, RZ, R0 ;  /* 0x000000ffff057224 */ /* 0x000fe400078e0000 */
[----:B------:R-:W-:-:S07]  /*8e00*/  IMAD.MOV.U32 R7, RZ, RZ, R16 ;  /* 0x000000ffff077224 */ /* 0x000fce00078e0010 */
.L_x_1900:
[----:B------:R-:W-:Y:S01]  /*8e10*/  UIADD3 UR48, UR41, 0x1, URZ ;  /* 0x0000000129307890 */ /* 0x000fe2000fffe03f */
[----:B------:R-:W-:-:S03]  /*8e20*/  ISETP.NE.AND P3, PT, RZ, UR38, PT ;  /* 0x00000026ff007c0c */ /* 0x000fc6000bf65270 */
[----:B------:R-:W-:-:S04]  /*8e30*/  UISETP.NE.AND UP0, UPT, UR48, 0x2, UPT ;  /* 0x000000023000788c */ /* 0x000fc8000bf05270 */
[----:B------:R-:W-:Y:S02]  /*8e40*/  USEL UR6, URZ, 0x1, UP0 ;  /* 0x000000013f067887 */ /* 0x000fe40008000000 */
[----:B------:R-:W-:-:S04]  /*8e50*/  USEL UR48, UR48, URZ, UP0 ;  /* 0x0000003f30307287 */ /* 0x000fc80008000000 */
[----:B------:R-:W-:Y:S01]  /*8e60*/  LOP3.LUT R16, R7, UR6, RZ, 0x3c, !PT ;  /* 0x0000000607107c12 */ /* 0x000fe2000f8e3cff */
[----:B------:R-:W-:Y:S07]  /*8e70*/  @P3 BRA `(.L_x_1891) ;  /* 0x0000000000283947 */ /* 0x000fee0003800000 */
[----:B------:R-:W-:Y:S05]  /*8e80*/  @!P1 BRA `(.L_x_1892) ;  /* 0x0000000000049947 */ /* 0x000fea0003800000 */
[----:B------:R-:W-:Y:S01]  /*8e90*/  BPT.TRAP 0x1 ;  /* 0x000000040000795c */ /* 0x000fe20000300000 */
.L_x_1892:
[----:B------:R-:W-:Y:S01]  /*8ea0*/  ULEA UR6, UR48, UR37, 0x3 ;  /* 0x0000002530067291 */ /* 0x000fe2000f8e183f */
[----:B------:R-:W-:-:S08]  /*8eb0*/  SHF.L.U32 R0, R16, 0x1f, RZ ;  /* 0x0000001f10007819 */ /* 0x000fd000000006ff */
[----:B------:R1:W2:Y:S01]  /*8ec0*/  SYNCS.PHASECHK.TRANS64.TRYWAIT P2, [UR6+0x33430], R0 ;  /* 0x03343000ff0075a7 */ /* 0x0002a20008040146 */
[----:B------:R-:W-:Y:S05]  /*8ed0*/  @!P1 BRA `(.L_x_1893) ;  /* 0x0000000000049947 */ /* 0x000fea0003800000 */
[----:B------:R-:W-:Y:S01]  /*8ee0*/  BPT.TRAP 0x1 ;  /* 0x000000040000795c */ /* 0x000fe20000300000 */
.L_x_1893:
[----:B--2---:R-:W-:Y:S05]  /*8ef0*/  @P2 BRA `(.L_x_1891) ;  /* 0x0000000000082947 */ /* 0x004fea0003800000 */
[----:B------:R-:W2:Y:S02]  /*8f00*/  SYNCS.PHASECHK.TRANS64.TRYWAIT P2, [UR6+0x33430], R0 ;  /* 0x03343000ff0075a7 */ /* 0x000ea40008040146 */
[----:B--2---:R-:W-:Y:S05]  /*8f10*/  @!P2 BRA `(.L_x_1894) ;  /* 0x000000940078a947 */ /* 0x004fea0003800000 */
.L_x_1891:
[----:B------:R-:W3:Y:S01]  /*8f20*/  S2R R8, SR_TID.X ;  /* 0x0000000000087919 */ /* 0x000ee20000002100 */
        /* <DEDUP_REMOVED lines=21> */
[----:B---3--:R-:W-:-:S05]  /*9080*/  SHF.R.U32.HI R8, RZ, 0x7, R8 ;  /* 0x00000007ff087819 */ /* 0x008fca0000011608 */
[----:B-12---:R-:W-:-:S05]  /*9090*/  VIADD R0, R8, 0x8 ;  /* 0x0000000808007836 */ /* 0x006fca0000000000 */
        /* <DEDUP_REMOVED lines=164> */
.L_x_1896:
[----:B------:R-:W-:Y:S01]  /*9ae0*/  ULEA UR6, UR41, UR37, 0x3 ;  /* 0x0000002529067291 */ /* 0x000fe2000f8e183f */
[----:B------:R-:W-:-:S08]  /*9af0*/  SHF.L.U32 R0, R7, 0x1f, RZ ;  /* 0x0000001f07007819 */ /* 0x000fd000000006ff */
[----:B------:R1:W2:Y:S01]  /*9b00*/  SYNCS.PHASECHK.TRANS64.TRYWAIT P2, [UR6+0x33450], R0 ;  /* 0x03345000ff0075a7 */ /* 0x0002a20008040146 */
[----:B------:R-:W-:Y:S05]  /*9b10*/  @!P1 BRA `(.L_x_1897) ;  /* 0x0000000000049947 */ /* 0x000fea0003800000 */
[----:B------:R-:W-:Y:S01]  /*9b20*/  BPT.TRAP 0x1 ;  /* 0x000000040000795c */ /* 0x000fe20000300000 */
.L_x_1897:
[----:B--2---:R-:W-:Y:S05]  /*9b30*/  @P2 BRA `(.L_x_1895) ;  /* 0x0000000000082947 */ /* 0x004fea0003800000 */
[----:B------:R-:W2:Y:S02]  /*9b40*/  SYNCS.PHASECHK.TRANS64.TRYWAIT P2, [UR6+0x33450], R0 ;  /* 0x03345000ff0075a7 */ /* 0x000ea40008040146 */
[----:B--2---:R-:W-:Y:S05]  /*9b50*/  @!P2 BRA `(.L_x_1898) ;  /* 0x000000880080a947 */ /* 0x004fea0003800000 */
.L_x_1895:
[----:B------:R-:W-:Y:S01]  /*9b60*/  UIADD3 UR6, UR37, 0x200, URZ ;  /* 0x0000020025067890 */ /* 0x000fe2000fffe03f */
[----:B------:R-:W-:Y:S01]  /*9b70*/  WARPGROUP.ARRIVE ;  /* 0x00000000000079c5 */ /* 0x000fe20000000000 */
[----:B------:R-:W-:Y:S01]  /*9b80*/  UMOV UR7, 0xc0000010 ;  /* 0xc000001000077882 */ /* 0x000fe20000000000 */
[----:B------:R-:W-:Y:S01]  /*9b90*/  UMOV UR11, 0xc0000010 ;  /* 0xc0000010000b7882 */ /* 0x000fe20000000000 */
[----:B------:R-:W-:Y:S01]  /*9ba0*/  USHF.R.U32.HI UR6, URZ, 0x4, UR6 ;  /* 0x000000043f067899 */ /* 0x000fe20008011606 */
[----:B-12---:R-:W-:Y:S02]  /*9bb0*/  FMNMX.FTZ R0, R184, R5, !PT ;  /* 0x00000005b8007209 */ /* 0x006fe40007810000 */
        /* <DEDUP_REMOVED lines=10> */
[----:B------:R-:W-:Y:S01]  /*9c60*/  FMNMX.FTZ R9, R191, R8, !PT ;  /* 0x00000008bf097209 */ /* 0x000fe20007810000 */
[----:B------:R-:W-:Y:S01]  /*9c70*/  UIADD3 UR10, UR6, 0x180, URZ ;  /* 0x00000180060a7890 */ /* 0x000fe2000fffe03f */
[----:B------:R-:W-:-:S02]  /*9c80*/  FMNMX.FTZ R0, R192, R7, !PT ;  /* 0x00000007c0007209 */ /* 0x000fc40007810000 */
[----:B------:R-:W-:Y:S02]  /*9c90*/  FMNMX.FTZ R8, R194, R9, !PT ;  /* 0x00000009c2087209 */ /* 0x000fe40007810000 */
[----:B------:R-:W-:Y:S01]  /*9ca0*/  QGMMA.64x192x32.F32.E4M3.E4M3 R24, R216, gdesc[UR4], R24, gsb0 ;  /* 0x02e00004d8187df3 */ /* 0x000fe20008000818 */
[----:B------:R-:W-:Y:S01]  /*9cb0*/  FMNMX.FTZ R7, R193, R0, !PT ;  /* 0x00000000c1077209 */ /* 0x000fe20007810000 */
[----:B------:R-:W-:Y:S01]  /*9cc0*/  UMOV UR7, 0xc0000010 ;  /* 0xc000001000077882 */ /* 0x000fe20000000000 */
        /* <DEDUP_REMOVED lines=78> */
[----:B------:R-:W-:Y:S02]  /*a1b0*/  FADD.FTZ R5, -R0, R5 ;  /* 0x0000000500057221 */ /* 0x000fe40000010100 */
[----:B------:R-:W-:-:S01]  /*a1c0*/  FADD.FTZ R7, -R9, R6 ;  /* 0x0000000609077221 */ /* 0x000fc20000010100 */
[----:B------:R-:W-:Y:S02]  /*a1d0*/  WARPGROUP.DEPBAR.LE gsb0, 0x0 ;  /* 0x00008000000079c5 */ /* 0x000fe40000010000 */
[----:B------:R-:W-:Y:S01]  /*a1e0*/  WARPGROUP.ARRIVE ;  /* 0x00000000000079c5 */ /* 0x000fe20000000000 */
[C---:B------:R-:W-:Y:S01]  /*a1f0*/  FMUL.FTZ R6, R2.reuse, R7 ;  /* 0x0000000702067220 */ /* 0x040fe20000410000 */
[----:B------:R-:W-:-:S01]  /*a200*/  FFMA.FTZ R7, R2, R0, -8 ;  /* 0xc100000002077423 */ /* 0x000fc20000010000 */
[----:B------:R-:W-:-:S03]  /*a210*/  FMUL.FTZ R5, R2, R5 ;  /* 0x0000000502057220 */ /* 0x000fc60000410000 */
[----:B------:R-:W-:Y:S01]  /*a220*/  QGMMA.64x192x32.F32.E4M3.E4M3 R24, R212, gdesc[UR8], R24, gsb0 ;  /* 0x02e00008d4187df3 */ /* 0x000fe20008000818 */
[----:B------:R-:W-:Y:S01]  /*a230*/  UIADD3 UR10, UR6, 0x300, URZ ;  /* 0x00000300060a7890 */ /* 0x000fe2000fffe03f */
[C-C-:B------:R-:W-:Y:S01]  /*a240*/  FFMA.FTZ R20, R2.reuse, R168, -R7.reuse ;  /* 0x000000a802147223 */ /* 0x140fe20000010807 */
[----:B------:R-:W-:Y:S01]  /*a250*/  UMOV UR11, 0xc0000010 ;  /* 0xc0000010000b7882 */ /* 0x000fe20000000000 */
        /* <DEDUP_REMOVED lines=38> */
[C---:B------:R-:W-:Y:S01]  /*a4c0*/  FFMA.FTZ R7, R2.reuse, R133, -R7 ;  /* 0x0000008502077223 */ /* 0x040fe20000010807 */
[----:B------:R-:W-:-:S01]  /*a4d0*/  FFMA.FTZ R133, R2, R9, -8 ;  /* 0xc100000002857423 */ /* 0x000fc20000010009 */
[----:B------:R-:W-:Y:S01]  /*a4e0*/  MUFU.EX2 R5, R5 ;  /* 0x0000000500057308 */ /* 0x000fe20000000800 */
[----:B------:R-:W-:-:S02]  /*a4f0*/  IADD3 R192, -R230, 0xb, RZ ;  /* 0x0000000be6c07810 */ /* 0x000fc40007ffe1ff */
[C-C-:B------:R-:W-:Y:S01]  /*a500*/  FFMA.FTZ R185, R2.reuse, R186, -R133.reuse ;  /* 0x000000ba02b97223 */ /* 0x140fe20000010885 */
[----:B------:R-:W-:-:S01]  /*a510*/  FFMA.FTZ R180, R2, R187, -R133 ;  /* 0x000000bb02b47223 */ /* 0x000fc20000010885 */
[C-C-:B------:R-:W-:Y:S01]  /*a520*/  FFMA.FTZ R184, R2.reuse, R190, -R133.reuse ;  /* 0x000000be02b87223 */ /* 0x140fe20000010885 */
[----:B------:R-:W-:-:S01]  /*a530*/  FFMA.FTZ R187, R2, R191, -R133 ;  /* 0x000000bf02bb7223 */ /* 0x000fc20000010885 */
[C-C-:B------:R-:W-:Y:S01]  /*a540*/  FFMA.FTZ R186, R2.reuse, R194, -R133.reuse ;  /* 0x000000c202ba7223 */ /* 0x140fe20000010885 */
        /* <DEDUP_REMOVED lines=33> */
[----:B--2---:R-:W-:-:S01]  /*a760*/  FFMA.FTZ R3, R6, R3, R185 ;  /* 0x0000000306037223 */ /* 0x004fc200000100b9 */
[C-C-:B------:R-:W-:Y:S01]  /*a770*/  FFMA.FTZ R122, R2.reuse, R122, -R133.reuse ;  /* 0x0000007a027a7223 */ /* 0x140fe20000010885 */
[----:B------:R-:W-:-:S01]  /*a780*/  FFMA.FTZ R123, R2, R123, -R133 ;  /* 0x0000007b027b7223 */ /* 0x000fc20000010885 */
[C-C-:B------:R-:W-:Y:S01]  /*a790*/  FFMA.FTZ R126, R2.reuse, R126, -R133.reuse ;  /* 0x0000007e027e7223 */ /* 0x140fe20000010885 */
[----:B------:R-:W-:-:S01]  /*a7a0*/  FFMA.FTZ R127, R2, R127, -R133 ;  /* 0x0000007f027f7223 */ /* 0x000fc20000010885 */
[C-C-:B------:R-:W-:Y:S01]  /*a7b0*/  FFMA.FTZ R130, R2.reuse, R130, -R133.reuse ;  /* 0x0000008202827223 */ /* 0x140fe20000010885 */
[----:B------:R-:W-:-:S01]  /*a7c0*/  FFMA.FTZ R131, R2, R131, -R133 ;  /* 0x0000008302837223 */ /* 0x000fc20000010885 */
[----:B------:R-:W2:Y:S01]  /*a7d0*/  MUFU.EX2 R10, R10 ;  /* 0x0000000a000a7308 */ /* 0x000ea20000000800 */
[----:B-1----:R-:W-:-:S01]  /*a7e0*/  FADD.FTZ R193, R11, R4 ;  /* 0x000000040bc17221 */ /* 0x002fc20000010000 */
[C-C-:B------:R-:W-:Y:S01]  /*a7f0*/  FFMA.FTZ R134, R2.reuse, R134, -R133.reuse ;  /* 0x0000008602867223 */ /* 0x140fe20000010885 */
[----:B------:R-:W-:-:S05]  /*a800*/  FFMA.FTZ R133, R2, R135, -R133 ;  /* 0x0000008702857223 */ /* 0x000fca0000010885 */
        /* <DEDUP_REMOVED lines=34> */
[----:B------:R-:W-:Y:S01]  /*aa30*/  UMOV UR11, 0xc0000010 ;  /* 0xc0000010000b7882 */ /* 0x000fe20000000000 */
[----:B------:R-:W-:-:S03]  /*aa40*/  UIADD3 UR6, UR6, 0x600, URZ ;  /* 0x0000060006067890 */ /* 0x000fc6000fffe03f */
        /* <DEDUP_REMOVED lines=50> */
[----:B------:R-:W-:Y:S02]  /*ad70*/  WARPGROUP.DEPBAR.LE gsb0, 0x0 ;  /* 0x00008000000079c5 */ /* 0x000fe40000010000 */
[----:B------:R-:W-:-:S04]  /*ad80*/  WARPGROUP.ARRIVE ;  /* 0x00000000000079c5 */ /* 0x000fc80000000000 */
[----:B------:R-:W3:Y:S01]  /*ad90*/  MUFU.EX2 R166, R166 ;  /* 0x000000a600a67308 */ /* 0x000ee20000000800 */
[----:B--2---:R-:W-:-:S01]  /*ada0*/  FADD.FTZ R193, R163, R190 ;  /* 0x000000bea3c17221 */ /* 0x004fc20000010000 */
[----:B------:R-:W-:Y:S01]  /*adb0*/  QGMMA.64x192x32.F32.E4M3.E4M3 R24, R204, gdesc[UR8], R24, gsb0 ;  /* 0x02e00008cc187df3 */ /* 0x000fe20008000818 */
[----:B-1----:R-:W-:-:S05]  /*adc0*/  FADD.FTZ R4, R164, R3 ;  /* 0x00000003a4047221 */ /* 0x002fca0000010000 */
[----:B------:R-:W1:Y:S08]  /*add0*/  MUFU.EX2 R165, R165 ;  /* 0x000000a500a57308 */ /* 0x000e700000000800 */
        /* <DEDUP_REMOVED lines=32> */
[----:B------:R-:W-:-:S05]  /*afe0*/  IMAD.U32 R3, RZ, RZ, UR48 ;  /* 0x00000030ff037e24 */ /* 0x000fca000f8e00ff */
[----:B------:R-:W-:Y:S01]  /*aff0*/  @!P0 LEA R3, R3, UR37, 0x3 ;  /* 0x0000002503038c11 */ /* 0x000fe2000f8e18ff */
[----:B------:R-:W3:Y:S01]  /*b000*/  MUFU.EX2 R151, R151 ;  /* 0x0000009700977308 */ /* 0x000ee20000000800 */
[----:B-1----:R-:W-:-:S03]  /*b010*/  FADD.FTZ R190, R150, R193 ;  /* 0x000000c196be7221 */ /* 0x002fc60000010000 */
[----:B------:R-:W-:-:S04]  /*b020*/  @!P0 VIADD R3, R3, 0x33440 ;  /* 0x0003344003038836 */ /* 0x000fc80000000000 */
[----:B------:R-:W1:Y:S01]  /*b030*/  MUFU.EX2 R120, R120 ;  /* 0x0000007800787308 */ /* 0x000e620000000800 */
[----:B--2---:R-:W-:-:S01]  /*b040*/  FADD.FTZ R193, R149, R4 ;  /* 0x0000000495c17221 */ /* 0x004fc20000010000 */
[----:B------:R-:W-:-:S06]  /*b050*/  @!P0 PRMT R3, RZ, 0x654, R3 ;  /* 0x00000654ff038816 */ /* 0x000fcc0000000003 */
        /* <DEDUP_REMOVED lines=10> */
[----:B------:R-:W-:Y:S01]  /*b100*/  MUFU.EX2 R125, R125 ;  /* 0x0000007d007d7308 */ /* 0x000fe20000000800 */
[----:B--2---:R-:W-:-:S07]  /*b110*/  FADD.FTZ R4, R124, R193 ;  /* 0x000000c17c047221 */ /* 0x004fce0000010000 */
[----:B------:R-:W1:Y:S01]  /*b120*/  MUFU.EX2 R127, R127 ;  /* 0x0000007f007f7308 */ /* 0x000e620000000800 */
[----:B---3--:R-:W-:-:S01]  /*b130*/  FADD.FTZ R190, R126, R195 ;  /* 0x000000c37ebe7221 */ /* 0x008fc20000010000 */
[----:B------:R-:W-:Y:S02]  /*b140*/  WARPGROUP.DEPBAR.LE gsb0, 0x0 ;  /* 0x00008000000079c5 */ /* 0x000fe40000010000 */
[----:B------:R-:W-:-:S04]  /*b150*/  WARPGROUP.ARRIVE ;  /* 0x00000000000079c5 */ /* 0x000fc80000000000 */
[----:B------:R-:W-:Y:S02]  /*b160*/  MUFU.EX2 R128, R128 ;  /* 0x0000008000807308 */ /* 0x000fe40000000800 */
[----:B------:R-:W-:Y:S06]  /*b170*/  QGMMA.64x192x32.F32.E4M3.E4M3 R24, R200, gdesc[UR4], R24, gsb0 ;  /* 0x02e00004c8187df3 */ /* 0x000fec0008000818 */
[----:B------:R-:W2:Y:S01]  /*b180*/  MUFU.EX2 R130, R130 ;  /* 0x0000008200827308 */ /* 0x000ea20000000800 */
[----:B-1----:R-:W-:-:S07]  /*b190*/  FADD.FTZ R135, R127, R190 ;  /* 0x000000be7f877221 */ /* 0x002fce0000010000 */
[----:B------:R-:W-:Y:S08]  /*b1a0*/  MUFU.EX2 R129, R129 ;  /* 0x0000008100817308 */ /* 0x000ff00000000800 */
[----:B------:R-:W1:Y:S01]  /*b1b0*/  MUFU.EX2 R131, R131 ;  /* 0x0000008300837308 */ /* 0x000e620000000800 */
[----:B--2---:R-:W-:-:S07]  /*b1c0*/  FADD.FTZ R190, R130, R135 ;  /* 0x0000008782be7221 */ /* 0x004fce0000010000 */
[----:B------:R-:W-:Y:S08]  /*b1d0*/  MUFU.EX2 R132, R132 ;  /* 0x0000008400847308 */ /* 0x000ff00000000800 */
[----:B------:R-:W2:Y:S01]  /*b1e0*/  MUFU.EX2 R134, R134 ;  /* 0x0000008600867308 */ /* 0x000ea20000000800 */
[----:B-1----:R-:W-:-:S07]  /*b1f0*/  FADD.FTZ R135, R131, R190 ;  /* 0x000000be83877221 */ /* 0x002fce0000010000 */
[----:B------:R-:W-:Y:S08]  /*b200*/  MUFU.EX2 R7, R7 ;  /* 0x0000000700077308 */ /* 0x000ff00000000800 */
[----:B------:R-:W1:Y:S01]  /*b210*/  MUFU.EX2 R133, R133 ;  /* 0x0000008500857308 */ /* 0x000e620000000800 */
[----:B--2---:R-:W-:-:S01]  /*b220*/  FADD.FTZ R135, R134, R135 ;  /* 0x0000008786877221 */ /* 0x004fc20000010000 */
[----:B------:R-:W-:-:S02]  /*b230*/  WARPGROUP.DEPBAR.LE gsb0, 0x0 ;  /* 0x00008000000079c5 */ /* 0x000fc40000010000 */
[----:B------:R2:W-:Y:S06]  /*b240*/  BAR.ARV R192, 0x100 ;  /* 0x000400c00000751d */ /* 0x0005ec0000002000 */
[----:B------:R3:W-:Y:S02]  /*b250*/  @!P0 SYNCS.ARRIVE.TRANS64.RED.A1T0 RZ, [R3+URZ], RZ ;  /* 0x000000ff03ff89a7 */ /* 0x0007e4000810043f */
[----:B---3--:R-:W-:-:S04]  /*b260*/  FADD.FTZ R3, R125, R4 ;  /* 0x000000047d037221 */ /* 0x008fc80000010000 */
[----:B------:R-:W-:-:S04]  /*b270*/  FADD.FTZ R4, R128, R3 ;  /* 0x0000000380047221 */ /* 0x000fc80000010000 */
[----:B------:R-:W-:-:S04]  /*b280*/  FADD.FTZ R3, R129, R4 ;  /* 0x0000000481037221 */ /* 0x000fc80000010000 */
[----:B------:R-:W-:Y:S01]  /*b290*/  FADD.FTZ R4, R132, R3 ;  /* 0x0000000384047221 */ /* 0x000fe20000010000 */
[----:B-1----:R-:W-:-:S03]  /*b2a0*/  FADD.FTZ R3, R133, R135 ;  /* 0x0000008785037221 */ /* 0x002fc60000010000 */
[----:B------:R-:W-:Y:S01]  /*b2b0*/  FADD.FTZ R4, R7, R4 ;  /* 0x0000000407047221 */ /* 0x000fe20000010000 */
[----:B--2---:R-:W-:Y:S06]  /*b2c0*/  @!P1 BRA `(.L_x_1899) ;  /* 0x0000000000049947 */ /* 0x004fec0003800000 */
[----:B------:R-:W-:Y:S01]  /*b2d0*/  BPT.TRAP 0x1 ;  /* 0x000000040000795c */ /* 0x000fe20000300000 */
.L_x_1899:
        /* <DEDUP_REMOVED lines=146> */
[----:B------:R-:W-:Y:S01]  /*bc00*/  F2FP.SATFINITE.E4M3.F32.PACK_AB_MERGE_C R203, R131, R130, R134 ;  /* 0x0000008283cb723e */ /* 0x000fe20004807086 */
[----:B------:R-:W-:Y:S06]  /*bc10*/  @P2 BRA `(.L_x_1900) ;  /* 0xffffffd0007c2947 */ /* 0x000fec000383ffff */
.L_x_1890:
[----:B------:R-:W-:Y:S06]  /*bc20*/  BAR.ARV 0x8, 0x120 ;  /* 0x0204800000007b1d */ /* 0x000fec0000002000 */
[----:B------:R-:W-:Y:S05]  /*bc30*/  @!P1 BRA `(.L_x_1901) ;  /* 0x0000000000049947 */ /* 0x000fea0003800000 */
[----:B------:R-:W-:Y:S01]  /*bc40*/  BPT.TRAP 0x1 ;  /* 0x000000040000795c */ /* 0x000fe20000300000 */
.L_x_1901:
[----:B------:R-:W-:Y:S01]  /*bc50*/  ULEA UR5, UR48, UR37, 0x3 ;  /* 0x0000002530057291 */ /* 0x000fe2000f8e183f */
[----:B------:R-:W-:-:S08]  /*bc60*/  SHF.L.U32 R5, R16, 0x1f, RZ ;  /* 0x0000001f10057819 */ /* 0x000fd000000006ff */
[----:B------:R1:W2:Y:S01]  /*bc70*/  SYNCS.PHASECHK.TRANS64.TRYWAIT P0, [UR5+0x33450], R5 ;  /* 0x03345005ff0075a7 */ /* 0x0002a20008000145 */
[----:B------:R-:W-:Y:S05]  /*bc80*/  @!P1 BRA `(.L_x_1902) ;  /* 0x0000000000049947 */ /* 0x000fea0003800000 */
[----:B------:R-:W-:Y:S01]  /*bc90*/  BPT.TRAP 0x1 ;  /* 0x000000040000795c */ /* 0x000fe20000300000 */
.L_x_1902:
[----:B--2---:R-:W-:Y:S05]  /*bca0*/  @P0 BRA `(.L_x_1903) ;  /* 0x0000000000080947 */ /* 0x004fea0003800000 */
[----:B------:R-:W2:Y:S02]  /*bcb0*/  SYNCS.PHASECHK.TRANS64.TRYWAIT P0, [UR5+0x33450], R5 ;  /* 0x03345005ff0075a7 */ /* 0x000ea40008000145 */
[----:B--2---:R-:W-:Y:S05]  /*bcc0*/  @!P0 BRA `(.L_x_1904) ;  /* 0x00000068003c8947 */ /* 0x004fea0003800000 */
.L_x_1903:
[----:B------:R-:W-:Y:S01]  /*bcd0*/  UIADD3 UR37, UR37, 0x200, URZ ;  /* 0x0000020025257890 */ /* 0x000fe2000fffe03f */
[----:B------:R-:W-:Y:S01]  /*bce0*/  WARPGROUP.ARRIVE ;  /* 0x00000000000079c5 */ /* 0x000fe20000000000 */
[----:B------:R-:W-:Y:S01]  /*bcf0*/  UMOV UR7, 0xc0000010 ;  /* 0xc000001000077882 */ /* 0x000fe20000000000 */
[----:B------:R-:W3:Y:S01]  /*bd00*/  LDC.64 R12, c[0x0][0x9a0] ;  /* 0x00026800ff0c7b82 */ /* 0x000ee20000000a00 */
[----:B------:R-:W-:Y:S01]  /*bd10*/  USHF.R.U32.HI UR37, URZ, 0x4, UR37 ;  /* 0x000000043f257899 */ /* 0x000fe20008011625 */
[----:B-12---:R-:W-:-:S03]  /*bd20*/  IMAD.U32 R5, RZ, RZ, UR44 ;  /* 0x0000002cff057e24 */ /* 0x006fc6000f8e00ff */
[----:B------:R-:W-:-:S04]  /*bd30*/  ULOP3.LUT UR37, UR37, 0x3fff, URZ, 0xc0, !UPT ;  /* 0x00003fff25257892 */ /* 0x000fc8000f8ec03f */
[----:B------:R-:W-:-:S04]  /*bd40*/  ULOP3.LUT UR4, UR37, 0x10000, URZ, 0xfc, !UPT ;  /* 0x0001000025047892 */ /* 0x000fc8000f8efc3f */
[----:B------:R-:W-:-:S07]  /*bd50*/  UIMAD UR4, UR48, 0x780, UR4 ;  /* 0x00000780300478a4 */ /* 0x000fce000f8e0204 */
[----:B------:R-:W-:Y:S02]  /*bd60*/  UMOV UR6, UR4 ;  /* 0x0000000400067c82 */ /* 0x000fe40008000000 */
[----:B------:R-:W-:Y:S01]  /*bd70*/  QGMMA.64x192x32.F32.E4M3.E4M3 R24, R216, gdesc[UR4], R24, gsb0 ;  /* 0x02e00004d8187df3 */ /* 0x000fe20008000818 */
[----:B------:R-:W-:Y:S01]  /*bd80*/  UIADD3 UR6, UR4, 0x180, URZ ;  /* 0x0000018004067890 */ /* 0x000fe2000fffe03f */
[----:B---3--:R-:W-:Y:S01]  /*bd90*/  ISETP.NE.U32.AND P0, PT, R12, RZ, PT ;  /* 0x000000ff0c00720c */ /* 0x008fe20003f05070 */
[----:B------:R-:W-:-:S03]  /*bda0*/  UMOV UR7, 0xc0000010 ;  /* 0xc000001000077882 */ /* 0x000fc60000000000 */
[----:B------:R-:W-:-:S13]  /*bdb0*/  ISETP.NE.AND.EX P0, PT, R13, RZ, PT, P0 ;  /* 0x000000ff0d00720c */ /* 0x000fda0003f05300 */
[----:B------:R-:W1:Y:S01]  /*bdc0*/  @P0 LDC.64 R10, c[0x0][0x9c8] ;  /* 0x00027200ff0a0b82 */ /* 0x000e620000000a00 */
[----:B------:R-:W-:-:S07]  /*bdd0*/  @P0 SHF.R.S32.HI R5, RZ, 0x1f, R5 ;  /* 0x0000001fff050819 */ /* 0x000fce0000011405 */
[----:B------:R-:W2:Y:S01]  /*bde0*/  @P0 LDC.64 R14, c[0x0][0x9d0] ;  /* 0x00027400ff0e0b82 */ /* 0x000ea20000000a00 */
[----:B-1----:R-:W-:Y:S01]  /*bdf0*/  @P0 IMAD R6, R5, R10, RZ ;  /* 0x0000000a05060224 */ /* 0x002fe200078e02ff */
[----:B------:R-:W-:-:S03]  /*be00*/  @P0 SHF.R.S32.HI R5, RZ, 0x1f, R224 ;  /* 0x0000001fff050819 */ /* 0x000fc600000114e0 */
[----:B------:R-:W-:Y:S02]  /*be10*/  @P0 IMAD R11, R11, UR44, R6 ;  /* 0x0000002c0b0b0c24 */ /* 0x000fe4000f8e0206 */
[----:B------:R-:W-:-:S04]  /*be20*/  @P0 IMAD.WIDE.U32 R6, R10, UR44, RZ ;  /* 0x0000002c0a060c25 */ /* 0x000fc8000f8e00ff */
[-C--:B--2---:R-:W-:Y:S02]  /*be30*/  @P0 IMAD R5, R5, R14.reuse, RZ ;  /* 0x0000000e05050224 */ /* 0x084fe400078e02ff */
[----:B------:R-:W-:Y:S02]  /*be40*/  @P0 IMAD.IADD R7, R7, 0x1, R11 ;  /* 0x0000000107070824 */ /* 0x000fe400078e020b */
[C---:B------:R-:W-:Y:S02]  /*be50*/  @P0 IMAD R5, R224.reuse, R15, R5 ;  /* 0x0000000fe0050224 */ /* 0x040fe400078e0205 */
[----:B------:R-:W-:-:S04]  /*be60*/  @P0 IMAD.WIDE.U32 R6, R224, R14, R6 ;  /* 0x0000000ee0060225 */ /* 0x000fc800078e0006 */
[----:B------:R-:W-:Y:S01]  /*be70*/  @P0 IMAD.IADD R5, R7, 0x1, R5 ;  /* 0x0000000107050824 */ /* 0x000fe200078e0205 */
[----:B------:R-:W-:-:S04]  /*be80*/  @P0 LEA R10, P2, R6, R12, 0x2 ;  /* 0x0000000c060a0211 */ /* 0x000fc800078410ff */
[----:B------:R-:W-:Y:S01]  /*be90*/  @P0 LEA.HI.X R11, R6, R13, R5, 0x2, P2 ;  /* 0x0000000d060b0211 */ /* 0x000fe200010f1405 */
[----:B------:R-:W-:-:S06]  /*bea0*/  IMAD.MOV.U32 R5, RZ, RZ, 0x3f800000 ;  /* 0x3f800000ff057424 */ /* 0x000fcc00078e00ff */
[----:B------:R1:W2:Y:S01]  /*beb0*/  @P0 LDG.E R5, desc[UR46][R10.64] ;  /* 0x0000002e0a050981 */ /* 0x0002a2000c1e1900 */
        /* <DEDUP_REMOVED lines=10> */
[----:B------:R-:W-:Y:S01]  /*bf60*/  UIADD3 UR4, UR4, 0x600, URZ ;  /* 0x0000060004047890 */ /* 0x000fe2000fffe03f */
[----:B------:R-:W3:Y:S04]  /*bf70*/  SHFL.BFLY PT, R7, R4, 0x2, 0x1f ;  /* 0x0c401f0004077f89 */ /* 0x000ee800000e0000 */
[----:B------:R-:W4:Y:S01]  /*bf80*/  SHFL.BFLY PT, R8, R3, 0x2, 0x1f ;  /* 0x0c401f0003087f89 */ /* 0x000f2200000e0000 */
[----:B------:R-:W-:Y:S02]  /*bf90*/  WARPGROUP.DEPBAR.LE gsb0, 0x0 ;  /* 0x00008000000079c5 */ /* 0x000fe40000010000 */
[----:B------:R-:W-:-:S09]  /*bfa0*/  WARPGROUP.ARRIVE ;  /* 0x00000000000079c5 */ /* 0x000fd20000000000 */
[----:B------:R-:W-:Y:S01]  /*bfb0*/  QGMMA.64x192x32.F32.E4M3.E4M3 R24, R204, gdesc[UR4], R24, gsb0 ;  /* 0x02e00004cc187df3 */ /* 0x000fe20008000818 */
[----:B------:R-:W-:Y:S01]  /*bfc0*/  UMOV UR6, UR4 ;  /* 0x0000000400067c82 */ /* 0x000fe20008000000 */
[----:B------:R-:W-:Y:S01]  /*bfd0*/  UMOV UR7, 0xc0000010 ;  /* 0xc000001000077882 */ /* 0x000fe20000000000 */
        /* <DEDUP_REMOVED lines=15> */
[----:B------:R-:W1:Y:S08]  /*c0d0*/  @P2 MUFU.LG2 R10, R14 ;  /* 0x0000000e000a2308 */ /* 0x000e700000000c00 */
[----:B------:R-:W3:Y:S08]  /*c0e0*/  @P3 MUFU.LG2 R11, R11 ;  /* 0x0000000b000b3308 */ /* 0x000ef00000000c00 */
[----:B------:R-:W4:Y:S01]  /*c0f0*/  @P0 MUFU.RCP R8, R13 ;  /* 0x0000000d00080308 */ /* 0x000f220000001000 */
[----:B------:R-:W-:-:S02]  /*c100*/  WARPGROUP.DEPBAR.LE gsb0, 0x0 ;  /* 0x00008000000079c5 */ /* 0x000fc40000010000 */
[----:B------:R-:W-:-:S06]  /*c110*/  WARPGROUP.ARRIVE ;  /* 0x00000000000079c5 */ /* 0x000fcc0000000000 */
[----:B------:R-:W-:Y:S01]  /*c120*/  QGMMA.64x192x32.F32.E4M3.E4M3 R24, R200, gdesc[UR4], R24, gsb0 ;  /* 0x02e00004c8187df3 */ /* 0x000fe20008000818 */
[C---:B------:R-:W-:Y:S01]  /*c130*/  @P2 FMUL.FTZ R7, R2.reuse, 0.69314718246459960938 ;  /* 0x3f31721802072820 */ /* 0x040fe20000410000 */
[----:B------:R-:W-:Y:S01]  /*c140*/  @P3 FMUL.FTZ R15, R2, 0.69314718246459960938 ;  /* 0x3f317218020f3820 */ /* 0x000fe20000410000 */
[----:B-1----:R-:W-:Y:S01]  /*c150*/  @P2 FMUL.FTZ R10, R10, 0.69314718246459960938 ;  /* 0x3f3172180a0a2820 */ /* 0x002fe20000410000 */
[----:B---3--:R-:W-:Y:S01]  /*c160*/  @P3 FMUL.FTZ R2, R11, 0.69314718246459960938 ;  /* 0x3f3172180b023820 */ /* 0x008fe20000410000 */
[----:B------:R-:W-:Y:S02]  /*c170*/  IMAD.MOV.U32 R3, RZ, RZ, -0x800000 ;  /* 0xff800000ff037424 */ /* 0x000fe400078e00ff */
[----:B--2---:R-:W-:Y:S01]  /*c180*/  FMUL.FTZ R6, R6, R5 ;  /* 0x0000000506067220 */ /* 0x004fe20000410000 */
[----:B------:R-:W-:Y:S02]  /*c190*/  IMAD.MOV.U32 R4, RZ, RZ, -0x800000 ;  /* 0xff800000ff047424 */ /* 0x000fe400078e00ff */
[----:B------:R-:W-:Y:S01]  /*c1a0*/  @P2 FFMA.FTZ R3, R7, R0, R10 ;  /* 0x0000000007032223 */ /* 0x000fe2000001000a */
[----:B------:R-:W-:-:S01]  /*c1b0*/  @P3 FFMA.FTZ R4, R15, R9, R2 ;  /* 0x000000090f043223 */ /* 0x000fc20000010002 */
[----:B----4-:R-:W-:Y:S01]  /*c1c0*/  FMUL.FTZ R0, R8, R5 ;  /* 0x0000000508007220 */ /* 0x010fe20000410000 */
[----:B------:R-:W-:-:S02]  /*c1d0*/  WARPGROUP.DEPBAR.LE gsb0, 0x0 ;  /* 0x00008000000079c5 */ /* 0x000fc40000010000 */
[----:B------:R-:W-:Y:S05]  /*c1e0*/  @!P1 BRA `(.L_x_1905) ;  /* 0x0000000000049947 */ /* 0x000fea0003800000 */
[----:B------:R-:W-:Y:S01]  /*c1f0*/  BPT.TRAP 0x1 ;  /* 0x000000040000795c */ /* 0x000fe20000300000 */
.L_x_1905:
        /* <DEDUP_REMOVED lines=13> */
[----:B------:R-:W-:Y:S01]  /*c2d0*/  SYNCS.ARRIVE.TRANS64.RED.A1T0 RZ, [UR4], RZ ;  /* 0x000000ffffff79a7 */ /* 0x000fe20008100404 */
        /* <DEDUP_REMOVED lines=89> */
[----:B------:R-:W-:Y:S01]  /*c870*/  VIADD R225, R225, 0x1 ;  /* 0x00000001e1e17836 */ /* 0x000fe20000000000 */
[----:B------:R-:W-:Y:S01]  /*c880*/  LOP3.LUT R16, R16, UR4, RZ, 0x3c, !PT ;  /* 0x0000000410107c12 */ /* 0x000fe2000f8e3cff */
[----:B------:R-:W-:-:S12]  /*c890*/  USEL UR48, UR48, URZ, UP0 ;  /* 0x0000003f30307287 */ /* 0x000fd80008000000 */
.L_x_1872:
[----:B------:R-:W1:Y:S08]  /*c8a0*/  S2UR UR36, SR_CgaCtaId ;  /* 0x00000000002479c3 */ /* 0x000e700000008800 */
[----:B------:R-:W-:Y:S06]  /*c8b0*/  BAR.SYNC.DEFER_BLOCKING 0x5, 0x180 ;  /* 0x0146000000007b1d */ /* 0x000fec0000010000 */
[----:B------:R-:W-:-:S02]  /*c8c0*/  UMOV UR37, 0x400 ;  /* 0x0000040000257882 */ /* 0x000fc40000000000 */
[----:B-1----:R-:W-:-:S09]  /*c8d0*/  ULEA UR37, UR36, UR37, 0x18 ;  /* 0x0000002524257291 */ /* 0x002fd2000f8ec03f */
[----:B------:R-:W1:Y:S02]  /*c8e0*/  LDS R0, [UR37+0x334d0] ;  /* 0x0334d025ff007984 */ /* 0x000e640008000800 */
[----:B-1----:R-:W-:Y:S01]  /*c8f0*/  R2UR UR4, R0 ;  /* 0x00000000000472ca */ /* 0x002fe200000e0000 */
[----:B------:R-:W-:Y:S06]  /*c900*/  BAR.ARV 0x4, 0x180 ;  /* 0x0106000000007b1d */ /* 0x000fec0000002000 */
[----:B------:R-:W-:Y:S08]  /*c910*/  @P0 BRA `(.L_x_1906) ;  /* 0x00000014006c0947 */ /* 0x000ff00003800000 */
[----:B------:R-:W1:Y:S01]  /*c920*/  S2R R2, SR_TID.X ;  /* 0x0000000000027919 */ /* 0x000e620000002100 */
[----:B------:R-:W-:Y:S01]  /*c930*/  ULDC.64 UR6, c[0x4][0x38] ;  /* 0x01000e0000067ab9 */ /* 0x000fe20000000a00 */
[----:B------:R-:W-:Y:S01]  /*c940*/  F2FP.BF16.F32.PACK_AB R31, R31, R34 ;  /* 0x000000221f1f723e */ /* 0x000fe200000010ff */
[----:B------:R-:W-:Y:S01]  /*c950*/  ULDC UR10, c[0x0][0xa88] ;  /* 0x0002a200000a7ab9 */ /* 0x000fe20000000800 */
[----:B-1----:R-:W-:-:S05]  /*c960*/  IMAD.SHL.U32 R0, R2, 0x4, RZ ;  /* 0x0000000402007824 */ /* 0x002fca00078e00ff */
[----:B------:R-:W-:-:S04]  /*c970*/  LOP3.LUT R0, R0, 0xc, RZ, 0xc0, !PT ;  /* 0x0000000c00007812 */ /* 0x000fc800078ec0ff */
[----:B------:R-:W-:-:S05]  /*c980*/  IADD3 R6, P0, R0, UR6, RZ ;  /* 0x0000000600067c10 */ /* 0x000fca000ff1e0ff */
[----:B------:R-:W-:Y:S01]  /*c990*/  IMAD.X R7, RZ, RZ, UR7, P0 ;  /* 0x00000007ff077e24 */ /* 0x000fe200080e06ff */
[----:B------:R-:W-:Y:S02]  /*c9a0*/  F2FP.BF16.F32.PACK_AB R30, R27, R30 ;  /* 0x0000001e1b1e723e */ /* 0x000fe400000010ff */
[----:B------:R-:W-:Y:S02]  /*c9b0*/  F2FP.BF16.F32.PACK_AB R108, R108, R109 ;  /* 0x0000006d6c6c723e */ /* 0x000fe400000010ff */
[----:B------:R-:W-:Y:S01]  /*c9c0*/  F2FP.BF16.F32.PACK_AB R21, R21, R26 ;  /* 0x0000001a1515723e */ /* 0x000fe200000010ff */
[----:B------:R1:W2:Y:S01]  /*c9d0*/  LDG.E.CONSTANT R0, desc[UR46][R6.64] ;  /* 0x0000002e06007981 */ /* 0x0002a2000c1e9900 */
[----:B------:R-:W-:Y:S01]  /*c9e0*/  LOP3.LUT P0, R2, R2, 0x3, RZ, 0xc0, !PT ;  /* 0x0000000302027812 */ /* 0x000fe2000780c0ff */
[----:B------:R-:W-:Y:S01]  /*c9f0*/  USHF.R.S32.HI UR5, URZ, 0x1f, UR43 ;  /* 0x0000001f3f057899 */ /* 0x000fe2000801142b */
[----:B------:R-:W-:Y:S01]  /*ca00*/  IADD3 R27, P6, R18, 0x4000, RZ ;  /* 0x00004000121b7810 */ /* 0x000fe20007fde0ff */
[----:B------:R-:W-:Y:S01]  /*ca10*/  ULDC.64 UR6, c[0x0][0xb70] ;  /* 0x0002dc0000067ab9 */ /* 0x000fe20000000a00 */
[----:B------:R-:W-:Y:S01]  /*ca20*/  ISETP.EQ.OR P0, PT, R2, 0x3, !P0 ;  /* 0x000000030200780c */ /* 0x000fe20004702670 */
[----:B------:R-:W-:Y:S01]  /*ca30*/  UIMAD UR5, UR5, UR6, URZ ;  /* 0x00000006050572a4 */ /* 0x000fe2000f8e023f */
[----:B------:R-:W-:Y:S01]  /*ca40*/  LOP3.LUT R26, R27, 0x380, RZ, 0xc0, !PT ;  /* 0x000003801b1a7812 */ /* 0x000fe200078ec0ff */
[----:B------:R-:W-:Y:S01]  /*ca50*/  UIMAD.WIDE.U32 UR8, UR43, UR6, URZ ;  /* 0x000000062b0872a5 */ /* 0x000fe2000f8e003f */
[----:B------:R-:W-:Y:S01]  /*ca60*/  SEL R109, R31, R30, P0 ;  /* 0x0000001e1f6d7207 */ /* 0x000fe20000000000 */
[----:B------:R-:W-:Y:S01]  /*ca70*/  UIMAD UR5, UR43, UR7, UR5 ;  /* 0x000000072b0572a4 */ /* 0x000fe2000f8e0205 */
[----:B------:R-:W-:-:S02]  /*ca80*/  SEL R111, R30, R31, P0 ;  /* 0x0000001f1e6f7207 */ /* 0x000fc40000000000 */
[----:B------:R-:W-:Y:S01]  /*ca90*/  IADD3 R31, P4, R18, 0x40, RZ ;  /* 0x00000040121f7810 */ /* 0x000fe20007f9e0ff */
[----:B------:R-:W-:Y:S01]  /*caa0*/  UIADD3 UR5, UR9, UR5, URZ ;  /* 0x0000000509057290 */ /* 0x000fe2000fffe03f */
[----:B------:R-:W-:Y:S01]  /*cab0*/  F2FP.BF16.F32.PACK_AB R20, R13, R20 ;  /* 0x000000140d14723e */ /* 0x000fe200000010ff */
[----:B------:R-:W-:Y:S01]  /*cac0*/  ULDC.64 UR6, c[0x0][0xb40] ;  /* 0x0002d00000067ab9 */ /* 0x000fe20000000a00 */
[----:B------:R-:W-:Y:S02]  /*cad0*/  LOP3.LUT R30, R31, 0x380, RZ, 0xc0, !PT ;  /* 0x000003801f1e7812 */ /* 0x000fe400078ec0ff */
[----:B------:R-:W-:Y:S02]  /*cae0*/  SHF.R.U64 R26, R26, 0x3, RZ ;  /* 0x000000031a1a7819 */ /* 0x000fe400000012ff */
[----:B------:R-:W-:Y:S02]  /*caf0*/  SHF.R.U64 R30, R30, 0x3, RZ ;  /* 0x000000031e1e7819 */ /* 0x000fe400000012ff */
[----:B------:R-:W-:-:S02]  /*cb00*/  F2FP.BF16.F32.PACK_AB R32, R29, R32 ;  /* 0x000000201d20723e */ /* 0x000fc400000010ff */
[----:B------:R-:W-:Y:S01]  /*cb10*/  LOP3.LUT R30, R30, R31, RZ, 0x3c, !PT ;  /* 0x0000001f1e1e7212 */ /* 0x000fe200078e3cff */
[--C-:B------:R-:W-:Y:S01]  /*cb20*/  IMAD.X R31, RZ, RZ, R19.reuse, P4 ;  /* 0x000000ffff1f7224 */ /* 0x100fe200020e0613 */
[----:B------:R-:W-:Y:S02]  /*cb30*/  SEL R113, R21, R20, P0 ;  /* 0x0000001415717207 */ /* 0x000fe40000000000 */
[----:B------:R-:W-:Y:S02]  /*cb40*/  SEL R115, R20, R21, P0 ;  /* 0x0000001514737207 */ /* 0x000fe40000000000 */
[C---:B------:R-:W-:Y:S02]  /*cb50*/  IADD3 R29, P5, R18.reuse, 0x60, RZ ;  /* 0x00000060121d7810 */ /* 0x040fe40007fbe0ff */
[----:B------:R-:W-:Y:S02]  /*cb60*/  IADD3 R21, P4, R18, 0x4040, RZ ;  /* 0x0000404012157810 */ /* 0x000fe40007f9e0ff */
[----:B------:R-:W-:Y:S01]  /*cb70*/  LOP3.LUT R26, R26, R27, RZ, 0x3c, !PT ;  /* 0x0000001b1a1a7212 */ /* 0x000fe200078e3cff */
[----:B------:R-:W-:Y:S01]  /*cb80*/  IMAD.X R27, RZ, RZ, R19, P6 ;  /* 0x000000ffff1b7224 */ /* 0x000fe200030e0613 */
[----:B------:R-:W-:-:S02]  /*cb90*/  F2FP.BF16.F32.PACK_AB R25, R25, R28 ;  /* 0x0000001c1919723e */ /* 0x000fc400000010ff */
[----:B------:R-:W-:Y:S02]  /*cba0*/  LOP3.LUT R28, R29, 0x380, RZ, 0xc0, !PT ;  /* 0x000003801d1c7812 */ /* 0x000fe400078ec0ff */
[----:B------:R-:W-:Y:S02]  /*cbb0*/  LOP3.LUT R20, R21, 0x380, RZ, 0xc0, !PT ;  /* 0x0000038015147812 */ /* 0x000fe400078ec0ff */
[----:B------:R-:W-:Y:S02]  /*cbc0*/  IADD3 R13, P6, R18, 0x8000, RZ ;  /* 0x00008000120d7810 */ /* 0x000fe40007fde0ff */
[----:B------:R-:W-:Y:S01]  /*cbd0*/  F2FP.BF16.F32.PACK_AB R122, R121, R122 ;  /* 0x0000007a797a723e */ /* 0x000fe200000010ff */
[----:B------:R-:W-:Y:S01]  /*cbe0*/  VIADD R121, R221, UR42 ;  /* 0x0000002add797c36 */ /* 0x000fe20008000000 */
[----:B------:R-:W-:Y:S02]  /*cbf0*/  F2FP.BF16.F32.PACK_AB R9, R9, R12 ;  /* 0x0000000c0909723e */ /* 0x000fe400000010ff */
[----:B------:R-:W-:Y:S01]  /*cc00*/  SHF.R.U64 R28, R28, 0x3, RZ ;  /* 0x000000031c1c7819 */ /* 0x000fe200000012ff */
[----:B------:R-:W-:Y:S01]  /*cc10*/  VIADD R2, R121, 0x8 ;  /* 0x0000000879027836 */ /* 0x000fe20000000000 */
[----:B------:R-:W-:-:S02]  /*cc20*/  SHF.R.U64 R20, R20, 0x3, RZ ;  /* 0x0000000314147819 */ /* 0x000fc400000012ff */
[----:B------:R-:W-:Y:S02]  /*cc30*/  LOP3.LUT R12, R13, 0x380, RZ, 0xc0, !PT ;  /* 0x000003800d0c7812 */ /* 0x000fe400078ec0ff */
[----:B------:R-:W-:Y:S02]  /*cc40*/  F2FP.BF16.F32.PACK_AB R11, R11, R14 ;  /* 0x0000000e0b0b723e */ /* 0x000fe400000010ff */
[----:B------:R-:W-:Y:S02]  /*cc50*/  F2FP.BF16.F32.PACK_AB R10, R5, R10 ;  /* 0x0000000a050a723e */ /* 0x000fe400000010ff */
[----:B------:R-:W-:Y:S02]  /*cc60*/  F2FP.BF16.F32.PACK_AB R96, R96, R97 ;  /* 0x000000616060723e */ /* 0x000fe400000010ff */
[----:B------:R-:W-:Y:S02]  /*cc70*/  F2FP.BF16.F32.PACK_AB R93, R92, R93 ;  /* 0x0000005d5c5d723e */ /* 0x000fe400000010ff */
[----:B------:R-:W-:-:S02]  /*cc80*/  LOP3.LUT P1, RZ, R226, 0x3, RZ, 0xc0, !PT ;  /* 0x00000003e2ff7812 */ /* 0x000fc4000782c0ff */
[----:B------:R-:W-:Y:S02]  /*cc90*/  F2FP.BF16.F32.PACK_AB R80, R80, R81 ;  /* 0x000000515050723e */ /* 0x000fe400000010ff */
[----:B------:R-:W-:Y:S02]  /*cca0*/  F2FP.BF16.F32.PACK_AB R33, R33, R36 ;  /* 0x000000242121723e */ /* 0x000fe400000010ff */
[----:B------:R-:W-:Y:S01]  /*ccb0*/  LOP3.LUT R28, R28, R29, RZ, 0x3c, !PT ;  /* 0x0000001d1c1c7212 */ /* 0x000fe200078e3cff */
[--C-:B------:R-:W-:Y:S01]  /*ccc0*/  IMAD.X R29, RZ, RZ, R19.reuse, P5 ;  /* 0x000000ffff1d7224 */ /* 0x100fe200028e0613 */
[----:B------:R-:W-:Y:S01]  /*ccd0*/  LOP3.LUT R20, R20, R21, RZ, 0x3c, !PT ;  /* 0x0000001514147212 */ /* 0x000fe200078e3cff */
[----:B------:R-:W-:Y:S01]  /*cce0*/  IMAD.X R21, RZ, RZ, R19, P4 ;  /* 0x000000ffff157224 */ /* 0x000fe200020e0613 */
[----:B------:R-:W-:Y:S02]  /*ccf0*/  SHF.R.U64 R12, R12, 0x3, RZ ;  /* 0x000000030c0c7819 */ /* 0x000fe400000012ff */
[----:B------:R-:W-:-:S02]  /*cd00*/  F2FP.BF16.F32.PACK_AB R101, R100, R101 ;  /* 0x000000656465723e */ /* 0x000fc400000010ff */
[----:B------:R-:W-:Y:S02]  /*cd10*/  F2FP.BF16.F32.PACK_AB R24, R15, R24 ;  /* 0x000000180f18723e */ /* 0x000fe400000010ff */
[----:B------:R-:W-:Y:S02]  /*cd20*/  SEL R81, R11, R10, P0 ;  /* 0x0000000a0b517207 */ /* 0x000fe40000000000 */
[----:B------:R-:W-:Y:S02]  /*cd30*/  SEL R83, R10, R11, P0 ;  /* 0x0000000b0a537207 */ /* 0x000fe40000000000 */
[----:B------:R-:W-:Y:S02]  /*cd40*/  F2FP.BF16.F32.PACK_AB R88, R88, R89 ;  /* 0x000000595858723e */ /* 0x000fe400000010ff */
[C---:B------:R-:W-:Y:S02]  /*cd50*/  IADD3 R15, P5, R18.reuse, 0x4060, RZ ;  /* 0x00004060120f7810 */ /* 0x040fe40007fbe0ff */
[----:B------:R-:W-:-:S02]  /*cd60*/  IADD3 R11, P4, R18, 0x8040, RZ ;  /* 0x00008040120b7810 */ /* 0x000fc40007f9e0ff */
[----:B------:R-:W-:Y:S02]  /*cd70*/  F2FP.BF16.F32.PACK_AB R72, R72, R73 ;  /* 0x000000494848723e */ /* 0x000fe400000010ff */
[----:B------:R-:W-:Y:S02]  /*cd80*/  SEL R89, R96, R93, P0 ;  /* 0x0000005d60597207 */ /* 0x000fe40000000000 */
[----:B------:R-:W-:Y:S02]  /*cd90*/  ISETP.GE.OR P2, PT, R2, UR10, P1 ;  /* 0x0000000a02007c0c */ /* 0x000fe40008f46670 */
[----:B------:R-:W-:Y:S02]  /*cda0*/  SEL R71, R33, R32, P0 ;  /* 0x0000002021477207 */ /* 0x000fe40000000000 */
[----:B------:R-:W-:Y:S02]  /*cdb0*/  SEL R73, R32, R33, P0 ;  /* 0x0000002120497207 */ /* 0x000fe40000000000 */
[----:B------:R-:W-:-:S02]  /*cdc0*/  SEL R93, R93, R96, P0 ;  /* 0x000000605d5d7207 */ /* 0x000fc40000000000 */
[----:B------:R-:W-:Y:S01]  /*cdd0*/  LOP3.LUT R12, R12, R13, RZ, 0x3c, !PT ;  /* 0x0000000d0c0c7212 */ /* 0x000fe200078e3cff */
[----:B------:R-:W-:Y:S01]  /*cde0*/  IMAD.X R13, RZ, RZ, R19, P6 ;  /* 0x000000ffff0d7224 */ /* 0x000fe200030e0613 */
[----:B------:R-:W-:Y:S02]  /*cdf0*/  SEL R87, R108, R101, P0 ;  /* 0x000000656c577207 */ /* 0x000fe40000000000 */
[----:B------:R-:W-:Y:S02]  /*ce00*/  IADD3 R33, P3, R18, 0x20, RZ ;  /* 0x0000002012217810 */ /* 0x000fe40007f7e0ff */
[----:B------:R-:W-:Y:S02]  /*ce10*/  SEL R101, R101, R108, P0 ;  /* 0x0000006c65657207 */ /* 0x000fe40000000000 */
[----:B------:R-:W-:Y:S02]  /*ce20*/  LOP3.LUT R14, R15, 0x380, RZ, 0xc0, !PT ;  /* 0x000003800f0e7812 */ /* 0x000fe400078ec0ff */
[----:B------:R-:W-:-:S02]  /*ce30*/  LOP3.LUT R10, R11, 0x380, RZ, 0xc0, !PT ;  /* 0x000003800b0a7812 */ /* 0x000fc400078ec0ff */
[----:B------:R-:W-:Y:S02]  /*ce40*/  MOV R70, R20 ;  /* 0x0000001400467202 */ /* 0x000fe40000000f00 */
[----:B------:R-:W-:Y:S02]  /*ce50*/  F2FP.BF16.F32.PACK_AB R63, R63, R66 ;  /* 0x000000423f3f723e */ /* 0x000fe400000010ff */
[----:B------:R-:W-:Y:S02]  /*ce60*/  LOP3.LUT R32, R33, 0x380, RZ, 0xc0, !PT ;  /* 0x0000038021207812 */ /* 0x000fe400078ec0ff */
[----:B------:R-:W-:Y:S02]  /*ce70*/  SHF.R.U64 R14, R14, 0x3, RZ ;  /* 0x000000030e0e7819 */ /* 0x000fe400000012ff */
[----:B------:R-:W-:Y:S02]  /*ce80*/  SHF.R.U64 R10, R10, 0x3, RZ ;  /* 0x000000030a0a7819 */ /* 0x000fe400000012ff */
[----:B------:R-:W-:-:S02]  /*ce90*/  MOV R66, R12 ;  /* 0x0000000c00427202 */ /* 0x000fc40000000f00 */
[----:B------:R-:W-:Y:S02]  /*cea0*/  F2FP.BF16.F32.PACK_AB R139, R139, R140 ;  /* 0x0000008c8b8b723e */ /* 0x000fe400000010ff */
[----:B------:R-:W-:Y:S02]  /*ceb0*/  F2FP.BF16.F32.PACK_AB R138, R137, R138 ;  /* 0x0000008a898a723e */ /* 0x000fe400000010ff */
[----:B------:R-:W-:Y:S02]  /*cec0*/  F2FP.BF16.F32.PACK_AB R8, R119, R8 ;  /* 0x000000087708723e */ /* 0x000fe400000010ff */
[----:B------:R-:W-:Y:S02]  /*ced0*/  F2FP.BF16.F32.PACK_AB R135, R135, R136 ;  /* 0x000000888787723e */ /* 0x000fe400000010ff */
[----:B------:R-:W-:Y:S02]  /*cee0*/  F2FP.BF16.F32.PACK_AB R134, R133, R134 ;  /* 0x000000868586723e */ /* 0x000fe400000010ff */
[----:B------:R-:W-:-:S02]  /*cef0*/  F2FP.BF16.F32.PACK_AB R38, R35, R38 ;  /* 0x000000262326723e */ /* 0x000fc400000010ff */
[----:B------:R-:W-:Y:S02]  /*cf00*/  SHF.R.U64 R32, R32, 0x3, RZ ;  /* 0x0000000320207819 */ /* 0x000fe400000012ff */
[----:B------:R-:W-:Y:S02]  /*cf10*/  LOP3.LUT R35, R18, 0x380, RZ, 0xc0, !PT ;  /* 0x0000038012237812 */ /* 0x000fe400078ec0ff */
[----:B------:R-:W-:Y:S02]  /*cf20*/  F2FP.BF16.F32.PACK_AB R62, R59, R62 ;  /* 0x0000003e3b3e723e */ /* 0x000fe400000010ff */
[----:B------:R-:W-:Y:S01]  /*cf30*/  LOP3.LUT R14, R14, R15, RZ, 0x3c, !PT ;  /* 0x0000000f0e0e7212 */ /* 0x000fe200078e3cff */
[--C-:B------:R-:W-:Y:S01]  /*cf40*/  IMAD.X R15, RZ, RZ, R19.reuse, P5 ;  /* 0x000000ffff0f7224 */ /* 0x100fe200028e0613 */
[----:B------:R-:W-:Y:S01]  /*cf50*/  LOP3.LUT R10, R10, R11, RZ, 0x3c, !PT ;  /* 0x0000000b0a0a7212 */ /* 0x000fe200078e3cff */
[----:B------:R-:W-:Y:S01]  /*cf60*/  IMAD.X R11, RZ, RZ, R19, P4 ;  /* 0x000000ffff0b7224 */ /* 0x000fe200020e0613 */
[----:B------:R-:W-:-:S02]  /*cf70*/  F2FP.BF16.F32.PACK_AB R40, R37, R40 ;  /* 0x000000282528723e */ /* 0x000fc400000010ff */
[----:B------:R-:W-:Y:S02]  /*cf80*/  SEL R5, R139, R138, P0 ;  /* 0x0000008a8b057207 */ /* 0x000fe40000000000 */
[----:B------:R-:W-:Y:S02]  /*cf90*/  SEL R117, R9, R8, P0 ;  /* 0x0000000809757207 */ /* 0x000fe40000000000 */
[----:B------:R-:W-:Y:S02]  /*cfa0*/  SEL R119, R8, R9, P0 ;  /* 0x0000000908777207 */ /* 0x000fe40000000000 */
[----:B------:R-:W-:Y:S02]  /*cfb0*/  F2FP.BF16.F32.PACK_AB R131, R131, R132 ;  /* 0x000000848383723e */ /* 0x000fe400000010ff */
[----:B------:R-:W-:Y:S02]  /*cfc0*/  F2FP.BF16.F32.PACK_AB R130, R129, R130 ;  /* 0x000000828182723e */ /* 0x000fe400000010ff */
[----:B------:R-:W-:-:S02]  /*cfd0*/  F2FP.BF16.F32.PACK_AB R85, R84, R85 ;  /* 0x000000555455723e */ /* 0x000fc400000010ff */
[----:B------:R-:W-:Y:S02]  /*cfe0*/  SEL R139, R138, R139, P0 ;  /* 0x0000008b8a8b7207 */ /* 0x000fe40000000000 */
[----:B------:R-:W-:Y:S02]  /*cff0*/  SEL R37, R135, R134, P0 ;  /* 0x0000008687257207 */ /* 0x000fe40000000000 */
[----:B------:R-:W-:Y:S02]  /*d000*/  IADD3 R9, P5, R18, 0x8060, RZ ;  /* 0x0000806012097810 */ /* 0x000fe40007fbe0ff */
[----:B------:R-:W-:Y:S02]  /*d010*/  F2FP.BF16.F32.PACK_AB R127, R127, R128 ;  /* 0x000000807f7f723e */ /* 0x000fe400000010ff */
[----:B------:R-:W-:Y:S02]  /*d020*/  F2FP.BF16.F32.PACK_AB R126, R125, R126 ;  /* 0x0000007e7d7e723e */ /* 0x000fe400000010ff */
[----:B------:R-:W-:-:S02]  /*d030*/  F2FP.BF16.F32.PACK_AB R77, R76, R77 ;  /* 0x0000004d4c4d723e */ /* 0x000fc400000010ff */
[----:B------:R-:W-:Y:S02]  /*d040*/  SEL R135, R134, R135, P0 ;  /* 0x0000008786877207 */ /* 0x000fe40000000000 */
[----:B------:R-:W-:Y:S01]  /*d050*/  LOP3.LUT R32, R32, R33, RZ, 0x3c, !PT ;  /* 0x0000002120207212 */ /* 0x000fe200078e3cff */
[----:B------:R-:W-:Y:S01]  /*d060*/  IMAD.X R33, RZ, RZ, R19, P3 ;  /* 0x000000ffff217224 */ /* 0x000fe200018e0613 */
[----:B------:R-:W-:Y:S02]  /*d070*/  SHF.R.U64 R35, R35, 0x3, RZ ;  /* 0x0000000323237819 */ /* 0x000fe400000012ff */
[----:B------:R-:W-:Y:S02]  /*d080*/  F2FP.BF16.F32.PACK_AB R123, R123, R124 ;  /* 0x0000007c7b7b723e */ /* 0x000fe400000010ff */
[----:B------:R-:W-:Y:S02]  /*d090*/  SEL R75, R25, R24, P0 ;  /* 0x00000018194b7207 */ /* 0x000fe40000000000 */
[----:B------:R-:W-:-:S02]  /*d0a0*/  SEL R79, R24, R25, P0 ;  /* 0x00000019184f7207 */ /* 0x000fc40000000000 */
[----:B------:R-:W-:Y:S02]  /*d0b0*/  SEL R99, R63, R62, P0 ;  /* 0x0000003e3f637207 */ /* 0x000fe40000000000 */
        /* <DEDUP_REMOVED lines=13> */
[----:B------:R-:W-:Y:S02]  /*d190*/  SEL R63, R62, R63, P0 ;  /* 0x0000003f3e3f7207 */ /* 0x000fe40000000000 */
[----:B------:R-:W-:Y:S02]  /*d1a0*/  IADD3 R25, P3, R18, 0x4020, RZ ;  /* 0x0000402012197810 */ /* 0x000fe40007f7e0ff */
[----:B------:R-:W-:Y:S02]  /*d1b0*/  SEL R43, R131, R130, P0 ;  /* 0x00000082832b7207 */ /* 0x000fe40000000000 */
[----:B------:R-:W-:-:S02]  /*d1c0*/  SEL R91, R88, R85, P0 ;  /* 0x00000055585b7207 */ /* 0x000fc40000000000 */
[----:B------:R-:W-:Y:S02]  /*d1d0*/  LOP3.LUT R8, R9, 0x380, RZ, 0xc0, !PT ;  /* 0x0000038009087812 */ /* 0x000fe400078ec0ff */
[----:B------:R-:W-:Y:S02]  /*d1e0*/  MOV R62, R10 ;  /* 0x0000000a003e7202 */ /* 0x000fe40000000f00 */
[----:B------:R-:W-:Y:S02]  /*d1f0*/  SEL R131, R130, R131, P0 ;  /* 0x0000008382837207 */ /* 0x000fe40000000000 */
[----:B------:R-:W-:Y:S02]  /*d200*/  SEL R45, R127, R126, P0 ;  /* 0x0000007e7f2d7207 */ /* 0x000fe40000000000 */
[----:B------:R-:W-:Y:S02]  /*d210*/  SEL R85, R85, R88, P0 ;  /* 0x0000005855557207 */ /* 0x000fe40000000000 */
[----:B------:R-:W-:-:S02]  /*d220*/  SEL R95, R80, R77, P0 ;  /* 0x0000004d505f7207 */ /* 0x000fc40000000000 */
[----:B------:R-:W-:Y:S01]  /*d230*/  LOP3.LUT R34, R35, R18, RZ, 0x3c, !PT ;  /* 0x0000001223227212 */ /* 0x000fe200078e3cff */
[----:B------:R-:W-:Y:S01]  /*d240*/  IMAD.MOV.U32 R35, RZ, RZ, R19 ;  /* 0x000000ffff237224 */ /* 0x000fe200078e0013 */
[----:B------:R-:W-:Y:S02]  /*d250*/  MOV R68, R14 ;  /* 0x0000000e00447202 */ /* 0x000fe40000000f00 */
        /* <DEDUP_REMOVED lines=12> */
[----:B------:R-:W-:Y:S02]  /*d320*/  LOP3.LUT R24, R25, 0x380, RZ, 0xc0, !PT ;  /* 0x0000038019187812 */ /* 0x000fe400078ec0ff */
[----:B------:R-:W-:Y:S02]  /*d330*/  SEL R69, R69, R72, P0 ;  /* 0x0000004845457207 */ /* 0x000fe40000000000 */
[----:B------:R-:W-:Y:S02]  /*d340*/  SHF.R.U64 R8, R8, 0x3, RZ ;  /* 0x0000000308087819 */ /* 0x000fe400000012ff */
[----:B------:R-:W-:-:S02]  /*d350*/  SEL R65, R64, R65, P0 ;  /* 0x0000004140417207 */ /* 0x000fc40000000000 */
[----:B------:R-:W-:Y:S02]  /*d360*/  MOV R76, R28 ;  /* 0x0000001c004c7202 */ /* 0x000fe40000000f00 */
[----:B------:R-:W-:Y:S02]  /*d370*/  MOV R74, R26 ;  /* 0x0000001a004a7202 */ /* 0x000fe40000000f00 */
[----:B------:R-:W-:Y:S02]  /*d380*/  MOV R33, R32 ;  /* 0x0000002000217202 */ /* 0x000fe40000000f00 */
[----:B------:R-:W-:Y:S02]  /*d390*/  MOV R78, R30 ;  /* 0x0000001e004e7202 */ /* 0x000fe40000000f00 */
[----:B------:R-:W-:Y:S02]  /*d3a0*/  SHF.R.U64 R24, R24, 0x3, RZ ;  /* 0x0000000318187819 */ /* 0x000fe400000012ff */
[----:B------:R-:W-:-:S02]  /*d3b0*/  MOV R35, R34 ;  /* 0x0000002200237202 */ /* 0x000fc40000000f00 */
[----:B------:R-:W-:Y:S02]  /*d3c0*/  SEL R47, R46, R47, P0 ;  /* 0x0000002f2e2f7207 */ /* 0x000fe40000000000 */
[----:B------:R-:W-:Y:S01]  /*d3d0*/  LOP3.LUT R8, R8, R9, RZ, 0x3c, !PT ;  /* 0x0000000908087212 */ /* 0x000fe200078e3cff */
[----:B------:R-:W-:Y:S01]  /*d3e0*/  IMAD.X R9, RZ, RZ, R19, P5 ;  /* 0x000000ffff097224 */ /* 0x000fe200028e0613 */
[----:B------:R-:W-:Y:S02]  /*d3f0*/  SEL R57, R56, R57, P0 ;  /* 0x0000003938397207 */ /* 0x000fe40000000000 */
[----:B------:R-:W-:Y:S02]  /*d400*/  SEL R49, R48, R49, P0 ;  /* 0x0000003130317207 */ /* 0x000fe40000000000 */
[----:B------:R-:W-:Y:S02]  /*d410*/  SEL R55, R54, R55, P0 ;  /* 0x0000003736377207 */ /* 0x000fe40000000000 */
[----:B------:R-:W-:-:S02]  /*d420*/  SEL R41, R40, R41, P0 ;  /* 0x0000002928297207 */ /* 0x000fc40000000000 */
[----:B------:R-:W-:Y:S02]  /*d430*/  SEL R39, R38, R39, P0 ;  /* 0x0000002726277207 */ /* 0x000fe40000000000 */
[----:B------:R-:W-:Y:S01]  /*d440*/  LOP3.LUT R24, R24, R25, RZ, 0x3c, !PT ;  /* 0x0000001918187212 */ /* 0x000fe200078e3cff */
[----:B------:R-:W-:Y:S01]  /*d450*/  IMAD.X R25, RZ, RZ, R19, P3 ;  /* 0x000000ffff197224 */ /* 0x000fe200018e0613 */
[----:B-1----:R-:W-:Y:S02]  /*d460*/  IADD3 R7, P3, R18, 0x8020, RZ ;  /* 0x0000802012077810 */ /* 0x002fe40007f7e0ff */
[----:B------:R-:W-:Y:S01]  /*d470*/  MOV R21, R8 ;  /* 0x0000000800157202 */ /* 0x000fe20000000f00 */
[----:B--2---:R-:W-:Y:S01]  /*d480*/  SHFL.IDX PT, R89, R89, R0, 0x1c1f ;  /* 0x001c1f0059597589 */ /* 0x004fe200000e0000 */
[----:B------:R-:W-:Y:S02]  /*d490*/  LOP3.LUT R2, R0, 0x2, RZ, 0x3c, !PT ;  /* 0x0000000200027812 */ /* 0x000fe400078e3cff */
[----:B------:R-:W-:Y:S01]  /*d4a0*/  LOP3.LUT R6, R7, 0x380, RZ, 0xc0, !PT ;  /* 0x0000038007067812 */ /* 0x000fe200078ec0ff */
[----:B------:R-:W-:Y:S01]  /*d4b0*/  SHFL.IDX PT, R87, R87, R0, 0x1c1f ;  /* 0x001c1f0057577589 */ /* 0x000fe200000e0000 */
[----:B------:R-:W-:-:S02]  /*d4c0*/  MOV R72, R24 ;  /* 0x0000001800487202 */ /* 0x000fc40000000f00 */
[----:B------:R-:W-:Y:S01]  /*d4d0*/  SHF.R.U64 R6, R6, 0x3, RZ ;  /* 0x0000000306067819 */ /* 0x000fe200000012ff */
[----:B------:R-:W1:Y:S01]  /*d4e0*/  SHFL.IDX PT, R20, R93, R2, 0x1c1f ;  /* 0x001c1f025d147589 */ /* 0x000e6200000e0000 */
[----:B------:R-:W-:Y:S02]  /*d4f0*/  ISETP.GE.OR P1, PT, R121, UR10, P1 ;  /* 0x0000000a79007c0c */ /* 0x000fe40008f26670 */
[----:B------:R-:W-:Y:S01]  /*d500*/  LOP3.LUT R6, R6, R7, RZ, 0x3c, !PT ;  /* 0x0000000706067212 */ /* 0x000fe200078e3cff */
[----:B------:R-:W2:Y:S01]  /*d510*/  SHFL.IDX PT, R12, R101, R2, 0x1c1f ;  /* 0x001c1f02650c7589 */ /* 0x000ea200000e0000 */
[----:B------:R-:W-:-:S03]  /*d520*/  IMAD.X R7, RZ, RZ, R19, P3 ;  /* 0x000000ffff077224 */ /* 0x000fc600018e0613 */
[----:B------:R-:W-:Y:S02]  /*d530*/  SHFL.IDX PT, R5, R5, R0, 0x1c1f ;  /* 0x001c1f0005057589 */ /* 0x000fe400000e0000 */
[----:B------:R-:W-:Y:S01]  /*d540*/  MOV R64, R6 ;  /* 0x0000000600407202 */ /* 0x000fe20000000f00 */
[----:B------:R-:W-:Y:S01]  /*d550*/  IMAD.U32 R7, RZ, RZ, UR9 ;  /* 0x00000009ff077e24 */ /* 0x000fe2000f8e00ff */
[----:B------:R-:W3:Y:S01]  /*d560*/  SHFL.IDX PT, R10, R139, R2, 0x1c1f ;  /* 0x001c1f028b0a7589 */ /* 0x000ee200000e0000 */
[----:B------:R-:W-:Y:S01]  /*d570*/  IMAD.U32 R7, RZ, RZ, UR5 ;  /* 0x00000005ff077e24 */ /* 0x000fe2000f8e00ff */
[----:B------:R-:W-:Y:S01]  /*d580*/  USHF.R.S32.HI UR5, URZ, 0x1f, UR44 ;  /* 0x0000001f3f057899 */ /* 0x000fe2000801142c */
[----:B------:R-:W-:Y:S01]  /*d590*/  IMAD.U32 R6, RZ, RZ, UR8 ;  /* 0x00000008ff067e24 */ /* 0x000fe2000f8e00ff */
[----:B------:R-:W-:Y:S04]  /*d5a0*/  SHFL.IDX PT, R37, R37, R0, 0x1c1f ;  /* 0x001c1f0025257589 */ /* 0x000fe800000e0000 */
[----:B------:R-:W4:Y:S04]  /*d5b0*/  SHFL.IDX PT, R14, R135, R2, 0x1c1f ;  /* 0x001c1f02870e7589 */ /* 0x000f2800000e0000 */
[----:B------:R-:W-:Y:S01]  /*d5c0*/  SHFL.IDX PT, R43, R43, R0, 0x1c1f ;  /* 0x001c1f002b2b7589 */ /* 0x000fe200000e0000 */
[----:B-1----:R-:W-:-:S02]  /*d5d0*/  SEL R13, R89, R20, P0 ;  /* 0x00000014590d7207 */ /* 0x002fc40000000000 */
[----:B------:R-:W-:Y:S01]  /*d5e0*/  SEL R15, R20, R89, P0 ;  /* 0x00000059140f7207 */ /* 0x000fe20000000000 */
[----:B------:R-:W-:Y:S01]  /*d5f0*/  SHFL.IDX PT, R91, R91, R0, 0x1c1f ;  /* 0x001c1f005b5b7589 */ /* 0x000fe200000e0000 */
[----:B--2---:R-:W-:Y:S02]  /*d600*/  SEL R9, R87, R12, P0 ;  /* 0x0000000c57097207 */ /* 0x004fe40000000000 */
[----:B------:R-:W-:Y:S01]  /*d610*/  SEL R11, R12, R87, P0 ;  /* 0x000000570c0b7207 */ /* 0x000fe20000000000 */
[----:B------:R-:W1:Y:S01]  /*d620*/  SHFL.IDX PT, R26, R131, R2, 0x1c1f ;  /* 0x001c1f02831a7589 */ /* 0x000e6200000e0000 */
[----:B------:R-:W2:Y:S03]  /*d630*/  LDC.64 R86, c[0x0][0xb78] ;  /* 0x0002de00ff567b82 */ /* 0x000ea60000000a00 */
[----:B------:R-:W5:Y:S01]  /*d640*/  SHFL.IDX PT, R28, R85, R2, 0x1c1f ;  /* 0x001c1f02551c7589 */ /* 0x000f6200000e0000 */
[----:B---3--:R-:W-:-:S02]  /*d650*/  SEL R8, R5, R10, P0 ;  /* 0x0000000a05087207 */ /* 0x008fc40000000000 */
[----:B------:R-:W-:Y:S01]  /*d660*/  SEL R10, R10, R5, P0 ;  /* 0x000000050a0a7207 */ /* 0x000fe20000000000 */
[----:B------:R-:W-:Y:S01]  /*d670*/  SHFL.IDX PT, R45, R45, R0, 0x1c1f ;  /* 0x001c1f002d2d7589 */ /* 0x000fe200000e0000 */
[----:B------:R-:W-:-:S03]  /*d680*/  SHF.R.S32.HI R5, RZ, 0x1f, R121 ;  /* 0x0000001fff057819 */ /* 0x000fc60000011479 */
[----:B------:R-:W-:Y:S01]  /*d690*/  SHFL.IDX PT, R95, R95, R0, 0x1c1f ;  /* 0x001c1f005f5f7589 */ /* 0x000fe200000e0000 */
[----:B----4-:R-:W-:Y:S02]  /*d6a0*/  SEL R12, R37, R14, P0 ;  /* 0x0000000e250c7207 */ /* 0x010fe40000000000 */
[----:B------:R-:W-:Y:S01]  /*d6b0*/  SEL R14, R14, R37, P0 ;  /* 0x000000250e0e7207 */ /* 0x000fe20000000000 */
[----:B------:R-:W3:Y:S04]  /*d6c0*/  SHFL.IDX PT, R30, R127, R2, 0x1c1f ;  /* 0x001c1f027f1e7589 */ /* 0x000ee800000e0000 */
[----:B------:R-:W4:Y:S01]  /*d6d0*/  SHFL.IDX PT, R32, R77, R2, 0x1c1f ;  /* 0x001c1f024d207589 */ /* 0x000f2200000e0000 */
[----:B------:R-:W-:Y:S01]  /*d6e0*/  BAR.SYNC.DEFER_BLOCKING 0x1, 0x100 ;  /* 0x0044000000007b1d */ /* 0x000fe20000010000 */
[----:B-1----:R-:W-:Y:S01]  /*d6f0*/  SEL R24, R43, R26, P0 ;  /* 0x0000001a2b187207 */ /* 0x002fe20000000000 */
[----:B--2---:R-:W-:Y:S01]  /*d700*/  IMAD.WIDE.U32 R6, R86, UR44, R6 ;  /* 0x0000002c56067c25 */ /* 0x004fe2000f8e0006 */
[----:B------:R-:W-:-:S02]  /*d710*/  SEL R26, R26, R43, P0 ;  /* 0x0000002b1a1a7207 */ /* 0x000fc40000000000 */
[----:B-----5:R-:W-:Y:S02]  /*d720*/  SEL R25, R91, R28, P0 ;  /* 0x0000001c5b197207 */ /* 0x020fe40000000000 */
[----:B------:R-:W-:Y:S01]  /*d730*/  SEL R27, R28, R91, P0 ;  /* 0x0000005b1c1b7207 */ /* 0x000fe20000000000 */
[----:B------:R-:W-:Y:S04]  /*d740*/  SHFL.IDX PT, R51, R51, R0, 0x1c1f ;  /* 0x001c1f0033337589 */ /* 0x000fe800000e0000 */
[----:B------:R-:W1:Y:S04]  /*d750*/  SHFL.IDX PT, R34, R123, R2, 0x1c1f ;  /* 0x001c1f027b227589 */ /* 0x000e6800000e0000 */
[----:B------:R-:W-:Y:S01]  /*d760*/  SHFL.IDX PT, R53, R53, R0, 0x1c1f ;  /* 0x001c1f0035357589 */ /* 0x000fe200000e0000 */
[----:B---3--:R-:W-:-:S02]  /*d770*/  SEL R28, R45, R30, P0 ;  /* 0x0000001e2d1c7207 */ /* 0x008fc40000000000 */
[----:B------:R-:W-:Y:S01]  /*d780*/  SEL R30, R30, R45, P0 ;  /* 0x0000002d1e1e7207 */ /* 0x000fe20000000000 */
[----:B------:R-:W-:Y:S01]  /*d790*/  SHFL.IDX PT, R59, R59, R0, 0x1c1f ;  /* 0x001c1f003b3b7589 */ /* 0x000fe200000e0000 */
[----:B----4-:R-:W-:Y:S02]  /*d7a0*/  SEL R29, R95, R32, P0 ;  /* 0x000000205f1d7207 */ /* 0x010fe40000000000 */
[----:B------:R-:W-:Y:S01]  /*d7b0*/  SEL R31, R32, R95, P0 ;  /* 0x0000005f201f7207 */ /* 0x000fe20000000000 */
[----:B------:R-:W-:Y:S04]  /*d7c0*/  SHFL.IDX PT, R61, R61, R0, 0x1c1f ;  /* 0x001c1f003d3d7589 */ /* 0x000fe800000e0000 */
[----:B------:R-:W-:Y:S04]  /*d7d0*/  SHFL.IDX PT, R67, R67, R0, 0x1c1f ;  /* 0x001c1f0043437589 */ /* 0x000fe800000e0000 */
[----:B------:R-:W-:Y:S04]  /*d7e0*/  SHFL.IDX PT, R71, R71, R0, 0x1c1f ;  /* 0x001c1f0047477589 */ /* 0x000fe800000e0000 */
[----:B------:R-:W-:Y:S01]  /*d7f0*/  SHFL.IDX PT, R75, R75, R0, 0x1c1f ;  /* 0x001c1f004b4b7589 */ /* 0x000fe200000e0000 */
[----:B-1----:R-:W-:-:S02]  /*d800*/  SEL R32, R51, R34, P0 ;  /* 0x0000002233207207 */ /* 0x002fc40000000000 */
[----:B------:R-:W-:Y:S01]  /*d810*/  SEL R34, R34, R51, P0 ;  /* 0x0000003322227207 */ /* 0x000fe20000000000 */
        /* <DEDUP_REMOVED lines=18> */
[----:B------:R-:W1:Y:S04]  /*d940*/  SHFL.IDX PT, R54, R39, R2, 0x1c1f ;  /* 0x001c1f0227367589 */ /* 0x000e6800000e0000 */
[----:B------:R-:W-:Y:S04]  /*d950*/  SHFL.IDX PT, R42, R79, R2, 0x1c1f ;  /* 0x001c1f024f2a7589 */ /* 0x000fe800000e0000 */
[----:B------:R-:W-:Y:S04]  /*d960*/  SHFL.IDX PT, R56, R111, R2, 0x1c1f ;  /* 0x001c1f026f387589 */ /* 0x000fe800000e0000 */
[----:B------:R-:W2:Y:S04]  /*d970*/  SHFL.IDX PT, R58, R115, R2, 0x1c1f ;  /* 0x001c1f02733a7589 */ /* 0x000ea800000e0000 */
[----:B------:R-:W-:Y:S04]  /*d980*/  SHFL.IDX PT, R44, R83, R2, 0x1c1f ;  /* 0x001c1f02532c7589 */ /* 0x000fe800000e0000 */
[----:B------:R-:W3:Y:S04]  /*d990*/  SHFL.IDX PT, R60, R119, R2, 0x1c1f ;  /* 0x001c1f02773c7589 */ /* 0x000ee800000e0000 */
[----:B------:R4:W-:Y:S01]  /*d9a0*/  STSM.16.M88.4 [R35], R8 ;  /* 0x0000000823007844 */ /* 0x0009e20000000200 */
[----:B-1----:R-:W-:-:S02]  /*d9b0*/  SEL R37, R107, R54, P0 ;  /* 0x000000366b257207 */ /* 0x002fc40000000000 */
[----:B------:R-:W-:Y:S01]  /*d9c0*/  SEL R39, R54, R107, P0 ;  /* 0x0000006b36277207 */ /* 0x000fe20000000000 */
[----:B------:R1:W-:Y:S04]  /*d9d0*/  STSM.16.M88.4 [R33], R12 ;  /* 0x0000000c21007844 */ /* 0x0003e80000000200 */
[----:B------:R5:W-:Y:S04]  /*d9e0*/  STSM.16.M88.4 [R78], R24 ;  /* 0x000000184e007844 */ /* 0x000be80000000200 */
[----:B------:R-:W-:Y:S01]  /*d9f0*/  STSM.16.M88.4 [R76], R28 ;  /* 0x0000001c4c007844 */ /* 0x000fe20000000200 */
[----:B--2---:R-:W-:-:S02]  /*da00*/  SEL R41, R113, R58, P0 ;  /* 0x0000003a71297207 */ /* 0x004fc40000000000 */
[----:B------:R-:W-:Y:S02]  /*da10*/  SEL R43, R58, R113, P0 ;  /* 0x000000713a2b7207 */ /* 0x000fe40000000000 */
[----:B----4-:R-:W-:Y:S02]  /*da20*/  SEL R35, R46, R97, P0 ;  /* 0x000000612e237207 */ /* 0x010fe40000000000 */
[----:B------:R-:W-:Y:S02]  /*da30*/  SEL R8, R53, R0, P0 ;  /* 0x0000000035087207 */ /* 0x000fe40000000000 */
[----:B-1----:R-:W-:Y:S02]  /*da40*/  SEL R33, R97, R46, P0 ;  /* 0x0000002e61217207 */ /* 0x002fe40000000000 */
[----:B------:R-:W-:Y:S01]  /*da50*/  SEL R10, R0, R53, P0 ;  /* 0x00000035000a7207 */ /* 0x000fe20000000000 */
[----:B------:R-:W-:Y:S01]  /*da60*/  IMAD R0, R86, UR5, RZ ;  /* 0x0000000556007c24 */ /* 0x000fe2000f8e02ff */
[----:B------:R-:W-:Y:S01]  /*da70*/  SEL R9, R99, R48, P0 ;  /* 0x0000003063097207 */ /* 0x000fe20000000000 */
[----:B------:R-:W-:Y:S01]  /*da80*/  STSM.16.M88.4 [R74], R32 ;  /* 0x000000204a007844 */ /* 0x000fe20000000200 */
[----:B------:R-:W-:Y:S01]  /*da90*/  SEL R11, R48, R99, P0 ;  /* 0x00000063300b7207 */ /* 0x000fe20000000000 */
[----:B------:R-:W-:Y:S01]  /*daa0*/  IMAD R2, R87, UR44, R0 ;  /* 0x0000002c57027c24 */ /* 0x000fe2000f8e0200 */
[----:B------:R-:W-:-:S02]  /*dab0*/  SEL R12, R59, R20, P0 ;  /* 0x000000143b0c7207 */ /* 0x000fc40000000000 */
[----:B------:R-:W-:Y:S01]  /*dac0*/  SEL R14, R20, R59, P0 ;  /* 0x0000003b140e7207 */ /* 0x000fe20000000000 */
[----:B------:R1:W-:Y:S01]  /*dad0*/  STSM.16.M88.4 [R72], R8 ;  /* 0x0000000848007844 */ /* 0x0003e20000000200 */
[----:B------:R-:W-:Y:S02]  /*dae0*/  SEL R13, R103, R50, P0 ;  /* 0x00000032670d7207 */ /* 0x000fe40000000000 */
[----:B------:R-:W-:Y:S02]  /*daf0*/  SEL R15, R50, R103, P0 ;  /* 0x00000067320f7207 */ /* 0x000fe40000000000 */
[----:B-----5:R-:W-:Y:S02]  /*db00*/  SEL R24, R61, R36, P0 ;  /* 0x000000243d187207 */ /* 0x020fe40000000000 */
        /* <DEDUP_REMOVED lines=20> */
[----:B------:R-:W-:-:S03]  /*dc50*/  IADD3 R0, P3, R121, R6, RZ ;  /* 0x0000000679007210 */ /* 0x000fc60007f7e0ff */
[----:B------:R-:W-:Y:S01]  /*dc60*/  STSM.16.M88.4 [R21], R28 ;  /* 0x0000001c15007844 */ /* 0x000fe20000000200 */
[----:B------:R-:W-:Y:S02]  /*dc70*/  IADD3.X R5, R5, R7, R2, P3, !PT ;  /* 0x0000000705057210 */ /* 0x000fe40001ffe402 */
        /* <DEDUP_REMOVED lines=35> */
.L_x_1909:
[----:B------:R-:W-:Y:S05]  /*deb0*/  BSYNC B0 ;  /* 0x0000000000007941 */ /* 0x000fea0003800000 */
.L_x_1908:
[----:B------:R-:W-:Y:S05]  /*dec0*/  BRA `(.L_x_1907) ;  /* 0x00000008004c7947 */ /* 0x000fea0003800000 */
.L_x_1906:
[----:B------:R-:W1:Y:S01]  /*ded0*/  LDC R12, c[0x0][0xdac] ;  /* 0x00036b00ff0c7b82 */ /* 0x000e620000000800 */
[----:B------:R-:W-:Y:S01]  /*dee0*/  ISETP.GT.AND P0, PT, R229, 0x7f, PT ;  /* 0x0000007fe500780c */ /* 0x000fe20003f04270 */
[----:B------:R-:W-:Y:S01]  /*def0*/  USHF.R.S32.HI UR6, URZ, 0x1f, UR43 ;  /* 0x0000001f3f067899 */ /* 0x000fe2000801142b */
[----:B------:R-:W-:Y:S01]  /*df00*/  BSSY B0, `(.L_x_1910) ;  /* 0x000001c000007945 */ /* 0x000fe20003800000 */
[----:B------:R-:W-:Y:S01]  /*df10*/  USHF.R.S32.HI UR7, URZ, 0x1f, UR44 ;  /* 0x0000001f3f077899 */ /* 0x000fe2000801142c */
[----:B------:R-:W-:-:S03]  /*df20*/  SHF.R.S32.HI R23, RZ, 0x1f, R22 ;  /* 0x0000001fff177819 */ /* 0x000fc60000011416 */
[----:B------:R-:W2:Y:S08]  /*df30*/  LDC.64 R6, c[0x0][0xae0] ;  /* 0x0002b800ff067b82 */ /* 0x000eb00000000a00 */
[----:B------:R-:W3:Y:S01]  /*df40*/  LDC.64 R8, c[0x0][0xae8] ;  /* 0x0002ba00ff087b82 */ /* 0x000ee20000000a00 */
[----:B------:R-:W-:Y:S05]  /*df50*/  @P0 BRA `(.L_x_1911) ;  /* 0x0000000000580947 */ /* 0x000fea0003800000 */
[----:B------:R-:W4:Y:S01]  /*df60*/  S2R R0, SR_TID.X ;  /* 0x0000000000007919 */ /* 0x000f220000002100 */
[----:B------:R-:W-:Y:S01]  /*df70*/  IMAD.U32 R2, RZ, RZ, UR42 ;  /* 0x0000002aff027e24 */ /* 0x000fe2000f8e00ff */
[----:B------:R-:W-:-:S04]  /*df80*/  ULDC UR5, c[0x0][0xa88] ;  /* 0x0002a20000057ab9 */ /* 0x000fc80000000800 */
[----:B----4-:R-:W-:-:S04]  /*df90*/  IADD3 R2, R2, -0x80, R0 ;  /* 0xffffff8002027810 */ /* 0x010fc80007ffe000 */
[----:B------:R-:W-:-:S13]  /*dfa0*/  ISETP.GE.AND P0, PT, R2, UR5, PT ;  /* 0x0000000502007c0c */ /* 0x000fda000bf06270 */
[----:B------:R-:W-:Y:S05]  /*dfb0*/  @P0 BRA `(.L_x_1911) ;  /* 0x0000000000400947 */ /* 0x000fea0003800000 */
[----:B------:R-:W4:Y:S01]  /*dfc0*/  LDC.64 R4, c[0x0][0xb70] ;  /* 0x0002dc00ff047b82 */ /* 0x000f220000000a00 */
[----:B------:R-:W-:Y:S01]  /*dfd0*/  SHF.R.S32.HI R3, RZ, 0x1f, R2 ;  /* 0x0000001fff037819 */ /* 0x000fe20000011402 */
[----:B------:R-:W-:-:S06]  /*dfe0*/  ULDC.64 UR8, c[0x0][0xb40] ;  /* 0x0002d00000087ab9 */ /* 0x000fcc0000000a00 */
[----:B------:R-:W5:Y:S01]  /*dff0*/  LDC.64 R10, c[0x0][0xb78] ;  /* 0x0002de00ff0a7b82 */ /* 0x000f620000000a00 */
[C---:B----4-:R-:W-:Y:S02]  /*e000*/  IMAD R0, R4.reuse, UR6, RZ ;  /* 0x0000000604007c24 */ /* 0x050fe4000f8e02ff */
[----:B------:R-:W-:-:S04]  /*e010*/  IMAD.WIDE.U32 R2, R4, UR43, R2 ;  /* 0x0000002b04027c25 */ /* 0x000fc8000f8e0002 */
[----:B------:R-:W-:Y:S02]  /*e020*/  IMAD R5, R5, UR43, R0 ;  /* 0x0000002b05057c24 */ /* 0x000fe4000f8e0200 */
[C---:B-----5:R-:W-:Y:S02]  /*e030*/  IMAD R0, R10.reuse, UR7, RZ ;  /* 0x000000070a007c24 */ /* 0x060fe4000f8e02ff */
        /* <DEDUP_REMOVED lines=8> */
.L_x_1911:
[----:B------:R-:W-:Y:S05]  /*e0c0*/  BSYNC B0 ;  /* 0x0000000000007941 */ /* 0x000fea0003800000 */
.L_x_1910:
[----:B------:R-:W-:Y:S01]  /*e0d0*/  ULDC UR5, c[0x0][0xa88] ;  /* 0x0002a20000057ab9 */ /* 0x000fe20000000800 */
[C---:B--2---:R-:W-:Y:S01]  /*e0e0*/  IMAD R0, R6.reuse, UR6, RZ ;  /* 0x0000000606007c24 */ /* 0x044fe2000f8e02ff */
[----:B------:R-:W-:Y:S01]  /*e0f0*/  UIADD3 UR42, -UR42, UR5, URZ ;  /* 0x000000052a2a7290 */ /* 0x000fe2000fffe13f */
[----:B----4-:R-:W-:Y:S01]  /*e100*/  IMAD.WIDE.U32 R2, R6, UR43, R22 ;  /* 0x0000002b06027c25 */ /* 0x010fe2000f8e0016 */
[----:B------:R-:W-:Y:S01]  /*e110*/  ULOP3.LUT UR39, URZ, UR39, URZ, 0x33, !UPT ;  /* 0x000000273f277292 */ /* 0x000fe2000f8e333f */
[----:B------:R-:W-:Y:S01]  /*e120*/  SHF.R.S32.HI R223, RZ, 0x1f, R222 ;  /* 0x0000001fffdf7819 */ /* 0x000fe200000114de */
[----:B------:R-:W-:Y:S01]  /*e130*/  BSSY B0, `(.L_x_1912) ;  /* 0x0000024000007945 */ /* 0x000fe20003800000 */
[----:B------:R-:W-:Y:S01]  /*e140*/  IMAD R5, R7, UR43, R0 ;  /* 0x0000002b07057c24 */ /* 0x000fe2000f8e0200 */
[C---:B------:R-:W-:Y:S01]  /*e150*/  ISETP.GE.AND P3, PT, R222.reuse, UR42, PT ;  /* 0x0000002ade007c0c */ /* 0x040fe2000bf66270 */
[C---:B------:R-:W-:Y:S02]  /*e160*/  VIADD R0, R222.reuse, 0x40 ;  /* 0x00000040de007836 */ /* 0x040fe40000000000 */
[----:B------:R-:W-:-:S02]  /*e170*/  VIADD R4, R222, 0x20 ;  /* 0x00000020de047836 */ /* 0x000fc40000000000 */
[----:B------:R-:W-:Y:S01]  /*e180*/  IMAD.IADD R3, R3, 0x1, R5 ;  /* 0x0000000103037824 */ /* 0x000fe200078e0205 */
[----:B------:R-:W-:Y:S01]  /*e190*/  ISETP.GE.AND P1, PT, R0, UR42, PT ;  /* 0x0000002a00007c0c */ /* 0x000fe2000bf26270 */
[----:B---3--:R-:W-:Y:S01]  /*e1a0*/  IMAD R0, R8, UR7, RZ ;  /* 0x0000000708007c24 */ /* 0x008fe2000f8e02ff */
[----:B------:R-:W-:Y:S01]  /*e1b0*/  ISETP.GE.AND P0, PT, R4, UR42, PT ;  /* 0x0000002a04007c0c */ /* 0x000fe2000bf06270 */
[----:B------:R-:W-:Y:S02]  /*e1c0*/  VIADD R4, R222, 0x60 ;  /* 0x00000060de047836 */ /* 0x000fe40000000000 */
[----:B------:R-:W-:Y:S02]  /*e1d0*/  IMAD R9, R9, UR44, R0 ;  /* 0x0000002c09097c24 */ /* 0x000fe4000f8e0200 */
[----:B-1----:R-:W-:Y:S01]  /*e1e0*/  VIADD R5, R12, UR39 ;  /* 0x000000270c057c36 */ /* 0x002fe20008000000 */
[----:B------:R-:W-:Y:S01]  /*e1f0*/  ISETP.GE.AND P2, PT, R4, UR42, PT ;  /* 0x0000002a04007c0c */ /* 0x000fe2000bf46270 */
        /* <DEDUP_REMOVED lines=23> */
.L_x_1913:
[----:B------:R-:W-:Y:S05]  /*e370*/  BSYNC B0 ;  /* 0x0000000000007941 */ /* 0x000fea0003800000 */
.L_x_1912:
[----:B------:R-:W-:Y:S04]  /*e380*/  BSSY B0, `(.L_x_1914) ;  /* 0x0000017000007945 */ /* 0x000fe80003800000 */
[----:B------:R-:W-:Y:S05]  /*e390*/  @P0 BRA `(.L_x_1915) ;  /* 0x0000000000540947 */ /* 0x000fea0003800000 */
[----:B-1----:R-:W-:Y:S01]  /*e3a0*/  IADD3 R9, P0, R4, 0x20, RZ ;  /* 0x0000002004097810 */ /* 0x002fe20007f1e0ff */
        /* <DEDUP_REMOVED lines=20> */
.L_x_1915:
[----:B------:R-:W-:Y:S05]  /*e4f0*/  BSYNC B0 ;  /* 0x0000000000007941 */ /* 0x000fea0003800000 */
.L_x_1914:
[----:B------:R-:W-:Y:S04]  /*e500*/  BSSY B0, `(.L_x_1916) ;  /* 0x0000017000007945 */ /* 0x000fe80003800000 */
[----:B------:R-:W-:Y:S05]  /*e510*/  @P1 BRA `(.L_x_1917) ;  /* 0x0000000000541947 */ /* 0x000fea0003800000 */
[----:B-12---:R-:W-:Y:S01]  /*e520*/  IADD3 R9, P0, R4, 0x40, RZ ;  /* 0x0000004004097810 */ /* 0x006fe20007f1e0ff */
        /* <DEDUP_REMOVED lines=20> */
.L_x_1917:
[----:B------:R-:W-:Y:S05]  /*e670*/  BSYNC B0 ;  /* 0x0000000000007941 */ /* 0x000fea0003800000 */
.L_x_1916:
        /* <DEDUP_REMOVED lines=23> */
.L_x_1918:
[----:B------:R-:W-:Y:S05]  /*e7f0*/  BSYNC B0 ;  /* 0x0000000000007941 */ /* 0x000fea0003800000 */
.L_x_1907:
[----:B------:R-:W5:Y:S02]  /*e800*/  LDC R0, c[0x0][0xda8] ;  /* 0x00036a00ff007b82 */ /* 0x000f640000000800 */
[----:B-----5:R-:W-:-:S13]  /*e810*/  ISETP.LE.AND P0, PT, R0, UR4, PT ;  /* 0x0000000400007c0c */ /* 0x020fda000bf03270 */
[----:B------:R-:W-:Y:S05]  /*e820*/  @!P0 BRA `(.L_x_1919) ;  /* 0xffffff2400688947 */ /* 0x000fea000383ffff */
[----:B------:R-:W-:Y:S05]  /*e830*/  EXIT ;  /* 0x000000000000794d */ /* 0x000fea0003800000 */
.L_x_1868:
[----:B------:R-:W-:-:S08]  /*e840*/  NOP ;  /* 0x0000000000007918 */ /* 0x000fd00000000000 */
[----:B---3--:R-:W1:-:S00]  /*e850*/  USETMAXREG.DEALLOC.CTAPOOL 0x18 ;  /* 0x00000018000079c8 */ /* 0x008e4000080e0500 */
[----:B-1----:R-:W-:-:S06]  /*e860*/  LOP3.LUT R0, R0, 0x3, RZ, 0xc0, !PT ;  /* 0x0000000300007812 */ /* 0x002fcc00078ec0ff */
[----:B------:R-:W1:Y:S01]  /*e870*/  S2UR UR4, SR_CTAID.X ;  /* 0x00000000000479c3 */ /* 0x000e620000002500 */
[----:B------:R-:W-:Y:S02]  /*e880*/  IMAD.MOV.U32 R18, RZ, RZ, 0x1 ;  /* 0x00000001ff127424 */ /* 0x000fe400078e00ff */
[----:B------:R-:W-:Y:S01]  /*e890*/  IMAD.MOV.U32 R17, RZ, RZ, RZ ;  /* 0x000000ffff117224 */ /* 0x000fe200078e00ff */
[----:B------:R-:W2:Y:S02]  /*e8a0*/  SHFL.IDX PT, R0, R0, RZ, 0x1f ;  /* 0x00001fff00007589 */ /* 0x000ea400000e0000 */
[----:B--2---:R-:W-:Y:S02]  /*e8b0*/  ISETP.NE.AND P0, PT, R0, RZ, PT ;  /* 0x000000ff0000720c */ /* 0x004fe40003f05270 */
[----:B------:R-:W1:Y:S02]  /*e8c0*/  LDC R0, c[0x0][0xda8] ;  /* 0x00036a00ff007b82 */ /* 0x000e640000000800 */
[----:B------:R-:W-:-:S05]  /*e8d0*/  P2R R2, PR, RZ, 0x1 ;  /* 0x00000001ff027803 */ /* 0x000fca0000000000 */
[----:B------:R2:W-:Y:S04]  /*e8e0*/  STL [R1+0x1c], R2 ;  /* 0x00001c0201007387 */ /* 0x0005e80000100800 */
[----:B------:R2:W-:Y:S01]  /*e8f0*/  STL [R1+0x14], RZ ;  /* 0x000014ff01007387 */ /* 0x0005e20000100800 */
[----:B------:R-:W-:Y:S06]  /*e900*/  @P0 BAR.ARV 0x4, 0x180 ;  /* 0x0106000000000b1d */ /* 0x000fec0000002000 */
[----:B-1----:R-:W-:-:S13]  /*e910*/  ISETP.LE.AND P0, PT, R0, UR4, PT ;  /* 0x0000000400007c0c */ /* 0x002fda000bf03270 */
[----:B--2---:R-:W-:Y:S05]  /*e920*/  @P0 BRA `(.L_x_1920) ;  /* 0x0000003400940947 */ /* 0x004fea0003800000 */
[----:B------:R-:W2:Y:S01]  /*e930*/  LDL R6, [R1+0x10] ;  /* 0x0000100001067983 */ /* 0x000ea20000100800 */
[----:B------:R-:W1:Y:S01]  /*e940*/  S2R R2, SR_TID.X ;  /* 0x0000000000027919 */ /* 0x000e620000002100 */
[----:B------:R-:W3:Y:S01]  /*e950*/  S2R R7, SR_TID.X ;  /* 0x0000000000077919 */ /* 0x000ee20000002100 */
[----:B-1----:R-:W-:-:S05]  /*e960*/  LOP3.LUT R2, R2, 0x7f, RZ, 0xc0, !PT ;  /* 0x0000007f02027812 */ /* 0x002fca00078ec0ff */
[----:B------:R-:W-:Y:S02]  /*e970*/  IMAD.SHL.U32 R0, R2, 0x10, RZ ;  /* 0x0000001002007824 */ /* 0x000fe400078e00ff */
[----:B---3--:R-:W-:-:S03]  /*e980*/  IMAD.SHL.U32 R2, R7, 0x20, RZ ;  /* 0x0000002007027824 */ /* 0x008fc600078e00ff */
[----:B------:R-:W-:Y:S01]  /*e990*/  LOP3.LUT R3, R0, 0x600, RZ, 0xc0, !PT ;  /* 0x0000060000037812 */ /* 0x000fe200078ec0ff */
[----:B------:R-:W-:-:S03]  /*e9a0*/  IMAD.SHL.U32 R0, R7, 0x40, RZ ;  /* 0x0000004007007824 */ /* 0x000fc600078e00ff */
[--C-:B------:R-:W-:Y:S02]  /*e9b0*/  LOP3.LUT R3, R3, 0x60, R2.reuse, 0xf8, !PT ;  /* 0x0000006003037812 */ /* 0x100fe400078ef802 */
[----:B------:R-:W-:Y:S02]  /*e9c0*/  LOP3.LUT R4, R2, 0x80, RZ, 0xc0, !PT ;  /* 0x0000008002047812 */ /* 0x000fe400078ec0ff */
[----:B------:R-:W-:Y:S02]  /*e9d0*/  LOP3.LUT R5, R3, 0x100, R2, 0xf8, !PT ;  /* 0x0000010003057812 */ /* 0x000fe400078ef802 */
[--C-:B------:R-:W-:Y:S02]  /*e9e0*/  SHF.R.U32.HI R3, RZ, 0x1, R7.reuse ;  /* 0x00000001ff037819 */ /* 0x100fe40000011607 */
[----:B------:R-:W-:Y:S02]  /*e9f0*/  LOP3.LUT R2, R0, 0x180, RZ, 0xc0, !PT ;  /* 0x0000018000027812 */ /* 0x000fe400078ec0ff */
[----:B------:R-:W-:-:S02]  /*ea00*/  LOP3.LUT R4, R4, 0x10, R7, 0xf8, !PT ;  /* 0x0000001004047812 */ /* 0x000fc400078ef807 */
[----:B------:R-:W-:Y:S01]  /*ea10*/  LOP3.LUT R2, R2, 0x30, R3, 0xf8, !PT ;  /* 0x0000003002027812 */ /* 0x000fe200078ef803 */
[----:B------:R-:W-:-:S05]  /*ea20*/  IMAD.SHL.U32 R3, R7, 0x4, RZ ;  /* 0x0000000407037824 */ /* 0x000fca00078e00ff */
[----:B------:R-:W-:Y:S01]  /*ea30*/  LOP3.LUT R4, R4, 0x10, R3, 0x78, !PT ;  /* 0x0000001004047812 */ /* 0x000fe200078e7803 */
[----:B------:R-:W-:-:S05]  /*ea40*/  IMAD.SHL.U32 R3, R7, 0x8, RZ ;  /* 0x0000000807037824 */ /* 0x000fca00078e00ff */
[----:B------:R-:W-:Y:S02]  /*ea50*/  LOP3.LUT R3, R2, 0x30, R3, 0x78, !PT ;  /* 0x0000003002037812 */ /* 0x000fe400078e7803 */
[----:B------:R-:W-:Y:S02]  /*ea60*/  LOP3.LUT R2, R5, R4, RZ, 0xfc, !PT ;  /* 0x0000000405027212 */ /* 0x000fe400078efcff */
[----:B------:R-:W-:Y:S01]  /*ea70*/  LOP3.LUT R0, R3, 0x640, R0, 0xf8, !PT ;  /* 0x0000064003007812 */ /* 0x000fe200078ef800 */
[----:B------:R-:W-:Y:S02]  /*ea80*/  IMAD.U32 R3, RZ, RZ, UR4 ;  /* 0x00000004ff037e24 */ /* 0x000fe4000f8e00ff */
[----:B------:R2:W-:Y:S04]  /*ea90*/  STL [R1], R2 ;  /* 0x0000000201007387 */ /* 0x0005e80000100800 */
[----:B------:R1:W-:Y:S04]  /*eaa0*/  STL [R1+0x4], R0 ;  /* 0x0000040001007387 */ /* 0x0003e80000100800 */
[----:B------:R3:W-:Y:S01]  /*eab0*/  STL [R1+0x8], R3 ;  /* 0x0000080301007387 */ /* 0x0007e20000100800 */
[----:B------:R-:W-:-:S02]  /*eac0*/  IMAD.MOV.U32 R18, RZ, RZ, 0x1 ;  /* 0x00000001ff127424 */ /* 0x000fc400078e00ff */
[----:B------:R-:W-:Y:S01]  /*ead0*/  IMAD.MOV.U32 R17, RZ, RZ, RZ ;  /* 0x000000ffff117224 */ /* 0x000fe200078e00ff */
[----:B------:R-:W-:Y:S01]  /*eae0*/  ULDC UR42, c[0x0][0xc] ;  /* 0x00000300002a7ab9 */ /* 0x000fe20000000800 */
[----:B------:R-:W-:Y:S01]  /*eaf0*/  ULDC.64 UR44, c[0x0][0x198] ;  /* 0x00006600002c7ab9 */ /* 0x000fe20000000a00 */
[C---:B--2---:R-:W-:Y:S02]  /*eb00*/  LOP3.LUT R2, R6.reuse, 0x1, RZ, 0xfc, !PT ;  /* 0x0000000106027812 */ /* 0x044fe400078efcff */
[----:B-1----:R-:W-:-:S03]  /*eb10*/  LOP3.LUT R0, R6, 0x2, RZ, 0xfc, !PT ;  /* 0x0000000206007812 */ /* 0x002fc600078efcff */
[----:B------:R3:W-:Y:S04]  /*eb20*/  STL [R1+0x18], R2 ;  /* 0x0000180201007387 */ /* 0x0007e80000100800 */
[----:B------:R3:W-:Y:S04]  /*eb30*/  STL [R1+0xc], R0 ;  /* 0x00000c0001007387 */ /* 0x0007e80000100800 */
[----:B------:R3:W-:Y:S02]  /*eb40*/  STL [R1+0x14], RZ ;  /* 0x000014ff01007387 */ /* 0x0007e40000100800 */
.L_x_1976:
[----:B-123--:R-:W2:Y:S01]  /*eb50*/  LDL R2, [R1+0x8] ;  /* 0x0000080001027983 */ /* 0x00eea20000100800 */
[----:B------:R-:W-:Y:S01]  /*eb60*/  ULDC UR7, c[0x0][0xdd0] ;  /* 0x0003740000077ab9 */ /* 0x000fe20000000800 */
[----:B------:R-:W1:Y:S01]  /*eb70*/  LDC R0, c[0x0][0xde8] ;  /* 0x00037a00ff007b82 */ /* 0x000e620000000800 */
        /* <DEDUP_REMOVED lines=19> */
.L_x_1921:
[----:B------:R-:W-:Y:S01]  /*ecb0*/  ULDC UR9, c[0x0][0xdc4] ;  /* 0x0003710000097ab9 */ /* 0x000fe20000000800 */
[----:B------:R-:W-:Y:S01]  /*ecc0*/  UMOV UR6, UR7 ;  /* 0x0000000700067c82 */ /* 0x000fe20008000000 */
[----:B------:R-:W-:-:S11]  /*ecd0*/  UISETP.NE.AND UP0, UPT, UR9, 0x1, UPT ;  /* 0x000000010900788c */ /* 0x000fd6000bf05270 */
[----:B------:R-:W-:Y:S02]  /*ece0*/  @UP0 ULDC.64 UR10, c[0x0][0xdc8] ;  /* 0x00037200000a0ab9 */ /* 0x000fe40000000a00 */
[----:B------:R-:W-:-:S04]  /*ecf0*/  UIMAD.WIDE.U32 UR4, UR7, UR10, URZ ;  /* 0x0000000a070472a5 */ /* 0x000fc8000f8e003f */
[----:B------:R-:W-:-:S04]  /*ed00*/  @UP0 USHF.R.U32.HI UR6, URZ, UR11, UR5 ;  /* 0x0000000b3f060299 */ /* 0x000fc80008011605 */
[----:B------:R-:W-:-:S12]  /*ed10*/  UIMAD UR4, UR6, UR9, URZ ;  /* 0x00000009060472a4 */ /* 0x000fd8000f8e023f */
.L_x_1922:
[----:B------:R-:W-:Y:S01]  /*ed20*/  ULDC.64 UR10, c[0x0][0x3f8] ;  /* 0x0000fe00000a7ab9 */ /* 0x000fe20000000a00 */
[----:B------:R-:W-:Y:S01]  /*ed30*/  ULOP3.LUT UR6, URZ, UR6, URZ, 0x33, !UPT ;  /* 0x000000063f067292 */ /* 0x000fe2000f8e333f */
[----:B------:R-:W-:Y:S01]  /*ed40*/  BSSY B6, `(.L_x_1923) ;  /* 0x0000308000067945 */ /* 0x000fe20003800000 */
[----:B------:R-:W-:Y:S02]  /*ed50*/  UISETP.NE.U32.AND UP0, UPT, UR10, URZ, UPT ;  /* 0x0000003f0a00728c */ /* 0x000fe4000bf05070 */
[----:B------:R-:W-:Y:S02]  /*ed60*/  UIADD3 UR9, UR7, -UR4, URZ ;  /* 0x8000000407097290 */ /* 0x000fe4000fffe03f */
[----:B------:R-:W-:Y:S01]  /*ed70*/  UISETP.NE.AND.EX UP0, UPT, UR11, URZ, UPT, UP0 ;  /* 0x0000003f0b00728c */ /* 0x000fe2000bf05300 */
[----:B------:R-:W-:Y:S01]  /*ed80*/  ULDC UR4, c[0x0][0xdac] ;  /* 0x00036b0000047ab9 */ /* 0x000fe20000000800 */
[----:B------:R-:W-:Y:S01]  /*ed90*/  ULDC UR5, c[0x0][0x404] ;  /* 0x0001010000057ab9 */ /* 0x000fe20000000800 */
[----:B------:R-:W-:Y:S01]  /*eda0*/  UIADD3 UR6, UR6, UR4, URZ ;  /* 0x0000000406067290 */ /* 0x000fe2000fffe03f */
[----:B------:R-:W-:-:S02]  /*edb0*/  ULDC UR7, c[0x0][0x2e0] ;  /* 0x0000b80000077ab9 */ /* 0x000fc40000000800 */
[----:B------:R-:W-:Y:S01]  /*edc0*/  ULDC UR4, c[0x0][0x288] ;  /* 0x0000a20000047ab9 */ /* 0x000fe20000000800 */
[----:B------:R-:W-:Y:S02]  /*edd0*/  USHF.L.U32 UR37, UR6, 0x7, URZ ;  /* 0x0000000706257899 */ /* 0x000fe4000800063f */
[----:B------:R-:W-:Y:S02]  /*ede0*/  USEL UR6, UR5, 0x1, UP0 ;  /* 0x0000000105067887 */ /* 0x000fe40008000000 */
[----:B------:R-:W-:Y:S02]  /*edf0*/  UIADD3 UR5, UR37, 0x11f, -UR4 ;  /* 0x0000011f25057890 */ /* 0x000fe4000fffe804 */
[----:B------:R-:W-:Y:S02]  /*ee00*/  UIMAD UR4, UR6, UR7, 0x9f ;  /* 0x0000009f060474a4 */ /* 0x000fe4000f8e0207 */
[----:B------:R-:W-:Y:S02]  /*ee10*/  UIMAD UR6, UR6, UR7, UR5 ;  /* 0x00000007060672a4 */ /* 0x000fe4000f8e0205 */
[----:B------:R-:W-:Y:S01]  /*ee20*/  UIMAD.WIDE UR4, UR4, 0x66666667, URZ ;  /* 0x66666667040478a5 */ /* 0x000fe2000f8e023f */
[----:B------:R-:W-:Y:S01]  /*ee30*/  ULDC UR10, c[0x0][0xdc4] ;  /* 0x00037100000a7ab9 */ /* 0x000fe20000000800 */
[----:B------:R-:W-:-:S02]  /*ee40*/  UIMAD.WIDE UR6, UR6, 0x66666667, URZ ;  /* 0x66666667060678a5 */ /* 0x000fc4000f8e023f */
[----:B------:R-:W-:Y:S02]  /*ee50*/  UIMAD UR10, UR8, UR10, UR9 ;  /* 0x0000000a080a72a4 */ /* 0x000fe4000f8e0209 */
[----:B------:R-:W-:Y:S01]  /*ee60*/  USHF.R.U32.HI UR6, URZ, 0x1f, UR7 ;  /* 0x0000001f3f067899 */ /* 0x000fe20008011607 */
[----:B------:R-:W-:Y:S01]  /*ee70*/  UMOV UR8, UR5 ;  /* 0x0000000500087c82 */ /* 0x000fe20008000000 */
[----:B------:R-:W-:Y:S01]  /*ee80*/  ULDC UR11, c[0x0][0xdb8] ;  /* 0x00036e00000b7ab9 */ /* 0x000fe20000000800 */
[----:B------:R-:W-:Y:S02]  /*ee90*/  USHF.R.U32.HI UR9, URZ, 0x1f, UR8 ;  /* 0x0000001f3f097899 */ /* 0x000fe40008011608 */
[----:B------:R-:W-:Y:S02]  /*eea0*/  ULEA.HI.SX32 UR6, UR7, UR6, 0x1a ;  /* 0x0000000607067291 */ /* 0x000fe4000f8fd23f */
[----:B------:R-:W-:Y:S02]  /*eeb0*/  ULEA.HI.SX32 UR9, UR8, UR9, 0x1a ;  /* 0x0000000908097291 */ /* 0x000fe4000f8fd23f */
[----:B------:R-:W-:-:S02]  /*eec0*/  UISETP.NE.AND UP1, UPT, UR11, 0x1, UPT ;  /* 0x000000010b00788c */ /* 0x000fc4000bf25270 */
[----:B------:R-:W-:Y:S01]  /*eed0*/  UISETP.LT.AND UP0, UPT, UR9, UR6, UPT ;  /* 0x000000060900728c */ /* 0x000fe2000bf01270 */
[----:B------:R-:W-:-:S03]  /*eee0*/  UMOV UR39, UR10 ;  /* 0x0000000a00277c82 */ /* 0x000fc60008000000 */
[----:B------:R-:W-:-:S05]  /*eef0*/  USEL UR41, UR9, UR6, UP0 ;  /* 0x0000000609297287 */ /* 0x000fca0008000000 */
[----:B------:R-:W-:Y:S01]  /*ef00*/  @UP1 ULDC UR12, c[0x0][0xdbc] ;  /* 0x00036f00000c1ab9 */ /* 0x000fe20000000800 */
[----:B------:R-:W-:Y:S01]  /*ef10*/  ISETP.LT.AND P0, PT, RZ, UR41, PT ;  /* 0x00000029ff007c0c */ /* 0x000fe2000bf01270 */
[----:B------:R-:W-:Y:S01]  /*ef20*/  UIMAD.WIDE.U32 UR4, UR10, UR12, URZ ;  /* 0x0000000c0a0472a5 */ /* 0x000fe2000f8e003f */
[----:B------:R-:W-:-:S03]  /*ef30*/  @UP1 ULDC UR7, c[0x0][0xdc0] ;  /* 0x0003700000071ab9 */ /* 0x000fc60000000800 */
[----:B------:R-:W-:-:S04]  /*ef40*/  @UP1 USHF.R.U32.HI UR39, URZ, UR7, UR5 ;  /* 0x000000073f271299 */ /* 0x000fc80008011605 */
[----:B------:R-:W-:-:S04]  /*ef50*/  UIADD3 UR38, -UR39, URZ, URZ ;  /* 0x0000003f27267290 */ /* 0x000fc8000fffe13f */
[----:B------:R-:W-:Y:S01]  /*ef60*/  UIMAD UR38, UR11, UR38, UR10 ;  /* 0x000000260b2672a4 */ /* 0x000fe2000f8e020a */
[----:B------:R-:W-:Y:S11]  /*ef70*/  @P0 BRA `(.L_x_1924) ;  /* 0x0000000000480947 */ /* 0x000ff60003800000 */
        /* <DEDUP_REMOVED lines=16> */
[----:B------:R4:W-:Y:S01]  /*f080*/  STL [R1+0x8], R0 ;  /* 0x0000080001007387 */ /* 0x0009e20000100800 */
[----:B------:R-:W-:Y:S05]  /*f090*/  BRA `(.L_x_1925) ;  /* 0x0000002c00487947 */ /* 0x000fea0003800000 */
.L_x_1924:
        /* <DEDUP_REMOVED lines=23> */
.L_x_1926:
[----:B------:R-:W-:-:S06]  /*f210*/  UIADD3 UR4, UR40, 0xf200, URZ ;  /* 0x0000f20028047890 */ /* 0x000fcc000fffe03f */
[----:B------:R-:W-:-:S05]  /*f220*/  IMAD.U32 R16, RZ, RZ, UR4 ;  /* 0x00000004ff107e24 */ /* 0x000fca000f8e00ff */
        /* <DEDUP_REMOVED lines=18> */
.L_x_1927:
        /* <DEDUP_REMOVED lines=20> */
.L_x_1928:
        /* <DEDUP_REMOVED lines=18> */
.L_x_1929:
[----:B------:R-:W-:Y:S01]  /*f5b0*/  ULDC.64 UR4, c[0x0][0x9f8] ;  /* 0x00027e0000047ab9 */ /* 0x000fe20000000a00 */
[----:B------:R-:W-:Y:S01]  /*f5c0*/  IMAD.U32 R5, RZ, RZ, UR39 ;  /* 0x00000027ff057e24 */ /* 0x000fe2000f8e00ff */
[----:B------:R-:W-:Y:S01]  /*f5d0*/  ISETP.NE.U32.AND P0, PT, RZ, UR4, PT ;  /* 0x00000004ff007c0c */ /* 0x000fe2000bf05070 */
[----:B------:R-:W-:Y:S01]  /*f5e0*/  IMAD.U32 R19, RZ, RZ, UR39 ;  /* 0x00000027ff137e24 */ /* 0x000fe2000f8e00ff */
[----:B------:R-:W1:Y:S01]  /*f5f0*/  S2R R4, SR_TID.X ;  /* 0x0000000000047919 */ /* 0x000e620000002100 */
[----:B------:R-:W2:Y:S01]  /*f600*/  LDC R0, c[0x0][0x428] ;  /* 0x00010a00ff007b82 */ /* 0x000ea20000000800 */
[----:B------:R-:W-:-:S13]  /*f610*/  ISETP.NE.AND.EX P0, PT, RZ, UR5, PT, P0 ;  /* 0x00000005ff007c0c */ /* 0x000fda000bf05300 */
[----:B------:R-:W3:Y:S01]  /*f620*/  @P0 LDC.64 R2, c[0x0][0x9f8] ;  /* 0x00027e00ff020b82 */ /* 0x000ee20000000a00 */
[----:B-1----:R-:W-:Y:S01]  /*f630*/  LOP3.LUT R8, R4, 0x7f, RZ, 0xc0, !PT ;  /* 0x0000007f04087812 */ /* 0x002fe200078ec0ff */
[----:B---3--:R-:W-:-:S05]  /*f640*/  @P0 IMAD.WIDE R2, R5, 0x4, R2 ;  /* 0x0000000405020825 */ /* 0x008fca00078e0202 */
[----:B------:R1:W3:Y:S01]  /*f650*/  @P0 LDG.E R19, desc[UR46][R2.64] ;  /* 0x0000002e02130981 */ /* 0x0002e2000c1e1900 */
[----:B--2---:R-:W-:Y:S01]  /*f660*/  ISETP.NE.AND P0, PT, R0, 0x1, PT ;  /* 0x000000010000780c */ /* 0x004fe20003f05270 */
        /* <DEDUP_REMOVED lines=15> */
[----:B------:R-:W2:Y:S01]  /*f760*/  @P0 LDC R0, c[0x0][0x42c] ;  /* 0x00010b00ff000b82 */ /* 0x000ea20000000800 */
[----:B------:R-:W-:Y:S02]  /*f770*/  LOP3.LUT R4, R4, 0x3, RZ, 0xc0, !PT ;  /* 0x0000000304047812 */ /* 0x000fe400078ec0ff */
[----:B------:R-:W-:-:S04]  /*f780*/  @!UP1 UIADD3 UR4, UP0, UR44, 0x270, URZ ;  /* 0x000002702c049890 */ /* 0x000fc8000ff1e03f */
[----:B------:R-:W-:Y:S01]  /*f790*/  @!UP1 UIADD3.X UR5, URZ, UR45, URZ, UP0, !UPT ;  /* 0x0000002d3f059290 */ /* 0x000fe200087fe43f */
[----:B------:R-:W4:Y:S01]  /*f7a0*/  @P0 LDC R5, c[0x0][0x430] ;  /* 0x00010c00ff050b82 */ /* 0x000f220000000800 */
[----:B-1----:R-:W-:-:S07]  /*f7b0*/  ISETP.NE.U32.AND P1, PT, R2, RZ, PT ;  /* 0x000000ff0200720c */ /* 0x002fce0003f25070 */
[----:B------:R1:W-:Y:S01]  /*f7c0*/  @!UP1 UTMAPF.L2.4D [UR36], [UR4] ;  /* 0x00000024040095b8 */ /* 0x0003e20008018000 */
[----:B------:R-:W-:Y:S01]  /*f7d0*/  ISETP.NE.AND.EX P1, PT, R3, RZ, PT, P1 ;  /* 0x000000ff0300720c */ /* 0x000fe20003f25310 */
[----:B--2---:R-:W-:Y:S01]  /*f7e0*/  @P0 IMAD.HI.U32 R0, R0, UR38, RZ ;  /* 0x0000002600000c27 */ /* 0x004fe2000f8e00ff */
[----:B------:R1:W-:Y:S04]  /*f7f0*/  @!UP1 UTMAPF.L2.4D [UR8], [UR4] ;  /* 0x00000008040095b8 */ /* 0x0003e80008018000 */
[----:B----4-:R-:W-:Y:S01]  /*f800*/  @P0 SHF.R.U32.HI R16, RZ, R5, R0 ;  /* 0x00000005ff100219 */ /* 0x010fe20000011600 */
[----:B------:R1:W-:Y:S01]  /*f810*/  @!UP1 UTMAPF.L2.4D [UR12], [UR4] ;  /* 0x0000000c040095b8 */ /* 0x0003e20008018000 */
[----:B---3--:R-:W-:Y:S02]  /*f820*/  SHF.R.S32.HI R20, RZ, 0x1f, R19 ;  /* 0x0000001fff147819 */ /* 0x008fe40000011413 */
[----:B------:R-:W-:Y:S01]  /*f830*/  SEL R0, R19, RZ, !P1 ;  /* 0x000000ff13007207 */ /* 0x000fe20004800000 */
[----:B-1----:R-:W-:Y:S06]  /*f840*/  BRA.DIV UR6, `(.L_x_1930) ;  /* 0x0000002e06747947 */ /* 0x002fec000b800000 */
[----:B------:R1:W2:Y:S02]  /*f850*/  SHFL.IDX PT, R14, R4, RZ, 0x1f ;  /* 0x00001fff040e7589 */ /* 0x0002a400000e0000 */
.L_x_1995:
        /* <DEDUP_REMOVED lines=8> */
.L_x_1998:
        /* <DEDUP_REMOVED lines=20> */
.L_x_1934:
[----:B-1----:R-:W-:Y:S02]  /*fa20*/  LEA R4, R17, UR40, 0x3 ;  /* 0x0000002811047c11 */ /* 0x002fe4000f8e18ff */
[----:B--2---:R-:W-:Y:S02]  /*fa30*/  SHF.L.U32 R3, R18, 0x1f, RZ ;  /* 0x0000001f12037819 */ /* 0x004fe400000006ff */
[----:B------:R-:W-:Y:S02]  /*fa40*/  ISETP.NE.AND P0, PT, R8, RZ, PT ;  /* 0x000000ff0800720c */ /* 0x000fe40003f05270 */
[----:B------:R-:W1:Y:S02]  /*fa50*/  SYNCS.PHASECHK.TRANS64.TRYWAIT P3, [R4+URZ+0x33480], R3 ;  /* 0x03348003040075a7 */ /* 0x000e64000806017f */
[----:B-1----:R-:W-:Y:S09]  /*fa60*/  @!P3 BRA `(.L_x_1935) ;  /* 0x0000002c002cb947 */ /* 0x002ff20003800000 */
.L_x_1999:
        /* <DEDUP_REMOVED lines=8> */
.L_x_1936:
        /* <DEDUP_REMOVED lines=28> */
.L_x_2000:
        /* <DEDUP_REMOVED lines=8> */
.L_x_1938:
        /* <DEDUP_REMOVED lines=24> */
.L_x_1933:
        /* <DEDUP_REMOVED lines=9> */
[----:B------:R-:W-:Y:S01]  /*ff40*/  @P0 IMAD.MOV.U32 R2, RZ, RZ, 0x6000 ;  /* 0x00006000ff020424 */ /* 0x000fe200078e00ff */
        /* <DEDUP_REMOVED lines=20> */
[----:B---3--:R-:W-:Y:S01]  /*10090*/  NOP ;  /* 0x0000000000007918 */ /* 0x008fe20000000000 */
.L_x_1931:
[----:B-12---:R-:W2:Y:S01]  /*100a0*/  LDL.LU R3, [R1+0x14] ;  /* 0x0000140001037983 */ /* 0x006ea20000300800 */
[----:B------:R-:W-:Y:S01]  /*100b0*/  BSSY B0, `(.L_x_1939) ;  /* 0x0000009000007945 */ /* 0x000fe20003800000 */
[----:B--2---:R-:W-:-:S05]  /*100c0*/  VIADD R3, R3, 0x1 ;  /* 0x0000000103037836 */ /* 0x004fca0000000000 */
[----:B------:R-:W-:Y:S01]  /*100d0*/  LEA.HI R2, R3, R3, RZ, 0x1 ;  /* 0x0000000303027211 */ /* 0x000fe200078f08ff */
[----:B------:R1:W-:Y:S03]  /*100e0*/  STL [R1+0x14], R3 ;  /* 0x0000140301007387 */ /* 0x0003e60000100800 */
[----:B------:R-:W-:-:S05]  /*100f0*/  LOP3.LUT R2, R2, 0xfffffffe, RZ, 0xc0, !PT ;  /* 0xfffffffe02027812 */ /* 0x000fca00078ec0ff */
[----:B------:R-:W-:-:S05]  /*10100*/  IMAD.IADD R2, R3, 0x1, -R2 ;  /* 0x0000000103027824 */ /* 0x000fca00078e0a02 */
[----:B------:R-:W-:-:S04]  /*10110*/  SHF.L.U32 R2, R2, 0x1f, RZ ;  /* 0x0000001f02027819 */ /* 0x000fc800000006ff */
[----:B------:R-:W2:Y:S02]  /*10120*/  SYNCS.PHASECHK.TRANS64.TRYWAIT P0, [UR40+0x33420], R2 ;  /* 0x03342002ff0075a7 */ /* 0x000ea40008000168 */
[----:B-12---:R-:W-:Y:S05]  /*10130*/  @!P0 BRA `(.L_x_1940) ;  /* 0x0000002400a08947 */ /* 0x006fea0003800000 */
.L_x_2001:
[----:B------:R-:W-:Y:S05]  /*10140*/  BSYNC B0 ;  /* 0x0000000000007941 */ /* 0x000fea0003800000 */
.L_x_1939:
[----:B------:R-:W-:-:S06]  /*10150*/  UISETP.GE.AND UP0, UPT, UR41, 0x2, UPT ;  /* 0x000000022900788c */ /* 0x000fcc000bf06270 */
[----:B------:R-:W-:-:S13]  /*10160*/  PLOP3.LUT P0, PT, PT, PT, UP0, 0x80, 0x0 ;  /* 0x000000000000781c */ /* 0x000fda0003f0f008 */
[----:B------:R-:W-:Y:S05]  /*10170*/  @!P0 BRA `(.L_x_1941) ;  /* 0x0000001000bc8947 */ /* 0x000fea0003800000 */
[----:B------:R-:W-:Y:S01]  /*10180*/  UIADD3 UR4, UR41, -0x2, URZ ;  /* 0xfffffffe29047890 */ /* 0x000fe2000fffe03f */
[----:B-1----:R-:W-:Y:S02]  /*10190*/  IMAD.MOV.U32 R2, RZ, RZ, R18 ;  /* 0x000000ffff027224 */ /* 0x002fe400078e0012 */
[----:B------:R-:W-:-:S03]  /*101a0*/  IMAD.MOV.U32 R8, RZ, RZ, R17 ;  /* 0x000000ffff087224 */ /* 0x000fc600078e0011 */
[----:B------:R-:W-:-:S07]  /*101b0*/  IMAD.U32 R3, RZ, RZ, UR4 ;  /* 0x00000004ff037e24 */ /* 0x000fce000f8e00ff */
.L_x_1965:
[----:B------:R-:W-:Y:S01]  /*101c0*/  VIADD R17, R8, 0x1 ;  /* 0x0000000108117836 */ /* 0x000fe20000000000 */
[----:B------:R-:W-:Y:S05]  /*101d0*/  YIELD ;  /* 0x0000000000007946 */ /* 0x000fea0003800000 */
[----:B------:R-:W-:Y:S01]  /*101e0*/  ISETP.NE.AND P0, PT, R17, 0x2, PT ;  /* 0x000000021100780c */ /* 0x000fe20003f05270 */
[----:B------:R-:W-:Y:S03]  /*101f0*/  BSSY B0, `(.L_x_1942) ;  /* 0x00000a2000007945 */ /* 0x000fe60003800000 */
[----:B------:R-:W-:-:S02]  /*10200*/  SEL R5, RZ, 0x1, P0 ;  /* 0x00000001ff057807 */ /* 0x000fc40000000000 */
        /* <DEDUP_REMOVED lines=23> */
.L_x_1944:
[----:B-1----:R-:W-:Y:S01]  /*10380*/  LEA R6, R17, UR40, 0x3 ;  /* 0x0000002811067c11 */ /* 0x002fe2000f8e18ff */
[----:B------:R-:W1:Y:S01]  /*10390*/  S2R R4, SR_TID.X ;  /* 0x0000000000047919 */ /* 0x000e620000002100 */
[----:B------:R-:W-:Y:S01]  /*103a0*/  SHF.L.U32 R5, R18, 0x1f, RZ ;  /* 0x0000001f12057819 */ /* 0x000fe200000006ff */
[----:B------:R-:W-:Y:S03]  /*103b0*/  BSSY B1, `(.L_x_1945) ;  /* 0x0000005000017945 */ /* 0x000fe60003800000 */
[----:B------:R-:W2:Y:S01]  /*103c0*/  SYNCS.PHASECHK.TRANS64.TRYWAIT P0, [R6+URZ+0x33480], R5 ;  /* 0x03348005060075a7 */ /* 0x000ea2000800017f */
[----:B-1----:R-:W-:-:S04]  /*103d0*/  LOP3.LUT R4, R4, 0x7f, RZ, 0xc0, !PT ;  /* 0x0000007f04047812 */ /* 0x002fc800078ec0ff */
[----:B------:R-:W-:Y:S01]  /*103e0*/  ISETP.NE.AND P3, PT, R4, RZ, PT ;  /* 0x000000ff0400720c */ /* 0x000fe20003f65270 */
[----:B--2---:R-:W-:-:S12]  /*103f0*/  @!P0 BRA `(.L_x_1946) ;  /* 0x0000002400088947 */ /* 0x004fd80003800000 */
.L_x_2002:
[----:B------:R-:W-:Y:S05]  /*10400*/  BSYNC B1 ;  /* 0x0000000000017941 */ /* 0x000fea0003800000 */
.L_x_1945:
        /* <DEDUP_REMOVED lines=9> */
.L_x_1948:
[----:B------:R-:W-:Y:S05]  /*104a0*/  BSYNC B1 ;  /* 0x0000000000017941 */ /* 0x000fea0003800000 */
.L_x_1947:
        /* <DEDUP_REMOVED lines=13> */
.L_x_1949:
        /* <DEDUP_REMOVED lines=16> */
.L_x_1950:
        /* <DEDUP_REMOVED lines=16> */
.L_x_1951:
        /* <DEDUP_REMOVED lines=12> */
.L_x_2003:
[----:B------:R-:W-:Y:S05]  /*10840*/  BSYNC B1 ;  /* 0x0000000000017941 */ /* 0x000fea0003800000 */
.L_x_1952:
[----:B------:R-:W-:Y:S01]  /*10850*/  BSSY B1, `(.L_x_1954) ;  /* 0x000000b000017945 */ /* 0x000fe20003800000 */
[----:B------:R-:W-:Y:S02]  /*10860*/  IMAD.MOV.U32 R10, RZ, RZ, 0x0 ;  /* 0x00000000ff0a7424 */ /* 0x000fe400078e00ff */
[----:B------:R-:W-:Y:S01]  /*10870*/  IMAD.MOV.U32 R11, RZ, RZ, 0x14f00000 ;  /* 0x14f00000ff0b7424 */ /* 0x000fe200078e00ff */
[----:B------:R-:W-:Y:S06]  /*10880*/  @P3 BRA `(.L_x_1955) ;  /* 0x00000000001c3947 */ /* 0x000fec0003800000 */
[----:B------:R-:W3:Y:S01]  /*10890*/  S2R R7, SR_TID.X ;  /* 0x0000000000077919 */ /* 0x000ee20000002100 */
[----:B-12---:R-:W-:-:S04]  /*108a0*/  IMAD.MOV.U32 R5, RZ, RZ, 0x7800 ;  /* 0x00007800ff057424 */ /* 0x006fc800078e00ff */
[----:B------:R4:W-:Y:S01]  /*108b0*/  SYNCS.ARRIVE.TRANS64 RZ, [R6+URZ+0x33430], R5 ;  /* 0x0334300506ff79a7 */ /* 0x0009e2000800003f */
[----:B---3--:R-:W-:-:S04]  /*108c0*/  LOP3.LUT R7, R7, 0x1f, RZ, 0xc0, !PT ;  /* 0x0000001f07077812 */ /* 0x008fc800078ec0ff */
[----:B------:R-:W-:-:S13]  /*108d0*/  ISETP.NE.AND P0, PT, R7, RZ, PT ;  /* 0x000000ff0700720c */ /* 0x000fda0003f05270 */
[----:B----4-:R-:W-:Y:S05]  /*108e0*/  @!P0 BRA `(.L_x_1955) ;  /* 0x0000000000048947 */ /* 0x010fea0003800000 */
[----:B------:R-:W-:Y:S01]  /*108f0*/  BPT.TRAP 0x1 ;  /* 0x000000040000795c */ /* 0x000fe20000300000 */
.L_x_1955:
[----:B------:R-:W-:Y:S05]  /*10900*/  BSYNC B1 ;  /* 0x0000000000017941 */ /* 0x000fea0003800000 */
.L_x_1954:
[----:B------:R-:W-:Y:S01]  /*10910*/  R2UR UR10, R14 ;  /* 0x000000000e0a72ca */ /* 0x000fe200000e0000 */
[----:B------:R-:W-:Y:S01]  /*10920*/  UIADD3 UR4, UP0, UR44, 0x370, URZ ;  /* 0x000003702c047890 */ /* 0x000fe2000ff1e03f */
[----:B------:R-:W-:Y:S01]  /*10930*/  R2UR UR6, R10 ;  /* 0x000000000a0672ca */ /* 0x000fe200000e0000 */
[----:B-12---:R-:W-:Y:S01]  /*10940*/  VIADD R6, R6, 0x33430 ;  /* 0x0003343006067836 */ /* 0x006fe20000000000 */
[----:B------:R-:W-:Y:S01]  /*10950*/  R2UR UR7, R11 ;  /* 0x000000000b0772ca */ /* 0x000fe200000e0000 */
[----:B------:R-:W-:Y:S01]  /*10960*/  VIADD R5, R4, 0x24200 ;  /* 0x0002420004057836 */ /* 0x000fe20000000000 */
[----:B------:R-:W-:Y:S01]  /*10970*/  R2UR UR12, R16 ;  /* 0x00000000100c72ca */ /* 0x000fe200000e0000 */
[----:B------:R-:W-:Y:S01]  /*10980*/  UIADD3.X UR5, URZ, UR45, URZ, UP0, !UPT ;  /* 0x0000002d3f057290 */ /* 0x000fe200087fe43f */
[----:B------:R-:W-:-:S13]  /*10990*/  PLOP3.LUT P0, PT, PT, PT, PT, 0x80, 0x0 ;  /* 0x000000000000781c */ /* 0x000fda0003f0f070 */
.L_x_1956:
        /* <DEDUP_REMOVED lines=15> */
.L_x_1957:
        /* <DEDUP_REMOVED lines=15> */
.L_x_1958:
        /* <DEDUP_REMOVED lines=9> */
.L_x_1943:
[----:B------:R-:W-:Y:S05]  /*10c10*/  BSYNC B0 ;  /* 0x0000000000007941 */ /* 0x000fea0003800000 */
.L_x_1942:
[----:B------:R-:W2:Y:S02]  /*10c20*/  LDL R5, [R1+0x18] ;  /* 0x0000180001057983 */ /* 0x000ea40000100800 */
[----:B--2---:R-:W-:-:S13]  /*10c30*/  ISETP.NE.AND P0, PT, R5, 0x3, PT ;  /* 0x000000030500780c */ /* 0x004fda0003f05270 */
[----:B------:R-:W-:Y:S05]  /*10c40*/  @!P0 BRA `(.L_x_1959) ;  /* 0x0000000000048947 */ /* 0x000fea0003800000 */
[----:B------:R-:W-:Y:S01]  /*10c50*/  BPT.TRAP 0x1 ;  /* 0x000000040000795c */ /* 0x000fe20000300000 */
.L_x_1959:
[----:B------:R-:W2:Y:S01]  /*10c60*/  LDL R5, [R1+0xc] ;  /* 0x00000c0001057983 */ /* 0x000ea20000100800 */
[----:B------:R-:W-:Y:S01]  /*10c70*/  LOP3.LUT R4, R2, 0x1, RZ, 0x3c, !PT ;  /* 0x0000000102047812 */ /* 0x000fe200078e3cff */
[----:B------:R-:W-:Y:S01]  /*10c80*/  BSSY B0, `(.L_x_1960) ;  /* 0x0000006000007945 */ /* 0x000fe20003800000 */
[----:B------:R-:W-:Y:S02]  /*10c90*/  LEA R13, R8, UR40, 0x3 ;  /* 0x00000028080d7c11 */ /* 0x000fe4000f8e18ff */
[----:B------:R-:W-:-:S04]  /*10ca0*/  SHF.L.U32 R4, R4, 0x1f, RZ ;  /* 0x0000001f04047819 */ /* 0x000fc800000006ff */
[----:B------:R-:W1:Y:S01]  /*10cb0*/  SYNCS.PHASECHK.TRANS64.TRYWAIT P3, [R13+URZ+0x33470], R4 ;  /* 0x033470040d0075a7 */ /* 0x000e62000806017f */
[----:B--2---:R-:W-:Y:S01]  /*10cc0*/  ISETP.NE.AND P0, PT, R5, 0x3, PT ;  /* 0x000000030500780c */ /* 0x004fe20003f05270 */
[----:B-1----:R-:W-:-:S12]  /*10cd0*/  @!P3 BRA `(.L_x_1961) ;  /* 0x0000001800f8b947 */ /* 0x002fd80003800000 */
.L_x_2004:
[----:B------:R-:W-:Y:S05]  /*10ce0*/  BSYNC B0 ;  /* 0x0000000000007941 */ /* 0x000fea0003800000 */
.L_x_1960:
[----:B------:R-:W-:Y:S05]  /*10cf0*/  @!P0 BRA `(.L_x_1962) ;  /* 0x0000000000048947 */ /* 0x000fea0003800000 */
[----:B------:R-:W-:Y:S01]  /*10d00*/  BPT.TRAP 0x1 ;  /* 0x000000040000795c */ /* 0x000fe20000300000 */
.L_x_1962:
[----:B------:R-:W-:Y:S01]  /*10d10*/  SHF.L.U32 R2, R2, 0x1f, RZ ;  /* 0x0000001f02027819 */ /* 0x000fe200000006ff */
[----:B------:R-:W-:-:S03]  /*10d20*/  IMAD R10, R8, 0x7800, RZ ;  /* 0x00007800080a7824 */ /* 0x000fc600078e02ff */
[----:B------:R-:W2:Y:S02]  /*10d30*/  SYNCS.PHASECHK.TRANS64.TRYWAIT P3, [R13+URZ+0x33460], R2 ;  /* 0x033460020d0075a7 */ /* 0x000ea4000806017f */
[----:B--2---:R-:W-:Y:S05]  /*10d40*/  @!P3 BRA `(.L_x_1963) ;  /* 0x0000001800f0b947 */ /* 0x004fea0003800000 */
.L_x_2005:
[----:B-1----:R-:W2:Y:S04]  /*10d50*/  LDL R4, [R1+0x4] ;  /* 0x0000040001047983 */ /* 0x002ea80000100800 */
[----:B------:R-:W3:Y:S01]  /*10d60*/  LDL R11, [R1] ;  /* 0x00000000010b7983 */ /* 0x000ee20000100800 */
        /* <DEDUP_REMOVED lines=102> */
.L_x_1964:
[----:B--2---:R2:W-:Y:S01]  /*113d0*/  SYNCS.ARRIVE.TRANS64.A1T0 RZ, [R13+URZ+0x33450], RZ ;  /* 0x033450ff0dff79a7 */ /* 0x0045e2000810003f */
[----:B------:R-:W-:Y:S01]  /*113e0*/  BAR.SYNC.DEFER_BLOCKING 0x2, 0x80 ;  /* 0x0082000000007b1d */ /* 0x000fe20000010000 */
[C---:B------:R-:W-:Y:S01]  /*113f0*/  ISETP.GT.AND P0, PT, R3.reuse, RZ, PT ;  /* 0x000000ff0300720c */ /* 0x040fe20003f04270 */
[----:B------:R-:W-:Y:S02]  /*11400*/  VIADD R3, R3, 0xffffffff ;  /* 0xffffffff03037836 */ /* 0x000fe40000000000 */
[----:B------:R-:W-:Y:S02]  /*11410*/  IMAD.MOV.U32 R2, RZ, RZ, R18 ;  /* 0x000000ffff027224 */ /* 0x000fe400078e0012 */
[----:B-1----:R-:W-:Y:S02]  /*11420*/  IMAD.MOV.U32 R8, RZ, RZ, R17 ;  /* 0x000000ffff087224 */ /* 0x002fe400078e0011 */
[----:B--2---:R-:W-:-:S05]  /*11430*/  @!P2 VIADD R13, R13, 0x33480 ;  /* 0x000334800d0da836 */ /* 0x004fca0000000000 */
[----:B------:R-:W-:-:S04]  /*11440*/  @!P2 PRMT R13, RZ, 0x654, R13 ;  /* 0x00000654ff0da816 */ /* 0x000fc8000000000d */
[----:B------:R2:W-:Y:S01]  /*11450*/  @!P2 SYNCS.ARRIVE.TRANS64.RED.A1T0 RZ, [R13+URZ], RZ ;  /* 0x000000ff0dffa9a7 */ /* 0x0005e2000810043f */
[----:B------:R-:W-:Y:S05]  /*11460*/  @P0 BRA `(.L_x_1965) ;  /* 0xffffffec00540947 */ /* 0x000fea000383ffff */
.L_x_1941:
[----:B------:R-:W3:Y:S01]  /*11470*/  LDL R4, [R1+0x18] ;  /* 0x0000180001047983 */ /* 0x000ee20000100800 */
[----:B------:R-:W-:Y:S01]  /*11480*/  BSSY B0, `(.L_x_1966) ;  /* 0x0000010000007945 */ /* 0x000fe20003800000 */
[----:B---3--:R-:W-:-:S03]  /*11490*/  ISETP.NE.AND P1, PT, R4, 0x3, PT ;  /* 0x000000030400780c */ /* 0x008fc60003f25270 */
[----:B------:R-:W-:Y:S10]  /*114a0*/  @P2 BRA `(.L_x_1967) ;  /* 0x0000000000342947 */ /* 0x000ff40003800000 */
[----:B------:R-:W3:Y:S01]  /*114b0*/  S2R R5, SR_LANEID ;  /* 0x0000000000057919 */ /* 0x000ee20000000000 */
[----:B------:R-:W-:Y:S01]  /*114c0*/  VOTEU.ANY UR4, UPT, PT ;  /* 0x0000000000047886 */ /* 0x000fe200038e0100 */
[----:B-1----:R-:W1:Y:S01]  /*114d0*/  LDC.64 R2, c[0x0][0xdf0] ;  /* 0x00037c00ff027b82 */ /* 0x002e620000000a00 */
[----:B------:R-:W3:Y:S02]  /*114e0*/  FLO.U32 R0, UR4 ;  /* 0x0000000400007d00 */ /* 0x000ee400080e0000 */
[----:B---3--:R-:W-:-:S06]  /*114f0*/  ISETP.EQ.U32.AND P0, PT, R0, R5, PT ;  /* 0x000000050000720c */ /* 0x008fcc0003f02070 */
[----:B------:R-:W1:Y:S07]  /*11500*/  POPC R5, UR4 ;  /* 0x0000000400057d09 */ /* 0x000e6e0008000000 */
[----:B-1----:R-:W3:Y:S01]  /*11510*/  @P0 ATOMG.E.ADD.STRONG.GPU PT, R3, desc[UR46][R2.64], R5 ;  /* 0x00000005020309a8 */ /* 0x002ee200081ee1ee */
[----:B------:R-:W1:Y:S02]  /*11520*/  S2R R4, SR_LTMASK ;  /* 0x0000000000047919 */ /* 0x000e640000003900 */
[----:B-1----:R-:W-:-:S04]  /*11530*/  LOP3.LUT R4, R4, UR4, RZ, 0xc0, !PT ;  /* 0x0000000404047c12 */ /* 0x002fc8000f8ec0ff */
[----:B------:R-:W1:Y:S01]  /*11540*/  POPC R7, R4 ;  /* 0x0000000400077309 */ /* 0x000e620000000000 */
[----:B---3--:R-:W1:Y:S02]  /*11550*/  SHFL.IDX PT, R0, R3, R0, 0x1f ;  /* 0x00001f0003007589 */ /* 0x008e6400000e0000 */
[----:B-1----:R-:W-:-:S05]  /*11560*/  IADD3 R0, R0, UR42, R7 ;  /* 0x0000002a00007c10 */ /* 0x002fca000fffe007 */
[----:B------:R3:W-:Y:S02]  /*11570*/  STL [R1+0x8], R0 ;  /* 0x0000080001007387 */ /* 0x0007e40000100800 */
.L_x_1967:
[----:B------:R-:W-:Y:S05]  /*11580*/  BSYNC B0 ;  /* 0x0000000000007941 */ /* 0x000fea0003800000 */
.L_x_1966:
[----:B------:R-:W-:Y:S05]  /*11590*/  @!P1 BRA `(.L_x_1968) ;  /* 0x0000000000049947 */ /* 0x000fea0003800000 */
[----:B------:R-:W-:Y:S01]  /*115a0*/  BPT.TRAP 0x1 ;  /* 0x000000040000795c */ /* 0x000fe20000300000 */
.L_x_1968:
[----:B-1----:R-:W4:Y:S01]  /*115b0*/  LDL R2, [R1+0xc] ;  /* 0x00000c0001027983 */ /* 0x002f220000100800 */
[----:B---3--:R-:W-:Y:S01]  /*115c0*/  LOP3.LUT R0, R18, 0x1, RZ, 0x3c, !PT ;  /* 0x0000000112007812 */ /* 0x008fe200078e3cff */
[----:B------:R-:W-:Y:S01]  /*115d0*/  BSSY B0, `(.L_x_1969) ;  /* 0x0000006000007945 */ /* 0x000fe20003800000 */
[----:B------:R-:W-:Y:S02]  /*115e0*/  LEA R3, R17, UR40, 0x3 ;  /* 0x0000002811037c11 */ /* 0x000fe4000f8e18ff */
[----:B------:R-:W-:-:S04]  /*115f0*/  SHF.L.U32 R0, R0, 0x1f, RZ ;  /* 0x0000001f00007819 */ /* 0x000fc800000006ff */
[----:B------:R-:W1:Y:S01]  /*11600*/  SYNCS.PHASECHK.TRANS64.TRYWAIT P0, [R3+URZ+0x33470], R0 ;  /* 0x03347000030075a7 */ /* 0x000e62000800017f */
[----:B----4-:R-:W-:Y:S01]  /*11610*/  ISETP.NE.AND P1, PT, R2, 0x3, PT ;  /* 0x000000030200780c */ /* 0x010fe20003f25270 */
[----:B-1----:R-:W-:-:S12]  /*11620*/  @!P0 BRA `(.L_x_1970) ;  /* 0x0000001000cc8947 */ /* 0x002fd80003800000 */
.L_x_2006:
[----:B------:R-:W-:Y:S05]  /*11630*/  BSYNC B0 ;  /* 0x0000000000007941 */ /* 0x000fea0003800000 */
.L_x_1969:
[----:B------:R-:W-:Y:S05]  /*11640*/  @!P1 BRA `(.L_x_1971) ;  /* 0x0000000000049947 */ /* 0x000fea0003800000 */
[----:B------:R-:W-:Y:S01]  /*11650*/  BPT.TRAP 0x1 ;  /* 0x000000040000795c */ /* 0x000fe20000300000 */
.L_x_1971:
[----:B-1----:R-:W-:-:S04]  /*11660*/  SHF.L.U32 R0, R18, 0x1f, RZ ;  /* 0x0000001f12007819 */ /* 0x002fc800000006ff */
[----:B------:R-:W1:Y:S02]  /*11670*/  SYNCS.PHASECHK.TRANS64.TRYWAIT P0, [R3+URZ+0x33460], R0 ;  /* 0x03346000030075a7 */ /* 0x000e64000800017f */
[----:B-1----:R-:W-:Y:S05]  /*11680*/  @!P0 BRA `(.L_x_1972) ;  /* 0x0000001000c88947 */ /* 0x002fea0003800000 */
.L_x_2007:
[----:B------:R-:W1:Y:S04]  /*11690*/  LDL R4, [R1+0x4] ;  /* 0x0000040001047983 */ /* 0x000e680000100800 */
[----:B------:R-:W3:Y:S01]  /*116a0*/  LDL R10, [R1] ;  /* 0x00000000010a7983 */ /* 0x000ee20000100800 */
[----:B------:R-:W-:Y:S01]  /*116b0*/  IMAD R2, R17, 0x7800, RZ ;  /* 0x0000780011027824 */ /* 0x000fe200078e02ff */
[----:B------:R-:W-:Y:S05]  /*116c0*/  WARPSYNC.ALL ;  /* 0x0000000000007948 */ /* 0x000fea0003800000 */
[----:B-1----:R-:W-:-:S02]  /*116d0*/  LOP3.LUT R0, R2, R4, RZ, 0xfc, !PT ;  /* 0x0000000402007212 */ /* 0x002fc400078efcff */
        /* <DEDUP_REMOVED lines=97> */
[----:B---3--:R-:W3:Y:S01]  /*11cf0*/  FENCE.VIEW.ASYNC.S ;  /* 0x00000000000073c6 */ /* 0x008ee20000000000 */
[----:B------:R-:W-:Y:S05]  /*11d00*/  @!P1 BRA `(.L_x_1973) ;  /* 0x0000000000049947 */ /* 0x000fea0003800000 */
[----:B------:R-:W-:Y:S01]  /*11d10*/  BPT.TRAP 0x1 ;  /* 0x000000040000795c */ /* 0x000fe20000300000 */
.L_x_1973:
[----:B---3--:R3:W-:Y:S01]  /*11d20*/  SYNCS.ARRIVE.TRANS64.A1T0 RZ, [R3+URZ+0x33450], RZ ;  /* 0x033450ff03ff79a7 */ /* 0x0087e2000810003f */
[----:B------:R-:W-:Y:S02]  /*11d30*/  @!P2 VIADD R0, R3, 0x33480 ;  /* 0x000334800300a836 */ /* 0x000fe40000000000 */
[----:B------:R-:W-:-:S03]  /*11d40*/  VIADD R17, R17, 0x1 ;  /* 0x0000000111117836 */ /* 0x000fc60000000000 */
[----:B------:R-:W-:Y:S01]  /*11d50*/  @!P2 PRMT R0, RZ, 0x654, R0 ;  /* 0x00000654ff00a816 */ /* 0x000fe20000000000 */
[----:B------:R-:W-:Y:S01]  /*11d60*/  BAR.SYNC.DEFER_BLOCKING 0x2, 0x80 ;  /* 0x0082000000007b1d */ /* 0x000fe20000010000 */
[----:B------:R-:W-:-:S04]  /*11d70*/  ISETP.NE.AND P0, PT, R17, 0x2, PT ;  /* 0x000000021100780c */ /* 0x000fc80003f05270 */
[----:B---3--:R-:W-:Y:S02]  /*11d80*/  SEL R3, RZ, 0x1, P0 ;  /* 0x00000001ff037807 */ /* 0x008fe40000000000 */
[----:B------:R-:W-:Y:S02]  /*11d90*/  SEL R17, R17, RZ, P0 ;  /* 0x000000ff11117207 */ /* 0x000fe40000000000 */
[----:B------:R-:W-:Y:S01]  /*11da0*/  LOP3.LUT R18, R18, R3, RZ, 0x3c, !PT ;  /* 0x0000000312127212 */ /* 0x000fe200078e3cff */
[----:B------:R3:W-:Y:S06]  /*11db0*/  @!P2 SYNCS.ARRIVE.TRANS64.RED.A1T0 RZ, [R0+URZ], RZ ;  /* 0x000000ff00ffa9a7 */ /* 0x0007ec000810043f */
.L_x_1925:
[----:B------:R-:W-:Y:S05]  /*11dc0*/  BSYNC B6 ;  /* 0x0000000000067941 */ /* 0x000fea0003800000 */
.L_x_1923:
[----:B---34-:R-:W3:Y:S04]  /*11dd0*/  LDL R0, [R1+0x1c] ;  /* 0x00001c0001007983 */ /* 0x018ee80000100800 */
[----:B-1----:R1:W5:Y:S01]  /*11de0*/  LDL R2, [R1+0x8] ;  /* 0x0000080001027983 */ /* 0x0023620000100800 */
[----:B---3--:R-:W-:-:S13]  /*11df0*/  ISETP.NE.AND P0, PT, R0, RZ, PT ;  /* 0x000000ff0000720c */ /* 0x008fda0003f05270 */
        /* <DEDUP_REMOVED lines=9> */
.L_x_1974:
[----:B------:R-:W1:Y:S01]  /*11e90*/  S2R R0, SR_TID.X ;  /* 0x0000000000007919 */ /* 0x000e620000002100 */
        /* <DEDUP_REMOVED lines=10> */
.L_x_1975:
[----:B---3--:R-:W3:Y:S01]  /*11f40*/  LDL R0, [R1+0x8] ;  /* 0x0000080001007983 */ /* 0x008ee20000100800 */
[----:B------:R-:W-:Y:S02]  /*11f50*/  ULDC UR4, c[0x0][0xda8] ;  /* 0x00036a0000047ab9 */ /* 0x000fe40000000800 */
[----:B---3--:R-:W-:-:S13]  /*11f60*/  ISETP.GE.AND P0, PT, R0, UR4, PT ;  /* 0x0000000400007c0c */ /* 0x008fda000bf06270 */
[----:B------:R-:W-:Y:S05]  /*11f70*/  @!P0 BRA `(.L_x_1976) ;  /* 0xffffffc800f48947 */ /* 0x000fea000383ffff */
.L_x_1920:
[----:B------:R-:W3:Y:S01]  /*11f80*/  LDL.LU R0, [R1+0x14] ;  /* 0x0000140001007983 */ /* 0x000ee20000300800 */
[----:B------:R-:W-:Y:S01]  /*11f90*/  BSSY B0, `(.L_x_1977) ;  /* 0x000000b000007945 */ /* 0x000fe20003800000 */
[----:B------:R-:W4:Y:S01]  /*11fa0*/  S2R R5, SR_CgaCtaId ;  /* 0x0000000000057919 */ /* 0x000f220000008800 */
[----:B---3--:R-:W-:-:S05]  /*11fb0*/  VIADD R0, R0, 0x1 ;  /* 0x0000000100007836 */ /* 0x008fca0000000000 */
[----:B-1----:R-:W-:-:S04]  /*11fc0*/  LEA.HI R2, R0, R0, RZ, 0x1 ;  /* 0x0000000000027211 */ /* 0x002fc800078f08ff */
[----:B------:R-:W-:-:S05]  /*11fd0*/  LOP3.LUT R3, R2, 0xfffffffe, RZ, 0xc0, !PT ;  /* 0xfffffffe02037812 */ /* 0x000fca00078ec0ff */
[----:B------:R-:W-:Y:S01]  /*11fe0*/  IMAD.IADD R3, R0, 0x1, -R3 ;  /* 0x0000000100037824 */ /* 0x000fe200078e0a03 */
[----:B------:R-:W-:-:S04]  /*11ff0*/  MOV R0, 0x400 ;  /* 0x0000040000007802 */ /* 0x000fc80000000f00 */
[----:B----4-:R-:W-:Y:S02]  /*12000*/  LEA R0, R5, R0, 0x18 ;  /* 0x0000000005007211 */ /* 0x010fe400078ec0ff */
[----:B------:R-:W-:-:S04]  /*12010*/  SHF.L.U32 R3, R3, 0x1f, RZ ;  /* 0x0000001f03037819 */ /* 0x000fc800000006ff */
[----:B------:R-:W1:Y:S02]  /*12020*/  SYNCS.PHASECHK.TRANS64.TRYWAIT P0, [R0+URZ+0x33420], R3 ;  /* 0x03342003000075a7 */ /* 0x000e64000800017f */
[----:B-1----:R-:W-:Y:S05]  /*12030*/  @!P0 BRA `(.L_x_1978) ;  /* 0x0000000800708947 */ /* 0x002fea0003800000 */
.L_x_2008:
[----:B------:R-:W-:Y:S05]  /*12040*/  BSYNC B0 ;  /* 0x0000000000007941 */ /* 0x000fea0003800000 */
.L_x_1977:
[----:B------:R-:W-:-:S03]  /*12050*/  UMOV UR4, 0xffffffff ;  /* 0xffffffff00047882 */ /* 0x000fc60000000000 */
[----:B------:R-:W-:Y:S05]  /*12060*/  BRA.DIV UR4, `(.L_x_1979) ;  /* 0x0000000a04787947 */ /* 0x000fea000b800000 */
[----:B------:R-:W3:Y:S02]  /*12070*/  S2R R2, SR_TID.X ;  /* 0x0000000000027919 */ /* 0x000ee40000002100 */
[----:B---3--:R-:W-:-:S04]  /*12080*/  SHF.R.U32.HI R2, RZ, 0x5, R2 ;  /* 0x00000005ff027819 */ /* 0x008fc80000011602 */
[----:B------:R-:W-:-:S05]  /*12090*/  LOP3.LUT R2, R2, 0x3, RZ, 0xc0, !PT ;  /* 0x0000000302027812 */ /* 0x000fca00078ec0ff */
[----:B------:R3:W4:Y:S02]  /*120a0*/  SHFL.IDX PT, R14, R2, RZ, 0x1f ;  /* 0x00001fff020e7589 */ /* 0x00072400000e0000 */
.L_x_2011:
[----:B----4-:R-:W-:Y:S01]  /*120b0*/  ISETP.NE.AND P0, PT, R14, RZ, PT ;  /* 0x000000ff0e00720c */ /* 0x010fe20003f05270 */
[----:B------:R-:W-:-:S12]  /*120c0*/  BSSY B0, `(.L_x_1980) ;  /* 0x000002b000007945 */ /* 0x000fd80003800000 */
[----:B------:R-:W-:Y:S05]  /*120d0*/  @P0 BRA `(.L_x_1981) ;  /* 0x0000000000a40947 */ /* 0x000fea0003800000 */
[----:B------:R-:W-:-:S03]  /*120e0*/  UMOV UR4, 0xffffffff ;  /* 0xffffffff00047882 */ /* 0x000fc60000000000 */
[----:B------:R-:W-:Y:S05]  /*120f0*/  BRA.DIV UR4, `(.L_x_1982) ;  /* 0x0000000a04887947 */ /* 0x000fea000b800000 */
[----:B------:R-:W-:-:S13]  /*12100*/  ELECT P6, URZ, PT ;  /* 0x00000000003f782f */ /* 0x000fda00038c0000 */
.L_x_2014:
[----:B------:R-:W-:Y:S05]  /*12110*/  @!P6 BRA `(.L_x_1981) ;  /* 0x000000000094e947 */ /* 0x000fea0003800000 */
[----:B---3--:R-:W3:Y:S02]  /*12120*/  LDL.LU R2, [R1+0x10] ;  /* 0x0000100001027983 */ /* 0x008ee40000300800 */
[----:B---3--:R-:W-:-:S04]  /*12130*/  LOP3.LUT R2, R2, 0x2, RZ, 0xfc, !PT ;  /* 0x0000000202027812 */ /* 0x008fc800078efcff */
[----:B------:R-:W-:-:S13]  /*12140*/  ISETP.NE.AND P0, PT, R2, 0x3, PT ;  /* 0x000000030200780c */ /* 0x000fda0003f05270 */
[----:B------:R-:W-:Y:S05]  /*12150*/  @!P0 BRA `(.L_x_1983) ;  /* 0x0000000000048947 */ /* 0x000fea0003800000 */
[----:B------:R-:W-:Y:S01]  /*12160*/  BPT.TRAP 0x1 ;  /* 0x000000040000795c */ /* 0x000fe20000300000 */
.L_x_1983:
[----:B------:R-:W-:Y:S01]  /*12170*/  VIADD R2, R0, 0x33440 ;  /* 0x0003344000027836 */ /* 0x000fe20000000000 */
[----:B------:R-:W-:Y:S01]  /*12180*/  SHF.L.U32 R4, R18, 0x1f, RZ ;  /* 0x0000001f12047819 */ /* 0x000fe200000006ff */
[C---:B-1----:R-:W-:Y:S02]  /*12190*/  VIADD R3, R17.reuse, 0x1 ;  /* 0x0000000111037836 */ /* 0x042fe40000000000 */
[----:B------:R-:W-:-:S03]  /*121a0*/  IMAD R7, R17, 0x8, R2 ;  /* 0x0000000811077824 */ /* 0x000fc600078e0202 */
[C---:B------:R-:W-:Y:S01]  /*121b0*/  ISETP.NE.AND P2, PT, R3.reuse, 0x2, PT ;  /* 0x000000020300780c */ /* 0x040fe20003f45270 */
[----:B------:R-:W1:Y:S03]  /*121c0*/  SYNCS.PHASECHK.TRANS64.TRYWAIT P1, [R7+URZ], R4 ;  /* 0x00000004070075a7 */ /* 0x000e66000802017f */
[----:B------:R-:W-:Y:S02]  /*121d0*/  SEL R5, RZ, 0x1, P2 ;  /* 0x00000001ff057807 */ /* 0x000fe40001000000 */
[----:B------:R-:W-:Y:S02]  /*121e0*/  SEL R3, R3, RZ, P2 ;  /* 0x000000ff03037207 */ /* 0x000fe40001000000 */
[----:B------:R-:W-:-:S03]  /*121f0*/  LOP3.LUT R5, R18, R5, RZ, 0x3c, !PT ;  /* 0x0000000512057212 */ /* 0x000fc600078e3cff */
[----:B------:R-:W-:Y:S01]  /*12200*/  IMAD R9, R3, 0x8, R2 ;  /* 0x0000000803097824 */ /* 0x000fe200078e0202 */
[----:B------:R-:W-:Y:S01]  /*12210*/  SHF.L.U32 R2, R5, 0x1f, RZ ;  /* 0x0000001f05027819 */ /* 0x000fe200000006ff */
[----:B-1----:R-:W-:Y:S06]  /*12220*/  @!P1 BRA `(.L_x_1984) ;  /* 0x00000008005c9947 */ /* 0x002fec0003800000 */
.L_x_2015:
[----:B------:R-:W3:Y:S02]  /*12230*/  SYNCS.PHASECHK.TRANS64.TRYWAIT P1, [R9+URZ], R2 ;  /* 0x00000002090075a7 */ /* 0x000ee4000802017f */
[----:B---3--:R-:W-:Y:S05]  /*12240*/  @!P1 BRA `(.L_x_1985) ;  /* 0x0000000800689947 */ /* 0x008fea0003800000 */
.L_x_2016:
[----:B------:R-:W-:Y:S05]  /*12250*/  @!P0 BRA `(.L_x_1986) ;  /* 0x0000000000048947 */ /* 0x000fea0003800000 */
[----:B------:R-:W-:Y:S01]  /*12260*/  BPT.TRAP 0x1 ;  /* 0x000000040000795c */ /* 0x000fe20000300000 */
.L_x_1986:
[----:B------:R-:W-:-:S04]  /*12270*/  IMAD R17, R17, 0x8, R0 ;  /* 0x0000000811117824 */ /* 0x000fc800078e0200 */
[----:B------:R-:W4:Y:S02]  /*12280*/  SYNCS.PHASECHK.TRANS64.TRYWAIT P1, [R17+URZ+0x33460], R4 ;  /* 0x03346004110075a7 */ /* 0x000f24000802017f */
[----:B----4-:R-:W-:Y:S05]  /*12290*/  @!P1 BRA `(.L_x_1987) ;  /* 0x0000000800689947 */ /* 0x010fea0003800000 */
.L_x_2017:
[----:B------:R-:W-:Y:S05]  /*122a0*/  @!P0 BRA `(.L_x_1988) ;  /* 0x0000000000048947 */ /* 0x000fea0003800000 */
[----:B------:R-:W-:Y:S01]  /*122b0*/  BPT.TRAP 0x1 ;  /* 0x000000040000795c */ /* 0x000fe20000300000 */
.L_x_1988:
[----:B------:R-:W-:-:S04]  /*122c0*/  IMAD R3, R3, 0x8, R0 ;  /* 0x0000000803037824 */ /* 0x000fc800078e0200 */
[----:B------:R-:W5:Y:S02]  /*122d0*/  SYNCS.PHASECHK.TRANS64.TRYWAIT P1, [R3+URZ+0x33460], R2 ;  /* 0x03346002030075a7 */ /* 0x000f64000802017f */
[----:B-----5:R-:W-:Y:S05]  /*122e0*/  @!P1 BRA `(.L_x_1989) ;  /* 0x0000000800689947 */ /* 0x020fea0003800000 */
.L_x_2018:
[----:B------:R-:W-:Y:S05]  /*122f0*/  @!P0 BRA `(.L_x_1990) ;  /* 0x0000000000048947 */ /* 0x000fea0003800000 */
[----:B------:R-:W-:Y:S01]  /*12300*/  BPT.TRAP 0x1 ;  /* 0x000000040000795c */ /* 0x000fe20000300000 */
.L_x_1990:
[----:B------:R-:W5:Y:S02]  /*12310*/  SYNCS.PHASECHK.TRANS64.TRYWAIT P0, [R17+URZ+0x33480], R4 ;  /* 0x03348004110075a7 */ /* 0x000f64000800017f */
[----:B-----5:R-:W-:Y:S05]  /*12320*/  @!P0 BRA `(.L_x_1991) ;  /* 0x00000008006c8947 */ /* 0x020fea0003800000 */
.L_x_1992:
[----:B------:R1:W1:Y:S02]  /*12330*/  SYNCS.PHASECHK.TRANS64.TRYWAIT P0, [R3+URZ+0x33480], R2 ;  /* 0x03348002030075a7 */ /* 0x000264000800017f */
[----:B-1----:R-:W-:Y:S05]  /*12340*/  @!P0 NANOSLEEP.SYNCS 0x989680 ;  /* 0x009896800000895d */ /* 0x002fea0003900000 */
[----:B------:R-:W1:Y:S02]  /*12350*/  @!P0 SYNCS.PHASECHK.TRANS64 P0, [R3+URZ+0x33480], R2 ;  /* 0x03348002030085a7 */ /* 0x000e64000800007f */
[----:B-1----:R-:W-:Y:S05]  /*12360*/  @!P0 BRA `(.L_x_1992) ;  /* 0xfffffffc00f08947 */ /* 0x002fea000383ffff */
.L_x_1981:
[----:B------:R-:W-:Y:S05]  /*12370*/  BSYNC B0 ;  /* 0x0000000000007941 */ /* 0x000fea0003800000 */
.L_x_1980:
[----:B------:R-:W-:Y:S05]  /*12380*/  EXIT ;  /* 0x000000000000794d */ /* 0x000fea0003800000 */
.L_x_1874:
[----:B-1----:R-:W-:-:S04]  /*12390*/  IMAD.U32 R3, RZ, RZ, UR37 ;  /* 0x00000025ff037e24 */ /* 0x002fc8000f8e00ff */
[----:B------:R1:W2:Y:S03]  /*123a0*/  SYNCS.PHASECHK.TRANS64.TRYWAIT P0, [R3+URZ+0x33400], R0 ;  /* 0x03340000030075a7 */ /* 0x0002a6000800017f */
[----:B--2---:R-:W-:Y:S05]  /*123b0*/  @!P0 NANOSLEEP.SYNCS 0x989680 ;  /* 0x009896800000895d */ /* 0x004fea0003900000 */
[----:B------:R-:W2:Y:S02]  /*123c0*/  @!P0 SYNCS.PHASECHK.TRANS64 P0, [R3+URZ+0x33400], R0 ;  /* 0x03340000030085a7 */ /* 0x000ea4000800007f */
[----:B--2---:R-:W-:Y:S05]  /*123d0*/  @!P0 BRA `(.L_x_1874) ;  /* 0xfffffffc00ec8947 */ /* 0x004fea000383ffff */
[----:B------:R-:W-:Y:S05]  /*123e0*/  BRA `(.L_x_1993) ;  /* 0xfffffef400a87947 */ /* 0x000fea000383ffff */
.L_x_1878:
[----:B--2---:R2:W3:Y:S02]  /*123f0*/  SYNCS.PHASECHK.TRANS64.TRYWAIT P2, [R4+URZ+0x33430], R3 ;  /* 0x03343003040075a7 */ /* 0x0044e4000804017f */
[----:B---3--:R-:W-:Y:S05]  /*12400*/  @!P2 NANOSLEEP.SYNCS 0x989680 ;  /* 0x009896800000a95d */ /* 0x008fea0003900000 */
[----:B------:R-:W3:Y:S02]  /*12410*/  @!P2 SYNCS.PHASECHK.TRANS64 P2, [R4+URZ+0x33430], R3 ;  /* 0x033430030400a5a7 */ /* 0x000ee4000804007f */
[----:B---3--:R-:W-:Y:S05]  /*12420*/  @!P2 BRA `(.L_x_1878) ;  /* 0xfffffffc00f0a947 */ /* 0x008fea000383ffff */
[----:B------:R-:W-:Y:S05]  /*12430*/  BRA `(.L_x_1877) ;  /* 0xfffffef400cc7947 */ /* 0x000fea000383ffff */
.L_x_1883:
[----:B--2---:R-:W-:-:S04]  /*12440*/  IMAD.U32 R9, RZ, RZ, UR10 ;  /* 0x0000000aff097e24 */ /* 0x004fc8000f8e00ff */
[----:B------:R2:W3:Y:S03]  /*12450*/  SYNCS.PHASECHK.TRANS64.TRYWAIT P2, [R9+URZ+0x33430], R0 ;  /* 0x03343000090075a7 */ /* 0x0004e6000804017f */
[----:B---3--:R-:W-:Y:S05]  /*12460*/  @!P2 NANOSLEEP.SYNCS 0x989680 ;  /* 0x009896800000a95d */ /* 0x008fea0003900000 */
[----:B------:R-:W3:Y:S02]  /*12470*/  @!P2 SYNCS.PHASECHK.TRANS64 P2, [R9+URZ+0x33430], R0 ;  /* 0x033430000900a5a7 */ /* 0x000ee4000804007f */
[----:B---3--:R-:W-:Y:S05]  /*12480*/  @!P2 BRA `(.L_x_1883) ;  /* 0xfffffffc00eca947 */ /* 0x008fea000383ffff */
[----:B------:R-:W-:Y:S05]  /*12490*/  BRA `(.L_x_1880) ;  /* 0xffffff3000107947 */ /* 0x000fea000383ffff */
.L_x_1887:
[----:B--2---:R-:W-:-:S04]  /*124a0*/  IMAD.U32 R9, RZ, RZ, UR10 ;  /* 0x0000000aff097e24 */ /* 0x004fc8000f8e00ff */
[----:B------:R2:W3:Y:S03]  /*124b0*/  SYNCS.PHASECHK.TRANS64.TRYWAIT P2, [R9+URZ+0x33450], R0 ;  /* 0x03345000090075a7 */ /* 0x0004e6000804017f */
[----:B---3--:R-:W-:Y:S05]  /*124c0*/  @!P2 NANOSLEEP.SYNCS 0x989680 ;  /* 0x009896800000a95d */ /* 0x008fea0003900000 */
[----:B------:R-:W3:Y:S02]  /*124d0*/  @!P2 SYNCS.PHASECHK.TRANS64 P2, [R9+URZ+0x33450], R0 ;  /* 0x033450000900a5a7 */ /* 0x000ee4000804007f */
[----:B---3--:R-:W-:Y:S05]  /*124e0*/  @!P2 BRA `(.L_x_1887) ;  /* 0xfffffffc00eca947 */ /* 0x008fea000383ffff */
[----:B------:R-:W-:Y:S05]  /*124f0*/  BRA `(.L_x_1884) ;  /* 0xffffff3c002c7947 */ /* 0x000fea000383ffff */
.L_x_1894:
[----:B--2---:R-:W-:-:S04]  /*12500*/  IMAD.U32 R9, RZ, RZ, UR6 ;  /* 0x00000006ff097e24 */ /* 0x004fc8000f8e00ff */
[----:B------:R2:W3:Y:S03]  /*12510*/  SYNCS.PHASECHK.TRANS64.TRYWAIT P2, [R9+URZ+0x33430], R0 ;  /* 0x03343000090075a7 */ /* 0x0004e6000804017f */
[----:B---3--:R-:W-:Y:S05]  /*12520*/  @!P2 NANOSLEEP.SYNCS 0x989680 ;  /* 0x009896800000a95d */ /* 0x008fea0003900000 */
[----:B------:R-:W3:Y:S02]  /*12530*/  @!P2 SYNCS.PHASECHK.TRANS64 P2, [R9+URZ+0x33430], R0 ;  /* 0x033430000900a5a7 */ /* 0x000ee4000804007f */
[----:B---3--:R-:W-:Y:S05]  /*12540*/  @!P2 BRA `(.L_x_1894) ;  /* 0xfffffffc00eca947 */ /* 0x008fea000383ffff */
[----:B------:R-:W-:Y:S05]  /*12550*/  BRA `(.L_x_1891) ;  /* 0xffffff6800707947 */ /* 0x000fea000383ffff */
.L_x_1898:
[----:B--2---:R-:W-:-:S04]  /*12560*/  IMAD.U32 R7, RZ, RZ, UR6 ;  /* 0x00000006ff077e24 */ /* 0x004fc8000f8e00ff */
[----:B------:R2:W3:Y:S03]  /*12570*/  SYNCS.PHASECHK.TRANS64.TRYWAIT P2, [R7+URZ+0x33450], R0 ;  /* 0x03345000070075a7 */ /* 0x0004e6000804017f */
[----:B---3--:R-:W-:Y:S05]  /*12580*/  @!P2 NANOSLEEP.SYNCS 0x989680 ;  /* 0x009896800000a95d */ /* 0x008fea0003900000 */
[----:B------:R-:W3:Y:S02]  /*12590*/  @!P2 SYNCS.PHASECHK.TRANS64 P2, [R7+URZ+0x33450], R0 ;  /* 0x033450000700a5a7 */ /* 0x000ee4000804007f */
[----:B---3--:R-:W-:Y:S05]  /*125a0*/  @!P2 BRA `(.L_x_1898) ;  /* 0xfffffffc00eca947 */ /* 0x008fea000383ffff */
[----:B------:R-:W-:Y:S05]  /*125b0*/  BRA `(.L_x_1895) ;  /* 0xffffff7400687947 */ /* 0x000fea000383ffff */
.L_x_1904:
[----:B--2---:R-:W-:-:S04]  /*125c0*/  IMAD.U32 R6, RZ, RZ, UR5 ;  /* 0x00000005ff067e24 */ /* 0x004fc8000f8e00ff */
[----:B------:R2:W3:Y:S03]  /*125d0*/  SYNCS.PHASECHK.TRANS64.TRYWAIT P0, [R6+URZ+0x33450], R5 ;  /* 0x03345005060075a7 */ /* 0x0004e6000800017f */
[----:B---3--:R-:W-:Y:S05]  /*125e0*/  @!P0 NANOSLEEP.SYNCS 0x989680 ;  /* 0x009896800000895d */ /* 0x008fea0003900000 */
[----:B------:R-:W3:Y:S02]  /*125f0*/  @!P0 SYNCS.PHASECHK.TRANS64 P0, [R6+URZ+0x33450], R5 ;  /* 0x03345005060085a7 */ /* 0x000ee4000800007f */
[----:B---3--:R-:W-:Y:S05]  /*12600*/  @!P0 BRA `(.L_x_1904) ;  /* 0xfffffffc00ec8947 */ /* 0x008fea000383ffff */
[----:B------:R-:W-:Y:S05]  /*12610*/  BRA `(.L_x_1903) ;  /* 0xffffff9400ac7947 */ /* 0x000fea000383ffff */
.L_x_1930:
[----:B------:R-:W-:Y:S02]  /*12620*/  IMAD.MOV.U32 R13, RZ, RZ, R4 ;  /* 0x000000ffff0d7224 */ /* 0x000fe400078e0004 */
[----:B------:R-:W-:Y:S02]  /*12630*/  IMAD.MOV.U32 R12, RZ, RZ, RZ ;  /* 0x000000ffff0c7224 */ /* 0x000fe400078e00ff */
[----:B------:R-:W-:Y:S02]  /*12640*/  IMAD.MOV.U32 R11, RZ, RZ, 0x1f ;  /* 0x0000001fff0b7424 */ /* 0x000fe400078e00ff */
[----:B------:R-:W-:-:S07]  /*12650*/  IMAD.MOV.U32 R15, RZ, RZ, -0x1 ;  /* 0xffffffffff0f7424 */ /* 0x000fce00078e00ff */
[----:B------:R-:W-:Y:S05]  /*12660*/  WARPSYNC.COLLECTIVE R15, `(.L_x_1994) ;  /* 0x000000000f087348 */ /* 0x000fea0003c00000 */
[----:B------:R1:W2:Y:S02]  /*12670*/  SHFL.IDX P6, R14, R13, R12, R11 ;  /* 0x0000000c0d0e7389 */ /* 0x0002a400000c000b */
[----:B-12---:R-:W-:Y:S01]  /*12680*/  ENDCOLLECTIVE ;  /* 0x000000000000791b */ /* 0x006fe20003800000 */
.L_x_1994:
[----:B------:R-:W-:Y:S05]  /*12690*/  BRA `(.L_x_1995) ;  /* 0xffffffd000707947 */ /* 0x000fea000383ffff */
.L_x_1932:
[----:B------:R-:W-:Y:S01]  /*126a0*/  BSSY B0, `(.L_x_1996) ;  /* 0x0000006000007945 */ /* 0x000fe20003800000 */
[----:B------:R-:W-:-:S07]  /*126b0*/  IMAD.MOV.U32 R15, RZ, RZ, -0x1 ;  /* 0xffffffffff0f7424 */ /* 0x000fce00078e00ff */
[----:B-1----:R-:W-:Y:S05]  /*126c0*/  WARPSYNC.COLLECTIVE R15, `(.L_x_1997) ;  /* 0x000000000f0c7348 */ /* 0x002fea0003c00000 */
[----:B------:R-:W-:Y:S02]  /*126d0*/  ELECT P6, UR62, PT ;  /* 0x00000000003e782f */ /* 0x000fe400038c0000 */
[----:B------:R-:W-:Y:S01]  /*126e0*/  MOV R14, UR62 ;  /* 0x0000003e000e7c02 */ /* 0x000fe20008000f00 */
[----:B-1----:R-:W-:Y:S10]  /*126f0*/  ENDCOLLECTIVE ;  /* 0x000000000000791b */ /* 0x002ff40003800000 */
.L_x_1997:
[----:B------:R-:W-:Y:S05]  /*12700*/  BSYNC B0 ;  /* 0x0000000000007941 */ /* 0x000fea0003800000 */
.L_x_1996:
[----:B------:R-:W-:Y:S05]  /*12710*/  BRA `(.L_x_1998) ;  /* 0xffffffd000707947 */ /* 0x000fea000383ffff */
.L_x_1935:
[----:B-1----:R1:W2:Y:S02]  /*12720*/  SYNCS.PHASECHK.TRANS64.TRYWAIT P3, [R4+URZ+0x33480], R3 ;  /* 0x03348003040075a7 */ /* 0x0022a4000806017f */
[----:B--2---:R-:W-:Y:S05]  /*12730*/  @!P3 NANOSLEEP.SYNCS 0x989680 ;  /* 0x009896800000b95d */ /* 0x004fea0003900000 */
[----:B------:R-:W2:Y:S02]  /*12740*/  @!P3 SYNCS.PHASECHK.TRANS64 P3, [R4+URZ+0x33480], R3 ;  /* 0x033480030400b5a7 */ /* 0x000ea4000806007f */
[----:B--2---:R-:W-:Y:S05]  /*12750*/  @!P3 BRA `(.L_x_1935) ;  /* 0xfffffffc00f0b947 */ /* 0x004fea000383ffff */
[----:B------:R-:W-:Y:S05]  /*12760*/  BRA `(.L_x_1999) ;  /* 0xffffffd000c07947 */ /* 0x000fea000383ffff */
.L_x_1937:
[----:B--2---:R2:W3:Y:S02]  /*12770*/  SYNCS.PHASECHK.TRANS64.TRYWAIT P3, [R4+URZ+0x33440], R3 ;  /* 0x03344003040075a7 */ /* 0x0044e4000806017f */
[----:B---3--:R-:W-:Y:S05]  /*12780*/  @!P3 NANOSLEEP.SYNCS 0x989680 ;  /* 0x009896800000b95d */ /* 0x008fea0003900000 */
[----:B------:R-:W3:Y:S02]  /*12790*/  @!P3 SYNCS.PHASECHK.TRANS64 P3, [R4+URZ+0x33440], R3 ;  /* 0x033440030400b5a7 */ /* 0x000ee4000806007f */
[----:B---3--:R-:W-:Y:S05]  /*127a0*/  @!P3 BRA `(.L_x_1937) ;  /* 0xfffffffc00f0b947 */ /* 0x008fea000383ffff */
[----:B------:R-:W-:Y:S05]  /*127b0*/  BRA `(.L_x_2000) ;  /* 0xffffffd4003c7947 */ /* 0x000fea000383ffff */
.L_x_1940:
[----:B-1----:R-:W-:-:S04]  /*127c0*/  IMAD.U32 R3, RZ, RZ, UR40 ;  /* 0x00000028ff037e24 */ /* 0x002fc8000f8e00ff */
[----:B------:R1:W2:Y:S03]  /*127d0*/  SYNCS.PHASECHK.TRANS64.TRYWAIT P0, [R3+URZ+0x33420], R2 ;  /* 0x03342002030075a7 */ /* 0x0002a6000800017f */
[----:B--2---:R-:W-:Y:S05]  /*127e0*/  @!P0 NANOSLEEP.SYNCS 0x989680 ;  /* 0x009896800000895d */ /* 0x004fea0003900000 */
[----:B------:R-:W2:Y:S02]  /*127f0*/  @!P0 SYNCS.PHASECHK.TRANS64 P0, [R3+URZ+0x33420], R2 ;  /* 0x03342002030085a7 */ /* 0x000ea4000800007f */
[----:B--2---:R-:W-:Y:S05]  /*12800*/  @!P0 BRA `(.L_x_1940) ;  /* 0xfffffffc00ec8947 */ /* 0x004fea000383ffff */
[----:B------:R-:W-:Y:S05]  /*12810*/  BRA `(.L_x_2001) ;  /* 0xffffffd800487947 */ /* 0x000fea000383ffff */
.L_x_1946:
[----:B-1----:R1:W2:Y:S02]  /*12820*/  SYNCS.PHASECHK.TRANS64.TRYWAIT P0, [R6+URZ+0x33480], R5 ;  /* 0x03348005060075a7 */ /* 0x0022a4000800017f */
[----:B--2---:R-:W-:Y:S05]  /*12830*/  @!P0 NANOSLEEP.SYNCS 0x989680 ;  /* 0x009896800000895d */ /* 0x004fea0003900000 */
[----:B------:R-:W2:Y:S02]  /*12840*/  @!P0 SYNCS.PHASECHK.TRANS64 P0, [R6+URZ+0x33480], R5 ;  /* 0x03348005060085a7 */ /* 0x000ea4000800007f */
[----:B--2---:R-:W-:Y:S05]  /*12850*/  @!P0 BRA `(.L_x_1946) ;  /* 0xfffffffc00f08947 */ /* 0x004fea000383ffff */
[----:B------:R-:W-:Y:S05]  /*12860*/  BRA `(.L_x_2002) ;  /* 0xffffffd800e47947 */ /* 0x000fea000383ffff */
.L_x_1953:
[----:B--2---:R2:W3:Y:S02]  /*12870*/  SYNCS.PHASECHK.TRANS64.TRYWAIT P0, [R6+URZ+0x33440], R5 ;  /* 0x03344005060075a7 */ /* 0x0044e4000800017f */
[----:B---3--:R-:W-:Y:S05]  /*12880*/  @!P0 NANOSLEEP.SYNCS 0x989680 ;  /* 0x009896800000895d */ /* 0x008fea0003900000 */
[----:B------:R-:W3:Y:S02]  /*12890*/  @!P0 SYNCS.PHASECHK.TRANS64 P0, [R6+URZ+0x33440], R5 ;  /* 0x03344005060085a7 */ /* 0x000ee4000800007f */
[----:B---3--:R-:W-:Y:S05]  /*128a0*/  @!P0 BRA `(.L_x_1953) ;  /* 0xfffffffc00f08947 */ /* 0x008fea000383ffff */
[----:B------:R-:W-:Y:S05]  /*128b0*/  BRA `(.L_x_2003) ;  /* 0xffffffdc00e07947 */ /* 0x000fea000383ffff */
.L_x_1961:
[----:B-1----:R1:W2:Y:S02]  /*128c0*/  SYNCS.PHASECHK.TRANS64.TRYWAIT P3, [R13+URZ+0x33470], R4 ;  /* 0x033470040d0075a7 */ /* 0x0022a4000806017f */
[----:B--2---:R-:W-:Y:S05]  /*128d0*/  @!P3 NANOSLEEP.SYNCS 0x989680 ;  /* 0x009896800000b95d */ /* 0x004fea0003900000 */
[----:B------:R-:W2:Y:S02]  /*128e0*/  @!P3 SYNCS.PHASECHK.TRANS64 P3, [R13+URZ+0x33470], R4 ;  /* 0x033470040d00b5a7 */ /* 0x000ea4000806007f */
[----:B--2---:R-:W-:Y:S05]  /*128f0*/  @!P3 BRA `(.L_x_1961) ;  /* 0xfffffffc00f0b947 */ /* 0x004fea000383ffff */
[----:B------:R-:W-:Y:S05]  /*12900*/  BRA `(.L_x_2004) ;  /* 0xffffffe000f47947 */ /* 0x000fea000383ffff */
.L_x_1963:
[----:B--2---:R2:W3:Y:S02]  /*12910*/  SYNCS.PHASECHK.TRANS64.TRYWAIT P3, [R13+URZ+0x33460], R2 ;  /* 0x033460020d0075a7 */ /* 0x0044e4000806017f */
[----:B---3--:R-:W-:Y:S05]  /*12920*/  @!P3 NANOSLEEP.SYNCS 0x989680 ;  /* 0x009896800000b95d */ /* 0x008fea0003900000 */
[----:B------:R-:W3:Y:S02]  /*12930*/  @!P3 SYNCS.PHASECHK.TRANS64 P3, [R13+URZ+0x33460], R2 ;  /* 0x033460020d00b5a7 */ /* 0x000ee4000806007f */
[----:B---3--:R-:W-:Y:S05]  /*12940*/  @!P3 BRA `(.L_x_1963) ;  /* 0xfffffffc00f0b947 */ /* 0x008fea000383ffff */
[----:B------:R-:W-:Y:S05]  /*12950*/  BRA `(.L_x_2005) ;  /* 0xffffffe000fc7947 */ /* 0x000fea000383ffff */
.L_x_1970:
[----:B-1----:R1:W3:Y:S02]  /*12960*/  SYNCS.PHASECHK.TRANS64.TRYWAIT P0, [R3+URZ+0x33470], R0 ;  /* 0x03347000030075a7 */ /* 0x0022e4000800017f */
[----:B---3--:R-:W-:Y:S05]  /*12970*/  @!P0 NANOSLEEP.SYNCS 0x989680 ;  /* 0x009896800000895d */ /* 0x008fea0003900000 */
[----:B------:R-:W3:Y:S02]  /*12980*/  @!P0 SYNCS.PHASECHK.TRANS64 P0, [R3+URZ+0x33470], R0 ;  /* 0x03347000030085a7 */ /* 0x000ee4000800007f */
[----:B---3--:R-:W-:Y:S05]  /*12990*/  @!P0 BRA `(.L_x_1970) ;  /* 0xfffffffc00f08947 */ /* 0x008fea000383ffff */
[----:B------:R-:W-:Y:S05]  /*129a0*/  BRA `(.L_x_2006) ;  /* 0xffffffec00207947 */ /* 0x000fea000383ffff */
.L_x_1972:
[----:B-1----:R1:W3:Y:S02]  /*129b0*/  SYNCS.PHASECHK.TRANS64.TRYWAIT P0, [R3+URZ+0x33460], R0 ;  /* 0x03346000030075a7 */ /* 0x0022e4000800017f */
[----:B---3--:R-:W-:Y:S05]  /*129c0*/  @!P0 NANOSLEEP.SYNCS 0x989680 ;  /* 0x009896800000895d */ /* 0x008fea0003900000 */
[----:B------:R-:W3:Y:S02]  /*129d0*/  @!P0 SYNCS.PHASECHK.TRANS64 P0, [R3+URZ+0x33460], R0 ;  /* 0x03346000030085a7 */ /* 0x000ee4000800007f */
[----:B---3--:R-:W-:Y:S05]  /*129e0*/  @!P0 BRA `(.L_x_1972) ;  /* 0xfffffffc00f08947 */ /* 0x008fea000383ffff */
[----:B------:R-:W-:Y:S05]  /*129f0*/  BRA `(.L_x_2007) ;  /* 0xffffffec00247947 */ /* 0x000fea000383ffff */
.L_x_1978:
[----:B-1----:R1:W3:Y:S02]  /*12a00*/  SYNCS.PHASECHK.TRANS64.TRYWAIT P0, [R0+URZ+0x33420], R3 ;  /* 0x03342003000075a7 */ /* 0x0022e4000800017f */
[----:B---3--:R-:W-:Y:S05]  /*12a10*/  @!P0 NANOSLEEP.SYNCS 0x989680 ;  /* 0x009896800000895d */ /* 0x008fea0003900000 */
[----:B------:R-:W3:Y:S02]  /*12a20*/  @!P0 SYNCS.PHASECHK.TRANS64 P0, [R0+URZ+0x33420], R3 ;  /* 0x03342003000085a7 */ /* 0x000ee4000800007f */
[----:B---3--:R-:W-:Y:S05]  /*12a30*/  @!P0 BRA `(.L_x_1978) ;  /* 0xfffffffc00f08947 */ /* 0x008fea000383ffff */
[----:B------:R-:W-:Y:S05]  /*12a40*/  BRA `(.L_x_2008) ;  /* 0xfffffff4007c7947 */ /* 0x000fea000383ffff */
.L_x_1979:
[----:B------:R-:W3:Y:S01]  /*12a50*/  S2R R2, SR_TID.X ;  /* 0x0000000000027919 */ /* 0x000ee20000002100 */
[----:B------:R-:W-:Y:S01]  /*12a60*/  BSSY B0, `(.L_x_2009) ;  /* 0x000000a000007945 */ /* 0x000fe20003800000 */
[----:B------:R-:W-:Y:S02]  /*12a70*/  IMAD.MOV.U32 R12, RZ, RZ, RZ ;  /* 0x000000ffff0c7224 */ /* 0x000fe400078e00ff */
[----:B------:R-:W-:Y:S02]  /*12a80*/  IMAD.MOV.U32 R11, RZ, RZ, 0x1f ;  /* 0x0000001fff0b7424 */ /* 0x000fe400078e00ff */
[----:B------:R-:W-:Y:S01]  /*12a90*/  IMAD.MOV.U32 R15, RZ, RZ, -0x1 ;  /* 0xffffffffff0f7424 */ /* 0x000fe200078e00ff */
[----:B---3--:R-:W-:-:S04]  /*12aa0*/  SHF.R.U32.HI R2, RZ, 0x5, R2 ;  /* 0x00000005ff027819 */ /* 0x008fc80000011602 */
[----:B------:R-:W-:-:S05]  /*12ab0*/  LOP3.LUT R2, R2, 0x3, RZ, 0xc0, !PT ;  /* 0x0000000302027812 */ /* 0x000fca00078ec0ff */
[----:B--2---:R-:W-:-:S07]  /*12ac0*/  IMAD.MOV.U32 R13, RZ, RZ, R2 ;  /* 0x000000ffff0d7224 */ /* 0x004fce00078e0002 */
[----:B-1----:R-:W-:Y:S05]  /*12ad0*/  WARPSYNC.COLLECTIVE R15, `(.L_x_2010) ;  /* 0x000000000f087348 */ /* 0x002fea0003c00000 */
[----:B------:R2:W3:Y:S02]  /*12ae0*/  SHFL.IDX P6, R14, R13, R12, R11 ;  /* 0x0000000c0d0e7389 */ /* 0x0004e400000c000b */
[----:B-123--:R-:W-:Y:S01]  /*12af0*/  ENDCOLLECTIVE ;  /* 0x000000000000791b */ /* 0x00efe20003800000 */
.L_x_2010:
[----:B------:R-:W-:Y:S05]  /*12b00*/  BSYNC B0 ;  /* 0x0000000000007941 */ /* 0x000fea0003800000 */
.L_x_2009:
[----:B------:R-:W-:Y:S05]  /*12b10*/  BRA `(.L_x_2011) ;  /* 0xfffffff400647947 */ /* 0x000fea000383ffff */
.L_x_1982:
[----:B------:R-:W-:Y:S01]  /*12b20*/  BSSY B1, `(.L_x_2012) ;  /* 0x0000006000017945 */ /* 0x000fe20003800000 */
[----:B------:R-:W-:-:S07]  /*12b30*/  IMAD.MOV.U32 R15, RZ, RZ, -0x1 ;  /* 0xffffffffff0f7424 */ /* 0x000fce00078e00ff */
[----:B-123--:R-:W-:Y:S05]  /*12b40*/  WARPSYNC.COLLECTIVE R15, `(.L_x_2013) ;  /* 0x000000000f0c7348 */ /* 0x00efea0003c00000 */
[----:B------:R-:W-:Y:S02]  /*12b50*/  ELECT P6, UR62, PT ;  /* 0x00000000003e782f */ /* 0x000fe400038c0000 */
[----:B------:R-:W-:Y:S01]  /*12b60*/  MOV R14, UR62 ;  /* 0x0000003e000e7c02 */ /* 0x000fe20008000f00 */
[----:B-123--:R-:W-:Y:S10]  /*12b70*/  ENDCOLLECTIVE ;  /* 0x000000000000791b */ /* 0x00eff40003800000 */
.L_x_2013:
[----:B------:R-:W-:Y:S05]  /*12b80*/  BSYNC B1 ;  /* 0x0000000000017941 */ /* 0x000fea0003800000 */
.L_x_2012:
[----:B------:R-:W-:Y:S05]  /*12b90*/  BRA `(.L_x_2014) ;  /* 0xfffffff4005c7947 */ /* 0x000fea000383ffff */
.L_x_1984:
[----:B-1----:R1:W3:Y:S02]  /*12ba0*/  SYNCS.PHASECHK.TRANS64.TRYWAIT P1, [R7+URZ], R4 ;  /* 0x00000004070075a7 */ /* 0x0022e4000802017f */
[----:B---3--:R-:W-:Y:S05]  /*12bb0*/  @!P1 NANOSLEEP.SYNCS 0x989680 ;  /* 0x009896800000995d */ /* 0x008fea0003900000 */
[----:B------:R-:W3:Y:S02]  /*12bc0*/  @!P1 SYNCS.PHASECHK.TRANS64 P1, [R7+URZ], R4 ;  /* 0x00000004070095a7 */ /* 0x000ee4000802007f */
[----:B---3--:R-:W-:Y:S05]  /*12bd0*/  @!P1 BRA `(.L_x_1984) ;  /* 0xfffffffc00f09947 */ /* 0x008fea000383ffff */
[----:B------:R-:W-:Y:S05]  /*12be0*/  BRA `(.L_x_2015) ;  /* 0xfffffff400907947 */ /* 0x000fea000383ffff */
.L_x_1985:
[----:B---3--:R3:W4:Y:S02]  /*12bf0*/  SYNCS.PHASECHK.TRANS64.TRYWAIT P1, [R9+URZ], R2 ;  /* 0x00000002090075a7 */ /* 0x008724000802017f */
[----:B----4-:R-:W-:Y:S05]  /*12c00*/  @!P1 NANOSLEEP.SYNCS 0x989680 ;  /* 0x009896800000995d */ /* 0x010fea0003900000 */
[----:B------:R-:W4:Y:S02]  /*12c10*/  @!P1 SYNCS.PHASECHK.TRANS64 P1, [R9+URZ], R2 ;  /* 0x00000002090095a7 */ /* 0x000f24000802007f */
[----:B----4-:R-:W-:Y:S05]  /*12c20*/  @!P1 BRA `(.L_x_1985) ;  /* 0xfffffffc00f09947 */ /* 0x010fea000383ffff */
[----:B------:R-:W-:Y:S05]  /*12c30*/  BRA `(.L_x_2016) ;  /* 0xfffffff400847947 */ /* 0x000fea000383ffff */
.L_x_1987:
[----:B----4-:R4:W1:Y:S02]  /*12c40*/  SYNCS.PHASECHK.TRANS64.TRYWAIT P1, [R17+URZ+0x33460], R4 ;  /* 0x03346004110075a7 */ /* 0x010864000802017f */
[----:B-1----:R-:W-:Y:S05]  /*12c50*/  @!P1 NANOSLEEP.SYNCS 0x989680 ;  /* 0x009896800000995d */ /* 0x002fea0003900000 */
[----:B------:R-:W1:Y:S02]  /*12c60*/  @!P1 SYNCS.PHASECHK.TRANS64 P1, [R17+URZ+0x33460], R4 ;  /* 0x03346004110095a7 */ /* 0x000e64000802007f */
[----:B-1----:R-:W-:Y:S05]  /*12c70*/  @!P1 BRA `(.L_x_1987) ;  /* 0xfffffffc00f09947 */ /* 0x002fea000383ffff */
[----:B------:R-:W-:Y:S05]  /*12c80*/  BRA `(.L_x_2017) ;  /* 0xfffffff400847947 */ /* 0x000fea000383ffff */
.L_x_1989:
[----:B------:R1:W1:Y:S02]  /*12c90*/  SYNCS.PHASECHK.TRANS64.TRYWAIT P1, [R3+URZ+0x33460], R2 ;  /* 0x03346002030075a7 */ /* 0x000264000802017f */
[----:B-1----:R-:W-:Y:S05]  /*12ca0*/  @!P1 NANOSLEEP.SYNCS 0x989680 ;  /* 0x009896800000995d */ /* 0x002fea0003900000 */
[----:B------:R-:W1:Y:S02]  /*12cb0*/  @!P1 SYNCS.PHASECHK.TRANS64 P1, [R3+URZ+0x33460], R2 ;  /* 0x03346002030095a7 */ /* 0x000e64000802007f */
[----:B-1----:R-:W-:Y:S05]  /*12cc0*/  @!P1 BRA `(.L_x_1989) ;  /* 0xfffffffc00f09947 */ /* 0x002fea000383ffff */
[----:B------:R-:W-:Y:S05]  /*12cd0*/  BRA `(.L_x_2018) ;  /* 0xfffffff400847947 */ /* 0x000fea000383ffff */
.L_x_1991:
[----:B------:R1:W1:Y:S02]  /*12ce0*/  SYNCS.PHASECHK.TRANS64.TRYWAIT P0, [R17+URZ+0x33480], R4 ;  /* 0x03348004110075a7 */ /* 0x000264000800017f */
[----:B-1----:R-:W-:Y:S05]  /*12cf0*/  @!P0 NANOSLEEP.SYNCS 0x989680 ;  /* 0x009896800000895d */ /* 0x002fea0003900000 */
[----:B------:R-:W1:Y:S02]  /*12d00*/  @!P0 SYNCS.PHASECHK.TRANS64 P0, [R17+URZ+0x33480], R4 ;  /* 0x03348004110085a7 */ /* 0x000e64000800007f */
[----:B-1----:R-:W-:Y:S05]  /*12d10*/  @!P0 BRA `(.L_x_1991) ;  /* 0xfffffffc00f08947 */ /* 0x002fea000383ffff */
[----:B------:R-:W-:Y:S05]  /*12d20*/  BRA `(.L_x_1992) ;  /* 0xfffffff400807947 */ /* 0x000fea000383ffff */
.L_x_2019:
        /* <DEDUP_REMOVED lines=13> */
.L_x_2705:


//--------------------- .text._ZN7cutlass13device_kernelIN5flash11enable_sm90INS1_16FlashAttnFwdSm90INS1_25CollectiveMainloopFwdSm90ILi2EN4cute5tupleIJNS5_1CILi1EEES8_S8_EEENS6_IJNS7_ILi128EEENS7_ILi160EEENS7_ILi192EEEEEELi192ENS_12float_e4m3_tEfNS_4arch4Sm90ELb1ELb0ELb0ELb1ELb0ELb0ELb0ELb1ELb1ELb0ELb0ELb0EEENS1_21CollectiveEpilogueFwdINS6_IJSA_SC_SB_EEES9_NS_10bfloat16_tESG_Li256ELb1ELb0ELb0ELb1EEENS1_36VarlenDynamicPersistentTileSchedulerILi128ELi160ELi256ELi128ELb0ELb0ELb1ELb1ELb1ELb1EEEEEEEEEvNT_6ParamsE --------------------------
	.section	.text._ZN7cutlass13device_kernelIN5flash11enable_sm90INS1_16FlashAttnFwdSm90INS1_25CollectiveMainloopFwdSm90ILi2EN4cute5tupleIJNS5_1CILi1EEES8_S8_EEENS6_IJNS7_ILi128EEENS7_ILi160EEENS7_ILi192EEEEEELi192ENS_12float_e4m3_tEfNS_4arch4Sm90ELb1ELb0ELb0ELb1ELb0ELb0ELb0ELb1ELb1ELb0ELb0ELb0EEENS1_21CollectiveEpilogueFwdINS6_IJSA_SC_SB_EEES9_NS_10bfloat16_tESG_Li256ELb1ELb0ELb0ELb1EEENS1_36VarlenDynamicPersistentTileSchedulerILi128ELi160ELi256ELi128ELb0ELb0ELb1ELb1ELb1ELb1EEEEEEEEEvNT_6ParamsE,"ax",@progbits
	.align	128
.text._ZN7cutlass13device_kernelIN5flash11enable_sm90INS1_16FlashAttnFwdSm90INS1_25CollectiveMainloopFwdSm90ILi2EN4cute5tupleIJNS5_1CILi1EEES8_S8_EEENS6_IJNS7_ILi128EEENS7_ILi160EEENS7_ILi192EEEEEELi192ENS_12float_e4m3_tEfNS_4arch4Sm90ELb1ELb0ELb0ELb1ELb0ELb0ELb0ELb1ELb1ELb0ELb0ELb0EEENS1_21CollectiveEpilogueFwdINS6_IJSA_SC_SB_EEES9_NS_10bfloat16_tESG_Li256ELb1ELb0ELb0ELb1EEENS1_36VarlenDynamicPersistentTileSchedulerILi128ELi160ELi256ELi128ELb0ELb0ELb1ELb1ELb1ELb1EEEEEEEEEvNT_6ParamsE:
        .type           _ZN7cutlass13device_kernelIN5flash11enable_sm90INS1_16FlashAttnFwdSm90INS1_25CollectiveMainloopFwdSm90ILi2EN4cute5tupleIJNS5_1CILi1EEES8_S8_EEENS6_IJNS7_ILi128EEENS7_ILi160EEENS7_ILi192EEEEEELi192ENS_12float_e4m3_tEfNS_4arch4Sm90ELb1ELb0ELb0ELb1ELb0ELb0ELb0ELb1ELb1ELb0ELb0ELb0EEENS1_21CollectiveEpilogueFwdINS6_IJSA_SC_SB_EEES9_NS_10bfloat16_tESG_Li256ELb1ELb0ELb0ELb1EEENS1_36VarlenDynamicPersistentTileSchedulerILi128ELi160ELi256ELi128ELb0ELb0ELb1ELb1ELb1ELb1EEEEEEEEEvNT_6ParamsE,@function
        .size           _ZN7cutlass13device_kernelIN5flash11enable_sm90INS1_16FlashAttnFwdSm90INS1_25CollectiveMainloopFwdSm90ILi2EN4cute5tupleIJNS5_1CILi1EEES8_S8_EEENS6_IJNS7_ILi128EEENS7_ILi160EEENS7_ILi192EEEEEELi192ENS_12float_e4m3_tEfNS_4arch4Sm90ELb1ELb0ELb0ELb1ELb0ELb0ELb0ELb1ELb1ELb0ELb0ELb0EEENS1_21CollectiveEpilogueFwdINS6_IJSA_SC_SB_EEES9_NS_10bfloat16_tESG_Li256ELb1ELb0ELb0ELb1EEENS1_36VarlenDynamicPersistentTileSchedulerILi128ELi160ELi256ELi128ELb0ELb0ELb1ELb1ELb1ELb1EEEEEEEEEvNT_6ParamsE,(.L_x_2706 - _ZN7cutlass13device_kernelIN5flash11enable_sm90INS1_16FlashAttnFwdSm90INS1_25CollectiveMainloopFwdSm90ILi2EN4cute5tupleIJNS5_1CILi1EEES8_S8_EEENS6_IJNS7_ILi128EEENS7_ILi160EEENS7_ILi192EEEEEELi192ENS_12float_e4m3_tEfNS_4arch4Sm90ELb1ELb0ELb0ELb1ELb0ELb0ELb0ELb1ELb1ELb0ELb0ELb0EEENS1_21CollectiveEpilogueFwdINS6_IJSA_SC_SB_EEES9_NS_10bfloat16_tESG_Li256ELb1ELb0ELb0ELb1EEENS1_36VarlenDynamicPersistentTileSchedulerILi128ELi160ELi256ELi128ELb0ELb0ELb1ELb1ELb1ELb1EEEEEEEEEvNT_6ParamsE)
        .other          _ZN7cutlass13device_kernelIN5flash11enable_sm90INS1_16FlashAttnFwdSm90INS1_25CollectiveMainloopFwdSm90ILi2EN4cute5tupleIJNS5_1CILi1EEES8_S8_EEENS6_IJNS7_ILi128EEENS7_ILi160EEENS7_ILi192EEEEEELi192ENS_12float_e4m3_tEfNS_4arch4Sm90ELb1ELb0ELb0ELb1ELb0ELb0ELb0ELb1ELb1ELb0ELb0ELb0EEENS1_21CollectiveEpilogueFwdINS6_IJSA_SC_SB_EEES9_NS_10bfloat16_tESG_Li256ELb1ELb0ELb0ELb1EEENS1_36VarlenDynamicPersistentTileSchedulerILi128ELi160ELi256ELi128ELb0ELb0ELb1ELb1ELb1ELb1EEEEEEEEEvNT_6ParamsE,@"STO_CUDA_ENTRY STV_DEFAULT"
_ZN7cutlass13device_kernelIN5flash11enable_sm90INS1_16FlashAttnFwdSm90INS1_25CollectiveMainloopFwdSm90ILi2EN4cute5tupleIJNS5_1CILi1EEES8_S8_EEENS6_IJNS7_ILi128EEENS7_ILi160EEENS7_ILi192EEEEEELi192ENS_12float_e4m3_tEfNS_4arch4Sm90ELb1ELb0ELb0ELb1ELb0ELb0ELb0ELb1ELb1ELb0ELb0ELb0EEENS1_21CollectiveEpilogueFwdINS6_IJSA_SC_SB_EEES9_NS_10bfloat16_tESG_Li256ELb1ELb0ELb0ELb1EEENS1_36VarlenDynamicPersistentTileSchedulerILi128ELi160ELi256ELi128ELb0ELb0ELb1ELb1ELb1ELb1EEEEEEEEEvNT_6ParamsE:
        /* <DEDUP_REMOVED lines=21> */
.L_x_2021:
[----:B------:R-:W-:Y:S05]  /*0150*/  BSYNC B0 ;  /* 0x0000000000007941 */ /* 0x000fea0003800000 */
.L_x_2020:
        /* <DEDUP_REMOVED lines=41> */
.L_x_2022:
        /* <DEDUP_REMOVED lines=22> */
.L_x_2023:
        /* <DEDUP_REMOVED lines=18> */
.L_x_2024:
        /* <DEDUP_REMOVED lines=22> */
.L_x_2025:
        /* <DEDUP_REMOVED lines=22> */
.L_x_2026:
[----:B------:R-:W-:Y:S01]  /*0930*/  PLOP3.LUT P0, PT, PT, PT, UP0, 0x80, 0x0 ;  /* 0x000000000000781c */ /* 0x000fe20003f0f008 */
[----:B------:R-:W-:Y:S01]  /*0940*/  UMOV UR40, 0x1 ;  /* 0x0000000100287882 */ /* 0x000fe20000000000 */
[----:B------:R-:W-:Y:S01]  /*0950*/  NOP ;  /* 0x0000000000007918 */ /* 0x000fe20000000000 */
[----:B------:R-:W-:Y:S01]  /*0960*/  USEL UR40, UR40, 0x2, !UP0 ;  /* 0x0000000228287887 */ /* 0x000fe2000c000000 */
[----:B------:R-:W-:Y:S01]  /*0970*/  ULDC.64 UR54, c[0x0][0x208] ;  /* 0x0000820000367ab9 */ /* 0x000fe20000000a00 */
[----:B012-4-:R-:W-:Y:S08]  /*0980*/  BAR.SYNC.DEFER_BLOCKING 0x0 ;  /* 0x0000000000007b1d */ /* 0x017ff00000010000 */
[----:B------:R-:W-:Y:S05]  /*0990*/  @!P0 BRA `(.L_x_2027) ;  /* 0x000000ec00fc8947 */ /* 0x000fea0003800000 */
.L_x_2028:
        /* <DEDUP_REMOVED lines=28> */
[----:B------:R-:W-:Y:S02]  /*0b60*/  LOP3.LUT R220, R2, 0xffffff80, RZ, 0xc0, !PT ;  /* 0xffffff8002dc7812 */ /* 0x000fe400078ec0ff */
[----:B------:R-:W-:-:S03]  /*0b70*/  SHF.R.S32.HI R221, RZ, 0x7, R2 ;  /* 0x00000007ffdd7819 */ /* 0x000fc60000011402 */
[----:B------:R-:W-:Y:S01]  /*0b80*/  IMAD.IADD R220, R223, 0x1, -R220 ;  /* 0x00000001dfdc7824 */ /* 0x000fe200078e0adc */
[----:B------:R-:W-:-:S04]  /*0b90*/  LEA.HI R2, R2, R221, RZ, 0x1 ;  /* 0x000000dd02027211 */ /* 0x000fc800078f08ff */
[----:B------:R-:W-:Y:S02]  /*0ba0*/  SHF.R.S32.HI R7, RZ, 0x1f, R220 ;  /* 0x0000001fff077819 */ /* 0x000fe400000114dc */
[----:B------:R-:W-:Y:S02]  /*0bb0*/  LOP3.LUT R2, R2, 0x3fffffe, RZ, 0xc0, !PT ;  /* 0x03fffffe02027812 */ /* 0x000fe400078ec0ff */
[CC--:B------:R-:W-:Y:S02]  /*0bc0*/  LEA.HI R8, R7.reuse, R220.reuse, RZ, 0x2 ;  /* 0x000000dc07087211 */ /* 0x0c0fe400078f10ff */
[----:B------:R-:W-:Y:S01]  /*0bd0*/  LEA.HI R7, R7, R220, RZ, 0x5 ;  /* 0x000000dc07077211 */ /* 0x000fe200078f28ff */
[----:B------:R-:W-:Y:S01]  /*0be0*/  IMAD.IADD R22, R221, 0x1, -R2 ;  /* 0x00000001dd167824 */ /* 0x000fe200078e0a02 */
[--C-:B------:R-:W-:Y:S02]  /*0bf0*/  SHF.R.S32.HI R5, RZ, 0x2, R8.reuse ;  /* 0x00000002ff057819 */ /* 0x100fe40000011408 */
[----:B------:R-:W-:-:S02]  /*0c00*/  SHF.R.S32.HI R4, RZ, 0x1f, R8 ;  /* 0x0000001fff047819 */ /* 0x000fc40000011408 */
[----:B------:R-:W-:Y:S02]  /*0c10*/  SHF.R.S32.HI R7, RZ, 0x5, R7 ;  /* 0x00000005ff077819 */ /* 0x000fe40000011407 */
[----:B------:R-:W-:Y:S02]  /*0c20*/  LEA.HI R4, R4, R5, RZ, 0x3 ;  /* 0x0000000504047211 */ /* 0x000fe400078f18ff */
[----:B------:R-:W-:Y:S02]  /*0c30*/  LOP3.LUT R17, R8, 0x7ffffffc, RZ, 0xc0, !PT ;  /* 0x7ffffffc08117812 */ /* 0x000fe400078ec0ff */
[----:B------:R-:W-:Y:S02]  /*0c40*/  LOP3.LUT R6, R4, 0xfffffff8, RZ, 0xc0, !PT ;  /* 0xfffffff804067812 */ /* 0x000fe400078ec0ff */
[-C--:B------:R-:W-:Y:S01]  /*0c50*/  LEA.HI R4, R0, R223.reuse, RZ, 0x5 ;  /* 0x000000df00047211 */ /* 0x080fe200078f28ff */
[----:B------:R-:W-:Y:S01]  /*0c60*/  IMAD.IADD R17, R220, 0x1, -R17 ;  /* 0x00000001dc117824 */ /* 0x000fe200078e0a11 */
[----:B------:R-:W-:Y:S01]  /*0c70*/  LEA.HI R0, R0, R223, RZ, 0x3 ;  /* 0x000000df00007211 */ /* 0x000fe200078f18ff */
[----:B------:R-:W-:Y:S01]  /*0c80*/  IMAD.IADD R10, R5, 0x1, -R6 ;  /* 0x00000001050a7824 */ /* 0x000fe200078e0a06 */
[----:B------:R-:W-:Y:S01]  /*0c90*/  SHF.R.S32.HI R6, RZ, 0x4, R3 ;  /* 0x00000004ff067819 */ /* 0x000fe20000011403 */
[----:B------:R-:W-:Y:S01]  /*0ca0*/  IMAD.SHL.U32 R5, R4, 0x20, RZ ;  /* 0x0000002004057824 */ /* 0x000fe200078e00ff */
[----:B------:R-:W-:Y:S01]  /*0cb0*/  LOP3.LUT R4, R3, 0x3fffff0, RZ, 0xc0, !PT ;  /* 0x03fffff003047812 */ /* 0x000fe200078ec0ff */
[----:B------:R-:W-:Y:S01]  /*0cc0*/  IMAD R7, R7, 0x10, R10 ;  /* 0x0000001007077824 */ /* 0x000fe200078e020a */
[----:B------:R-:W-:-:S02]  /*0cd0*/  LEA.HI R3, R3, R6, RZ, 0x1 ;  /* 0x0000000603037211 */ /* 0x000fc400078f08ff */
[----:B------:R-:W-:Y:S01]  /*0ce0*/  LOP3.LUT R5, R5, 0xfffffc00, RZ, 0xc0, !PT ;  /* 0xfffffc0005057812 */ /* 0x000fe200078ec0ff */
[----:B------:R-:W-:Y:S01]  /*0cf0*/  IMAD.IADD R4, R223, 0x1, -R4 ;  /* 0x00000001df047824 */ /* 0x000fe200078e0a04 */
[----:B------:R-:W-:Y:S01]  /*0d00*/  LOP3.LUT R3, R3, 0x1ffffffe, RZ, 0xc0, !PT ;  /* 0x1ffffffe03037812 */ /* 0x000fe200078ec0ff */
[----:B------:R-:W-:Y:S01]  /*0d10*/  IMAD R22, R22, 0x40, R7 ;  /* 0x0000004016167824 */ /* 0x000fe200078e0207 */
[----:B------:R-:W-:Y:S01]  /*0d20*/  LOP3.LUT R2, R0, 0x1ffffff8, RZ, 0xc0, !PT ;  /* 0x1ffffff800027812 */ /* 0x000fe200078ec0ff */
[----:B------:R-:W-:Y:S01]  /*0d30*/  IMAD R4, R4, 0x40, R5 ;  /* 0x0000004004047824 */ /* 0x000fe200078e0205 */
[----:B------:R-:W-:Y:S01]  /*0d40*/  SHF.R.S32.HI R18, RZ, 0x3, R0 ;  /* 0x00000003ff127819 */ /* 0x000fe20000011400 */
[----:B------:R-:W-:Y:S02]  /*0d50*/  IMAD.IADD R3, R6, 0x1, -R3 ;  /* 0x0000000106037824 */ /* 0x000fe400078e0a03 */
[----:B------:R-:W-:Y:S02]  /*0d60*/  IMAD.IADD R2, R223, 0x1, -R2 ;  /* 0x00000001df027824 */ /* 0x000fe400078e0a02 */
[----:B------:R-:W-:-:S02]  /*0d70*/  IMAD R222, R3, 0x8, R4 ;  /* 0x0000000803de7824 */ /* 0x000fc400078e0204 */
[----:B------:R-:W-:-:S07]  /*0d80*/  IMAD.SHL.U32 R16, R2, 0x8, RZ ;  /* 0x0000000802107824 */ /* 0x000fce00078e00ff */
.L_x_2085:
[----:B0-----:R-:W0:Y:S01]  /*0d90*/  LDC.64 R2, c[0x0][0xc60] ;  /* 0x00031800ff027b82 */ /* 0x001e220000000a00 */
[----:B------:R-:W-:Y:S01]  /*0da0*/  ULDC.64 UR4, c[0x0][0xa28] ;  /* 0x00028a0000047ab9 */ /* 0x000fe20000000a00 */
[----:B------:R-:W-:Y:S01]  /*0db0*/  ULDC.64 UR6, c[0x0][0xa18] ;  /* 0x0002860000067ab9 */ /* 0x000fe20000000a00 */
[----:B------:R-:W-:Y:S01]  /*0dc0*/  ULDC UR8, c[0x0][0x404] ;  /* 0x0001010000087ab9 */ /* 0x000fe20000000800 */
[----:B0-----:R-:W-:-:S06]  /*0dd0*/  IMAD.WIDE R2, R63, 0x4, R2 ;  /* 0x000000043f027825 */ /* 0x001fcc00078e0202 */
[----:B--2---:R-:W2:Y:S01]  /*0de0*/  LDG.E R2, desc[UR54][R2.64] ;  /* 0x0000003602027981 */ /* 0x004ea2000c1e1900 */
[----:B------:R-:W-:Y:S02]  /*0df0*/  UISETP.NE.U32.AND UP0, UPT, UR4, URZ, UPT ;  /* 0x0000003f0400728c */ /* 0x000fe4000bf05070 */
[----:B------:R-:W-:Y:S02]  /*0e00*/  UISETP.NE.U32.AND UP1, UPT, UR6, URZ, UPT ;  /* 0x0000003f0600728c */ /* 0x000fe4000bf25070 */
[----:B------:R-:W-:Y:S02]  /*0e10*/  UISETP.NE.AND.EX UP0, UPT, UR5, URZ, UPT, UP0 ;  /* 0x0000003f0500728c */ /* 0x000fe4000bf05300 */
[----:B------:R-:W-:-:S04]  /*0e20*/  UISETP.NE.AND.EX UP1, UPT, UR7, URZ, UPT, UP1 ;  /* 0x0000003f0700728c */ /* 0x000fc8000bf25310 */
[----:B------:R-:W-:Y:S02]  /*0e30*/  PLOP3.LUT P0, PT, PT, PT, UP0, 0x80, 0x0 ;  /* 0x000000000000781c */ /* 0x000fe40003f0f008 */
[----:B------:R-:W-:Y:S02]  /*0e40*/  PLOP3.LUT P2, PT, PT, PT, UP1, 0x80, 0x0 ;  /* 0x000000000000781c */ /* 0x000fe40003f4f018 */
[----:B--2---:R-:W-:-:S13]  /*0e50*/  R2UR UR36, R2 ;  /* 0x00000000022472ca */ /* 0x004fda00000e0000 */
[----:B------:R-:W-:Y:S02]  /*0e60*/  USHF.R.S32.HI UR37, URZ, 0x1f, UR36 ;  /* 0x0000001f3f257899 */ /* 0x000fe40008011424 */
[----:B------:R-:W-:-:S04]  /*0e70*/  @UP0 ULEA UR4, UP2, UR36, UR4, 0x2 ;  /* 0x0000000424040291 */ /* 0x000fc8000f84103f */
[----:B------:R-:W-:Y:S02]  /*0e80*/  @UP0 ULEA.HI.X UR5, UR36, UR5, UR37, 0x2, UP2 ;  /* 0x0000000524050291 */ /* 0x000fe400090f1425 */
[----:B------:R-:W-:Y:S01]  /*0e90*/  @UP1 ULEA UR6, UP0, UR36, UR6, 0x2 ;  /* 0x0000000624061291 */ /* 0x000fe2000f80103f */
[----:B------:R-:W-:-:S03]  /*0ea0*/  IMAD.U32 R2, RZ, RZ, UR4 ;  /* 0x00000004ff027e24 */ /* 0x000fc6000f8e00ff */
[----:B------:R-:W-:Y:S01]  /*0eb0*/  @UP1 ULEA.HI.X UR7, UR36, UR7, UR37, 0x2, UP0 ;  /* 0x0000000724071291 */ /* 0x000fe200080f1425 */
[----:B------:R-:W-:Y:S01]  /*0ec0*/  IMAD.U32 R3, RZ, RZ, UR5 ;  /* 0x00000005ff037e24 */ /* 0x000fe2000f8e00ff */
[----:B------:R-:W-:Y:S01]  /*0ed0*/  ULDC.64 UR4, c[0x0][0x3f8] ;  /* 0x0000fe0000047ab9 */ /* 0x000fe20000000a00 */
[----:B---345:R-:W-:-:S03]  /*0ee0*/  IMAD.U32 R4, RZ, RZ, UR6 ;  /* 0x00000006ff047e24 */ /* 0x038fc6000f8e00ff */
[----:B------:R-:W-:Y:S01]  /*0ef0*/  IMAD.U32 R5, RZ, RZ, UR7 ;  /* 0x00000007ff057e24 */ /* 0x000fe2000f8e00ff */
[----:B------:R-:W2:Y:S01]  /*0f00*/  @P0 LDG.E R2, desc[UR54][R2.64] ;  /* 0x0000003602020981 */ /* 0x000ea2000c1e1900 */
[----:B------:R-:W-:Y:S01]  /*0f10*/  UISETP.NE.U32.AND UP0, UPT, UR4, URZ, UPT ;  /* 0x0000003f0400728c */ /* 0x000fe2000bf05070 */
[----:B------:R-:W-:Y:S02]  /*0f20*/  ULDC.64 UR6, c[0x0][0xa20] ;  /* 0x0002880000067ab9 */ /* 0x000fe40000000a00 */
[----:B------:R-:W3:Y:S01]  /*0f30*/  @P2 LDG.E R4, desc[UR54][R4.64] ;  /* 0x0000003604042981 */ /* 0x000ee2000c1e1900 */
[----:B------:R-:W-:Y:S01]  /*0f40*/  UISETP.NE.AND.EX UP0, UPT, UR5, URZ, UPT, UP0 ;  /* 0x0000003f0500728c */ /* 0x000fe2000bf05300 */
[----:B------:R-:W-:Y:S01]  /*0f50*/  ISETP.NE.U32.AND P1, PT, RZ, UR6, PT ;  /* 0x00000006ff007c0c */ /* 0x000fe2000bf25070 */
[----:B------:R-:W-:Y:S01]  /*0f60*/  ULDC UR4, c[0x0][0x2e0] ;  /* 0x0000b80000047ab9 */ /* 0x000fe20000000800 */
[----:B------:R-:W-:Y:S01]  /*0f70*/  UMOV UR50, URZ ;  /* 0x0000003f00327c82 */ /* 0x000fe20008000000 */
[----:B------:R-:W-:Y:S01]  /*0f80*/  USEL UR8, UR8, 0x1, UP0 ;  /* 0x0000000108087887 */ /* 0x000fe20008000000 */
[----:B------:R-:W-:Y:S01]  /*0f90*/  ISETP.NE.AND.EX P1, PT, RZ, UR7, PT, P1 ;  /* 0x00000007ff007c0c */ /* 0x000fe2000bf25310 */
[----:B------:R-:W-:-:S02]  /*0fa0*/  ULDC UR51, c[0x0][0x288] ;  /* 0x0000a20000337ab9 */ /* 0x000fc40000000800 */
[----:B------:R-:W-:Y:S01]  /*0fb0*/  UIMAD UR8, UR8, UR4, URZ ;  /* 0x00000004080872a4 */ /* 0x000fe2000f8e023f */
[----:B--2---:R-:W-:Y:S02]  /*0fc0*/  @P0 R2UR UR50, R2 ;  /* 0x00000000023202ca */ /* 0x004fe400000e0000 */
[----:B---3--:R-:W-:Y:S01]  /*0fd0*/  @P2 R2UR UR51, R4 ;  /* 0x00000000043322ca */ /* 0x008fe200000e0000 */
[----:B-1----:R-:W-:-:S14]  /*0fe0*/  @P2 BRA `(.L_x_2029) ;  /* 0x0000000000342947 */ /* 0x002fdc0003800000 */
        /* <DEDUP_REMOVED lines=13> */
.L_x_2029:
[----:B------:R-:W-:Y:S01]  /*10c0*/  UMOV UR43, UR52 ;  /* 0x00000034002b7c82 */ /* 0x000fe20008000000 */
[----:B------:R-:W-:Y:S01]  /*10d0*/  UMOV UR42, UR45 ;  /* 0x0000002d002a7c82 */ /* 0x000fe20008000000 */
[----:B------:R-:W-:Y:S05]  /*10e0*/  @!P1 BRA `(.L_x_2030) ;  /* 0x00000000001c9947 */ /* 0x000fea0003800000 */
[----:B------:R-:W-:-:S04]  /*10f0*/  ULEA UR4, UP0, UR36, UR6, 0x2 ;  /* 0x0000000624047291 */ /* 0x000fc8000f80103f */
[----:B------:R-:W-:Y:S02]  /*1100*/  ULEA.HI.X UR5, UR36, UR7, UR37, 0x2, UP0 ;  /* 0x0000000724057291 */ /* 0x000fe400080f1425 */
[----:B------:R-:W-:-:S04]  /*1110*/  IMAD.U32 R2, RZ, RZ, UR4 ;  /* 0x00000004ff027e24 */ /* 0x000fc8000f8e00ff */
[----:B------:R-:W-:-:S05]  /*1120*/  IMAD.U32 R3, RZ, RZ, UR5 ;  /* 0x00000005ff037e24 */ /* 0x000fca000f8e00ff */
[----:B------:R-:W2:Y:S02]  /*1130*/  LDG.E R2, desc[UR54][R2.64] ;  /* 0x0000003602027981 */ /* 0x000ea4000c1e1900 */
[----:B--2---:R-:W-:Y:S01]  /*1140*/  R2UR UR8, R2 ;  /* 0x00000000020872ca */ /* 0x004fe200000e0000 */
[----:B------:R-:W-:-:S14]  /*1150*/  BRA `(.L_x_2031) ;  /* 0x0000000000347947 */ /* 0x000fdc0003800000 */
.L_x_2030:
        /* <DEDUP_REMOVED lines=13> */
.L_x_2031:
[----:B------:R-:W-:Y:S01]  /*1230*/  ULDC.64 UR6, c[0x0][0x990] ;  /* 0x0002640000067ab9 */ /* 0x000fe20000000a00 */
[----:B------:R-:W-:Y:S01]  /*1240*/  ULDC.64 UR4, c[0x0][0x998] ;  /* 0x0002660000047ab9 */ /* 0x000fe20000000a00 */
[----:B------:R-:W-:Y:S01]  /*1250*/  UISETP.NE.U32.AND UP0, UPT, UR6, URZ, UPT ;  /* 0x0000003f0600728c */ /* 0x000fe2000bf05070 */
[----:B------:R-:W-:Y:S01]  /*1260*/  IMAD.MOV.U32 R3, RZ, RZ, 0x3f800000 ;  /* 0x3f800000ff037424 */ /* 0x000fe200078e00ff */
[----:B------:R-:W-:Y:S01]  /*1270*/  UISETP.NE.U32.AND UP1, UPT, UR4, URZ, UPT ;  /* 0x0000003f0400728c */ /* 0x000fe2000bf25070 */
[----:B------:R-:W-:Y:S01]  /*1280*/  IMAD.MOV.U32 R0, RZ, RZ, 0x3f800000 ;  /* 0x3f800000ff007424 */ /* 0x000fe200078e00ff */
[----:B------:R-:W-:Y:S02]  /*1290*/  UISETP.NE.AND.EX UP0, UPT, UR7, URZ, UPT, UP0 ;  /* 0x0000003f0700728c */ /* 0x000fe4000bf05300 */
[----:B------:R-:W-:Y:S01]  /*12a0*/  UISETP.NE.AND.EX UP1, UPT, UR5, URZ, UPT, UP1 ;  /* 0x0000003f0500728c */ /* 0x000fe2000bf25310 */
[----:B------:R-:W-:Y:S02]  /*12b0*/  ULDC UR9, c[0x0][0x428] ;  /* 0x00010a0000097ab9 */ /* 0x000fe40000000800 */
[----:B------:R-:W-:Y:S01]  /*12c0*/  UISETP.NE.AND UP2, UPT, UR9, 0x1, UPT ;  /* 0x000000010900788c */ /* 0x000fe2000bf45270 */
[----:B------:R-:W-:-:S02]  /*12d0*/  PLOP3.LUT P0, PT, PT, PT, UP0, 0x80, 0x0 ;  /* 0x000000000000781c */ /* 0x000fc40003f0f008 */
[----:B------:R-:W-:-:S03]  /*12e0*/  PLOP3.LUT P1, PT, PT, PT, UP1, 0x80, 0x0 ;  /* 0x000000000000781c */ /* 0x000fc60003f2f018 */
[----:B------:R-:W-:Y:S02]  /*12f0*/  @UP0 ULDC.64 UR12, c[0x0][0x9a8] ;  /* 0x00026a00000c0ab9 */ /* 0x000fe40000000a00 */
[----:B------:R-:W-:Y:S01]  /*1300*/  @UP0 UIMAD UR9, UR37, UR12, URZ ;  /* 0x0000000c250902a4 */ /* 0x000fe2000f8e023f */
[----:B------:R-:W-:Y:S01]  /*1310*/  @UP1 ULDC.64 UR16, c[0x0][0x9b8] ;  /* 0x00026e0000101ab9 */ /* 0x000fe20000000a00 */
[----:B------:R-:W-:Y:S02]  /*1320*/  @UP0 UIMAD.WIDE.U32 UR10, UR36, UR12, URZ ;  /* 0x0000000c240a02a5 */ /* 0x000fe4000f8e003f */
[----:B------:R-:W-:Y:S02]  /*1330*/  @UP0 UIMAD UR18, UR36, UR13, UR9 ;  /* 0x0000000d241202a4 */ /* 0x000fe4000f8e0209 */
[----:B------:R-:W-:Y:S01]  /*1340*/  @UP1 UIMAD UR9, UR37, UR16, URZ ;  /* 0x00000010250912a4 */ /* 0x000fe2000f8e023f */
[----:B------:R-:W-:Y:S01]  /*1350*/  @UP2 ULDC UR12, c[0x0][0x42c] ;  /* 0x00010b00000c2ab9 */ /* 0x000fe20000000800 */
[----:B------:R-:W-:-:S02]  /*1360*/  @UP1 UIMAD.WIDE.U32 UR14, UR36, UR16, URZ ;  /* 0x00000010240e12a5 */ /* 0x000fc4000f8e003f */
[----:B------:R-:W-:Y:S02]  /*1370*/  UIMAD.WIDE.U32 UR12, UR45, UR12, URZ ;  /* 0x0000000c2d0c72a5 */ /* 0x000fe4000f8e003f */
[----:B------:R-:W-:Y:S01]  /*1380*/  @UP1 UIMAD UR19, UR36, UR17, UR9 ;  /* 0x00000011241312a4 */ /* 0x000fe2000f8e0209 */
[----:B------:R-:W-:Y:S02]  /*1390*/  @UP2 ULDC UR16, c[0x0][0x430] ;  /* 0x00010c0000102ab9 */ /* 0x000fe40000000800 */
[----:B------:R-:W-:Y:S01]  /*13a0*/  UMOV UR9, UR45 ;  /* 0x0000002d00097c82 */ /* 0x000fe20008000000 */
[----:B------:R-:W-:Y:S02]  /*13b0*/  @UP2 USHF.R.U32.HI UR9, URZ, UR16, UR13 ;  /* 0x000000103f092299 */ /* 0x000fe4000801160d */
[----:B------:R-:W-:Y:S02]  /*13c0*/  @UP0 UIADD3 UR11, UR11, UR18, URZ ;  /* 0x000000120b0b0290 */ /* 0x000fe4000fffe03f */
[----:B------:R-:W-:-:S02]  /*13d0*/  @UP0 USHF.R.S32.HI UR18, URZ, 0x1f, UR9 ;  /* 0x0000001f3f120899 */ /* 0x000fc40008011409 */
[----:B------:R-:W-:Y:S01]  /*13e0*/  @UP1 USHF.R.S32.HI UR20, URZ, 0x1f, UR9 ;  /* 0x0000001f3f141899 */ /* 0x000fe20008011409 */
[----:B------:R-:W-:Y:S01]  /*13f0*/  @UP0 ULDC.64 UR16, c[0x0][0x9b0] ;  /* 0x00026c0000100ab9 */ /* 0x000fe20000000a00 */
[----:B------:R-:W-:Y:S01]  /*1400*/  @UP1 ULDC.64 UR12, c[0x0][0x9c0] ;  /* 0x00027000000c1ab9 */ /* 0x000fe20000000a00 */
[----:B------:R-:W-:Y:S02]  /*1410*/  @UP1 UIADD3 UR15, UR15, UR19, URZ ;  /* 0x000000130f0f1290 */ /* 0x000fe4000fffe03f */
[----:B------:R-:W-:Y:S02]  /*1420*/  @UP0 UIMAD UR18, UR18, UR16, URZ ;  /* 0x00000010121202a4 */ /* 0x000fe4000f8e023f */
[----:B------:R-:W-:Y:S02]  /*1430*/  @UP1 UIMAD UR19, UR20, UR12, URZ ;  /* 0x0000000c141312a4 */ /* 0x000fe4000f8e023f */
[----:B------:R-:W-:Y:S02]  /*1440*/  @UP0 UIMAD.WIDE.U32 UR10, UR9, UR16, UR10 ;  /* 0x00000010090a02a5 */ /* 0x000fe4000f8e000a */
[----:B------:R-:W-:-:S02]  /*1450*/  @UP0 UIMAD UR17, UR9, UR17, UR18 ;  /* 0x00000011091102a4 */ /* 0x000fc4000f8e0212 */
[----:B------:R-:W-:Y:S02]  /*1460*/  @UP1 UIMAD.WIDE.U32 UR14, UR9, UR12, UR14 ;  /* 0x0000000c090e12a5 */ /* 0x000fe4000f8e000e */
[----:B------:R-:W-:Y:S02]  /*1470*/  @UP1 UIMAD UR9, UR9, UR13, UR19 ;  /* 0x0000000d090912a4 */ /* 0x000fe4000f8e0213 */
[----:B------:R-:W-:Y:S02]  /*1480*/  @UP0 UIADD3 UR11, UR11, UR17, URZ ;  /* 0x000000110b0b0290 */ /* 0x000fe4000fffe03f */
[----:B------:R-:W-:Y:S02]  /*1490*/  @UP0 ULEA UR6, UP3, UR10, UR6, 0x2 ;  /* 0x000000060a060291 */ /* 0x000fe4000f86103f */
[----:B------:R-:W-:Y:S02]  /*14a0*/  @UP1 UIADD3 UR9, UR15, UR9, URZ ;  /* 0x000000090f091290 */ /* 0x000fe4000fffe03f */
[----:B------:R-:W-:-:S02]  /*14b0*/  @UP1 ULEA UR4, UP4, UR14, UR4, 0x2 ;  /* 0x000000040e041291 */ /* 0x000fc4000f88103f */
[----:B------:R-:W-:Y:S01]  /*14c0*/  @UP0 ULEA.HI.X UR7, UR10, UR7, UR11, 0x2, UP3 ;  /* 0x000000070a070291 */ /* 0x000fe200098f140b */
[----:B------:R-:W-:Y:S01]  /*14d0*/  IMAD.U32 R4, RZ, RZ, UR6 ;  /* 0x00000006ff047e24 */ /* 0x000fe2000f8e00ff */
[----:B------:R-:W-:Y:S02]  /*14e0*/  @UP1 ULEA.HI.X UR5, UR14, UR5, UR9, 0x2, UP4 ;  /* 0x000000050e051291 */ /* 0x000fe4000a0f1409 */
[----:B------:R-:W-:Y:S01]  /*14f0*/  IMAD.U32 R6, RZ, RZ, UR4 ;  /* 0x00000004ff067e24 */ /* 0x000fe2000f8e00ff */
[----:B------:R-:W-:Y:S01]  /*1500*/  UIADD3 UR50, -UR50, UR8, URZ ;  /* 0x0000000832327290 */ /* 0x000fe2000fffe13f */
[----:B------:R-:W-:Y:S01]  /*1510*/  IMAD.U32 R5, RZ, RZ, UR7 ;  /* 0x00000007ff057e24 */ /* 0x000fe2000f8e00ff */
[----:B------:R-:W-:Y:S01]  /*1520*/  ULDC UR4, c[0x0][0x988] ;  /* 0x0002620000047ab9 */ /* 0x000fe20000000800 */
[----:B------:R-:W-:-:S03]  /*1530*/  IMAD.U32 R7, RZ, RZ, UR5 ;  /* 0x00000005ff077e24 */ /* 0x000fc6000f8e00ff */
[----:B------:R0:W2:Y:S04]  /*1540*/  @P0 LDG.E R3, desc[UR54][R4.64] ;  /* 0x0000003604030981 */ /* 0x0000a8000c1e1900 */
[----:B------:R-:W2:Y:S01]  /*1550*/  @P1 LDG.E R0, desc[UR54][R6.64] ;  /* 0x0000003606001981 */ /* 0x000ea2000c1e1900 */
[----:B------:R-:W-:Y:S01]  /*1560*/  UIADD3 UR5, UR50, 0x11f, -UR51 ;  /* 0x0000011f32057890 */ /* 0x000fe2000fffe833 */
[----:B------:R-:W-:Y:S01]  /*1570*/  PLOP3.LUT P0, PT, PT, PT, PT, 0x80, 0x0 ;  /* 0x000000000000781c */ /* 0x000fe20003f0f070 */
[----:B------:R-:W-:Y:S01]  /*1580*/  IMAD.MOV.U32 R119, RZ, RZ, RZ ;  /* 0x000000ffff777224 */ /* 0x000fe200078e00ff */
[----:B------:R-:W-:Y:S01]  /*1590*/  CS2R R8, SRZ ;  /* 0x0000000000087805 */ /* 0x000fe2000001ff00 */
[----:B------:R-:W-:Y:S01]  /*15a0*/  ULEA UR6, UR52, UR5, 0x7 ;  /* 0x0000000534067291 */ /* 0x000fe2000f8e383f */
[----:B0-----:R-:W-:-:S02]  /*15b0*/  CS2R R4, SRZ ;  /* 0x0000000000047805 */ /* 0x001fc4000001ff00 */
[----:B------:R-:W-:Y:S02]  /*15c0*/  CS2R R10, SRZ ;  /* 0x00000000000a7805 */ /* 0x000fe4000001ff00 */
[----:B------:R-:W-:Y:S01]  /*15d0*/  CS2R R12, SRZ ;  /* 0x00000000000c7805 */ /* 0x000fe2000001ff00 */
[----:B------:R-:W-:Y:S01]  /*15e0*/  UIMAD.WIDE UR6, UR6, 0x66666667, URZ ;  /* 0x66666667060678a5 */ /* 0x000fe2000f8e023f */
[----:B------:R-:W-:Y:S02]  /*15f0*/  CS2R R14, SRZ ;  /* 0x00000000000e7805 */ /* 0x000fe4000001ff00 */
[----:B------:R-:W-:Y:S02]  /*1600*/  CS2R R20, SRZ ;  /* 0x0000000000147805 */ /* 0x000fe4000001ff00 */
[----:B------:R-:W-:Y:S01]  /*1610*/  CS2R R24, SRZ ;  /* 0x0000000000187805 */ /* 0x000fe2000001ff00 */
[----:B------:R-:W-:Y:S01]  /*1620*/  USHF.R.U32.HI UR6, URZ, 0x1f, UR7 ;  /* 0x0000001f3f067899 */ /* 0x000fe20008011607 */
[----:B------:R-:W-:-:S02]  /*1630*/  CS2R R28, SRZ ;  /* 0x00000000001c7805 */ /* 0x000fc4000001ff00 */
[----:B------:R-:W-:Y:S02]  /*1640*/  CS2R R26, SRZ ;  /* 0x00000000001a7805 */ /* 0x000fe4000001ff00 */
[----:B------:R-:W-:Y:S01]  /*1650*/  CS2R R32, SRZ ;  /* 0x0000000000207805 */ /* 0x000fe2000001ff00 */
[----:B------:R-:W-:Y:S01]  /*1660*/  ULEA.HI.SX32 UR6, UR7, UR6, 0x1a ;  /* 0x0000000607067291 */ /* 0x000fe2000f8fd23f */
        /* <DEDUP_REMOVED lines=38> */
[----:B--2---:R-:W-:Y:S01]  /*18d0*/  FMUL.FTZ R0, R3, R0 ;  /* 0x0000000003007220 */ /* 0x004fe20000410000 */
[----:B------:R-:W-:-:S03]  /*18e0*/  CS2R R2, SRZ ;  /* 0x0000000000027805 */ /* 0x000fc6000001ff00 */
[----:B------:R-:W-:Y:S01]  /*18f0*/  FMUL.FTZ R0, R0, UR4 ;  /* 0x0000000400007c20 */ /* 0x000fe20008410000 */
[----:B------:R-:W-:-:S04]  /*1900*/  UIADD3 UR4, UR50, 0x9f, URZ ;  /* 0x0000009f32047890 */ /* 0x000fc8000fffe03f */
[----:B------:R-:W-:Y:S01]  /*1910*/  UIMAD.WIDE UR4, UR4, 0x66666667, URZ ;  /* 0x66666667040478a5 */ /* 0x000fe2000f8e023f */
[----:B------:R-:W-:-:S03]  /*1920*/  R2UR UR38, R0 ;  /* 0x00000000002672ca */ /* 0x000fc600000e0000 */
[----:B------:R-:W-:-:S04]  /*1930*/  USHF.R.U32.HI UR4, URZ, 0x1f, UR5 ;  /* 0x0000001f3f047899 */ /* 0x000fc80008011605 */
[----:B------:R-:W-:-:S03]  /*1940*/  ULEA.HI.SX32 UR4, UR5, UR4, 0x1a ;  /* 0x0000000405047291 */ /* 0x000fc6000f8fd23f */
[----:B------:R-:W-:Y:S01]  /*1950*/  @UP2 ULDC UR5, c[0x0][0x42c] ;  /* 0x00010b0000052ab9 */ /* 0x000fe20000000800 */
[----:B------:R-:W-:-:S04]  /*1960*/  UISETP.LT.AND UP0, UPT, UR4, UR6, UPT ;  /* 0x000000060400728c */ /* 0x000fc8000bf01270 */
[----:B------:R-:W-:Y:S02]  /*1970*/  USEL UR53, UR4, UR6, UP0 ;  /* 0x0000000604357287 */ /* 0x000fe40008000000 */
[----:B------:R-:W-:Y:S02]  /*1980*/  UIMAD.WIDE.U32 UR4, UR45, UR5, URZ ;  /* 0x000000052d0472a5 */ /* 0x000fe4000f8e003f */
[----:B------:R-:W-:Y:S01]  /*1990*/  UISETP.GE.AND UP0, UPT, UR53, 0x1, UPT ;  /* 0x000000013500788c */ /* 0x000fe2000bf06270 */
[----:B------:R-:W-:Y:S02]  /*19a0*/  @UP2 ULDC UR6, c[0x0][0x430] ;  /* 0x00010c0000062ab9 */ /* 0x000fe40000000800 */
[----:B------:R-:W-:-:S03]  /*19b0*/  @UP2 USHF.R.U32.HI UR45, URZ, UR6, UR5 ;  /* 0x000000063f2d2299 */ /* 0x000fc60008011605 */
[----:B------:R-:W-:-:S13]  /*19c0*/  PLOP3.LUT P1, PT, PT, PT, UP0, 0x80, 0x0 ;  /* 0x000000000000781c */ /* 0x000fda0003f2f008 */
[----:B------:R-:W-:Y:S05]  /*19d0*/  @!P1 BRA `(.L_x_2032) ;  /* 0x000000b0001c9947 */ /* 0x000fea0003800000 */
        /* <DEDUP_REMOVED lines=31> */
.L_x_2033:
        /* <DEDUP_REMOVED lines=9> */
.L_x_2176:
[----:B------:R-:W-:Y:S05]  /*1c60*/  @!P0 BRA `(.L_x_2035) ;  /* 0x0000000000048947 */ /* 0x000fea0003800000 */
[----:B------:R-:W-:Y:S01]  /*1c70*/  BPT.TRAP 0x1 ;  /* 0x000000040000795c */ /* 0x000fe20000300000 */
.L_x_2035:
[----:B------:R-:W-:Y:S02]  /*1c80*/  IMAD.U32 R2, RZ, RZ, UR56 ;  /* 0x00000038ff027e24 */ /* 0x000fe4000f8e00ff */
[----:B0-----:R-:W-:-:S03]  /*1c90*/  IMAD.U32 R3, RZ, RZ, UR46 ;  /* 0x0000002eff037e24 */ /* 0x001fc6000f8e00ff */
[----:B------:R-:W-:Y:S02]  /*1ca0*/  LEA R2, R2, UR41, 0x3 ;  /* 0x0000002902027c11 */ /* 0x000fe4000f8e18ff */
[----:B------:R-:W-:-:S04]  /*1cb0*/  SHF.L.U32 R3, R3, 0x1f, RZ ;  /* 0x0000001f03037819 */ /* 0x000fc800000006ff */
[----:B------:R0:W1:Y:S01]  /*1cc0*/  SYNCS.PHASECHK.TRANS64.TRYWAIT P2, [R2+URZ+0x33430], R3 ;  /* 0x03343003020075a7 */ /* 0x000062000804017f */
[----:B------:R-:W-:Y:S05]  /*1cd0*/  @!P0 BRA `(.L_x_2036) ;  /* 0x0000000000048947 */ /* 0x000fea0003800000 */
[----:B------:R-:W-:Y:S01]  /*1ce0*/  BPT.TRAP 0x1 ;  /* 0x000000040000795c */ /* 0x000fe20000300000 */
.L_x_2036:
[----:B------:R-:W2:Y:S01]  /*1cf0*/  S2R R0, SR_TID.X ;  /* 0x0000000000007919 */ /* 0x000ea20000002100 */
[----:B------:R-:W-:Y:S01]  /*1d00*/  IMAD.MOV.U32 R119, RZ, RZ, RZ ;  /* 0x000000ffff777224 */ /* 0x000fe200078e00ff */
[----:B--2---:R-:W-:Y:S01]  /*1d10*/  LOP3.LUT P1, RZ, R0, 0x7f, RZ, 0xc0, !PT ;  /* 0x0000007f00ff7812 */ /* 0x004fe2000782c0ff */
[----:B-1----:R-:W-:-:S12]  /*1d20*/  @P2 BRA `(.L_x_2037) ;  /* 0x0000000000082947 */ /* 0x002fd80003800000 */
[----:B------:R-:W1:Y:S02]  /*1d30*/  SYNCS.PHASECHK.TRANS64.TRYWAIT P2, [R2+URZ+0x33430], R3 ;  /* 0x03343003020075a7 */ /* 0x000e64000804017f */
[----:B-1----:R-:W-:Y:S05]  /*1d40*/  @!P2 BRA `(.L_x_2038) ;  /* 0x000001300038a947 */ /* 0x002fea0003800000 */
.L_x_2037:
[----:B------:R-:W-:Y:S05]  /*1d50*/  WARPSYNC.ALL ;  /* 0x0000000000007948 */ /* 0x000fea0003800000 */
[----:B------:R-:W-:Y:S01]  /*1d60*/  UIADD3 UR4, UR41, 0x24200, URZ ;  /* 0x0002420029047890 */ /* 0x000fe2000fffe03f */
[----:B------:R-:W-:Y:S01]  /*1d70*/  WARPGROUP.ARRIVE ;  /* 0x00000000000079c5 */ /* 0x000fe20000000000 */
[----:B------:R-:W-:Y:S01]  /*1d80*/  ULOP3.LUT UR20, UR57, 0x10000, URZ, 0xfc, !UPT ;  /* 0x0001000039147892 */ /* 0x000fe2000f8efc3f */
[----:B01----:R-:W-:Y:S01]  /*1d90*/  IMAD.U32 R3, RZ, RZ, UR52 ;  /* 0x00000034ff037e24 */ /* 0x003fe2000f8e00ff */
[----:B------:R-:W-:Y:S01]  /*1da0*/  USHF.R.U32.HI UR4, URZ, 0x4, UR4 ;  /* 0x000000043f047899 */ /* 0x000fe20008011604 */
[----:B------:R-:W-:Y:S01]  /*1db0*/  IMAD.U32 R115, RZ, RZ, UR38 ;  /* 0x00000026ff737e24 */ /* 0x000fe2000f8e00ff */
[----:B------:R-:W-:Y:S01]  /*1dc0*/  UMOV UR25, 0x80000020 ;  /* 0x8000002000197882 */ /* 0x000fe20000000000 */
[----:B------:R-:W-:Y:S01]  /*1dd0*/  UMOV UR27, 0x80000020 ;  /* 0x80000020001b7882 */ /* 0x000fe20000000000 */
[----:B------:R-:W-:Y:S01]  /*1de0*/  ULOP3.LUT UR4, UR4, 0x3fff, URZ, 0xc0, !UPT ;  /* 0x00003fff04047892 */ /* 0x000fe2000f8ec03f */
[----:B------:R-:W-:Y:S01]  /*1df0*/  IMAD R12, R3, 0x80, R22 ;  /* 0x00000080030c7824 */ /* 0x000fe200078e0216 */
[----:B------:R-:W-:Y:S01]  /*1e00*/  UMOV UR24, UR20 ;  /* 0x0000001400187c82 */ /* 0x000fe20008000000 */
[----:B------:R-:W-:Y:S01]  /*1e10*/  UMOV UR5, UR25 ;  /* 0x0000001900057c82 */ /* 0x000fe20008000000 */
[----:B------:R-:W-:Y:S01]  /*1e20*/  ULOP3.LUT UR49, UR4, 0x10000, URZ, 0xfc, !UPT ;  /* 0x0001000004317892 */ /* 0x000fe2000f8efc3f */
[----:B------:R-:W-:Y:S01]  /*1e30*/  @!P1 VIADD R2, R2, 0x33440 ;  /* 0x0003344002029836 */ /* 0x000fe20000000000 */
[----:B------:R-:W-:Y:S01]  /*1e40*/  UMOV UR7, 0x80000020 ;  /* 0x8000002000077882 */ /* 0x000fe20000000000 */
[----:B------:R-:W-:Y:S01]  /*1e50*/  UMOV UR4, UR24 ;  /* 0x0000001800047c82 */ /* 0x000fe20008000000 */
[----:B------:R-:W-:Y:S01]  /*1e60*/  UIMAD UR28, UR56, 0x780, UR49 ;  /* 0x00000780381c78a4 */ /* 0x000fe2000f8e0231 */
[--C-:B------:R-:W-:Y:S01]  /*1e70*/  IMAD.MOV.U32 R118, RZ, RZ, R119.reuse ;  /* 0x000000ffff767224 */ /* 0x100fe200078e0077 */
[----:B------:R-:W-:Y:S01]  /*1e80*/  UIADD3 UR9, UR20, 0x2, URZ ;  /* 0x0000000214097890 */ /* 0x000fe2000fffe03f */
[----:B------:R-:W-:Y:S01]  /*1e90*/  @!P1 PRMT R2, RZ, 0x654, R2 ;  /* 0x00000654ff029816 */ /* 0x000fe20000000002 */
[----:B------:R-:W-:Y:S01]  /*1ea0*/  UIADD3 UR6, UR28, 0x180, URZ ;  /* 0x000001801c067890 */ /* 0x000fe2000fffe03f */
[--C-:B------:R-:W-:Y:S01]  /*1eb0*/  IMAD.MOV.U32 R117, RZ, RZ, R119.reuse ;  /* 0x000000ffff757224 */ /* 0x100fe200078e0077 */
[----:B------:R-:W-:Y:S01]  /*1ec0*/  UIADD3 UR8, UR28, 0x200, URZ ;  /* 0x000002001c087890 */ /* 0x000fe2000fffe03f */
[--C-:B------:R-:W-:Y:S01]  /*1ed0*/  IMAD.MOV.U32 R116, RZ, RZ, R119.reuse ;  /* 0x000000ffff747224 */ /* 0x100fe200078e0077 */
[----:B------:R-:W-:Y:S01]  /*1ee0*/  UMOV UR26, UR28 ;  /* 0x0000001c001a7c82 */ /* 0x000fe20008000000 */
[----:B------:R-:W-:Y:S01]  /*1ef0*/  UIADD3 UR10, UR28, 0x2, URZ ;  /* 0x000000021c0a7890 */ /* 0x000fe2000fffe03f */
[----:B------:R-:W-:Y:S01]  /*1f00*/  QGMMA.64x32x32.F32.E4M3.E4M3 R88, gdesc[UR24], RZ, !UPT, gsb0 ;  /* 0x00600000185879f3 */ /* 0x000fe2000c0008ff */
[----:B------:R-:W-:Y:S01]  /*1f10*/  UIADD3 UR26, UR28, 0x80, URZ ;  /* 0x000000801c1a7890 */ /* 0x000fe2000fffe03f */
[--C-:B------:R-:W-:Y:S01]  /*1f20*/  IMAD.MOV.U32 R114, RZ, RZ, R119.reuse ;  /* 0x000000ffff727224 */ /* 0x100fe200078e0077 */
[----:B------:R-:W-:Y:S01]  /*1f30*/  UMOV UR27, 0x80000020 ;  /* 0x80000020001b7882 */ /* 0x000fe20000000000 */
[----:B------:R-:W-:Y:S01]  /*1f40*/  UMOV UR11, 0x80000020 ;  /* 0x80000020000b7882 */ /* 0x000fe20000000000 */
[----:B------:R-:W-:Y:S01]  /*1f50*/  UIADD3 UR12, UR28, 0x202, URZ ;  /* 0x000002021c0c7890 */ /* 0x000fe2000fffe03f */
[--C-:B------:R-:W-:Y:S01]  /*1f60*/  IMAD.MOV.U32 R112, RZ, RZ, R119.reuse ;  /* 0x000000ffff707224 */ /* 0x100fe200078e0077 */
[----:B------:R-:W-:Y:S01]  /*1f70*/  UIADD3 UR13, UR20, 0x200, URZ ;  /* 0x00000200140d7890 */ /* 0x000fe2000fffe03f */
[--C-:B------:R-:W-:Y:S01]  /*1f80*/  IMAD.MOV.U32 R110, RZ, RZ, R119.reuse ;  /* 0x000000ffff6e7224 */ /* 0x100fe200078e0077 */
[----:B------:R-:W-:Y:S01]  /*1f90*/  UIADD3 UR14, UR28, 0x280, URZ ;  /* 0x000002801c0e7890 */ /* 0x000fe2000fffe03f */
[--C-:B------:R-:W-:Y:S01]  /*1fa0*/  IMAD.MOV.U32 R108, RZ, RZ, R119.reuse ;  /* 0x000000ffff6c7224 */ /* 0x100fe200078e0077 */
[----:B------:R-:W-:Y:S01]  /*1fb0*/  UMOV UR15, 0x80000020 ;  /* 0x80000020000f7882 */ /* 0x000fe20000000000 */
[----:B------:R-:W-:Y:S01]  /*1fc0*/  UIADD3 UR16, UR28, 0x282, URZ ;  /* 0x000002821c107890 */ /* 0x000fe2000fffe03f */
[--C-:B------:R-:W-:Y:S01]  /*1fd0*/  IMAD.MOV.U32 R106, RZ, RZ, R119.reuse ;  /* 0x000000ffff6a7224 */ /* 0x100fe200078e0077 */
[----:B------:R-:W-:Y:S01]  /*1fe0*/  UIADD3 UR18, UR28, 0x402, URZ ;  /* 0x000004021c127890 */ /* 0x000fe2000fffe03f */
[----:B------:R-:W-:Y:S01]  /*1ff0*/  IMAD.MOV.U32 R104, RZ, RZ, R119 ;  /* 0x000000ffff687224 */ /* 0x000fe200078e0077 */
[----:B------:R-:W-:Y:S01]  /*2000*/  UMOV UR19, 0x80000020 ;  /* 0x8000002000137882 */ /* 0x000fe20000000000 */
[----:B------:R-:W-:Y:S01]  /*2010*/  UIADD3 UR22, UR28, 0x680, URZ ;  /* 0x000006801c167890 */ /* 0x000fe2000fffe03f */
[----:B------:R-:W-:Y:S01]  /*2020*/  UMOV UR23, 0x80000020 ;  /* 0x8000002000177882 */ /* 0x000fe20000000000 */
[----:B------:R-:W-:Y:S01]  /*2030*/  UIADD3 UR57, UR53, -0x2, URZ ;  /* 0xfffffffe35397890 */ /* 0x000fe2000fffe03f */
[----:B------:R-:W-:-:S02]  /*2040*/  WARPGROUP.DEPBAR.LE gsb0, 0x0 ;  /* 0x00008000000079c5 */ /* 0x000fc40000010000 */
        /* <DEDUP_REMOVED lines=127> */
[----:B------:R-:W-:Y:S01]  /*2840*/  UIMAD UR6, UR53, -0xa0, UR50 ;  /* 0xffffff60350678a4 */ /* 0x000fe2000f8e0232 */
[----:B------:R-:W-:Y:S02]  /*2850*/  WARPGROUP.DEPBAR.LE gsb0, 0x0 ;  /* 0x00008000000079c5 */ /* 0x000fe40000010000 */
[----:B------:R-:W-:-:S06]  /*2860*/  WARPGROUP.ARRIVE ;  /* 0x00000000000079c5 */ /* 0x000fcc0000000000 */
[----:B------:R-:W-:Y:S01]  /*2870*/  QGMMA.64x32x32.F32.E4M3.E4M3 R40, gdesc[UR20], R40, gsb0 ;  /* 0x00600000142879f3 */ /* 0x000fe20008000828 */
[----:B------:R-:W-:Y:S01]  /*2880*/  UMOV UR20, UR7 ;  /* 0x0000000700147c82 */ /* 0x000fe20008000000 */
[----:B------:R-:W-:Y:S01]  /*2890*/  UMOV UR21, 0x80000020 ;  /* 0x8000002000157882 */ /* 0x000fe20000000000 */
[----:B------:R-:W-:Y:S01]  /*28a0*/  UMOV UR22, UR10 ;  /* 0x0000000a00167c82 */ /* 0x000fe20008000000 */
[----:B------:R-:W-:Y:S01]  /*28b0*/  UMOV UR23, 0x80000020 ;  /* 0x8000002000177882 */ /* 0x000fe20000000000 */
[----:B------:R-:W-:Y:S02]  /*28c0*/  UIADD3 UR7, UR6, 0xa0, URZ ;  /* 0x000000a006077890 */ /* 0x000fe4000fffe03f */
[----:B------:R-:W-:-:S04]  /*28d0*/  UIADD3 UR6, -UR51, 0xa1, UR6 ;  /* 0x000000a133067890 */ /* 0x000fc8000fffe106 */
[----:B------:R-:W-:Y:S02]  /*28e0*/  IMAD.U32 R4, RZ, RZ, UR7 ;  /* 0x00000007ff047e24 */ /* 0x000fe4000f8e00ff */
[----:B------:R-:W-:Y:S01]  /*28f0*/  IMAD.U32 R0, RZ, RZ, UR6 ;  /* 0x00000006ff007e24 */ /* 0x000fe2000f8e00ff */
[----:B------:R-:W-:Y:S01]  /*2900*/  UIADD3 UR6, UR50, -UR51, URZ ;  /* 0x8000003332067290 */ /* 0x000fe2000fffe03f */
[C---:B------:R-:W-:Y:S02]  /*2910*/  IMAD R4, R17.reuse, -0x2, R4 ;  /* 0xfffffffe11047824 */ /* 0x040fe400078e0204 */
[----:B------:R-:W-:Y:S01]  /*2920*/  IMAD R9, R17, -0x2, R0 ;  /* 0xfffffffe11097824 */ /* 0x000fe200078e0200 */
[----:B------:R-:W-:-:S04]  /*2930*/  ULEA UR6, UR52, UR6, 0x7 ;  /* 0x0000000634067291 */ /* 0x000fc8000f8e383f */
[----:B------:R-:W-:Y:S01]  /*2940*/  VIADDMNMX R6, R12, R9, R4, PT ;  /* 0x000000090c067246 */ /* 0x000fe20003800104 */
[----:B------:R-:W-:-:S03]  /*2950*/  UIMAD.WIDE UR6, UR6, 0x66666667, URZ ;  /* 0x66666667060678a5 */ /* 0x000fc6000f8e023f */
[C---:B------:R-:W-:Y:S01]  /*2960*/  ISETP.GT.AND P2, PT, R6.reuse, RZ, PT ;  /* 0x000000ff0600720c */ /* 0x040fe20003f44270 */
[----:B------:R-:W-:Y:S01]  /*2970*/  USHF.R.U32.HI UR6, URZ, 0x1f, UR7 ;  /* 0x0000001f3f067899 */ /* 0x000fe20008011607 */
[C---:B------:R-:W-:Y:S02]  /*2980*/  ISETP.GT.AND P3, PT, R6.reuse, 0x1, PT ;  /* 0x000000010600780c */ /* 0x040fe40003f64270 */
[----:B------:R-:W-:Y:S01]  /*2990*/  ISETP.GT.AND P4, PT, R6, 0x8, PT ;  /* 0x000000080600780c */ /* 0x000fe20003f84270 */
[----:B------:R-:W-:-:S04]  /*29a0*/  ULEA.HI.SX32 UR6, UR7, UR6, 0x1a ;  /* 0x0000000607067291 */ /* 0x000fc8000f8fd23f */
[----:B------:R-:W-:-:S04]  /*29b0*/  UISETP.LT.AND UP0, UPT, URZ, UR6, UPT ;  /* 0x000000063f00728c */ /* 0x000fc8000bf01270 */
[----:B------:R-:W-:-:S04]  /*29c0*/  USEL UR53, URZ, UR6, !UP0 ;  /* 0x000000063f357287 */ /* 0x000fc8000c000000 */
[----:B------:R-:W-:Y:S01]  /*29d0*/  UISETP.GE.AND UP0, UPT, UR57, UR53, UPT ;  /* 0x000000353900728c */ /* 0x000fe2000bf06270 */
        /* <DEDUP_REMOVED lines=10> */
[----:B------:R-:W-:Y:S01]  /*2a80*/  FSEL R3, R88, -INF , P2 ;  /* 0xff80000058037808 */ /* 0x000fe20001000000 */
[--C-:B------:R-:W-:Y:S01]  /*2a90*/  IMAD.MOV.U32 R88, RZ, RZ, R119.reuse ;  /* 0x000000ffff587224 */ /* 0x100fe200078e0077 */
[----:B------:R-:W-:Y:S02]  /*2aa0*/  FSEL R89, R89, -INF , P3 ;  /* 0xff80000059597808 */ /* 0x000fe40001800000 */
[----:B------:R-:W-:Y:S01]  /*2ab0*/  ISETP.GT.AND P2, PT, R6, 0x9, PT ;  /* 0x000000090600780c */ /* 0x000fe20003f44270 */
[----:B------:R-:W-:Y:S01]  /*2ac0*/  QGMMA.64x32x32.F32.E4M3.E4M3 R72, gdesc[UR20], R72, gsb0 ;  /* 0x00600000144879f3 */ /* 0x000fe20008000848 */
[----:B------:R-:W-:Y:S01]  /*2ad0*/  UIADD3 UR22, UR28, 0x602, URZ ;  /* 0x000006021c167890 */ /* 0x000fe2000fffe03f */
[----:B------:R-:W-:Y:S01]  /*2ae0*/  FSEL R7, R92, -INF , P4 ;  /* 0xff8000005c077808 */ /* 0x000fe20002000000 */
[----:B------:R-:W-:Y:S01]  /*2af0*/  UMOV UR23, 0x80000020 ;  /* 0x8000002000177882 */ /* 0x000fe20000000000 */
[----:B------:R-:W-:Y:S01]  /*2b00*/  FMNMX.FTZ R0, R3, R89, !PT ;  /* 0x0000005903007209 */ /* 0x000fe20007810000 */
[----:B------:R-:W-:Y:S01]  /*2b10*/  IMAD.MOV.U32 R92, RZ, RZ, R119 ;  /* 0x000000ffff5c7224 */ /* 0x000fe200078e0077 */
[----:B------:R-:W-:-:S02]  /*2b20*/  ISETP.GT.AND P3, PT, R6, 0x10, PT ;  /* 0x000000100600780c */ /* 0x000fc40003f64270 */
[----:B------:R-:W-:Y:S02]  /*2b30*/  FSEL R93, R93, -INF , P2 ;  /* 0xff8000005d5d7808 */ /* 0x000fe40001000000 */
[----:B------:R-:W-:Y:S02]  /*2b40*/  FMNMX.FTZ R0, R7, R0, !PT ;  /* 0x0000000007007209 */ /* 0x000fe40007810000 */
[----:B------:R-:W-:Y:S02]  /*2b50*/  ISETP.GT.AND P2, PT, R6, 0x11, PT ;  /* 0x000000110600780c */ /* 0x000fe40003f44270 */
[----:B------:R-:W-:Y:S01]  /*2b60*/  FSEL R11, R96, -INF , P3 ;  /* 0xff800000600b7808 */ /* 0x000fe20001800000 */
[----:B------:R-:W-:Y:S01]  /*2b70*/  IMAD.MOV.U32 R96, RZ, RZ, R119 ;  /* 0x000000ffff607224 */ /* 0x000fe200078e0077 */
[----:B------:R-:W-:Y:S02]  /*2b80*/  FMNMX.FTZ R0, R93, R0, !PT ;  /* 0x000000005d007209 */ /* 0x000fe40007810000 */
        /* <DEDUP_REMOVED lines=10> */
[C---:B------:R-:W-:Y:S02]  /*2c30*/  ISETP.GT.AND P2, PT, R6.reuse, 0x21, PT ;  /* 0x000000210600780c */ /* 0x040fe40003f44270 */
[----:B------:R-:W-:Y:S02]  /*2c40*/  FMNMX.FTZ R0, R101, R0, !PT ;  /* 0x0000000065007209 */ /* 0x000fe40007810000 */
[----:B------:R-:W-:Y:S01]  /*2c50*/  ISETP.GT.AND P4, PT, R6, 0x28, PT ;  /* 0x000000280600780c */ /* 0x000fe20003f84270 */
[----:B------:R-:W-:Y:S02]  /*2c60*/  WARPGROUP.DEPBAR.LE gsb0, 0x0 ;  /* 0x00008000000079c5 */ /* 0x000fe40000010000 */
[----:B------:R-:W-:Y:S01]  /*2c70*/  WARPGROUP.ARRIVE ;  /* 0x00000000000079c5 */ /* 0x000fe20000000000 */
[----:B------:R-:W-:-:S02]  /*2c80*/  FSEL R15, R72, -INF , P3 ;  /* 0xff800000480f7808 */ /* 0x000fc40001800000 */
[----:B------:R-:W-:Y:S02]  /*2c90*/  FSEL R73, R73, -INF , P2 ;  /* 0xff80000049497808 */ /* 0x000fe40001000000 */
[----:B------:R-:W-:Y:S01]  /*2ca0*/  FMNMX.FTZ R0, R15, R0, !PT ;  /* 0x000000000f007209 */ /* 0x000fe20007810000 */
[----:B------:R-:W-:Y:S01]  /*2cb0*/  QGMMA.64x32x32.F32.E4M3.E4M3 R56, gdesc[UR20], R56, gsb0 ;  /* 0x00600000143879f3 */ /* 0x000fe20008000838 */
[----:B------:R-:W-:Y:S01]  /*2cc0*/  UIADD3 UR22, UR28, 0x682, URZ ;  /* 0x000006821c167890 */ /* 0x000fe2000fffe03f */
[----:B------:R-:W-:Y:S01]  /*2cd0*/  ISETP.GT.AND P2, PT, R6, 0x29, PT ;  /* 0x000000290600780c */ /* 0x000fe20003f44270 */
[----:B------:R-:W-:Y:S01]  /*2ce0*/  UMOV UR23, 0x80000020 ;  /* 0x8000002000177882 */ /* 0x000fe20000000000 */
[----:B------:R-:W-:Y:S02]  /*2cf0*/  FSEL R21, R76, -INF , P4 ;  /* 0xff8000004c157808 */ /* 0x000fe40002000000 */
[----:B------:R-:W-:Y:S02]  /*2d00*/  FMNMX.FTZ R0, R73, R0, !PT ;  /* 0x0000000049007209 */ /* 0x000fe40007810000 */
        /* <DEDUP_REMOVED lines=45> */
[----:B------:R-:W-:Y:S01]  /*2fe0*/  FMNMX.FTZ R57, R69, R0, !PT ;  /* 0x0000000045397209 */ /* 0x000fe20007810000 */
[----:B------:R-:W-:Y:S02]  /*2ff0*/  WARPGROUP.DEPBAR.LE gsb0, 0x0 ;  /* 0x00008000000079c5 */ /* 0x000fe40000010000 */
[----:B------:R-:W-:Y:S01]  /*3000*/  WARPGROUP.ARRIVE ;  /* 0x00000000000079c5 */ /* 0x000fe20000000000 */
[----:B------:R-:W-:-:S02]  /*3010*/  FSEL R40, R40, -INF , P3 ;  /* 0xff80000028287808 */ /* 0x000fc40001800000 */
[----:B------:R-:W-:Y:S02]  /*3020*/  ISETP.GT.AND P3, PT, R6, 0x68, PT ;  /* 0x000000680600780c */ /* 0x000fe40003f64270 */
[----:B------:R-:W-:Y:S01]  /*3030*/  FSEL R41, R41, -INF , P2 ;  /* 0xff80000029297808 */ /* 0x000fe20001000000 */
[----:B------:R-:W-:Y:S01]  /*3040*/  QGMMA.64x32x32.F32.E4M3.E4M3 R24, gdesc[UR20], R24, gsb0 ;  /* 0x00600000141879f3 */ /* 0x000fe20008000818 */
        /* <DEDUP_REMOVED lines=20> */
[----:B------:R-:W-:Y:S01]  /*3190*/  FMNMX.FTZ R57, R53, R0, !PT ;  /* 0x0000000035397209 */ /* 0x000fe20007810000 */
[----:B------:R-:W-:Y:S02]  /*31a0*/  WARPGROUP.DEPBAR.LE gsb0, 0x0 ;  /* 0x00008000000079c5 */ /* 0x000fe40000010000 */
[----:B------:R-:W-:Y:S01]  /*31b0*/  FSEL R24, R24, -INF , P3 ;  /* 0xff80000018187808 */ /* 0x000fe20001800000 */
[----:B------:R0:W-:Y:S01]  /*31c0*/  @!P1 SYNCS.ARRIVE.TRANS64.RED.A1T0 RZ, [R2+URZ], RZ ;  /* 0x000000ff02ff99a7 */ /* 0x0001e2000810043f */
        /* <DEDUP_REMOVED lines=18> */
[----:B------:R-:W-:-:S02]  /*32f0*/  FSEL R37, R37, -INF , P2 ;  /* 0xff80000025257808 */ /* 0x000fc40001000000 */
[----:B------:R-:W-:-:S04]  /*3300*/  FMNMX.FTZ R0, R36, R57, !PT ;  /* 0x0000003924007209 */ /* 0x000fc80007810000 */
[----:B------:R-:W-:-:S05]  /*3310*/  FMNMX.FTZ R8, R37, R0, !PT ;  /* 0x0000000025087209 */ /* 0x000fca0007810000 */
[----:B------:R-:W1:Y:S02]  /*3320*/  SHFL.BFLY PT, R57, R8, 0x2, 0x1f ;  /* 0x0c401f0008397f89 */ /* 0x000e6400000e0000 */
[----:B-1----:R-:W-:-:S05]  /*3330*/  FMNMX.FTZ R57, R8, R57, !PT ;  /* 0x0000003908397209 */ /* 0x002fca0007810000 */
[----:B------:R-:W1:Y:S02]  /*3340*/  SHFL.BFLY PT, R0, R57, 0x1, 0x1f ;  /* 0x0c201f0039007f89 */ /* 0x000e6400000e0000 */
[----:B-1----:R-:W-:-:S04]  /*3350*/  FMNMX.FTZ R0, R57, R0, !PT ;  /* 0x0000000039007209 */ /* 0x002fc80007810000 */
[C---:B------:R-:W-:Y:S01]  /*3360*/  FSETP.NEU.FTZ.AND P2, PT, R0.reuse, -INF , PT ;  /* 0xff8000000000780b */ /* 0x040fe20003f5d000 */
[----:B------:R-:W-:-:S01]  /*3370*/  FFMA.FTZ R6, R0, R115, -8 ;  /* 0xc100000000067423 */ /* 0x000fc20000010073 */
[----:B------:R-:W-:-:S04]  /*3380*/  IMAD.MOV.U32 R115, RZ, RZ, R119 ;  /* 0x000000ffff737224 */ /* 0x000fc800078e0077 */
[----:B------:R-:W-:-:S05]  /*3390*/  FSEL R6, R6, RZ, P2 ;  /* 0x000000ff06067208 */ /* 0x000fca0001000000 */
[----:B------:R-:W-:Y:S01]  /*33a0*/  FFMA.FTZ R14, R11, UR38, -R6 ;  /* 0x000000260b0e7c23 */ /* 0x000fe20008010806 */
[----:B------:R-:W-:Y:S01]  /*33b0*/  IADD3 R11, R9, 0x8, R12 ;  /* 0x00000008090b7810 */ /* 0x000fe20007ffe00c */
[--C-:B------:R-:W-:Y:S01]  /*33c0*/  FFMA.FTZ R57, R15, UR38, -R6.reuse ;  /* 0x000000260f397c23 */ /* 0x100fe20008010806 */
[----:B------:R-:W-:-:S01]  /*33d0*/  FFMA.FTZ R81, R81, UR38, -R6 ;  /* 0x0000002651517c23 */ /* 0x000fc20008010806 */
[--C-:B------:R-:W-:Y:S01]  /*33e0*/  FFMA.FTZ R84, R65, UR38, -R6.reuse ;  /* 0x0000002641547c23 */ /* 0x100fe20008010806 */
[----:B------:R-:W-:Y:S01]  /*33f0*/  VIMNMX R4, R4, R11, PT ;  /* 0x0000000b04047248 */ /* 0x000fe20003fe0100 */
[--C-:B------:R-:W-:Y:S01]  /*3400*/  FFMA.FTZ R11, R13, UR38, -R6.reuse ;  /* 0x000000260d0b7c23 */ /* 0x100fe20008010806 */
[----:B------:R-:W-:-:S01]  /*3410*/  FFMA.FTZ R85, R85, UR38, -R6 ;  /* 0x0000002655557c23 */ /* 0x000fc20008010806 */
[--C-:B------:R-:W-:Y:S01]  /*3420*/  FFMA.FTZ R89, R89, UR38, -R6.reuse ;  /* 0x0000002659597c23 */ /* 0x100fe20008010806 */
[C---:B------:R-:W-:Y:S01]  /*3430*/  ISETP.GT.AND P2, PT, R4.reuse, RZ, PT ;  /* 0x000000ff0400720c */ /* 0x040fe20003f44270 */
[----:B------:R1:W-:Y:S01]  /*3440*/  MUFU.EX2 R9, R14 ;  /* 0x0000000e00097308 */ /* 0x0003e20000000800 */
[C---:B------:R-:W-:Y:S01]  /*3450*/  ISETP.GT.AND P3, PT, R4.reuse, 0x1, PT ;  /* 0x000000010400780c */ /* 0x040fe20003f64270 */
[--C-:B------:R-:W-:Y:S01]  /*3460*/  FFMA.FTZ R3, R3, UR38, -R6.reuse ;  /* 0x0000002603037c23 */ /* 0x100fe20008010806 */
[----:B------:R-:W-:Y:S01]  /*3470*/  ISETP.GT.AND P4, PT, R4, 0x8, PT ;  /* 0x000000080400780c */ /* 0x000fe20003f84270 */
[--C-:B------:R-:W-:Y:S01]  /*3480*/  FFMA.FTZ R7, R7, UR38, -R6.reuse ;  /* 0x0000002607077c23 */ /* 0x100fe20008010806 */
[----:B------:R-:W-:Y:S01]  /*3490*/  FSEL R90, R90, -INF , P2 ;  /* 0xff8000005a5a7808 */ /* 0x000fe20001000000 */
[--C-:B------:R-:W-:Y:S01]  /*34a0*/  FFMA.FTZ R10, R93, UR38, -R6.reuse ;  /* 0x000000265d0a7c23 */ /* 0x100fe20008010806 */
[----:B------:R-:W-:Y:S01]  /*34b0*/  FSEL R91, R91, -INF , P3 ;  /* 0xff8000005b5b7808 */ /* 0x000fe20001800000 */
[----:B------:R-:W-:Y:S01]  /*34c0*/  MUFU.EX2 R8, R89 ;  /* 0x0000005900087308 */ /* 0x000fe20000000800 */
[----:B------:R-:W-:Y:S01]  /*34d0*/  ISETP.GT.AND P2, PT, R4, 0x9, PT ;  /* 0x000000090400780c */ /* 0x000fe20003f44270 */
[--C-:B------:R-:W-:Y:S01]  /*34e0*/  FFMA.FTZ R12, R97, UR38, -R6.reuse ;  /* 0x00000026610c7c23 */ /* 0x100fe20008010806 */
[----:B------:R-:W-:Y:S01]  /*34f0*/  FSEL R94, R94, -INF , P4 ;  /* 0xff8000005e5e7808 */ /* 0x000fe20002000000 */
[--C-:B-1----:R-:W-:Y:S01]  /*3500*/  FFMA.FTZ R14, R101, UR38, -R6.reuse ;  /* 0x00000026650e7c23 */ /* 0x102fe20008010806 */
[----:B------:R-:W-:Y:S01]  /*3510*/  FMNMX.FTZ R13, R90, R91, !PT ;  /* 0x0000005b5a0d7209 */ /* 0x000fe20007810000 */
[--C-:B------:R-:W-:Y:S01]  /*3520*/  FFMA.FTZ R105, R105, UR38, -R6.reuse ;  /* 0x0000002669697c23 */ /* 0x100fe20008010806 */
[----:B------:R-:W-:Y:S01]  /*3530*/  ISETP.GT.AND P3, PT, R4, 0x10, PT ;  /* 0x000000100400780c */ /* 0x000fe20003f64270 */
[--C-:B------:R-:W-:Y:S01]  /*3540*/  FFMA.FTZ R107, R107, UR38, -R6.reuse ;  /* 0x000000266b6b7c23 */ /* 0x100fe20008010806 */
[----:B------:R-:W-:Y:S01]  /*3550*/  FSEL R95, R95, -INF , P2 ;  /* 0xff8000005f5f7808 */ /* 0x000fe20001000000 */
[--C-:B------:R-:W-:Y:S01]  /*3560*/  FFMA.FTZ R109, R109, UR38, -R6.reuse ;  /* 0x000000266d6d7c23 */ /* 0x100fe20008010806 */
        /* <DEDUP_REMOVED lines=15> */
[----:B------:R1:W-:Y:S01]  /*3660*/  MUFU.EX2 R13, R57 ;  /* 0x00000039000d7308 */ /* 0x0003e20000000800 */
[----:B------:R-:W-:Y:S01]  /*3670*/  FSEL R102, R102, -INF , P3 ;  /* 0xff80000066667808 */ /* 0x000fe20001800000 */
[--C-:B------:R-:W-:Y:S01]  /*3680*/  FFMA.FTZ R33, R33, UR38, -R6.reuse ;  /* 0x0000002621217c23 */ /* 0x100fe20008010806 */
[----:B------:R-:W-:Y:S01]  /*3690*/  FMNMX.FTZ R15, R99, R20, !PT ;  /* 0x00000014630f7209 */ /* 0x000fe20007810000 */
[--C-:B------:R-:W-:Y:S01]  /*36a0*/  FFMA.FTZ R20, R73, UR38, -R6.reuse ;  /* 0x0000002649147c23 */ /* 0x100fe20008010806 */
[----:B------:R-:W-:Y:S01]  /*36b0*/  FSEL R103, R103, -INF , P2 ;  /* 0xff80000067677808 */ /* 0x000fe20001000000 */
[--C-:B------:R-:W-:Y:S01]  /*36c0*/  FFMA.FTZ R36, R36, UR38, -R6.reuse ;  /* 0x0000002624247c23 */ /* 0x100fe20008010806 */
[----:B------:R-:W-:Y:S01]  /*36d0*/  ISETP.GT.AND P2, PT, R4, 0x20, PT ;  /* 0x000000200400780c */ /* 0x000fe20003f44270 */
[--C-:B------:R-:W-:Y:S01]  /*36e0*/  FFMA.FTZ R37, R37, UR38, -R6.reuse ;  /* 0x0000002625257c23 */ /* 0x100fe20008010806 */
[----:B------:R-:W-:Y:S01]  /*36f0*/  FMNMX.FTZ R56, R102, R15, !PT ;  /* 0x0000000f66387209 */ /* 0x000fe20007810000 */
[----:B-1----:R-:W-:Y:S01]  /*3700*/  FFMA.FTZ R57, R21, UR38, -R6 ;  /* 0x0000002615397c23 */ /* 0x002fe20008010806 */
[----:B------:R-:W-:Y:S01]  /*3710*/  ISETP.GT.AND P3, PT, R4, 0x21, PT ;  /* 0x000000210400780c */ /* 0x000fe20003f64270 */
[----:B------:R-:W1:Y:S01]  /*3720*/  MUFU.EX2 R3, R3 ;  /* 0x0000000300037308 */ /* 0x000e620000000800 */
[----:B------:R-:W-:Y:S01]  /*3730*/  FSEL R74, R74, -INF , P2 ;  /* 0xff8000004a4a7808 */ /* 0x000fe20001000000 */
[--C-:B------:R-:W-:Y:S01]  /*3740*/  IMAD.MOV.U32 R101, RZ, RZ, R119.reuse ;  /* 0x000000ffff657224 */ /* 0x100fe200078e0077 */
[----:B------:R-:W-:Y:S01]  /*3750*/  FMNMX.FTZ R15, R103, R56, !PT ;  /* 0x00000038670f7209 */ /* 0x000fe20007810000 */
[--C-:B------:R-:W-:Y:S01]  /*3760*/  IMAD.MOV.U32 R97, RZ, RZ, R119.reuse ;  /* 0x000000ffff617224 */ /* 0x100fe200078e0077 */
[----:B------:R-:W-:Y:S01]  /*3770*/  ISETP.GT.AND P2, PT, R4, 0x28, PT ;  /* 0x000000280400780c */ /* 0x000fe20003f44270 */
[----:B------:R-:W-:Y:S01]  /*3780*/  IMAD.MOV.U32 R93, RZ, RZ, R119 ;  /* 0x000000ffff5d7224 */ /* 0x000fe200078e0077 */
[----:B------:R-:W-:Y:S01]  /*3790*/  FSEL R75, R75, -INF , P3 ;  /* 0xff8000004b4b7808 */ /* 0x000fe20001800000 */
[----:B------:R-:W-:Y:S01]  /*37a0*/  MUFU.EX2 R7, R7 ;  /* 0x0000000700077308 */ /* 0x000fe20000000800 */
[----:B------:R-:W-:-:S02]  /*37b0*/  FMNMX.FTZ R56, R74, R15, !PT ;  /* 0x0000000f4a387209 */ /* 0x000fc40007810000 */
[----:B------:R-:W-:Y:S02]  /*37c0*/  ISETP.GT.AND P3, PT, R4, 0x29, PT ;  /* 0x000000290400780c */ /* 0x000fe40003f64270 */
[----:B------:R-:W-:Y:S02]  /*37d0*/  FSEL R78, R78, -INF , P2 ;  /* 0xff8000004e4e7808 */ /* 0x000fe40001000000 */
[----:B------:R-:W-:Y:S01]  /*37e0*/  FMNMX.FTZ R21, R75, R56, !PT ;  /* 0x000000384b157209 */ /* 0x000fe20007810000 */
[----:B------:R2:W-:Y:S01]  /*37f0*/  MUFU.EX2 R15, R57 ;  /* 0x00000039000f7308 */ /* 0x0005e20000000800 */
[----:B------:R-:W-:Y:S01]  /*3800*/  ISETP.GT.AND P2, PT, R4, 0x30, PT ;  /* 0x000000300400780c */ /* 0x000fe20003f44270 */
[----:B------:R-:W-:Y:S01]  /*3810*/  FFMA.FTZ R56, R77, UR38, -R6 ;  /* 0x000000264d387c23 */ /* 0x000fe20008010806 */
[----:B------:R-:W-:Y:S02]  /*3820*/  FSEL R79, R79, -INF , P3 ;  /* 0xff8000004f4f7808 */ /* 0x000fe40001800000 */
[----:B------:R-:W-:-:S02]  /*3830*/  FMNMX.FTZ R60, R78, R21, !PT ;  /* 0x000000154e3c7209 */ /* 0x000fc40007810000 */
[----:B------:R-:W-:Y:S01]  /*3840*/  ISETP.GT.AND P3, PT, R4, 0x31, PT ;  /* 0x000000310400780c */ /* 0x000fe20003f64270 */
[----:B------:R-:W3:Y:S01]  /*3850*/  MUFU.EX2 R10, R10 ;  /* 0x0000000a000a7308 */ /* 0x000ee20000000800 */
[----:B------:R-:W-:Y:S02]  /*3860*/  FSEL R82, R82, -INF , P2 ;  /* 0xff80000052527808 */ /* 0x000fe40001000000 */
[----:B------:R-:W-:Y:S02]  /*3870*/  FMNMX.FTZ R21, R79, R60, !PT ;  /* 0x0000003c4f157209 */ /* 0x000fe40007810000 */
[----:B------:R-:W-:Y:S02]  /*3880*/  ISETP.GT.AND P2, PT, R4, 0x38, PT ;  /* 0x000000380400780c */ /* 0x000fe40003f44270 */
[----:B------:R-:W-:Y:S01]  /*3890*/  FSEL R83, R83, -INF , P3 ;  /* 0xff80000053537808 */ /* 0x000fe20001800000 */
[----:B------:R-:W-:Y:S01]  /*38a0*/  MUFU.EX2 R12, R12 ;  /* 0x0000000c000c7308 */ /* 0x000fe20000000800 */
[----:B------:R-:W-:-:S02]  /*38b0*/  FMNMX.FTZ R60, R82, R21, !PT ;  /* 0x00000015523c7209 */ /* 0x000fc40007810000 */
[----:B------:R-:W-:Y:S02]  /*38c0*/  ISETP.GT.AND P3, PT, R4, 0x39, PT ;  /* 0x000000390400780c */ /* 0x000fe40003f64270 */
[----:B------:R-:W-:Y:S02]  /*38d0*/  FSEL R86, R86, -INF , P2 ;  /* 0xff80000056567808 */ /* 0x000fe40001000000 */
[----:B--2---:R-:W-:Y:S01]  /*38e0*/  FMNMX.FTZ R57, R83, R60, !PT ;  /* 0x0000003c53397209 */ /* 0x004fe20007810000 */
[----:B------:R-:W-:Y:S01]  /*38f0*/  MUFU.EX2 R11, R11 ;  /* 0x0000000b000b7308 */ /* 0x000fe20000000800 */
[----:B------:R-:W-:Y:S02]  /*3900*/  FSEL R87, R87, -INF , P3 ;  /* 0xff80000057577808 */ /* 0x000fe40001800000 */
[----:B------:R-:W-:Y:S02]  /*3910*/  ISETP.GT.AND P2, PT, R4, 0x40, PT ;  /* 0x000000400400780c */ /* 0x000fe40003f44270 */
[----:B------:R-:W-:-:S02]  /*3920*/  FMNMX.FTZ R60, R86, R57, !PT ;  /* 0x00000039563c7209 */ /* 0x000fc40007810000 */
[----:B------:R-:W-:Y:S01]  /*3930*/  ISETP.GT.AND P3, PT, R4, 0x41, PT ;  /* 0x000000410400780c */ /* 0x000fe20003f64270 */
[----:B------:R-:W-:Y:S01]  /*3940*/  MUFU.EX2 R14, R14 ;  /* 0x0000000e000e7308 */ /* 0x000fe20000000800 */
[----:B------:R-:W-:Y:S02]  /*3950*/  FSEL R64, R58, -INF , P2 ;  /* 0xff8000003a407808 */ /* 0x000fe40001000000 */
[----:B------:R-:W-:Y:S02]  /*3960*/  FMNMX.FTZ R57, R87, R60, !PT ;  /* 0x0000003c57397209 */ /* 0x000fe40007810000 */
[----:B------:R-:W-:Y:S02]  /*3970*/  FSEL R72, R59, -INF , P3 ;  /* 0xff8000003b487808 */ /* 0x000fe40001800000 */
[----:B------:R-:W-:Y:S01]  /*3980*/  ISETP.GT.AND P2, PT, R4, 0x48, PT ;  /* 0x000000480400780c */ /* 0x000fe20003f44270 */
[----:B------:R-:W-:Y:S01]  /*3990*/  MUFU.EX2 R58, R81 ;  /* 0x00000051003a7308 */ /* 0x000fe20000000800 */
[----:B------:R-:W-:-:S02]  /*39a0*/  FMNMX.FTZ R59, R64, R57, !PT ;  /* 0x00000039403b7209 */ /* 0x000fc40007810000 */
[----:B------:R-:W-:Y:S02]  /*39b0*/  ISETP.GT.AND P3, PT, R4, 0x49, PT ;  /* 0x000000490400780c */ /* 0x000fe40003f64270 */
[----:B------:R-:W-:Y:S02]  /*39c0*/  FSEL R73, R62, -INF , P2 ;  /* 0xff8000003e497808 */ /* 0x000fe40001000000 */
[----:B------:R-:W-:Y:S01]  /*39d0*/  FMNMX.FTZ R60, R72, R59, !PT ;  /* 0x0000003b483c7209 */ /* 0x000fe20007810000 */
[----:B------:R-:W-:Y:S01]  /*39e0*/  MUFU.EX2 R20, R20 ;  /* 0x0000001400147308 */ /* 0x000fe20000000800 */
[----:B------:R-:W-:Y:S02]  /*39f0*/  ISETP.GT.AND P2, PT, R4, 0x50, PT ;  /* 0x000000500400780c */ /* 0x000fe40003f44270 */
[----:B------:R-:W-:Y:S02]  /*3a00*/  FSEL R63, R63, -INF , P3 ;  /* 0xff8000003f3f7808 */ /* 0x000fe40001800000 */
[----:B------:R-:W-:-:S02]  /*3a10*/  FMNMX.FTZ R62, R73, R60, !PT ;  /* 0x0000003c493e7209 */ /* 0x000fc40007810000 */
[----:B------:R-:W-:Y:S01]  /*3a20*/  ISETP.GT.AND P3, PT, R4, 0x51, PT ;  /* 0x000000510400780c */ /* 0x000fe20003f64270 */
[----:B------:R-:W-:Y:S01]  /*3a30*/  MUFU.EX2 R60, R85 ;  /* 0x00000055003c7308 */ /* 0x000fe20000000800 */
        /* <DEDUP_REMOVED lines=14> */
[----:B------:R4:W-:Y:S01]  /*3b20*/  MUFU.EX2 R57, R107 ;  /* 0x0000006b00397308 */ /* 0x0009e20000000800 */
[----:B------:R-:W-:Y:S01]  /*3b30*/  FSEL R76, R42, -INF , P2 ;  /* 0xff8000002a4c7808 */ /* 0x000fe20001000000 */
[--C-:B--2---:R-:W-:Y:S01]  /*3b40*/  IMAD.MOV.U32 R105, RZ, RZ, R119.reuse ;  /* 0x000000ffff697224 */ /* 0x104fe200078e0077 */
[----:B------:R-:W-:Y:S02]  /*3b50*/  FMNMX.FTZ R81, R71, R62, !PT ;  /* 0x0000003e47517209 */ /* 0x000fe40007810000 */
[----:B------:R-:W-:Y:S02]  /*3b60*/  ISETP.GT.AND P2, PT, R4, 0x68, PT ;  /* 0x000000680400780c */ /* 0x000fe40003f44270 */
[----:B------:R-:W-:Y:S01]  /*3b70*/  FSEL R77, R43, -INF , P3 ;  /* 0xff8000002b4d7808 */ /* 0x000fe20001800000 */
[--C-:B------:R-:W-:Y:S01]  /*3b80*/  FFMA.FTZ R43, R113, UR38, -R6.reuse ;  /* 0x00000026712b7c23 */ /* 0x100fe20008010806 */
[----:B------:R-:W-:Y:S01]  /*3b90*/  FMNMX.FTZ R80, R76, R81, !PT ;  /* 0x000000514c507209 */ /* 0x000fe20007810000 */
[----:B------:R2:W-:Y:S01]  /*3ba0*/  MUFU.EX2 R59, R109 ;  /* 0x0000006d003b7308 */ /* 0x0005e20000000800 */
[----:B------:R-:W-:Y:S01]  /*3bb0*/  ISETP.GT.AND P3, PT, R4, 0x69, PT ;  /* 0x000000690400780c */ /* 0x000fe20003f64270 */
[--C-:B------:R-:W-:Y:S01]  /*3bc0*/  IMAD.MOV.U32 R113, RZ, RZ, R119.reuse ;  /* 0x000000ffff717224 */ /* 0x100fe200078e0077 */
[----:B------:R-:W-:Y:S01]  /*3bd0*/  FSEL R62, R46, -INF , P2 ;  /* 0xff8000002e3e7808 */ /* 0x000fe20001000000 */
[----:B------:R-:W-:Y:S01]  /*3be0*/  FFMA.FTZ R46, R61, UR38, -R6 ;  /* 0x000000263d2e7c23 */ /* 0x000fe20008010806 */
[----:B------:R-:W-:Y:S01]  /*3bf0*/  FMNMX.FTZ R81, R77, R80, !PT ;  /* 0x000000504d517209 */ /* 0x000fe20007810000 */
[--C-:B----4-:R-:W-:Y:S01]  /*3c00*/  IMAD.MOV.U32 R107, RZ, RZ, R119.reuse ;  /* 0x000000ffff6b7224 */ /* 0x110fe200078e0077 */
[----:B------:R-:W-:Y:S01]  /*3c10*/  ISETP.GT.AND P2, PT, R4, 0x70, PT ;  /* 0x000000700400780c */ /* 0x000fe20003f44270 */
[----:B------:R4:W-:Y:S01]  /*3c20*/  MUFU.EX2 R42, R111 ;  /* 0x0000006f002a7308 */ /* 0x0009e20000000800 */
[----:B------:R-:W-:Y:S01]  /*3c30*/  FSEL R47, R47, -INF , P3 ;  /* 0xff8000002f2f7808 */ /* 0x000fe20001800000 */
[----:B--2---:R-:W-:Y:S01]  /*3c40*/  IMAD.MOV.U32 R109, RZ, RZ, R119 ;  /* 0x000000ffff6d7224 */ /* 0x004fe200078e0077 */
[----:B------:R-:W-:-:S02]  /*3c50*/  FMNMX.FTZ R80, R62, R81, !PT ;  /* 0x000000513e507209 */ /* 0x000fc40007810000 */
[----:B------:R-:W-:Y:S02]  /*3c60*/  ISETP.GT.AND P3, PT, R4, 0x71, PT ;  /* 0x000000710400780c */ /* 0x000fe40003f64270 */
[----:B------:R-:W-:Y:S01]  /*3c70*/  FSEL R50, R50, -INF , P2 ;  /* 0xff80000032327808 */ /* 0x000fe20001000000 */
[----:B------:R-:W-:Y:S01]  /*3c80*/  MUFU.EX2 R43, R43 ;  /* 0x0000002b002b7308 */ /* 0x000fe20000000800 */
[----:B------:R-:W-:Y:S01]  /*3c90*/  FMNMX.FTZ R61, R47, R80, !PT ;  /* 0x000000502f3d7209 */ /* 0x000fe20007810000 */
[----:B----4-:R-:W-:Y:S01]  /*3ca0*/  IMAD.MOV.U32 R111, RZ, RZ, R119 ;  /* 0x000000ffff6f7224 */ /* 0x010fe200078e0077 */
[----:B------:R-:W-:Y:S02]  /*3cb0*/  ISETP.GT.AND P2, PT, R4, 0x78, PT ;  /* 0x000000780400780c */ /* 0x000fe40003f44270 */
[----:B------:R-:W-:Y:S02]  /*3cc0*/  FSEL R51, R51, -INF , P3 ;  /* 0xff80000033337808 */ /* 0x000fe40001800000 */
[----:B------:R-:W-:Y:S01]  /*3cd0*/  FMNMX.FTZ R80, R50, R61, !PT ;  /* 0x0000003d32507209 */ /* 0x000fe20007810000 */
[----:B------:R-:W-:Y:S01]  /*3ce0*/  MUFU.EX2 R46, R46 ;  /* 0x0000002e002e7308 */ /* 0x000fe20000000800 */
[----:B------:R-:W-:-:S02]  /*3cf0*/  ISETP.GT.AND P3, PT, R4, 0x79, PT ;  /* 0x000000790400780c */ /* 0x000fc40003f64270 */
[----:B------:R-:W-:Y:S02]  /*3d00*/  FSEL R54, R54, -INF , P2 ;  /* 0xff80000036367808 */ /* 0x000fe40001000000 */
[----:B------:R-:W-:Y:S02]  /*3d10*/  FMNMX.FTZ R61, R51, R80, !PT ;  /* 0x00000050333d7209 */ /* 0x000fe40007810000 */
[----:B------:R-:W-:Y:S01]  /*3d20*/  FSEL R55, R55, -INF , P3 ;  /* 0xff80000037377808 */ /* 0x000fe20001800000 */
[----:B------:R-:W-:Y:S01]  /*3d30*/  MUFU.EX2 R5, R5 ;  /* 0x0000000500057308 */ /* 0x000fe20000000800 */
[----:B------:R-:W-:Y:S02]  /*3d40*/  ISETP.GT.AND P2, PT, R4, 0x80, PT ;  /* 0x000000800400780c */ /* 0x000fe40003f44270 */
[----:B------:R-:W-:Y:S02]  /*3d50*/  FMNMX.FTZ R80, R54, R61, !PT ;  /* 0x0000003d36507209 */ /* 0x000fe40007810000 */
[----:B------:R-:W-:-:S02]  /*3d60*/  ISETP.GT.AND P3, PT, R4, 0x81, PT ;  /* 0x000000810400780c */ /* 0x000fc40003f64270 */
[----:B------:R-:W-:Y:S01]  /*3d70*/  FSEL R61, R26, -INF , P2 ;  /* 0xff8000001a3d7808 */ /* 0x000fe20001000000 */
[----:B------:R-:W-:Y:S01]  /*3d80*/  MUFU.EX2 R24, R24 ;  /* 0x0000001800187308 */ /* 0x000fe20000000800 */
[----:B------:R-:W-:Y:S02]  /*3d90*/  FMNMX.FTZ R80, R55, R80, !PT ;  /* 0x0000005037507209 */ /* 0x000fe40007810000 */
[----:B------:R-:W-:Y:S02]  /*3da0*/  ISETP.GT.AND P2, PT, R4, 0x88, PT ;  /* 0x000000880400780c */ /* 0x000fe40003f44270 */
[----:B------:R-:W-:Y:S01]  /*3db0*/  FSEL R65, R27, -INF , P3 ;  /* 0xff8000001b417808 */ /* 0x000fe20001800000 */
[----:B------:R-:W-:Y:S01]  /*3dc0*/  FFMA.FTZ R27, R68, UR38, -R6 ;  /* 0x00000026441b7c23 */ /* 0x000fe20008010806 */
[----:B------:R-:W-:Y:S01]  /*3dd0*/  FMNMX.FTZ R80, R61, R80, !PT ;  /* 0x000000503d507209 */ /* 0x000fe20007810000 */
[----:B------:R2:W-:Y:S01]  /*3de0*/  MUFU.EX2 R26, R84 ;  /* 0x00000054001a7308 */ /* 0x0005e20000000800 */
[----:B------:R-:W-:-:S02]  /*3df0*/  ISETP.GT.AND P3, PT, R4, 0x89, PT ;  /* 0x000000890400780c */ /* 0x000fc40003f64270 */
[----:B------:R-:W-:Y:S01]  /*3e00*/  FSEL R68, R30, -INF , P2 ;  /* 0xff8000001e447808 */ /* 0x000fe20001000000 */
[----:B------:R-:W-:-:S01]  /*3e10*/  FFMA.FTZ R30, R69, UR38, -R6 ;  /* 0x00000026451e7c23 */ /* 0x000fc20008010806 */
[----:B------:R-:W-:Y:S02]  /*3e20*/  FMNMX.FTZ R81, R65, R80, !PT ;  /* 0x0000005041517209 */ /* 0x000fe40007810000 */
[----:B------:R-:W-:Y:S01]  /*3e30*/  ISETP.GT.AND P2, PT, R4, 0x90, PT ;  /* 0x000000900400780c */ /* 0x000fe20003f44270 */
[----:B------:R-:W-:Y:S01]  /*3e40*/  MUFU.EX2 R27, R27 ;  /* 0x0000001b001b7308 */ /* 0x000fe20000000800 */
[----:B------:R-:W-:Y:S01]  /*3e50*/  FSEL R80, R31, -INF , P3 ;  /* 0xff8000001f507808 */ /* 0x000fe20001800000 */
[--C-:B------:R-:W-:Y:S01]  /*3e60*/  FFMA.FTZ R31, R40, UR38, -R6.reuse ;  /* 0x00000026281f7c23 */ /* 0x100fe20008010806 */
[----:B------:R-:W-:Y:S01]  /*3e70*/  FMNMX.FTZ R81, R68, R81, !PT ;  /* 0x0000005144517209 */ /* 0x000fe20007810000 */
[----:B------:R-:W-:Y:S01]  /*3e80*/  FFMA.FTZ R40, R45, UR38, -R6 ;  /* 0x000000262d287c23 */ /* 0x000fe20008010806 */
[----:B------:R-:W-:Y:S01]  /*3e90*/  FSEL R69, R34, -INF , P2 ;  /* 0xff80000022457808 */ /* 0x000fe20001000000 */
[----:B------:R-:W-:Y:S01]  /*3ea0*/  IMAD.U32 R45, RZ, RZ, UR38 ;  /* 0x00000026ff2d7e24 */ /* 0x000fe2000f8e00ff */
[----:B------:R-:W-:Y:S01]  /*3eb0*/  ISETP.GT.AND P3, PT, R4, 0x91, PT ;  /* 0x000000910400780c */ /* 0x000fe20003f64270 */
[----:B------:R-:W-:Y:S01]  /*3ec0*/  MUFU.EX2 R30, R30 ;  /* 0x0000001e001e7308 */ /* 0x000fe20000000800 */
[----:B------:R-:W-:-:S02]  /*3ed0*/  FMNMX.FTZ R34, R80, R81, !PT ;  /* 0x0000005150227209 */ /* 0x000fc40007810000 */
[C---:B------:R-:W-:Y:S02]  /*3ee0*/  ISETP.GT.AND P2, PT, R4.reuse, 0x98, PT ;  /* 0x000000980400780c */ /* 0x040fe40003f44270 */
[----:B------:R-:W-:Y:S02]  /*3ef0*/  FSEL R81, R35, -INF , P3 ;  /* 0xff80000023517808 */ /* 0x000fe40001800000 */
[----:B------:R-:W-:Y:S01]  /*3f00*/  FMNMX.FTZ R34, R69, R34, !PT ;  /* 0x0000002245227209 */ /* 0x000fe20007810000 */
[----:B------:R-:W-:Y:S01]  /*3f10*/  MUFU.EX2 R31, R31 ;  /* 0x0000001f001f7308 */ /* 0x000fe20000000800 */
[----:B------:R-:W-:Y:S02]  /*3f20*/  ISETP.GT.AND P3, PT, R4, 0x99, PT ;  /* 0x000000990400780c */ /* 0x000fe40003f64270 */
[----:B--2---:R-:W-:Y:S01]  /*3f30*/  FSEL R84, R38, -INF , P2 ;  /* 0xff80000026547808 */ /* 0x004fe20001000000 */
        /* <DEDUP_REMOVED lines=10> */
[----:B-1----:R-:W-:-:S01]  /*3fe0*/  FADD.FTZ R52, R3, R8 ;  /* 0x0000000803347221 */ /* 0x002fc20000010000 */
[----:B---3--:R-:W-:Y:S01]  /*3ff0*/  F2FP.SATFINITE.E4M3.F32.PACK_AB_MERGE_C R216, R10, R7, RZ ;  /* 0x000000070ad8723e */ /* 0x008fe200048070ff */
[----:B------:R-:W-:Y:S02]  /*4000*/  MUFU.EX2 R34, R34 ;  /* 0x0000002200227308 */ /* 0x000fe40000000800 */
[----:B------:R-:W1:Y:S01]  /*4010*/  SHFL.BFLY PT, R89, R4, 0x2, 0x1f ;  /* 0x0c401f0004597f89 */ /* 0x000e6200000e0000 */
[----:B------:R-:W-:-:S01]  /*4020*/  FADD.FTZ R53, R7, R52 ;  /* 0x0000003407357221 */ /* 0x000fc20000010000 */
[----:B------:R-:W-:-:S04]  /*4030*/  F2FP.SATFINITE.E4M3.F32.PACK_AB_MERGE_C R216, R8, R3, R216 ;  /* 0x0000000308d8723e */ /* 0x000fc800048070d8 */
[----:B------:R-:W-:Y:S08]  /*4040*/  MUFU.EX2 R35, R35 ;  /* 0x0000002300237308 */ /* 0x000ff00000000800 */
[----:B------:R-:W-:Y:S08]  /*4050*/  MUFU.EX2 R40, R40 ;  /* 0x0000002800287308 */ /* 0x000ff00000000800 */
[----:B------:R-:W-:Y:S01]  /*4060*/  MUFU.EX2 R38, R38 ;  /* 0x0000002600267308 */ /* 0x000fe20000000800 */
[----:B-1----:R-:W-:-:S05]  /*4070*/  FMNMX.FTZ R89, R4, R89, !PT ;  /* 0x0000005904597209 */ /* 0x002fca0007810000 */
[----:B------:R-:W1:Y:S02]  /*4080*/  SHFL.BFLY PT, R4, R89, 0x1, 0x1f ;  /* 0x0c201f0059047f89 */ /* 0x000e6400000e0000 */
[----:B------:R-:W-:Y:S08]  /*4090*/  MUFU.EX2 R39, R39 ;  /* 0x0000002700277308 */ /* 0x000ff00000000800 */
[----:B------:R-:W-:Y:S08]  /*40a0*/  MUFU.EX2 R41, R41 ;  /* 0x0000002900297308 */ /* 0x000ff00000000800 */
[----:B------:R-:W-:Y:S01]  /*40b0*/  MUFU.EX2 R44, R44 ;  /* 0x0000002c002c7308 */ /* 0x000fe20000000800 */
[----:B-1----:R-:W-:-:S07]  /*40c0*/  FMNMX.FTZ R4, R89, R4, !PT ;  /* 0x0000000459047209 */ /* 0x002fce0007810000 */
[----:B------:R-:W-:Y:S01]  /*40d0*/  MUFU.EX2 R25, R25 ;  /* 0x0000001900197308 */ /* 0x000fe20000000800 */
[----:B------:R-:W-:Y:S01]  /*40e0*/  IMAD.MOV.U32 R89, RZ, RZ, R119 ;  /* 0x000000ffff597224 */ /* 0x000fe200078e0077 */
[C---:B------:R-:W-:Y:S01]  /*40f0*/  FSETP.NEU.FTZ.AND P2, PT, R4.reuse, -INF , PT ;  /* 0xff8000000400780b */ /* 0x040fe20003f5d000 */
[----:B------:R-:W-:-:S05]  /*4100*/  FFMA.FTZ R45, R4, R45, -8 ;  /* 0xc1000000042d7423 */ /* 0x000fca000001002d */
        /* <DEDUP_REMOVED lines=41> */
[----:B------:R-:W0:Y:S01]  /*43a0*/  MUFU.EX2 R98, R98 ;  /* 0x0000006200627308 */ /* 0x000e220000000800 */
        /* <DEDUP_REMOVED lines=9> */
[----:B------:R-:W-:Y:S01]  /*4440*/  FFMA.FTZ R85, R85, UR38, -R6 ;  /* 0x0000002655557c23 */ /* 0x000fe20008010806 */
[----:B------:R-:W-:Y:S01]  /*4450*/  F2FP.SATFINITE.E4M3.F32.PACK_AB_MERGE_C R217, R95, R94, RZ ;  /* 0x0000005e5fd9723e */ /* 0x000fe200048070ff */
[----:B------:R-:W-:-:S02]  /*4460*/  IMAD.MOV.U32 R95, RZ, RZ, R119 ;  /* 0x000000ffff5f7224 */ /* 0x000fc400078e0077 */
[----:B------:R-:W-:Y:S01]  /*4470*/  IMAD.MOV.U32 R94, RZ, RZ, R119 ;  /* 0x000000ffff5e7224 */ /* 0x000fe200078e0077 */
[----:B------:R-:W-:Y:S01]  /*4480*/  F2FP.SATFINITE.E4M3.F32.PACK_AB_MERGE_C R217, R91, R90, R217 ;  /* 0x0000005a5bd9723e */ /* 0x000fe200048070d9 */
[----:B------:R-:W2:Y:S01]  /*4490*/  MUFU.EX2 R102, R102 ;  /* 0x0000006600667308 */ /* 0x000ea20000000800 */
[----:B0-----:R-:W-:-:S01]  /*44a0*/  FADD.FTZ R2, R98, R49 ;  /* 0x0000003162027221 */ /* 0x001fc20000010000 */
[--C-:B------:R-:W-:Y:S02]  /*44b0*/  IMAD.MOV.U32 R91, RZ, RZ, R119.reuse ;  /* 0x000000ffff5b7224 */ /* 0x100fe400078e0077 */
[----:B------:R-:W-:-:S04]  /*44c0*/  IMAD.MOV.U32 R90, RZ, RZ, R119 ;  /* 0x000000ffff5a7224 */ /* 0x000fc800078e0077 */
[----:B------:R-:W0:Y:S01]  /*44d0*/  MUFU.EX2 R103, R103 ;  /* 0x0000006700677308 */ /* 0x000e220000000800 */
[----:B-1----:R-:W-:-:S07]  /*44e0*/  FADD.FTZ R49, R99, R2 ;  /* 0x0000000263317221 */ /* 0x002fce0000010000 */
[----:B------:R1:W-:Y:S01]  /*44f0*/  MUFU.EX2 R45, R72 ;  /* 0x00000048002d7308 */ /* 0x0003e20000000800 */
[----:B--2---:R-:W-:-:S07]  /*4500*/  FADD.FTZ R2, R102, R49 ;  /* 0x0000003166027221 */ /* 0x004fce0000010000 */
[----:B------:R-:W2:Y:S01]  /*4510*/  MUFU.EX2 R74, R74 ;  /* 0x0000004a004a7308 */ /* 0x000ea20000000800 */
[----:B-1----:R-:W-:-:S01]  /*4520*/  FADD.FTZ R72, R10, R53 ;  /* 0x000000350a487221 */ /* 0x002fc20000010000 */
[C---:B0-----:R-:W-:Y:S01]  /*4530*/  FADD.FTZ R49, R103.reuse, R2 ;  /* 0x0000000267317221 */ /* 0x041fe20000010000 */
[----:B------:R-:W-:Y:S01]  /*4540*/  F2FP.SATFINITE.E4M3.F32.PACK_AB_MERGE_C R102, R103, R102, RZ ;  /* 0x000000666766723e */ /* 0x000fe200048070ff */
[----:B------:R-:W-:Y:S02]  /*4550*/  IMAD.MOV.U32 R103, RZ, RZ, R119 ;  /* 0x000000ffff677224 */ /* 0x000fe400078e0077 */
[----:B------:R-:W-:-:S01]  /*4560*/  FADD.FTZ R53, R9, R72 ;  /* 0x0000004809357221 */ /* 0x000fc20000010000 */
[----:B------:R-:W-:Y:S01]  /*4570*/  IMAD.MOV.U32 R72, RZ, RZ, R119 ;  /* 0x000000ffff487224 */ /* 0x000fe200078e0077 */
[----:B------:R-:W-:Y:S01]  /*4580*/  F2FP.SATFINITE.E4M3.F32.PACK_AB_MERGE_C R219, R99, R98, R102 ;  /* 0x0000006263db723e */ /* 0x000fe20004807066 */
[----:B------:R-:W0:Y:S01]  /*4590*/  MUFU.EX2 R75, R75 ;  /* 0x0000004b004b7308 */ /* 0x000e220000000800 */
[----:B------:R-:W-:-:S01]  /*45a0*/  FADD.FTZ R52, R12, R53 ;  /* 0x000000350c347221 */ /* 0x000fc20000010000 */
[----:B------:R-:W-:-:S02]  /*45b0*/  IMAD.MOV.U32 R102, RZ, RZ, R119 ;  /* 0x000000ffff667224 */ /* 0x000fc400078e0077 */
[--C-:B------:R-:W-:Y:S02]  /*45c0*/  IMAD.MOV.U32 R99, RZ, RZ, R119.reuse ;  /* 0x000000ffff637224 */ /* 0x100fe400078e0077 */
[----:B------:R-:W-:Y:S01]  /*45d0*/  FADD.FTZ R53, R11, R52 ;  /* 0x000000340b357221 */ /* 0x000fe20000010000 */
[----:B------:R-:W-:Y:S01]  /*45e0*/  IMAD.MOV.U32 R98, RZ, RZ, R119 ;  /* 0x000000ffff627224 */ /* 0x000fe200078e0077 */
[----:B------:R-:W1:Y:S02]  /*45f0*/  MUFU.EX2 R78, R78 ;  /* 0x0000004e004e7308 */ /* 0x000e640000000800 */
[----:B------:R-:W-:-:S01]  /*4600*/  FADD.FTZ R52, R14, R53 ;  /* 0x000000350e347221 */ /* 0x000fc20000010000 */
[----:B--2---:R-:W-:Y:S01]  /*4610*/  FADD.FTZ R2, R74, R49 ;  /* 0x000000314a027221 */ /* 0x004fe20000010000 */
[----:B------:R-:W-:Y:S02]  /*4620*/  F2FP.SATFINITE.E4M3.F32.PACK_AB_MERGE_C R14, R14, R11, RZ ;  /* 0x0000000b0e0e723e */ /* 0x000fe400048070ff */
[----:B------:R-:W-:-:S02]  /*4630*/  FADD.FTZ R53, R13, R52 ;  /* 0x000000340d357221 */ /* 0x000fc40000010000 */
[----:B------:R-:W-:Y:S01]  /*4640*/  F2FP.SATFINITE.E4M3.F32.PACK_AB_MERGE_C R218, R12, R9, R14 ;  /* 0x000000090cda723e */ /* 0x000fe2000480700e */
[----:B------:R-:W2:Y:S01]  /*4650*/  MUFU.EX2 R79, R79 ;  /* 0x0000004f004f7308 */ /* 0x000ea20000000800 */
[----:B------:R-:W-:-:S01]  /*4660*/  FADD.FTZ R52, R20, R53 ;  /* 0x0000003514347221 */ /* 0x000fc20000010000 */
[----:B0-----:R-:W-:-:S03]  /*4670*/  FADD.FTZ R49, R75, R2 ;  /* 0x000000024b317221 */ /* 0x001fc60000010000 */
[----:B------:R-:W-:Y:S01]  /*4680*/  FADD.FTZ R53, R15, R52 ;  /* 0x000000340f357221 */ /* 0x000fe20000010000 */
[----:B------:R-:W-:Y:S02]  /*4690*/  F2FP.SATFINITE.E4M3.F32.PACK_AB_MERGE_C R15, R56, R15, RZ ;  /* 0x0000000f380f723e */ /* 0x000fe400048070ff */
[----:B------:R-:W0:Y:S01]  /*46a0*/  MUFU.EX2 R82, R82 ;  /* 0x0000005200527308 */ /* 0x000e220000000800 */
[----:B-1----:R-:W-:-:S01]  /*46b0*/  FADD.FTZ R2, R78, R49 ;  /* 0x000000314e027221 */ /* 0x002fc20000010000 */
[----:B------:R-:W-:Y:S01]  /*46c0*/  FADD.FTZ R52, R56, R53 ;  /* 0x0000003538347221 */ /* 0x000fe20000010000 */
[----:B------:R-:W-:Y:S01]  /*46d0*/  F2FP.SATFINITE.E4M3.F32.PACK_AB_MERGE_C R212, R20, R13, R15 ;  /* 0x0000000d14d4723e */ /* 0x000fe2000480700f */
[----:B------:R-:W-:Y:S02]  /*46e0*/  IMAD.MOV.U32 R56, RZ, RZ, R119 ;  /* 0x000000ffff387224 */ /* 0x000fe400078e0077 */
[----:B------:R-:W-:-:S02]  /*46f0*/  FADD.FTZ R53, R21, R52 ;  /* 0x0000003415357221 */ /* 0x000fc40000010000 */
[----:B------:R-:W1:Y:S01]  /*4700*/  MUFU.EX2 R83, R83 ;  /* 0x0000005300537308 */ /* 0x000e620000000800 */
[----:B--2---:R-:W-:-:S01]  /*4710*/  FADD.FTZ R49, R79, R2 ;  /* 0x000000024f317221 */ /* 0x004fc20000010000 */
[----:B------:R-:W-:Y:S01]  /*4720*/  FADD.FTZ R52, R58, R53 ;  /* 0x000000353a347221 */ /* 0x000fe20000010000 */
[----:B------:R-:W-:Y:S01]  /*4730*/  F2FP.SATFINITE.E4M3.F32.PACK_AB_MERGE_C R78, R79, R78, RZ ;  /* 0x0000004e4f4e723e */ /* 0x000fe200048070ff */
[----:B------:R-:W-:-:S02]  /*4740*/  IMAD.MOV.U32 R79, RZ, RZ, R119 ;  /* 0x000000ffff4f7224 */ /* 0x000fc400078e0077 */
[----:B------:R-:W-:-:S01]  /*4750*/  FADD.FTZ R53, R57, R52 ;  /* 0x0000003439357221 */ /* 0x000fc20000010000 */
[----:B------:R-:W-:Y:S01]  /*4760*/  F2FP.SATFINITE.E4M3.F32.PACK_AB_MERGE_C R57, R60, R57, RZ ;  /* 0x000000393c39723e */ /* 0x000fe200048070ff */
[----:B------:R-:W2:Y:S01]  /*4770*/  MUFU.EX2 R86, R86 ;  /* 0x0000005600567308 */ /* 0x000ea20000000800 */
[----:B0-----:R-:W-:-:S01]  /*4780*/  FADD.FTZ R2, R82, R49 ;  /* 0x0000003152027221 */ /* 0x001fc20000010000 */
[----:B------:R-:W-:Y:S01]  /*4790*/  FADD.FTZ R6, R60, R53 ;  /* 0x000000353c067221 */ /* 0x000fe20000010000 */
[----:B------:R-:W-:Y:S01]  /*47a0*/  F2FP.SATFINITE.E4M3.F32.PACK_AB_MERGE_C R213, R75, R74, R78 ;  /* 0x0000004a4bd5723e */ /* 0x000fe2000480704e */
[----:B------:R-:W-:Y:S01]  /*47b0*/  IMAD.MOV.U32 R78, RZ, RZ, R119 ;  /* 0x000000ffff4e7224 */ /* 0x000fe200078e0077 */
[----:B------:R-:W-:Y:S01]  /*47c0*/  F2FP.SATFINITE.E4M3.F32.PACK_AB_MERGE_C R214, R58, R21, R57 ;  /* 0x000000153ad6723e */ /* 0x000fe20004807039 */
[----:B------:R-:W-:Y:S02]  /*47d0*/  IMAD.MOV.U32 R75, RZ, RZ, R119 ;  /* 0x000000ffff4b7224 */ /* 0x000fe400078e0077 */
[----:B------:R-:W0:Y:S01]  /*47e0*/  MUFU.EX2 R87, R87 ;  /* 0x0000005700577308 */ /* 0x000e220000000800 */
[----:B-1----:R-:W-:-:S01]  /*47f0*/  FADD.FTZ R49, R83, R2 ;  /* 0x0000000253317221 */ /* 0x002fc20000010000 */
[----:B------:R-:W-:-:S02]  /*4800*/  IMAD.MOV.U32 R74, RZ, RZ, R119 ;  /* 0x000000ffff4a7224 */ /* 0x000fc400078e0077 */
[--C-:B------:R-:W-:Y:S02]  /*4810*/  IMAD.MOV.U32 R60, RZ, RZ, R119.reuse ;  /* 0x000000ffff3c7224 */ /* 0x100fe400078e0077 */
[----:B------:R-:W-:Y:S02]  /*4820*/  IMAD.MOV.U32 R58, RZ, RZ, R119 ;  /* 0x000000ffff3a7224 */ /* 0x000fe400078e0077 */
        /* <DEDUP_REMOVED lines=9> */
[----:B------:R-:W-:Y:S01]  /*48c0*/  F2FP.SATFINITE.E4M3.F32.PACK_AB_MERGE_C R86, R87, R86, RZ ;  /* 0x000000565756723e */ /* 0x000fe200048070ff */
[----:B------:R-:W-:-:S02]  /*48d0*/  IMAD.MOV.U32 R87, RZ, RZ, R119 ;  /* 0x000000ffff577224 */ /* 0x000fc400078e0077 */
[--C-:B------:R-:W-:Y:S01]  /*48e0*/  IMAD.MOV.U32 R49, RZ, RZ, R119.reuse ;  /* 0x000000ffff317224 */ /* 0x100fe200078e0077 */
[----:B------:R-:W-:Y:S01]  /*48f0*/  F2FP.SATFINITE.E4M3.F32.PACK_AB_MERGE_C R215, R83, R82, R86 ;  /* 0x0000005253d7723e */ /* 0x000fe20004807056 */
[----:B------:R-:W-:Y:S01]  /*4900*/  IMAD.MOV.U32 R86, RZ, RZ, R119 ;  /* 0x000000ffff567224 */ /* 0x000fe200078e0077 */
[----:B------:R0:W3:Y:S01]  /*4910*/  MUFU.EX2 R48, R63 ;  /* 0x0000003f00307308 */ /* 0x0000e20000000800 */
[----:B-1----:R-:W-:-:S01]  /*4920*/  FADD.FTZ R2, R64, R7 ;  /* 0x0000000740027221 */ /* 0x002fc20000010000 */
[----:B------:R-:W-:Y:S01]  /*4930*/  FADD.FTZ R7, R43, R6 ;  /* 0x000000062b077221 */ /* 0x000fe20000010000 */
[----:B------:R-:W-:Y:S01]  /*4940*/  F2FP.SATFINITE.E4M3.F32.PACK_AB_MERGE_C R43, R46, R43, RZ ;  /* 0x0000002b2e2b723e */ /* 0x000fe200048070ff */
[----:B------:R-:W-:Y:S02]  /*4950*/  IMAD.MOV.U32 R83, RZ, RZ, R119 ;  /* 0x000000ffff537224 */ /* 0x000fe400078e0077 */
[----:B------:R-:W-:-:S01]  /*4960*/  FADD.FTZ R2, R45, R2 ;  /* 0x000000022d027221 */ /* 0x000fc20000010000 */
[----:B------:R-:W-:Y:S01]  /*4970*/  IMAD.MOV.U32 R82, RZ, RZ, R119 ;  /* 0x000000ffff527224 */ /* 0x000fe200078e0077 */
[----:B------:R-:W-:Y:S01]  /*4980*/  F2FP.SATFINITE.E4M3.F32.PACK_AB_MERGE_C R208, R42, R59, R43 ;  /* 0x0000003b2ad0723e */ /* 0x000fe2000480702b */
[----:B------:R-:W1:Y:S01]  /*4990*/  MUFU.EX2 R66, R66 ;  /* 0x0000004200427308 */ /* 0x000e620000000800 */
[----:B--2---:R-:W-:-:S01]  /*49a0*/  FADD.FTZ R11, R73, R2 ;  /* 0x00000002490b7221 */ /* 0x004fc20000010000 */
[----:B------:R-:W-:Y:S01]  /*49b0*/  FADD.FTZ R2, R46, R7 ;  /* 0x000000072e027221 */ /* 0x000fe20000010000 */
[----:B0-----:R-:W-:-:S02]  /*49c0*/  IMAD.MOV.U32 R63, RZ, RZ, R119 ;  /* 0x000000ffff3f7224 */ /* 0x001fc400078e0077 */
[----:B------:R-:W-:Y:S02]  /*49d0*/  IMAD.MOV.U32 R59, RZ, RZ, R119 ;  /* 0x000000ffff3b7224 */ /* 0x000fe400078e0077 */
[----:B------:R-:W-:-:S01]  /*49e0*/  FADD.FTZ R7, R5, R2 ;  /* 0x0000000205077221 */ /* 0x000fc20000010000 */
[----:B------:R-:W-:Y:S01]  /*49f0*/  IMAD.MOV.U32 R46, RZ, RZ, R119 ;  /* 0x000000ffff2e7224 */ /* 0x000fe200078e0077 */
[----:B------:R-:W0:Y:S01]  /*4a00*/  MUFU.EX2 R67, R67 ;  /* 0x0000004300437308 */ /* 0x000e220000000800 */
[----:B---3--:R-:W-:-:S01]  /*4a10*/  FADD.FTZ R11, R48, R11 ;  /* 0x0000000b300b7221 */ /* 0x008fc20000010000 */
[----:B------:R-:W-:Y:S01]  /*4a20*/  FADD.FTZ R10, R26, R7 ;  /* 0x000000071a0a7221 */ /* 0x000fe20000010000 */
[----:B------:R-:W-:Y:S01]  /*4a30*/  F2FP.SATFINITE.E4M3.F32.PACK_AB_MERGE_C R48, R48, R73, RZ ;  /* 0x000000493030723e */ /* 0x000fe200048070ff */
[----:B------:R-:W-:Y:S02]  /*4a40*/  IMAD.MOV.U32 R73, RZ, RZ, R119 ;  /* 0x000000ffff497224 */ /* 0x000fe400078e0077 */
[----:B------:R-:W-:-:S01]  /*4a50*/  FADD.FTZ R7, R27, R10 ;  /* 0x0000000a1b077221 */ /* 0x000fc20000010000 */
[----:B------:R-:W-:Y:S01]  /*4a60*/  F2FP.SATFINITE.E4M3.F32.PACK_AB_MERGE_C R27, R30, R27, RZ ;  /* 0x0000001b1e1b723e */ /* 0x000fe200048070ff */
[----:B------:R-:W2:Y:S01]  /*4a70*/  MUFU.EX2 R70, R70 ;  /* 0x0000004600467308 */ /* 0x000ea20000000800 */
[----:B-1----:R-:W-:-:S01]  /*4a80*/  FADD.FTZ R6, R66, R11 ;  /* 0x0000000b42067221 */ /* 0x002fc20000010000 */
[----:B------:R-:W-:Y:S01]  /*4a90*/  FADD.FTZ R30, R30, R7 ;  /* 0x000000071e1e7221 */ /* 0x000fe20000010000 */
[----:B------:R-:W-:Y:S01]  /*4aa0*/  F2FP.SATFINITE.E4M3.F32.PACK_AB_MERGE_C R210, R26, R5, R27 ;  /* 0x000000051ad2723e */ /* 0x000fe2000480701b */
[--C-:B------:R-:W-:Y:S01]  /*4ab0*/  IMAD.MOV.U32 R43, RZ, RZ, R119.reuse ;  /* 0x000000ffff2b7224 */ /* 0x100fe200078e0077 */
[----:B------:R-:W-:Y:S01]  /*4ac0*/  F2FP.SATFINITE.E4M3.F32.PACK_AB_MERGE_C R209, R45, R64, R48 ;  /* 0x000000402dd1723e */ /* 0x000fe20004807030 */
[----:B------:R-:W-:-:S02]  /*4ad0*/  IMAD.MOV.U32 R64, RZ, RZ, R119 ;  /* 0x000000ffff407224 */ /* 0x000fc400078e0077 */
[----:B------:R-:W1:Y:S01]  /*4ae0*/  MUFU.EX2 R71, R71 ;  /* 0x0000004700477308 */ /* 0x000e620000000800 */
[----:B0-----:R-:W-:-:S01]  /*4af0*/  FADD.FTZ R3, R67, R6 ;  /* 0x0000000643037221 */ /* 0x001fc20000010000 */
[--C-:B------:R-:W-:Y:S02]  /*4b00*/  IMAD.MOV.U32 R48, RZ, RZ, R119.reuse ;  /* 0x000000ffff307224 */ /* 0x100fe400078e0077 */
[--C-:B------:R-:W-:Y:S02]  /*4b10*/  IMAD.MOV.U32 R45, RZ, RZ, R119.reuse ;  /* 0x000000ffff2d7224 */ /* 0x100fe400078e0077 */
[----:B------:R-:W-:Y:S02]  /*4b20*/  IMAD.MOV.U32 R42, RZ, RZ, R119 ;  /* 0x000000ffff2a7224 */ /* 0x000fe400078e0077 */
[----:B------:R-:W0:Y:S01]  /*4b30*/  MUFU.EX2 R76, R76 ;  /* 0x0000004c004c7308 */ /* 0x000e220000000800 */
[----:B--2---:R-:W-:-:S01]  /*4b40*/  FADD.FTZ R6, R70, R3 ;  /* 0x0000000346067221 */ /* 0x004fc20000010000 */
[----:B------:R-:W-:Y:S01]  /*4b50*/  FADD.FTZ R3, R31, R30 ;  /* 0x0000001e1f037221 */ /* 0x000fe20000010000 */
[----:B------:R-:W-:-:S02]  /*4b60*/  IMAD.MOV.U32 R30, RZ, RZ, R119 ;  /* 0x000000ffff1e7224 */ /* 0x000fc400078e0077 */
[----:B------:R-:W-:Y:S02]  /*4b70*/  IMAD.MOV.U32 R27, RZ, RZ, R119 ;  /* 0x000000ffff1b7224 */ /* 0x000fe400078e0077 */
[----:B------:R-:W-:-:S01]  /*4b80*/  FADD.FTZ R8, R34, R3 ;  /* 0x0000000322087221 */ /* 0x000fc20000010000 */
[----:B------:R-:W-:Y:S01]  /*4b90*/  IMAD.MOV.U32 R26, RZ, RZ, R119 ;  /* 0x000000ffff1a7224 */ /* 0x000fe200078e0077 */
[----:B------:R-:W2:Y:S01]  /*4ba0*/  MUFU.EX2 R77, R77 ;  /* 0x0000004d004d7308 */ /* 0x000ea20000000800 */
[C---:B-1----:R-:W-:Y:S01]  /*4bb0*/  F2FP.SATFINITE.E4M3.F32.PACK_AB_MERGE_C R70, R71.reuse, R70, RZ ;  /* 0x000000464746723e */ /* 0x042fe200048070ff */
[----:B------:R-:W-:Y:S01]  /*4bc0*/  FADD.FTZ R71, R71, R6 ;  /* 0x0000000647477221 */ /* 0x000fe20000010000 */
[----:B------:R-:W-:-:S01]  /*4bd0*/  FADD.FTZ R9, R35, R8 ;  /* 0x0000000823097221 */ /* 0x000fc20000010000 */
[C---:B------:R-:W-:Y:S02]  /*4be0*/  F2FP.SATFINITE.E4M3.F32.PACK_AB_MERGE_C R35, R40.reuse, R35, RZ ;  /* 0x000000232823723e */ /* 0x040fe400048070ff */
[----:B------:R-:W-:Y:S01]  /*4bf0*/  F2FP.SATFINITE.E4M3.F32.PACK_AB_MERGE_C R211, R67, R66, R70 ;  /* 0x0000004243d3723e */ /* 0x000fe20004807046 */
[----:B------:R-:W-:Y:S01]  /*4c00*/  FADD.FTZ R9, R40, R9 ;  /* 0x0000000928097221 */ /* 0x000fe20000010000 */
[----:B------:R-:W1:Y:S01]  /*4c10*/  MUFU.EX2 R62, R62 ;  /* 0x0000003e003e7308 */ /* 0x000e620000000800 */
[----:B0-----:R-:W-:-:S01]  /*4c20*/  FADD.FTZ R6, R76, R71 ;  /* 0x000000474c067221 */ /* 0x001fc20000010000 */
[----:B------:R-:W-:Y:S01]  /*4c30*/  F2FP.SATFINITE.E4M3.F32.PACK_AB_MERGE_C R204, R34, R31, R35 ;  /* 0x0000001f22cc723e */ /* 0x000fe20004807023 */
[----:B------:R-:W-:-:S02]  /*4c40*/  IMAD.MOV.U32 R71, RZ, RZ, R119 ;  /* 0x000000ffff477224 */ /* 0x000fc400078e0077 */
[--C-:B------:R-:W-:Y:S02]  /*4c50*/  IMAD.MOV.U32 R70, RZ, RZ, R119.reuse ;  /* 0x000000ffff467224 */ /* 0x100fe400078e0077 */
[----:B------:R-:W-:Y:S01]  /*4c60*/  IMAD.MOV.U32 R67, RZ, RZ, R119 ;  /* 0x000000ffff437224 */ /* 0x000fe200078e0077 */
[----:B------:R-:W0:Y:S01]  /*4c70*/  MUFU.EX2 R47, R47 ;  /* 0x0000002f002f7308 */ /* 0x000e220000000800 */
[----:B--2---:R-:W-:-:S01]  /*4c80*/  FADD.FTZ R7, R77, R6 ;  /* 0x000000064d077221 */ /* 0x004fc20000010000 */
[--C-:B------:R-:W-:Y:S02]  /*4c90*/  IMAD.MOV.U32 R66, RZ, RZ, R119.reuse ;  /* 0x000000ffff427224 */ /* 0x100fe400078e0077 */
[--C-:B------:R-:W-:Y:S02]  /*4ca0*/  IMAD.MOV.U32 R40, RZ, RZ, R119.reuse ;  /* 0x000000ffff287224 */ /* 0x100fe400078e0077 */
[----:B------:R-:W-:Y:S02]  /*4cb0*/  IMAD.MOV.U32 R35, RZ, RZ, R119 ;  /* 0x000000ffff237224 */ /* 0x000fe400078e0077 */
[----:B------:R-:W2:Y:S01]  /*4cc0*/  MUFU.EX2 R50, R50 ;  /* 0x0000003200327308 */ /* 0x000ea20000000800 */
[----:B-1----:R-:W-:-:S01]  /*4cd0*/  FADD.FTZ R6, R62, R7 ;  /* 0x000000073e067221 */ /* 0x002fc20000010000 */
[----:B------:R-:W-:-:S02]  /*4ce0*/  IMAD.MOV.U32 R34, RZ, RZ, R119 ;  /* 0x000000ffff227224 */ /* 0x000fc400078e0077 */
[----:B------:R-:W-:-:S04]  /*4cf0*/  IMAD.MOV.U32 R31, RZ, RZ, R119 ;  /* 0x000000ffff1f7224 */ /* 0x000fc800078e0077 */
[----:B------:R-:W1:Y:S01]  /*4d00*/  MUFU.EX2 R51, R51 ;  /* 0x0000003300337308 */ /* 0x000e620000000800 */
[C---:B0-----:R-:W-:Y:S01]  /*4d10*/  F2FP.SATFINITE.E4M3.F32.PACK_AB_MERGE_C R62, R47.reuse, R62, RZ ;  /* 0x0000003e2f3e723e */ /* 0x041fe200048070ff */
[----:B------:R-:W-:Y:S01]  /*4d20*/  FADD.FTZ R47, R47, R6 ;  /* 0x000000062f2f7221 */ /* 0x000fe20000010000 */
[----:B------:R-:W-:-:S02]  /*4d30*/  FADD.FTZ R6, R38, R9 ;  /* 0x0000000926067221 */ /* 0x000fc40000010000 */
[----:B------:R-:W-:Y:S01]  /*4d40*/  F2FP.SATFINITE.E4M3.F32.PACK_AB_MERGE_C R205, R77, R76, R62 ;  /* 0x0000004c4dcd723e */ /* 0x000fe2000480703e */
[----:B------:R-:W-:Y:S02]  /*4d50*/  IMAD.MOV.U32 R77, RZ, RZ, R119 ;  /* 0x000000ffff4d7224 */ /* 0x000fe400078e0077 */
[----:B------:R-:W-:Y:S01]  /*4d60*/  FADD.FTZ R10, R39, R6 ;  /* 0x00000006270a7221 */ /* 0x000fe20000010000 */
[----:B------:R-:W0:Y:S01]  /*4d70*/  MUFU.EX2 R54, R54 ;  /* 0x0000003600367308 */ /* 0x000e220000000800 */
[----:B--2---:R-:W-:-:S01]  /*4d80*/  FADD.FTZ R8, R50, R47 ;  /* 0x0000002f32087221 */ /* 0x004fc20000010000 */
[----:B------:R-:W-:-:S02]  /*4d90*/  IMAD.MOV.U32 R76, RZ, RZ, R119 ;  /* 0x000000ffff4c7224 */ /* 0x000fc400078e0077 */
[----:B------:R-:W-:-:S01]  /*4da0*/  FADD.FTZ R9, R41, R10 ;  /* 0x0000000a29097221 */ /* 0x000fc20000010000 */
[C---:B------:R-:W-:Y:S01]  /*4db0*/  F2FP.SATFINITE.E4M3.F32.PACK_AB_MERGE_C R41, R44.reuse, R41, RZ ;  /* 0x000000292c29723e */ /* 0x040fe200048070ff */
[----:B------:R-:W-:Y:S02]  /*4dc0*/  IMAD.MOV.U32 R62, RZ, RZ, R119 ;  /* 0x000000ffff3e7224 */ /* 0x000fe400078e0077 */
[----:B------:R-:W-:Y:S01]  /*4dd0*/  FADD.FTZ R9, R44, R9 ;  /* 0x000000092c097221 */ /* 0x000fe20000010000 */
[----:B------:R-:W2:Y:S01]  /*4de0*/  MUFU.EX2 R55, R55 ;  /* 0x0000003700377308 */ /* 0x000ea20000000800 */
[----:B-1----:R-:W-:-:S01]  /*4df0*/  FADD.FTZ R7, R51, R8 ;  /* 0x0000000833077221 */ /* 0x002fc20000010000 */
[----:B------:R-:W-:Y:S01]  /*4e00*/  F2FP.SATFINITE.E4M3.F32.PACK_AB_MERGE_C R206, R39, R38, R41 ;  /* 0x0000002627ce723e */ /* 0x000fe20004807029 */
[----:B------:R-:W-:-:S01]  /*4e10*/  FADD.FTZ R10, R24, R9 ;  /* 0x00000009180a7221 */ /* 0x000fc20000010000 */
[--C-:B------:R-:W-:Y:S02]  /*4e20*/  IMAD.MOV.U32 R47, RZ, RZ, R119.reuse ;  /* 0x000000ffff2f7224 */ /* 0x100fe400078e0077 */
[----:B------:R-:W-:-:S02]  /*4e30*/  IMAD.MOV.U32 R44, RZ, RZ, R119 ;  /* 0x000000ffff2c7224 */ /* 0x000fc400078e0077 */
[----:B------:R-:W1:Y:S01]  /*4e40*/  MUFU.EX2 R61, R61 ;  /* 0x0000003d003d7308 */ /* 0x000e620000000800 */
[----:B0-----:R-:W-:-:S01]  /*4e50*/  FADD.FTZ R8, R54, R7 ;  /* 0x0000000736087221 */ /* 0x001fc20000010000 */
[----:B------:R-:W-:Y:S01]  /*4e60*/  FADD.FTZ R7, R25, R10 ;  /* 0x0000000a19077221 */ /* 0x000fe20000010000 */
[--C-:B------:R-:W-:Y:S02]  /*4e70*/  IMAD.MOV.U32 R41, RZ, RZ, R119.reuse ;  /* 0x000000ffff297224 */ /* 0x100fe400078e0077 */
[--C-:B------:R-:W-:Y:S02]  /*4e80*/  IMAD.MOV.U32 R39, RZ, RZ, R119.reuse ;  /* 0x000000ffff277224 */ /* 0x100fe400078e0077 */
[----:B------:R-:W-:Y:S01]  /*4e90*/  IMAD.MOV.U32 R38, RZ, RZ, R119 ;  /* 0x000000ffff267224 */ /* 0x000fe200078e0077 */
[----:B------:R0:W3:Y:S01]  /*4ea0*/  MUFU.EX2 R2, R65 ;  /* 0x0000004100027308 */ /* 0x0000e20000000800 */
[----:B--2---:R-:W-:-:S01]  /*4eb0*/  FADD.FTZ R8, R55, R8 ;  /* 0x0000000837087221 */ /* 0x004fc20000010000 */
[----:B------:R-:W-:Y:S01]  /*4ec0*/  F2FP.SATFINITE.E4M3.F32.PACK_AB_MERGE_C R54, R55, R54, RZ ;  /* 0x000000363736723e */ /* 0x000fe200048070ff */
[----:B------:R-:W-:-:S03]  /*4ed0*/  IMAD.MOV.U32 R55, RZ, RZ, R119 ;  /* 0x000000ffff377224 */ /* 0x000fc600078e0077 */
[----:B------:R-:W-:Y:S01]  /*4ee0*/  F2FP.SATFINITE.E4M3.F32.PACK_AB_MERGE_C R207, R51, R50, R54 ;  /* 0x0000003233cf723e */ /* 0x000fe20004807036 */
[----:B------:R-:W-:Y:S01]  /*4ef0*/  IMAD.MOV.U32 R54, RZ, RZ, R119 ;  /* 0x000000ffff367224 */ /* 0x000fe200078e0077 */
[----:B------:R-:W2:Y:S01]  /*4f00*/  MUFU.EX2 R68, R68 ;  /* 0x0000004400447308 */ /* 0x000ea20000000800 */
[----:B-1----:R-:W-:-:S01]  /*4f10*/  FADD.FTZ R5, R61, R8 ;  /* 0x000000083d057221 */ /* 0x002fc20000010000 */
[----:B------:R-:W-:Y:S01]  /*4f20*/  FADD.FTZ R8, R28, R7 ;  /* 0x000000071c087221 */ /* 0x000fe20000010000 */
[--C-:B0-----:R-:W-:Y:S02]  /*4f30*/  IMAD.MOV.U32 R65, RZ, RZ, R119.reuse ;  /* 0x000000ffff417224 */ /* 0x101fe400078e0077 */
[--C-:B------:R-:W-:Y:S02]  /*4f40*/  IMAD.MOV.U32 R51, RZ, RZ, R119.reuse ;  /* 0x000000ffff337224 */ /* 0x100fe400078e0077 */
[----:B------:R-:W-:Y:S01]  /*4f50*/  IMAD.MOV.U32 R50, RZ, RZ, R119 ;  /* 0x000000ffff327224 */ /* 0x000fe200078e0077 */
[----:B------:R-:W0:Y:S01]  /*4f60*/  MUFU.EX2 R29, R29 ;  /* 0x0000001d001d7308 */ /* 0x000e220000000800 */
[----:B---3--:R-:W-:-:S07]  /*4f70*/  FADD.FTZ R5, R2, R5 ;  /* 0x0000000502057221 */ /* 0x008fce0000010000 */
[----:B------:R1:W3:Y:S01]  /*4f80*/  MUFU.EX2 R3, R80 ;  /* 0x0000005000037308 */ /* 0x0002e20000000800 */
[----:B--2---:R-:W-:-:S07]  /*4f90*/  FADD.FTZ R10, R68, R5 ;  /* 0x00000005440a7221 */ /* 0x004fce0000010000 */
[----:B------:R-:W2:Y:S01]  /*4fa0*/  MUFU.EX2 R32, R32 ;  /* 0x0000002000207308 */ /* 0x000ea20000000800 */
[C---:B0-----:R-:W-:Y:S01]  /*4fb0*/  F2FP.SATFINITE.E4M3.F32.PACK_AB_MERGE_C R28, R29.reuse, R28, RZ ;  /* 0x0000001c1d1c723e */ /* 0x041fe200048070ff */
[----:B------:R-:W-:Y:S01]  /*4fc0*/  FADD.FTZ R29, R29, R8 ;  /* 0x000000081d1d7221 */ /* 0x000fe20000010000 */
[--C-:B-1----:R-:W-:Y:S02]  /*4fd0*/  IMAD.MOV.U32 R80, RZ, RZ, R119.reuse ;  /* 0x000000ffff507224 */ /* 0x102fe400078e0077 */
[----:B------:R-:W-:Y:S01]  /*4fe0*/  F2FP.SATFINITE.E4M3.F32.PACK_AB_MERGE_C R200, R25, R24, R28 ;  /* 0x0000001819c8723e */ /* 0x000fe2000480701c */
[----:B------:R-:W-:Y:S02]  /*4ff0*/  IMAD.MOV.U32 R28, RZ, RZ, R119 ;  /* 0x000000ffff1c7224 */ /* 0x000fe400078e0077 */
[----:B------:R-:W0:Y:S01]  /*5000*/  MUFU.EX2 R69, R69 ;  /* 0x0000004500457308 */ /* 0x000e220000000800 */
[----:B---3--:R-:W-:-:S01]  /*5010*/  FADD.FTZ R10, R3, R10 ;  /* 0x0000000a030a7221 */ /* 0x008fc20000010000 */
[----:B------:R-:W-:Y:S01]  /*5020*/  F2FP.SATFINITE.E4M3.F32.PACK_AB_MERGE_C R68, R3, R68, RZ ;  /* 0x000000440344723e */ /* 0x000fe200048070ff */
[----:B------:R-:W-:-:S02]  /*5030*/  IMAD.MOV.U32 R25, RZ, RZ, R119 ;  /* 0x000000ffff197224 */ /* 0x000fc400078e0077 */
[--C-:B------:R-:W-:Y:S01]  /*5040*/  IMAD.MOV.U32 R24, RZ, RZ, R119.reuse ;  /* 0x000000ffff187224 */ /* 0x100fe200078e0077 */
[----:B------:R-:W-:Y:S01]  /*5050*/  F2FP.SATFINITE.E4M3.F32.PACK_AB_MERGE_C R201, R2, R61, R68 ;  /* 0x0000003d02c9723e */ /* 0x000fe20004807044 */
[----:B------:R-:W-:Y:S01]  /*5060*/  IMAD.MOV.U32 R68, RZ, RZ, R119 ;  /* 0x000000ffff447224 */ /* 0x000fe200078e0077 */
[----:B------:R-:W-:Y:S01]  /*5070*/  MUFU.EX2 R36, R36 ;  /* 0x0000002400247308 */ /* 0x000fe20000000800 */
[----:B--2---:R-:W-:-:S01]  /*5080*/  FADD.FTZ R8, R32, R29 ;  /* 0x0000001d20087221 */ /* 0x004fc20000010000 */
[--C-:B------:R-:W-:Y:S02]  /*5090*/  IMAD.MOV.U32 R61, RZ, RZ, R119.reuse ;  /* 0x000000ffff3d7224 */ /* 0x100fe400078e0077 */
[----:B------:R-:W-:-:S04]  /*50a0*/  IMAD.MOV.U32 R29, RZ, RZ, R119 ;  /* 0x000000ffff1d7224 */ /* 0x000fc800078e0077 */
[----:B------:R-:W1:Y:S01]  /*50b0*/  MUFU.EX2 R37, R37 ;  /* 0x0000002500257308 */ /* 0x000e620000000800 */
[----:B0-----:R-:W-:-:S07]  /*50c0*/  FADD.FTZ R3, R69, R10 ;  /* 0x0000000a45037221 */ /* 0x001fce0000010000 */
[----:B------:R-:W0:Y:S08]  /*50d0*/  MUFU.EX2 R33, R33 ;  /* 0x0000002100217308 */ /* 0x000e300000000800 */
[----:B------:R2:W3:Y:S01]  /*50e0*/  MUFU.EX2 R6, R81 ;  /* 0x0000005100067308 */ /* 0x0004e20000000800 */
[----:B-1----:R-:W-:-:S07]  /*50f0*/  F2FP.SATFINITE.E4M3.F32.PACK_AB_MERGE_C R2, R37, R36, RZ ;  /* 0x000000242502723e */ /* 0x002fce00048070ff */
[----:B------:R-:W1:Y:S01]  /*5100*/  MUFU.EX2 R84, R84 ;  /* 0x0000005400547308 */ /* 0x000e620000000800 */
[----:B0-----:R-:W-:-:S01]  /*5110*/  FADD.FTZ R5, R33, R8 ;  /* 0x0000000821057221 */ /* 0x001fc20000010000 */
[----:B------:R-:W-:Y:S01]  /*5120*/  F2FP.SATFINITE.E4M3.F32.PACK_AB_MERGE_C R202, R33, R32, R2 ;  /* 0x0000002021ca723e */ /* 0x000fe20004807002 */
[----:B--2---:R-:W-:Y:S02]  /*5130*/  IMAD.MOV.U32 R81, RZ, RZ, R119 ;  /* 0x000000ffff517224 */ /* 0x004fe400078e0077 */
[----:B------:R-:W-:Y:S01]  /*5140*/  FADD.FTZ R36, R36, R5 ;  /* 0x0000000524247221 */ /* 0x000fe20000010000 */
[----:B------:R-:W-:Y:S02]  /*5150*/  IMAD.MOV.U32 R33, RZ, RZ, R119 ;  /* 0x000000ffff217224 */ /* 0x000fe400078e0077 */
[----:B------:R-:W0:Y:S01]  /*5160*/  MUFU.EX2 R85, R85 ;  /* 0x0000005500557308 */ /* 0x000e220000000800 */
[----:B---3--:R-:W-:-:S01]  /*5170*/  FADD.FTZ R3, R6, R3 ;  /* 0x0000000306037221 */ /* 0x008fc20000010000 */
[----:B------:R-:W-:-:S03]  /*5180*/  IMAD.MOV.U32 R32, RZ, RZ, R119 ;  /* 0x000000ffff207224 */ /* 0x000fc600078e0077 */
[----:B-1----:R-:W-:Y:S01]  /*5190*/  FADD.FTZ R2, R84, R3 ;  /* 0x0000000354027221 */ /* 0x002fe20000010000 */
[----:B------:R-:W-:-:S01]  /*51a0*/  FADD.FTZ R3, R37, R36 ;  /* 0x0000002425037221 */ /* 0x000fc20000010000 */
[--C-:B------:R-:W-:Y:S02]  /*51b0*/  IMAD.MOV.U32 R37, RZ, RZ, R119.reuse ;  /* 0x000000ffff257224 */ /* 0x100fe400078e0077 */
[----:B------:R-:W-:Y:S01]  /*51c0*/  IMAD.MOV.U32 R36, RZ, RZ, R119 ;  /* 0x000000ffff247224 */ /* 0x000fe200078e0077 */
[C---:B0-----:R-:W-:Y:S01]  /*51d0*/  F2FP.SATFINITE.E4M3.F32.PACK_AB_MERGE_C R7, R85.reuse, R84, RZ ;  /* 0x000000545507723e */ /* 0x041fe200048070ff */
[----:B------:R-:W-:-:S01]  /*51e0*/  FADD.FTZ R2, R85, R2 ;  /* 0x0000000255027221 */ /* 0x000fc20000010000 */
[----:B------:R-:W-:Y:S02]  /*51f0*/  IMAD.MOV.U32 R85, RZ, RZ, R119 ;  /* 0x000000ffff557224 */ /* 0x000fe400078e0077 */
[----:B------:R-:W-:Y:S01]  /*5200*/  F2FP.SATFINITE.E4M3.F32.PACK_AB_MERGE_C R203, R6, R69, R7 ;  /* 0x0000004506cb723e */ /* 0x000fe20004807007 */
[----:B------:R-:W-:-:S02]  /*5210*/  IMAD.MOV.U32 R84, RZ, RZ, R119 ;  /* 0x000000ffff547224 */ /* 0x000fc400078e0077 */
        /* <DEDUP_REMOVED lines=53> */
[----:B------:R-:W-:-:S05]  /*5570*/  UMOV UR58, UR56 ;  /* 0x00000038003a7c82 */ /* 0x000fca0008000000 */
.L_x_2049:
[----:B------:R-:W-:Y:S01]  /*5580*/  ISETP.NE.AND P3, PT, RZ, UR44, PT ;  /* 0x0000002cff007c0c */ /* 0x000fe2000bf65270 */
[----:B------:R-:W-:-:S04]  /*5590*/  UISETP.NE.AND UP0, UPT, UR58, 0x1, UPT ;  /* 0x000000013a00788c */ /* 0x000fc8000bf05270 */
[----:B------:R-:W-:-:S04]  /*55a0*/  USEL UR46, URZ, 0x1, UP0 ;  /* 0x000000013f2e7887 */ /* 0x000fc80008000000 */
[----:B------:R-:W-:-:S04]  /*55b0*/  ULOP3.LUT UR46, UR59, UR46, URZ, 0x3c, !UPT ;  /* 0x0000002e3b2e7292 */ /* 0x000fc8000f8e3c3f */
[----:B------:R-:W-:Y:S08]  /*55c0*/  @P3 BRA `(.L_x_2040) ;  /* 0x0000000000383947 */ /* 0x000ff00003800000 */
[----:B------:R-:W-:Y:S05]  /*55d0*/  @!P0 BRA `(.L_x_2041) ;  /* 0x0000000000048947 */ /* 0x000fea0003800000 */
[----:B------:R-:W-:Y:S01]  /*55e0*/  BPT.TRAP 0x1 ;  /* 0x000000040000795c */ /* 0x000fe20000300000 */
.L_x_2041:
        /* <DEDUP_REMOVED lines=9> */
.L_x_2042:
[----:B-1----:R-:W-:Y:S05]  /*5680*/  @P2 BRA `(.L_x_2040) ;  /* 0x0000000000082947 */ /* 0x002fea0003800000 */
[----:B------:R-:W1:Y:S02]  /*5690*/  SYNCS.PHASECHK.TRANS64.TRYWAIT P2, [UR6+0x33430], R0 ;  /* 0x03343000ff0075a7 */ /* 0x000e640008040146 */
[----:B-1----:R-:W-:Y:S05]  /*56a0*/  @!P2 BRA `(.L_x_2043) ;  /* 0x000000f400f4a947 */ /* 0x002fea0003800000 */
.L_x_2040:
        /* <DEDUP_REMOVED lines=189> */
.L_x_2045:
[----:B------:R-:W-:Y:S01]  /*6280*/  ULEA UR6, UR58, UR41, 0x3 ;  /* 0x000000293a067291 */ /* 0x000fe2000f8e183f */
[----:B------:R-:W-:-:S05]  /*6290*/  IMAD.U32 R0, RZ, RZ, UR59 ;  /* 0x0000003bff007e24 */ /* 0x000fca000f8e00ff */
[----:B------:R-:W-:-:S04]  /*62a0*/  SHF.L.U32 R0, R0, 0x1f, RZ ;  /* 0x0000001f00007819 */ /* 0x000fc800000006ff */
[----:B------:R0:W1:Y:S01]  /*62b0*/  SYNCS.PHASECHK.TRANS64.TRYWAIT P2, [UR6+0x33450], R0 ;  /* 0x03345000ff0075a7 */ /* 0x0000620008040146 */
[----:B------:R-:W-:Y:S05]  /*62c0*/  @!P0 BRA `(.L_x_2046) ;  /* 0x0000000000048947 */ /* 0x000fea0003800000 */
[----:B------:R-:W-:Y:S01]  /*62d0*/  BPT.TRAP 0x1 ;  /* 0x000000040000795c */ /* 0x000fe20000300000 */
.L_x_2046:
[----:B-1----:R-:W-:Y:S05]  /*62e0*/  @P2 BRA `(.L_x_2044) ;  /* 0x0000000000082947 */ /* 0x002fea0003800000 */
[----:B------:R-:W1:Y:S02]  /*62f0*/  SYNCS.PHASECHK.TRANS64.TRYWAIT P2, [UR6+0x33450], R0 ;  /* 0x03345000ff0075a7 */ /* 0x000e640008040146 */
[----:B-1----:R-:W-:Y:S05]  /*6300*/  @!P2 BRA `(.L_x_2047) ;  /* 0x000000e800f4a947 */ /* 0x002fea0003800000 */
.L_x_2044:
[----:B------:R-:W-:Y:S01]  /*6310*/  USHF.L.U32 UR6, UR52, 0x7, URZ ;  /* 0x0000000734067899 */ /* 0x000fe2000800063f */
[----:B01----:R-:W-:Y:S01]  /*6320*/  IMAD.MOV.U32 R0, RZ, RZ, -0x2 ;  /* 0xfffffffeff007424 */ /* 0x003fe200078e00ff */
[----:B------:R-:W-:Y:S01]  /*6330*/  WARPGROUP.ARRIVE ;  /* 0x00000000000079c5 */ /* 0x000fe20000000000 */
[----:B------:R-:W-:Y:S01]  /*6340*/  IMAD.U32 R11, RZ, RZ, UR38 ;  /* 0x00000026ff0b7e24 */ /* 0x000fe2000f8e00ff */
[----:B------:R-:W-:-:S04]  /*6350*/  UIMAD UR6, UR57, -0xa0, UR6 ;  /* 0xffffff60390678a4 */ /* 0x000fc8000f8e0206 */
[----:B------:R-:W-:Y:S02]  /*6360*/  UIADD3 UR7, UR6, 0x1, UR50 ;  /* 0x0000000106077890 */ /* 0x000fe4000fffe032 */
[----:B------:R-:W-:Y:S02]  /*6370*/  UIADD3 UR6, UR41, 0x200, URZ ;  /* 0x0000020029067890 */ /* 0x000fe4000fffe03f */
[----:B------:R-:W-:Y:S02]  /*6380*/  UIADD3 UR7, UR7, -UR51, URZ ;  /* 0x8000003307077290 */ /* 0x000fe4000fffe03f */
[----:B------:R-:W-:-:S04]  /*6390*/  USHF.R.U32.HI UR6, URZ, 0x4, UR6 ;  /* 0x000000043f067899 */ /* 0x000fc80008011606 */
[----:B------:R-:W-:Y:S01]  /*63a0*/  ULOP3.LUT UR6, UR6, 0x3fff, URZ, 0xc0, !UPT ;  /* 0x00003fff06067892 */ /* 0x000fe2000f8ec03f */
[----:B------:R-:W-:Y:S01]  /*63b0*/  IMAD R7, R17, R0, UR7 ;  /* 0x0000000711077e24 */ /* 0x000fe2000f8e0200 */
[----:B------:R-:W-:Y:S02]  /*63c0*/  UMOV UR7, 0xc0000010 ;  /* 0xc000001000077882 */ /* 0x000fe40000000000 */
[----:B------:R-:W-:Y:S01]  /*63d0*/  ULOP3.LUT UR6, UR6, 0x10000, URZ, 0xfc, !UPT ;  /* 0x0001000006067892 */ /* 0x000fe2000f8efc3f */
[----:B------:R-:W-:-:S03]  /*63e0*/  IMAD.IADD R4, R22, 0x1, R7 ;  /* 0x0000000116047824 */ /* 0x000fc600078e0207 */
[----:B------:R-:W-:Y:S02]  /*63f0*/  UIMAD UR10, UR58, 0x780, UR6 ;  /* 0x000007803a0a78a4 */ /* 0x000fe4000f8e0206 */
[C---:B------:R-:W-:Y:S02]  /*6400*/  ISETP.GT.AND P2, PT, R4.reuse, RZ, PT ;  /* 0x000000ff0400720c */ /* 0x040fe40003f44270 */
[----:B------:R-:W-:Y:S02]  /*6410*/  ISETP.GT.AND P3, PT, R4, 0x1, PT ;  /* 0x000000010400780c */ /* 0x000fe40003f64270 */
[----:B------:R-:W-:Y:S01]  /*6420*/  FSEL R184, R184, -INF , P2 ;  /* 0xff800000b8b87808 */ /* 0x000fe20001000000 */
[----:B------:R-:W-:Y:S01]  /*6430*/  UMOV UR6, UR10 ;  /* 0x0000000a00067c82 */ /* 0x000fe20008000000 */
[----:B------:R-:W-:Y:S01]  /*6440*/  ISETP.GT.AND P2, PT, R4, 0x8, PT ;  /* 0x000000080400780c */ /* 0x000fe20003f44270 */
[----:B------:R-:W-:Y:S01]  /*6450*/  QGMMA.64x192x32.F32.E4M3.E4M3 R24, R216, gdesc[UR4], R24, gsb0 ;  /* 0x02e00004d8187df3 */ /* 0x000fe20008000818 */
[----:B------:R-:W-:Y:S01]  /*6460*/  FSEL R185, R185, -INF , P3 ;  /* 0xff800000b9b97808 */ /* 0x000fe20001800000 */
[----:B------:R-:W-:Y:S01]  /*6470*/  UIADD3 UR6, UR10, 0x180, URZ ;  /* 0x000001800a067890 */ /* 0x000fe2000fffe03f */
[----:B------:R-:W-:Y:S01]  /*6480*/  FMNMX.FTZ R0, R184, R5, !PT ;  /* 0x00000005b8007209 */ /* 0x000fe20007810000 */
[----:B------:R-:W-:Y:S01]  /*6490*/  UMOV UR7, 0xc0000010 ;  /* 0xc000001000077882 */ /* 0x000fe20000000000 */
        /* <DEDUP_REMOVED lines=100> */
[----:B------:R-:W-:Y:S01]  /*6ae0*/  FSEL R125, R125, -INF , P3 ;  /* 0xff8000007d7d7808 */ /* 0x000fe20001800000 */
[----:B------:R-:W-:Y:S02]  /*6af0*/  WARPGROUP.DEPBAR.LE gsb0, 0x0 ;  /* 0x00008000000079c5 */ /* 0x000fe40000010000 */
[----:B------:R-:W-:Y:S01]  /*6b00*/  WARPGROUP.ARRIVE ;  /* 0x00000000000079c5 */ /* 0x000fe20000000000 */
[----:B------:R-:W-:-:S02]  /*6b10*/  FMNMX.FTZ R0, R124, R7, !PT ;  /* 0x000000077c007209 */ /* 0x000fc40007810000 */
[----:B------:R-:W-:Y:S02]  /*6b20*/  ISETP.GT.AND P3, PT, R4, 0x91, PT ;  /* 0x000000910400780c */ /* 0x000fe40003f64270 */
[----:B------:R-:W-:Y:S01]  /*6b30*/  FSEL R128, R128, -INF , P2 ;  /* 0xff80000080807808 */ /* 0x000fe20001000000 */
[----:B------:R-:W-:Y:S01]  /*6b40*/  QGMMA.64x192x32.F32.E4M3.E4M3 R24, R212, gdesc[UR4], R24, gsb0 ;  /* 0x02e00004d4187df3 */ /* 0x000fe20008000818 */
[----:B------:R-:W-:Y:S01]  /*6b50*/  FMNMX.FTZ R7, R125, R0, !PT ;  /* 0x000000007d077209 */ /* 0x000fe20007810000 */
[----:B------:R-:W-:Y:S01]  /*6b60*/  UIADD3 UR6, UR10, 0x300, URZ ;  /* 0x000003000a067890 */ /* 0x000fe2000fffe03f */
[----:B------:R-:W-:Y:S01]  /*6b70*/  ISETP.GT.AND P2, PT, R4, 0x98, PT ;  /* 0x000000980400780c */ /* 0x000fe20003f44270 */
[----:B------:R-:W-:Y:S01]  /*6b80*/  UMOV UR7, 0xc0000010 ;  /* 0xc000001000077882 */ /* 0x000fe20000000000 */
[----:B------:R-:W-:Y:S02]  /*6b90*/  FSEL R129, R129, -INF , P3 ;  /* 0xff80000081817808 */ /* 0x000fe40001800000 */
[----:B------:R-:W-:-:S02]  /*6ba0*/  FMNMX.FTZ R0, R128, R7, !PT ;  /* 0x0000000780007209 */ /* 0x000fc40007810000 */
[C---:B------:R-:W-:Y:S01]  /*6bb0*/  ISETP.GT.AND P3, PT, R4.reuse, 0x99, PT ;  /* 0x000000990400780c */ /* 0x040fe20003f64270 */
[----:B------:R-:W-:Y:S01]  /*6bc0*/  VIADD R4, R4, 0x8 ;  /* 0x0000000804047836 */ /* 0x000fe20000000000 */
[----:B------:R-:W-:Y:S02]  /*6bd0*/  FSEL R132, R132, -INF , P2 ;  /* 0xff80000084847808 */ /* 0x000fe40001000000 */
[----:B------:R-:W-:Y:S02]  /*6be0*/  FMNMX.FTZ R7, R129, R0, !PT ;  /* 0x0000000081077209 */ /* 0x000fe40007810000 */
[----:B------:R-:W-:Y:S02]  /*6bf0*/  FSEL R133, R133, -INF , P3 ;  /* 0xff80000085857808 */ /* 0x000fe40001800000 */
[----:B------:R-:W-:Y:S02]  /*6c00*/  FMNMX.FTZ R0, R132, R7, !PT ;  /* 0x0000000784007209 */ /* 0x000fe40007810000 */
[----:B------:R-:W-:-:S02]  /*6c10*/  ISETP.GT.AND P3, PT, R4, RZ, PT ;  /* 0x000000ff0400720c */ /* 0x000fc40003f64270 */
[----:B------:R-:W-:Y:S02]  /*6c20*/  FMNMX.FTZ R9, R133, R0, !PT ;  /* 0x0000000085097209 */ /* 0x000fe40007810000 */
[----:B------:R-:W-:Y:S02]  /*6c30*/  ISETP.GT.AND P4, PT, R4, 0x1, PT ;  /* 0x000000010400780c */ /* 0x000fe40003f84270 */
[----:B------:R-:W-:Y:S01]  /*6c40*/  FSEL R15, R186, -INF , P3 ;  /* 0xff800000ba0f7808 */ /* 0x000fe20001800000 */
[----:B------:R-:W0:Y:S01]  /*6c50*/  SHFL.BFLY PT, R0, R9, 0x2, 0x1f ;  /* 0x0c401f0009007f89 */ /* 0x000e2200000e0000 */
[----:B------:R-:W-:Y:S02]  /*6c60*/  ISETP.GT.AND P3, PT, R4, 0x8, PT ;  /* 0x000000080400780c */ /* 0x000fe40003f64270 */
        /* <DEDUP_REMOVED lines=8> */
[C---:B------:R-:W-:Y:S02]  /*6cf0*/  ISETP.GT.AND P3, PT, R4.reuse, 0x18, PT ;  /* 0x000000180400780c */ /* 0x040fe40003f64270 */
[----:B------:R-:W-:Y:S02]  /*6d00*/  FSEL R195, R195, -INF , P4 ;  /* 0xff800000c3c37808 */ /* 0x000fe40002000000 */
[----:B------:R-:W-:Y:S02]  /*6d10*/  ISETP.GT.AND P4, PT, R4, 0x19, PT ;  /* 0x000000190400780c */ /* 0x000fe40003f84270 */
[----:B0-----:R-:W-:Y:S02]  /*6d20*/  FMNMX.FTZ R10, R9, R0, !PT ;  /* 0x00000000090a7209 */ /* 0x001fe40007810000 */
[----:B------:R-:W-:Y:S02]  /*6d30*/  FSEL R198, R198, -INF , P3 ;  /* 0xff800000c6c67808 */ /* 0x000fe40001800000 */
[----:B------:R-:W-:Y:S01]  /*6d40*/  FSEL R199, R199, -INF , P4 ;  /* 0xff800000c7c77808 */ /* 0x000fe20002000000 */
[----:B------:R-:W0:Y:S01]  /*6d50*/  SHFL.BFLY PT, R7, R10, 0x1, 0x1f ;  /* 0x0c201f000a077f89 */ /* 0x000e2200000e0000 */
[----:B------:R-:W-:-:S02]  /*6d60*/  ISETP.GT.AND P3, PT, R4, 0x20, PT ;  /* 0x000000200400780c */ /* 0x000fc40003f64270 */
[----:B------:R-:W-:Y:S02]  /*6d70*/  ISETP.GT.AND P4, PT, R4, 0x21, PT ;  /* 0x000000210400780c */ /* 0x000fe40003f84270 */
[----:B------:R-:W-:Y:S02]  /*6d80*/  FSEL R170, R170, -INF , P3 ;  /* 0xff800000aaaa7808 */ /* 0x000fe40001800000 */
[----:B------:R-:W-:-:S04]  /*6d90*/  ISETP.GT.AND P3, PT, R4, 0x28, PT ;  /* 0x000000280400780c */ /* 0x000fc80003f64270 */
[----:B------:R-:W-:Y:S02]  /*6da0*/  FSEL R174, R174, -INF , P3 ;  /* 0xff800000aeae7808 */ /* 0x000fe40001800000 */
[----:B------:R-:W-:-:S04]  /*6db0*/  ISETP.GT.AND P3, PT, R4, 0x30, PT ;  /* 0x000000300400780c */ /* 0x000fc80003f64270 */
[----:B------:R-:W-:Y:S02]  /*6dc0*/  FSEL R178, R178, -INF , P3 ;  /* 0xff800000b2b27808 */ /* 0x000fe40001800000 */
[----:B------:R-:W-:-:S04]  /*6dd0*/  ISETP.GT.AND P3, PT, R4, 0x38, PT ;  /* 0x000000380400780c */ /* 0x000fc80003f64270 */
[----:B------:R-:W-:Y:S02]  /*6de0*/  FSEL R182, R182, -INF , P3 ;  /* 0xff800000b6b67808 */ /* 0x000fe40001800000 */
[----:B0-----:R-:W-:Y:S02]  /*6df0*/  FMNMX.FTZ R0, R10, R7, !PT ;  /* 0x000000070a007209 */ /* 0x001fe40007810000 */
[----:B------:R-:W-:Y:S02]  /*6e00*/  ISETP.GT.AND P3, PT, R4, 0x40, PT ;  /* 0x000000400400780c */ /* 0x000fe40003f64270 */
[C---:B------:R-:W-:Y:S01]  /*6e10*/  FSETP.NEU.FTZ.AND P2, PT, R0.reuse, -INF , PT ;  /* 0xff8000000000780b */ /* 0x040fe20003f5d000 */
[----:B------:R-:W-:-:S01]  /*6e20*/  FFMA.FTZ R7, R0, R11, -8 ;  /* 0xc100000000077423 */ /* 0x000fc2000001000b */
[----:B------:R-:W-:Y:S02]  /*6e30*/  FSEL R154, R154, -INF , P3 ;  /* 0xff8000009a9a7808 */ /* 0x000fe40001800000 */
[----:B------:R-:W-:-:S02]  /*6e40*/  ISETP.GT.AND P3, PT, R4, 0x48, PT ;  /* 0x000000480400780c */ /* 0x000fc40003f64270 */
[----:B------:R-:W-:Y:S02]  /*6e50*/  FSEL R7, R7, RZ, P2 ;  /* 0x000000ff07077208 */ /* 0x000fe40001000000 */
[----:B------:R-:W-:Y:S02]  /*6e60*/  FSEL R158, R158, -INF , P3 ;  /* 0xff8000009e9e7808 */ /* 0x000fe40001800000 */
[----:B------:R-:W-:Y:S01]  /*6e70*/  ISETP.GT.AND P3, PT, R4, 0x50, PT ;  /* 0x000000500400780c */ /* 0x000fe20003f64270 */
[----:B------:R-:W-:-:S01]  /*6e80*/  FFMA.FTZ R185, R185, UR38, -R7 ;  /* 0x00000026b9b97c23 */ /* 0x000fc20008010807 */
[--C-:B------:R-:W-:Y:S01]  /*6e90*/  FFMA.FTZ R8, R184, UR38, -R7.reuse ;  /* 0x00000026b8087c23 */ /* 0x100fe20008010807 */
[----:B------:R-:W-:-:S01]  /*6ea0*/  FFMA.FTZ R184, R168, UR38, -R7 ;  /* 0x00000026a8b87c23 */ /* 0x000fc20008010807 */
[--C-:B------:R-:W-:Y:S01]  /*6eb0*/  FFMA.FTZ R186, R173, UR38, -R7.reuse ;  /* 0x00000026adba7c23 */ /* 0x100fe20008010807 */
[----:B------:R0:W-:Y:S01]  /*6ec0*/  MUFU.EX2 R9, R185 ;  /* 0x000000b900097308 */ /* 0x0001e20000000800 */
[----:B------:R-:W-:-:S01]  /*6ed0*/  FFMA.FTZ R188, R188, UR38, -R7 ;  /* 0x00000026bcbc7c23 */ /* 0x000fc20008010807 */
[----:B------:R-:W-:Y:S01]  /*6ee0*/  FSEL R162, R162, -INF , P3 ;  /* 0xff800000a2a27808 */ /* 0x000fe20001800000 */
[----:B------:R-:W-:-:S01]  /*6ef0*/  FFMA.FTZ R11, R189, UR38, -R7 ;  /* 0x00000026bd0b7c23 */ /* 0x000fc20008010807 */
[----:B------:R-:W-:Y:S01]  /*6f00*/  ISETP.GT.AND P3, PT, R4, 0x58, PT ;  /* 0x000000580400780c */ /* 0x000fe20003f64270 */
[----:B------:R-:W-:-:S01]  /*6f10*/  FFMA.FTZ R12, R192, UR38, -R7 ;  /* 0x00000026c00c7c23 */ /* 0x000fc20008010807 */
[--C-:B------:R-:W-:Y:S01]  /*6f20*/  FFMA.FTZ R13, R193, UR38, -R7.reuse ;  /* 0x00000026c10d7c23 */ /* 0x100fe20008010807 */
[----:B------:R-:W-:-:S01]  /*6f30*/  FFMA.FTZ R14, R196, UR38, -R7 ;  /* 0x00000026c40e7c23 */ /* 0x000fc20008010807 */
[----:B------:R1:W-:Y:S01]  /*6f40*/  MUFU.EX2 R10, R188 ;  /* 0x000000bc000a7308 */ /* 0x0003e20000000800 */
[----:B0-----:R-:W-:Y:S01]  /*6f50*/  FMNMX.FTZ R185, R187, R20, !PT ;  /* 0x00000014bbb97209 */ /* 0x001fe20007810000 */
[--C-:B------:R-:W-:Y:S01]  /*6f60*/  FFMA.FTZ R21, R197, UR38, -R7.reuse ;  /* 0x00000026c5157c23 */ /* 0x100fe20008010807 */
[----:B------:R-:W-:Y:S01]  /*6f70*/  FSEL R166, R166, -INF , P3 ;  /* 0xff800000a6a67808 */ /* 0x000fe20001800000 */
[--C-:B------:R-:W-:Y:S01]  /*6f80*/  FFMA.FTZ R169, R169, UR38, -R7.reuse ;  /* 0x00000026a9a97c23 */ /* 0x100fe20008010807 */
[----:B------:R-:W-:Y:S01]  /*6f90*/  FMNMX.FTZ R168, R190, R185, !PT ;  /* 0x000000b9bea87209 */ /* 0x000fe20007810000 */
[--C-:B------:R-:W-:Y:S01]  /*6fa0*/  FFMA.FTZ R152, R152, UR38, -R7.reuse ;  /* 0x0000002698987c23 */ /* 0x100fe20008010807 */
[----:B------:R-:W-:Y:S01]  /*6fb0*/  ISETP.GT.AND P3, PT, R4, 0x60, PT ;  /* 0x000000600400780c */ /* 0x000fe20003f64270 */
[----:B------:R0:W-:Y:S01]  /*6fc0*/  MUFU.EX2 R20, R184 ;  /* 0x000000b800147308 */ /* 0x0001e20000000800 */
[----:B------:R-:W-:Y:S01]  /*6fd0*/  FMNMX.FTZ R185, R191, R168, !PT ;  /* 0x000000a8bfb97209 */ /* 0x000fe20007810000 */
[--C-:B-1----:R-:W-:Y:S01]  /*6fe0*/  FFMA.FTZ R188, R176, UR38, -R7.reuse ;  /* 0x00000026b0bc7c23 */ /* 0x102fe20008010807 */
[----:B------:R-:W-:Y:S01]  /*6ff0*/  FSEL R138, R138, -INF , P3 ;  /* 0xff8000008a8a7808 */ /* 0x000fe20001800000 */
[--C-:B------:R-:W-:Y:S01]  /*7000*/  FFMA.FTZ R153, R153, UR38, -R7.reuse ;  /* 0x0000002699997c23 */ /* 0x100fe20008010807 */
[----:B------:R-:W-:Y:S01]  /*7010*/  FMNMX.FTZ R168, R194, R185, !PT ;  /* 0x000000b9c2a87209 */ /* 0x000fe20007810000 */
[--C-:B------:R-:W-:Y:S01]  /*7020*/  FFMA.FTZ R156, R156, UR38, -R7.reuse ;  /* 0x000000269c9c7c23 */ /* 0x100fe20008010807 */
[----:B------:R-:W-:Y:S01]  /*7030*/  ISETP.GT.AND P3, PT, R4, 0x68, PT ;  /* 0x000000680400780c */ /* 0x000fe20003f64270 */
[--C-:B------:R-:W-:Y:S01]  /*7040*/  FFMA.FTZ R120, R120, UR38, -R7.reuse ;  /* 0x0000002678787c23 */ /* 0x100fe20008010807 */
[----:B------:R-:W-:Y:S01]  /*7050*/  FMNMX.FTZ R185, R195, R168, !PT ;  /* 0x000000a8c3b97209 */ /* 0x000fe20007810000 */
[--C-:B0-----:R-:W-:Y:S01]  /*7060*/  FFMA.FTZ R184, R172, UR38, -R7.reuse ;  /* 0x00000026acb87c23 */ /* 0x101fe20008010807 */
[----:B------:R-:W-:Y:S01]  /*7070*/  FSEL R142, R142, -INF , P3 ;  /* 0xff8000008e8e7808 */ /* 0x000fe20001800000 */
[--C-:B------:R-:W-:Y:S01]  /*7080*/  FFMA.FTZ R121, R121, UR38, -R7.reuse ;  /* 0x0000002679797c23 */ /* 0x100fe20008010807 */
[----:B------:R-:W-:Y:S01]  /*7090*/  FMNMX.FTZ R172, R198, R185, !PT ;  /* 0x000000b9c6ac7209 */ /* 0x000fe20007810000 */
[----:B------:R-:W-:Y:S01]  /*70a0*/  MUFU.EX2 R168, R184 ;  /* 0x000000b800a87308 */ /* 0x000fe20000000800 */
[----:B------:R-:W-:Y:S01]  /*70b0*/  ISETP.GT.AND P3, PT, R4, 0x70, PT ;  /* 0x000000700400780c */ /* 0x000fe20003f64270 */
[--C-:B------:R-:W-:Y:S01]  /*70c0*/  FFMA.FTZ R124, R124, UR38, -R7.reuse ;  /* 0x000000267c7c7c23 */ /* 0x100fe20008010807 */
[----:B------:R-:W-:Y:S01]  /*70d0*/  FMNMX.FTZ R173, R199, R172, !PT ;  /* 0x000000acc7ad7209 */ /* 0x000fe20007810000 */
[--C-:B------:R-:W-:Y:S01]  /*70e0*/  FFMA.FTZ R125, R125, UR38, -R7.reuse ;  /* 0x000000267d7d7c23 */ /* 0x100fe20008010807 */
[----:B------:R-:W-:Y:S01]  /*70f0*/  FSEL R172, R171, -INF , P4 ;  /* 0xff800000abac7808 */ /* 0x000fe20002000000 */
[--C-:B------:R-:W-:Y:S01]  /*7100*/  FFMA.FTZ R128, R128, UR38, -R7.reuse ;  /* 0x0000002680807c23 */ /* 0x100fe20008010807 */
[----:B------:R-:W-:Y:S01]  /*7110*/  FMNMX.FTZ R173, R170, R173, !PT ;  /* 0x000000adaaad7209 */ /* 0x000fe20007810000 */
[----:B------:R0:W-:Y:S01]  /*7120*/  MUFU.EX2 R171, R186 ;  /* 0x000000ba00ab7308 */ /* 0x0001e20000000800 */
[----:B------:R-:W-:Y:S01]  /*7130*/  ISETP.GT.AND P4, PT, R4, 0x29, PT ;  /* 0x000000290400780c */ /* 0x000fe20003f84270 */
[--C-:B------:R-:W-:Y:S01]  /*7140*/  FFMA.FTZ R129, R129, UR38, -R7.reuse ;  /* 0x0000002681817c23 */ /* 0x100fe20008010807 */
[----:B------:R-:W-:Y:S01]  /*7150*/  FMNMX.FTZ R185, R172, R173, !PT ;  /* 0x000000adacb97209 */ /* 0x000fe20007810000 */
[----:B------:R-:W-:Y:S01]  /*7160*/  FFMA.FTZ R132, R132, UR38, -R7 ;  /* 0x0000002684847c23 */ /* 0x000fe20008010807 */
[----:B------:R-:W-:-:S02]  /*7170*/  FSEL R175, R175, -INF , P4 ;  /* 0xff800000afaf7808 */ /* 0x000fc40002000000 */
[----:B------:R-:W-:Y:S01]  /*7180*/  FMNMX.FTZ R176, R174, R185, !PT ;  /* 0x000000b9aeb07209 */ /* 0x000fe20007810000 */
[----:B------:R1:W-:Y:S01]  /*7190*/  MUFU.EX2 R173, R188 ;  /* 0x000000bc00ad7308 */ /* 0x0003e20000000800 */
[----:B0-----:R-:W-:-:S01]  /*71a0*/  FFMA.FTZ R186, R177, UR38, -R7 ;  /* 0x00000026b1ba7c23 */ /* 0x001fc20008010807 */
[----:B------:R-:W-:Y:S02]  /*71b0*/  ISETP.GT.AND P4, PT, R4, 0x31, PT ;  /* 0x000000310400780c */ /* 0x000fe40003f84270 */
[----:B------:R-:W-:Y:S02]  /*71c0*/  FMNMX.FTZ R177, R175, R176, !PT ;  /* 0x000000b0afb17209 */ /* 0x000fe40007810000 */
[----:B------:R-:W-:Y:S02]  /*71d0*/  FSEL R179, R179, -INF , P4 ;  /* 0xff800000b3b37808 */ /* 0x000fe40002000000 */
[----:B------:R-:W-:Y:S01]  /*71e0*/  FMNMX.FTZ R184, R178, R177, !PT ;  /* 0x000000b1b2b87209 */ /* 0x000fe20007810000 */
[--C-:B------:R-:W-:Y:S01]  /*71f0*/  FFMA.FTZ R177, R180, UR38, -R7.reuse ;  /* 0x00000026b4b17c23 */ /* 0x100fe20008010807 */
[----:B------:R-:W-:Y:S01]  /*7200*/  ISETP.GT.AND P4, PT, R4, 0x39, PT ;  /* 0x000000390400780c */ /* 0x000fe20003f84270 */
[----:B-1----:R-:W-:Y:S01]  /*7210*/  FFMA.FTZ R188, R160, UR38, -R7 ;  /* 0x00000026a0bc7c23 */ /* 0x002fe20008010807 */
[----:B------:R-:W-:Y:S01]  /*7220*/  FMNMX.FTZ R185, R179, R184, !PT ;  /* 0x000000b8b3b97209 */ /* 0x000fe20007810000 */
[----:B------:R-:W-:Y:S01]  /*7230*/  MUFU.EX2 R176, R186 ;  /* 0x000000ba00b07308 */ /* 0x000fe20000000800 */
[----:B------:R-:W-:-:S02]  /*7240*/  FSEL R183, R183, -INF , P4 ;  /* 0xff800000b7b77808 */ /* 0x000fc40002000000 */
[----:B------:R-:W-:Y:S01]  /*7250*/  FMNMX.FTZ R180, R182, R185, !PT ;  /* 0x000000b9b6b47209 */ /* 0x000fe20007810000 */
[----:B------:R-:W-:-:S01]  /*7260*/  FFMA.FTZ R185, R181, UR38, -R7 ;  /* 0x00000026b5b97c23 */ /* 0x000fc20008010807 */
        /* <DEDUP_REMOVED lines=13> */
[----:B------:R-:W-:Y:S01]  /*7340*/  FSEL R163, R163, -INF , P4 ;  /* 0xff800000a3a37808 */ /* 0x000fe20002000000 */
[----:B0-----:R-:W-:Y:S01]  /*7350*/  FFMA.FTZ R185, R157, UR38, -R7 ;  /* 0x000000269db97c23 */ /* 0x001fe20008010807 */
[----:B------:R-:W-:-:S02]  /*7360*/  FMNMX.FTZ R184, R162, R181, !PT ;  /* 0x000000b5a2b87209 */ /* 0x000fc40007810000 */
[----:B------:R-:W-:Y:S02]  /*7370*/  ISETP.GT.AND P4, PT, R4, 0x59, PT ;  /* 0x000000590400780c */ /* 0x000fe40003f84270 */
[----:B------:R-:W-:Y:S01]  /*7380*/  FMNMX.FTZ R181, R163, R184, !PT ;  /* 0x000000b8a3b57209 */ /* 0x000fe20007810000 */
[----:B------:R-:W-:Y:S01]  /*7390*/  MUFU.EX2 R12, R12 ;  /* 0x0000000c000c7308 */ /* 0x000fe20000000800 */
[----:B------:R-:W-:Y:S02]  /*73a0*/  FSEL R167, R167, -INF , P4 ;  /* 0xff800000a7a77808 */ /* 0x000fe40002000000 */
[----:B------:R-:W-:Y:S02]  /*73b0*/  FMNMX.FTZ R184, R166, R181, !PT ;  /* 0x000000b5a6b87209 */ /* 0x000fe40007810000 */
[----:B------:R-:W-:Y:S02]  /*73c0*/  ISETP.GT.AND P4, PT, R4, 0x61, PT ;  /* 0x000000610400780c */ /* 0x000fe40003f84270 */
[----:B------:R-:W-:Y:S01]  /*73d0*/  FMNMX.FTZ R181, R167, R184, !PT ;  /* 0x000000b8a7b57209 */ /* 0x000fe20007810000 */
[----:B------:R-:W-:Y:S01]  /*73e0*/  MUFU.EX2 R13, R13 ;  /* 0x0000000d000d7308 */ /* 0x000fe20000000800 */
[----:B------:R-:W-:-:S02]  /*73f0*/  FSEL R157, R139, -INF , P4 ;  /* 0xff8000008b9d7808 */ /* 0x000fc40002000000 */
[----:B------:R-:W-:Y:S02]  /*7400*/  FMNMX.FTZ R184, R138, R181, !PT ;  /* 0x000000b58ab87209 */ /* 0x000fe40007810000 */
[----:B------:R-:W-:Y:S01]  /*7410*/  ISETP.GT.AND P4, PT, R4, 0x69, PT ;  /* 0x000000690400780c */ /* 0x000fe20003f84270 */
[----:B------:R-:W-:Y:S02]  /*7420*/  WARPGROUP.DEPBAR.LE gsb0, 0x0 ;  /* 0x00008000000079c5 */ /* 0x000fe40000010000 */
[----:B------:R-:W-:Y:S01]  /*7430*/  WARPGROUP.ARRIVE ;  /* 0x00000000000079c5 */ /* 0x000fe20000000000 */
[----:B------:R-:W-:Y:S01]  /*7440*/  FMNMX.FTZ R181, R157, R184, !PT ;  /* 0x000000b89db57209 */ /* 0x000fe20007810000 */
[----:B------:R0:W-:Y:S01]  /*7450*/  MUFU.EX2 R139, R185 ;  /* 0x000000b9008b7308 */ /* 0x0001e20000000800 */
[----:B------:R-:W-:Y:S01]  /*7460*/  FSEL R160, R143, -INF , P4 ;  /* 0xff8000008fa07808 */ /* 0x000fe20002000000 */
[--C-:B------:R-:W-:Y:S01]  /*7470*/  FFMA.FTZ R184, R161, UR38, -R7.reuse ;  /* 0x00000026a1b87c23 */ /* 0x100fe20008010807 */
[----:B------:R-:W-:Y:S01]  /*7480*/  FMNMX.FTZ R181, R142, R181, !PT ;  /* 0x000000b58eb57209 */ /* 0x000fe20007810000 */
[----:B------:R-:W-:Y:S01]  /*7490*/  QGMMA.64x192x32.F32.E4M3.E4M3 R24, R208, gdesc[UR4], R24, gsb0 ;  /* 0x02e00004d0187df3 */ /* 0x000fe20008000818 */
[----:B------:R-:W-:Y:S01]  /*74a0*/  ISETP.GT.AND P4, PT, R4, 0x71, PT ;  /* 0x000000710400780c */ /* 0x000fe20003f84270 */
[----:B------:R-:W-:Y:S01]  /*74b0*/  UIADD3 UR6, UR10, 0x480, URZ ;  /* 0x000004800a067890 */ /* 0x000fe2000fffe03f */
[----:B------:R-:W-:Y:S01]  /*74c0*/  FSEL R146, R146, -INF , P3 ;  /* 0xff80000092927808 */ /* 0x000fe20001800000 */
[----:B------:R-:W-:Y:S01]  /*74d0*/  UMOV UR7, 0xc0000010 ;  /* 0xc000001000077882 */ /* 0x000fe20000000000 */
[----:B------:R-:W-:Y:S01]  /*74e0*/  FMNMX.FTZ R181, R160, R181, !PT ;  /* 0x000000b5a0b57209 */ /* 0x000fe20007810000 */
[----:B0-----:R-:W-:Y:S01]  /*74f0*/  FFMA.FTZ R185, R164, UR38, -R7 ;  /* 0x00000026a4b97c23 */ /* 0x001fe20008010807 */
[----:B------:R-:W-:Y:S01]  /*7500*/  ISETP.GT.AND P3, PT, R4, 0x78, PT ;  /* 0x000000780400780c */ /* 0x000fe20003f64270 */
[----:B------:R-:W-:Y:S01]  /*7510*/  MUFU.EX2 R143, R188 ;  /* 0x000000bc008f7308 */ /* 0x000fe20000000800 */
[----:B------:R-:W-:-:S02]  /*7520*/  FSEL R147, R147, -INF , P4 ;  /* 0xff80000093937808 */ /* 0x000fc40002000000 */
[----:B------:R-:W-:Y:S02]  /*7530*/  FMNMX.FTZ R186, R146, R181, !PT ;  /* 0x000000b592ba7209 */ /* 0x000fe40007810000 */
[----:B------:R-:W-:Y:S02]  /*7540*/  ISETP.GT.AND P4, PT, R4, 0x79, PT ;  /* 0x000000790400780c */ /* 0x000fe40003f84270 */
[----:B------:R-:W-:Y:S01]  /*7550*/  FSEL R150, R150, -INF , P3 ;  /* 0xff80000096967808 */ /* 0x000fe20001800000 */
[----:B------:R-:W-:Y:S01]  /*7560*/  MUFU.EX2 R14, R14 ;  /* 0x0000000e000e7308 */ /* 0x000fe20000000800 */
[----:B------:R-:W-:Y:S02]  /*7570*/  FMNMX.FTZ R181, R147, R186, !PT ;  /* 0x000000ba93b57209 */ /* 0x000fe40007810000 */
[----:B------:R-:W-:Y:S02]  /*7580*/  FSEL R161, R151, -INF , P4 ;  /* 0xff80000097a17808 */ /* 0x000fe40002000000 */
[----:B------:R-:W-:-:S02]  /*7590*/  ISETP.GT.AND P3, PT, R4, 0x80, PT ;  /* 0x000000800400780c */ /* 0x000fc40003f64270 */
[----:B------:R-:W-:Y:S01]  /*75a0*/  FMNMX.FTZ R164, R150, R181, !PT ;  /* 0x000000b596a47209 */ /* 0x000fe20007810000 */
[----:B------:R-:W-:-:S01]  /*75b0*/  FFMA.FTZ R181, R165, UR38, -R7 ;  /* 0x00000026a5b57c23 */ /* 0x000fc20008010807 */
[----:B------:R-:W-:Y:S01]  /*75c0*/  ISETP.GT.AND P4, PT, R4, 0x81, PT ;  /* 0x000000810400780c */ /* 0x000fe20003f84270 */
[----:B------:R0:W-:Y:S01]  /*75d0*/  MUFU.EX2 R151, R185 ;  /* 0x000000b900977308 */ /* 0x0001e20000000800 */
[----:B------:R-:W-:Y:S02]  /*75e0*/  FSEL R122, R122, -INF , P3 ;  /* 0xff8000007a7a7808 */ /* 0x000fe40001800000 */
[----:B------:R-:W-:Y:S02]  /*75f0*/  FMNMX.FTZ R165, R161, R164, !PT ;  /* 0x000000a4a1a57209 */ /* 0x000fe40007810000 */
[----:B------:R-:W-:Y:S02]  /*7600*/  ISETP.GT.AND P3, PT, R4, 0x88, PT ;  /* 0x000000880400780c */ /* 0x000fe40003f64270 */
[----:B------:R-:W-:Y:S01]  /*7610*/  FSEL R123, R123, -INF , P4 ;  /* 0xff8000007b7b7808 */ /* 0x000fe20002000000 */
[----:B------:R1:W-:Y:S01]  /*7620*/  MUFU.EX2 R164, R181 ;  /* 0x000000b500a47308 */ /* 0x0003e20000000800 */
[----:B------:R-:W-:Y:S01]  /*7630*/  FMNMX.FTZ R186, R122, R165, !PT ;  /* 0x000000a57aba7209 */ /* 0x000fe20007810000 */
[----:B0-----:R-:W-:Y:S01]  /*7640*/  FFMA.FTZ R185, R136, UR38, -R7 ;  /* 0x0000002688b97c23 */ /* 0x001fe20008010807 */
[----:B------:R-:W-:-:S02]  /*7650*/  ISETP.GT.AND P4, PT, R4, 0x89, PT ;  /* 0x000000890400780c */ /* 0x000fc40003f84270 */
[----:B------:R-:W-:Y:S02]  /*7660*/  FSEL R126, R126, -INF , P3 ;  /* 0xff8000007e7e7808 */ /* 0x000fe40001800000 */
[----:B------:R-:W-:Y:S01]  /*7670*/  FMNMX.FTZ R165, R123, R186, !PT ;  /* 0x000000ba7ba57209 */ /* 0x000fe20007810000 */
[--C-:B------:R-:W-:Y:S01]  /*7680*/  FFMA.FTZ R186, R137, UR38, -R7.reuse ;  /* 0x0000002689ba7c23 */ /* 0x100fe20008010807 */
[----:B------:R-:W-:Y:S01]  /*7690*/  ISETP.GT.AND P3, PT, R4, 0x90, PT ;  /* 0x000000900400780c */ /* 0x000fe20003f64270 */
[--C-:B-1----:R-:W-:Y:S01]  /*76a0*/  FFMA.FTZ R181, R140, UR38, -R7.reuse ;  /* 0x000000268cb57c23 */ /* 0x102fe20008010807 */
        /* <DEDUP_REMOVED lines=11> */
[----:B------:R-:W-:Y:S01]  /*7760*/  IMAD.U32 R149, RZ, RZ, UR38 ;  /* 0x00000026ff957e24 */ /* 0x000fe2000f8e00ff */
[----:B------:R-:W-:Y:S01]  /*7770*/  FSEL R131, R131, -INF , P4 ;  /* 0xff80000083837808 */ /* 0x000fe20002000000 */
[----:B------:R-:W-:Y:S01]  /*7780*/  FFMA.FTZ R7, R133, UR38, -R7 ;  /* 0x0000002685077c23 */ /* 0x000fe20008010807 */
[----:B------:R-:W-:Y:S01]  /*7790*/  FMNMX.FTZ R188, R130, R165, !PT ;  /* 0x000000a582bc7209 */ /* 0x000fe20007810000 */
[----:B------:R-:W-:Y:S01]  /*77a0*/  MUFU.EX2 R127, R185 ;  /* 0x000000b9007f7308 */ /* 0x000fe20000000800 */
[----:B------:R-:W-:-:S02]  /*77b0*/  ISETP.GT.AND P4, PT, R4, 0x99, PT ;  /* 0x000000990400780c */ /* 0x000fc40003f84270 */
[----:B------:R-:W-:Y:S02]  /*77c0*/  FSEL R134, R134, -INF , P3 ;  /* 0xff80000086867808 */ /* 0x000fe40001800000 */
[----:B------:R-:W-:Y:S02]  /*77d0*/  FMNMX.FTZ R165, R131, R188, !PT ;  /* 0x000000bc83a57209 */ /* 0x000fe40007810000 */
[----:B------:R-:W-:Y:S01]  /*77e0*/  FSEL R137, R135, -INF , P4 ;  /* 0xff80000087897808 */ /* 0x000fe20002000000 */
[----:B------:R-:W-:Y:S01]  /*77f0*/  MUFU.EX2 R21, R21 ;  /* 0x0000001500157308 */ /* 0x000fe20000000800 */
[----:B------:R-:W-:Y:S02]  /*7800*/  FMNMX.FTZ R4, R134, R165, !PT ;  /* 0x000000a586047209 */ /* 0x000fe40007810000 */
[----:B------:R-:W-:Y:S02]  /*7810*/  FSEL R188, R0, RZ, P2 ;  /* 0x000000ff00bc7208 */ /* 0x000fe40001000000 */
[----:B------:R-:W-:-:S03]  /*7820*/  FMNMX.FTZ R4, R137, R4, !PT ;  /* 0x0000000489047209 */ /* 0x000fc60007810000 */
[----:B------:R-:W-:Y:S01]  /*7830*/  FADD.FTZ R188, -R188, R5 ;  /* 0x00000005bcbc7221 */ /* 0x000fe20000010100 */
[----:B------:R-:W-:Y:S01]  /*7840*/  MUFU.EX2 R135, R181 ;  /* 0x000000b500877308 */ /* 0x000fe20000000800 */
[----:B------:R-:W0:Y:S02]  /*7850*/  SHFL.BFLY PT, R165, R4, 0x2, 0x1f ;  /* 0x0c401f0004a57f89 */ /* 0x000e2400000e0000 */
[----:B------:R-:W-:-:S05]  /*7860*/  FMUL.FTZ R5, R188, UR38 ;  /* 0x00000026bc057c20 */ /* 0x000fca0008410000 */
[----:B------:R-:W-:Y:S08]  /*7870*/  MUFU.EX2 R169, R169 ;  /* 0x000000a900a97308 */ /* 0x000ff00000000800 */
[----:B------:R-:W1:Y:S08]  /*7880*/  MUFU.EX2 R5, R5 ;  /* 0x0000000500057308 */ /* 0x000e700000000800 */
[----:B------:R-:W-:Y:S01]  /*7890*/  MUFU.EX2 R177, R177 ;  /* 0x000000b100b17308 */ /* 0x000fe20000000800 */
[----:B0-----:R-:W-:-:S05]  /*78a0*/  FMNMX.FTZ R165, R4, R165, !PT ;  /* 0x000000a504a57209 */ /* 0x001fca0007810000 */
[----:B------:R-:W0:Y:S02]  /*78b0*/  SHFL.BFLY PT, R4, R165, 0x1, 0x1f ;  /* 0x0c201f00a5047f89 */ /* 0x000e2400000e0000 */
[----:B------:R-:W-:Y:S01]  /*78c0*/  MUFU.EX2 R152, R152 ;  /* 0x0000009800987308 */ /* 0x000fe20000000800 */
[----:B-1----:R-:W-:-:S07]  /*78d0*/  FFMA.FTZ R196, R5, R3, R8 ;  /* 0x0000000305c47223 */ /* 0x002fce0000010008 */
[----:B------:R-:W-:Y:S08]  /*78e0*/  MUFU.EX2 R153, R153 ;  /* 0x0000009900997308 */ /* 0x000ff00000000800 */
[----:B------:R-:W-:Y:S01]  /*78f0*/  MUFU.EX2 R156, R156 ;  /* 0x0000009c009c7308 */ /* 0x000fe20000000800 */
[----:B0-----:R-:W-:-:S07]  /*7900*/  FMNMX.FTZ R4, R165, R4, !PT ;  /* 0x00000004a5047209 */ /* 0x001fce0007810000 */
[----:B------:R-:W-:Y:S01]  /*7910*/  MUFU.EX2 R184, R184 ;  /* 0x000000b800b87308 */ /* 0x000fe20000000800 */
[C---:B------:R-:W-:Y:S01]  /*7920*/  FSETP.NEU.FTZ.AND P2, PT, R4.reuse, -INF , PT ;  /* 0xff8000000400780b */ /* 0x040fe20003f5d000 */
[----:B------:R-:W-:-:S05]  /*7930*/  FFMA.FTZ R133, R4, R149, -8 ;  /* 0xc100000004857423 */ /* 0x000fca0000010095 */
[----:B------:R-:W-:Y:S01]  /*7940*/  FSEL R133, R133, RZ, P2 ;  /* 0x000000ff85857208 */ /* 0x000fe20001000000 */
[----:B------:R-:W-:Y:S04]  /*7950*/  MUFU.EX2 R186, R186 ;  /* 0x000000ba00ba7308 */ /* 0x000fe80000000800 */
[----:B------:R-:W-:-:S01]  /*7960*/  FFMA.FTZ R188, R187, UR38, -R133 ;  /* 0x00000026bbbc7c23 */ /* 0x000fc20008010885 */
[----:B------:R-:W-:Y:S01]  /*7970*/  FSEL R187, R4, RZ, P2 ;  /* 0x000000ff04bb7208 */ /* 0x000fe20001000000 */
[----:B------:R-:W-:-:S01]  /*7980*/  FFMA.FTZ R185, R172, UR38, -R133 ;  /* 0x00000026acb97c23 */ /* 0x000fc20008010885 */
[--C-:B------:R-:W-:Y:S01]  /*7990*/  FFMA.FTZ R172, R174, UR38, -R133.reuse ;  /* 0x00000026aeac7c23 */ /* 0x100fe20008010885 */
[----:B------:R-:W-:-:S01]  /*79a0*/  FFMA.FTZ R174, R178, UR38, -R133 ;  /* 0x00000026b2ae7c23 */ /* 0x000fc20008010885 */
[----:B------:R-:W-:Y:S01]  /*79b0*/  FFMA.FTZ R178, R182, UR38, -R133 ;  /* 0x00000026b6b27c23 */ /* 0x000fe20008010885 */
[----:B------:R-:W-:-:S01]  /*79c0*/  FADD.FTZ R187, -R187, R6 ;  /* 0x00000006bbbb7221 */ /* 0x000fc20000010100 */
[--C-:B------:R-:W-:Y:S01]  /*79d0*/  FFMA.FTZ R182, R158, UR38, -R133.reuse ;  /* 0x000000269eb67c23 */ /* 0x100fe20008010885 */
[----:B------:R-:W-:-:S01]  /*79e0*/  FFMA.FTZ R15, R15, UR38, -R133 ;  /* 0x000000260f0f7c23 */ /* 0x000fc20008010885 */
[--C-:B------:R-:W-:Y:S01]  /*79f0*/  FFMA.FTZ R149, R190, UR38, -R133.reuse ;  /* 0x00000026be957c23 */ /* 0x100fe20008010885 */
[----:B------:R-:W-:Y:S01]  /*7a00*/  FMUL.FTZ R158, R187, UR38 ;  /* 0x00000026bb9e7c20 */ /* 0x000fe20008410000 */
[----:B------:R-:W-:Y:S01]  /*7a10*/  MUFU.EX2 R188, R188 ;  /* 0x000000bc00bc7308 */ /* 0x000fe20000000800 */
[----:B------:R-:W-:-:S01]  /*7a20*/  FFMA.FTZ R190, R191, UR38, -R133 ;  /* 0x00000026bfbe7c23 */ /* 0x000fc20008010885 */
[--C-:B------:R-:W-:Y:S01]  /*7a30*/  FFMA.FTZ R165, R194, UR38, -R133.reuse ;  /* 0x00000026c2a57c23 */ /* 0x100fe20008010885 */
[----:B------:R-:W-:-:S01]  /*7a40*/  FFMA.FTZ R192, R195, UR38, -R133 ;  /* 0x00000026c3c07c23 */ /* 0x000fc20008010885 */
[----:B------:R-:W-:Y:S01]  /*7a50*/  FFMA.FTZ R181, R198, UR38, -R133 ;  /* 0x00000026c6b57c23 */ /* 0x000fe20008010885 */
[----:B------:R-:W-:-:S01]  /*7a60*/  FADD.FTZ R187, R9, R196 ;  /* 0x000000c409bb7221 */ /* 0x000fc20000010000 */
        /* <DEDUP_REMOVED lines=29> */
[----:B------:R-:W-:-:S02]  /*7c40*/  FFMA.FTZ R134, R134, UR38, -R133 ;  /* 0x0000002686867c23 */ /* 0x000fc40008010885 */
[----:B------:R-:W-:-:S03]  /*7c50*/  FADD.FTZ R2, R188, R3 ;  /* 0x00000003bc027221 */ /* 0x000fc60000010000 */
[----:B------:R-:W0:Y:S01]  /*7c60*/  MUFU.EX2 R165, R165 ;  /* 0x000000a500a57308 */ /* 0x000e220000000800 */
[----:B-1----:R-:W-:-:S07]  /*7c70*/  FADD.FTZ R3, R149, R2 ;  /* 0x0000000295037221 */ /* 0x002fce0000010000 */
[----:B------:R-:W1:Y:S01]  /*7c80*/  MUFU.EX2 R192, R192 ;  /* 0x000000c000c07308 */ /* 0x000e620000000800 */
[----:B------:R-:W-:Y:S02]  /*7c90*/  WARPGROUP.DEPBAR.LE gsb0, 0x0 ;  /* 0x00008000000079c5 */ /* 0x000fe40000010000 */
[----:B------:R-:W-:Y:S01]  /*7ca0*/  WARPGROUP.ARRIVE ;  /* 0x00000000000079c5 */ /* 0x000fe20000000000 */
[----:B--2---:R-:W-:-:S04]  /*7cb0*/  FADD.FTZ R2, R190, R3 ;  /* 0x00000003be027221 */ /* 0x004fc80000010000 */
[----:B------:R2:W-:Y:S01]  /*7cc0*/  MUFU.EX2 R6, R182 ;  /* 0x000000b600067308 */ /* 0x0005e20000000800 */
[----:B------:R-:W-:Y:S01]  /*7cd0*/  QGMMA.64x192x32.F32.E4M3.E4M3 R24, R204, gdesc[UR4], R24, gsb0 ;  /* 0x02e00004cc187df3 */ /* 0x000fe20008000818 */
[----:B------:R-:W-:Y:S01]  /*7ce0*/  UIADD3 UR6, UR10, 0x600, URZ ;  /* 0x000006000a067890 */ /* 0x000fe2000fffe03f */
[----:B0-----:R-:W-:Y:S01]  /*7cf0*/  FADD.FTZ R3, R165, R2 ;  /* 0x00000002a5037221 */ /* 0x001fe20000010000 */
[----:B------:R-:W-:-:S04]  /*7d00*/  UMOV UR7, 0xc0000010 ;  /* 0xc000001000077882 */ /* 0x000fc80000000000 */
        /* <DEDUP_REMOVED lines=13> */
[----:B------:R-:W-:Y:S01]  /*7de0*/  FADD.FTZ R2, R20, R187 ;  /* 0x000000bb14027221 */ /* 0x000fe20000010000 */
[----:B------:R-:W-:-:S05]  /*7df0*/  FFMA.FTZ R187, R160, UR38, -R133 ;  /* 0x00000026a0bb7c23 */ /* 0x000fca0008010885 */
[----:B------:R-:W1:Y:S01]  /*7e00*/  MUFU.EX2 R172, R172 ;  /* 0x000000ac00ac7308 */ /* 0x000e620000000800 */
[----:B--2---:R-:W-:-:S01]  /*7e10*/  FADD.FTZ R182, R170, R3 ;  /* 0x00000003aab67221 */ /* 0x004fc20000010000 */
[----:B------:R-:W-:-:S04]  /*7e20*/  FADD.FTZ R3, R169, R2 ;  /* 0x00000002a9037221 */ /* 0x000fc80000010000 */
[----:B------:R-:W-:Y:S02]  /*7e30*/  FADD.FTZ R2, R168, R3 ;  /* 0x00000003a8027221 */ /* 0x000fe40000010000 */
[----:B------:R-:W2:Y:S01]  /*7e40*/  MUFU.EX2 R175, R175 ;  /* 0x000000af00af7308 */ /* 0x000ea20000000800 */
[----:B0-----:R-:W-:-:S01]  /*7e50*/  FADD.FTZ R189, R185, R182 ;  /* 0x000000b6b9bd7221 */ /* 0x001fc20000010000 */
[----:B------:R-:W-:Y:S01]  /*7e60*/  FADD.FTZ R2, R171, R2 ;  /* 0x00000002ab027221 */ /* 0x000fe20000010000 */
[----:B------:R-:W-:-:S05]  /*7e70*/  IMAD.U32 R182, RZ, RZ, UR56 ;  /* 0x00000038ffb67e24 */ /* 0x000fca000f8e00ff */
[----:B------:R-:W0:Y:S01]  /*7e80*/  MUFU.EX2 R174, R174 ;  /* 0x000000ae00ae7308 */ /* 0x000e220000000800 */
[----:B-1----:R-:W-:-:S01]  /*7e90*/  FADD.FTZ R160, R172, R189 ;  /* 0x000000bdaca07221 */ /* 0x002fc20000010000 */
[----:B------:R-:W-:Y:S01]  /*7ea0*/  FADD.FTZ R189, R173, R2 ;  /* 0x00000002adbd7221 */ /* 0x000fe20000010000 */
[----:B------:R-:W-:-:S05]  /*7eb0*/  @!P1 LEA R182, R182, UR41, 0x3 ;  /* 0x00000029b6b69c11 */ /* 0x000fca000f8e18ff */
[----:B------:R-:W1:Y:S01]  /*7ec0*/  MUFU.EX2 R179, R179 ;  /* 0x000000b300b37308 */ /* 0x000e620000000800 */
[----:B--2---:R-:W-:-:S01]  /*7ed0*/  FADD.FTZ R3, R175, R160 ;  /* 0x000000a0af037221 */ /* 0x004fc20000010000 */
[----:B------:R-:W-:-:S04]  /*7ee0*/  FADD.FTZ R160, R176, R189 ;  /* 0x000000bdb0a07221 */ /* 0x000fc80000010000 */
[----:B------:R-:W-:Y:S02]  /*7ef0*/  FADD.FTZ R189, R177, R160 ;  /* 0x000000a0b1bd7221 */ /* 0x000fe40000010000 */
[----:B------:R-:W2:Y:S01]  /*7f00*/  MUFU.EX2 R178, R178 ;  /* 0x000000b200b27308 */ /* 0x000ea20000000800 */
[----:B0-----:R-:W-:-:S01]  /*7f10*/  FADD.FTZ R2, R174, R3 ;  /* 0x00000003ae027221 */ /* 0x001fc20000010000 */
[----:B------:R-:W-:-:S06]  /*7f20*/  FADD.FTZ R189, R180, R189 ;  /* 0x000000bdb4bd7221 */ /* 0x000fcc0000010000 */
[----:B------:R-:W0:Y:S01]  /*7f30*/  MUFU.EX2 R183, R183 ;  /* 0x000000b700b77308 */ /* 0x000e220000000800 */
[----:B-1----:R-:W-:-:S07]  /*7f40*/  FADD.FTZ R3, R179, R2 ;  /* 0x00000002b3037221 */ /* 0x002fce0000010000 */
[----:B------:R-:W1:Y:S01]  /*7f50*/  MUFU.EX2 R154, R154 ;  /* 0x0000009a009a7308 */ /* 0x000e620000000800 */
[----:B--2---:R-:W-:-:S07]  /*7f60*/  FADD.FTZ R2, R178, R3 ;  /* 0x00000003b2027221 */ /* 0x004fce0000010000 */
[----:B------:R-:W2:Y:S01]  /*7f70*/  MUFU.EX2 R155, R155 ;  /* 0x0000009b009b7308 */ /* 0x000ea20000000800 */
[----:B0-----:R-:W-:-:S01]  /*7f80*/  FADD.FTZ R3, R183, R2 ;  /* 0x00000002b7037221 */ /* 0x001fc20000010000 */
[----:B------:R-:W-:-:S06]  /*7f90*/  FADD.FTZ R2, R152, R189 ;  /* 0x000000bd98027221 */ /* 0x000fcc0000010000 */
[----:B------:R-:W0:Y:S01]  /*7fa0*/  MUFU.EX2 R159, R159 ;  /* 0x0000009f009f7308 */ /* 0x000e220000000800 */
[----:B-1----:R-:W-:-:S01]  /*7fb0*/  FADD.FTZ R160, R154, R3 ;  /* 0x000000039aa07221 */ /* 0x002fc20000010000 */
[----:B------:R-:W-:-:S04]  /*7fc0*/  FADD.FTZ R3, R153, R2 ;  /* 0x0000000299037221 */ /* 0x000fc80000010000 */
[----:B------:R-:W-:Y:S02]  /*7fd0*/  FADD.FTZ R2, R156, R3 ;  /* 0x000000039c027221 */ /* 0x000fe40000010000 */
[----:B------:R-:W1:Y:S01]  /*7fe0*/  MUFU.EX2 R162, R162 ;  /* 0x000000a200a27308 */ /* 0x000e620000000800 */
[----:B--2---:R-:W-:-:S01]  /*7ff0*/  FADD.FTZ R189, R155, R160 ;  /* 0x000000a09bbd7221 */ /* 0x004fc20000010000 */
[----:B------:R-:W-:-:S03]  /*8000*/  FADD.FTZ R2, R139, R2 ;  /* 0x000000028b027221 */ /* 0x000fc60000010000 */
[----:B------:R-:W-:Y:S01]  /*8010*/  FADD.FTZ R160, R6, R189 ;  /* 0x000000bd06a07221 */ /* 0x000fe20000010000 */
[----:B------:R-:W-:-:S02]  /*8020*/  FADD.FTZ R189, R143, R2 ;  /* 0x000000028fbd7221 */ /* 0x000fc40000010000 */
        /* <DEDUP_REMOVED lines=10> */
[----:B------:R-:W-:Y:S01]  /*80d0*/  FADD.FTZ R160, R186, R189 ;  /* 0x000000bdbaa07221 */ /* 0x000fe20000010000 */
[----:B------:R-:W-:-:S01]  /*80e0*/  FFMA.FTZ R189, R136, UR38, -R133 ;  /* 0x0000002688bd7c23 */ /* 0x000fc20008010885 */
[----:B------:R-:W-:Y:S02]  /*80f0*/  FFMA.FTZ R133, R137, UR38, -R133 ;  /* 0x0000002689857c23 */ /* 0x000fe40008010885 */
[----:B------:R-:W-:-:S02]  /*8100*/  FADD.FTZ R191, R135, R160 ;  /* 0x000000a087bf7221 */ /* 0x000fc40000010000 */
        /* <DEDUP_REMOVED lines=14> */
[----:B------:R-:W-:-:S06]  /*81f0*/  IADD3 R2, -R23, 0xb, RZ ;  /* 0x0000000b17027810 */ /* 0x000fcc0007ffe1ff */
        /* <DEDUP_REMOVED lines=31> */
[----:B------:R-:W-:Y:S01]  /*83f0*/  MUFU.EX2 R128, R128 ;  /* 0x0000008000807308 */ /* 0x000fe20000000800 */
[----:B--2---:R-:W-:-:S07]  /*8400*/  FADD.FTZ R3, R125, R136 ;  /* 0x000000887d037221 */ /* 0x004fce0000010000 */
[----:B------:R-:W0:Y:S01]  /*8410*/  MUFU.EX2 R130, R130 ;  /* 0x0000008200827308 */ /* 0x000e220000000800 */
[----:B-1----:R-:W-:-:S07]  /*8420*/  FADD.FTZ R137, R189, R160 ;  /* 0x000000a0bd897221 */ /* 0x002fce0000010000 */
[----:B------:R-:W-:Y:S08]  /*8430*/  MUFU.EX2 R129, R129 ;  /* 0x0000008100817308 */ /* 0x000ff00000000800 */
[----:B------:R-:W1:Y:S08]  /*8440*/  MUFU.EX2 R131, R131 ;  /* 0x0000008300837308 */ /* 0x000e700000000800 */
[----:B------:R-:W-:Y:S08]  /*8450*/  MUFU.EX2 R132, R132 ;  /* 0x0000008400847308 */ /* 0x000ff00000000800 */
[----:B------:R0:W2:Y:S08]  /*8460*/  MUFU.EX2 R193, R134 ;  /* 0x0000008600c17308 */ /* 0x0000b00000000800 */
[----:B------:R-:W3:Y:S01]  /*8470*/  MUFU.EX2 R7, R7 ;  /* 0x0000000700077308 */ /* 0x000ee20000000800 */
[----:B0-----:R-:W-:-:S04]  /*8480*/  FADD.FTZ R134, R130, R137 ;  /* 0x0000008982867221 */ /* 0x001fc80000010000 */
[----:B-1----:R-:W-:-:S03]  /*8490*/  FADD.FTZ R134, R131, R134 ;  /* 0x0000008683867221 */ /* 0x002fc60000010000 */
[----:B------:R-:W0:Y:S01]  /*84a0*/  MUFU.EX2 R133, R133 ;  /* 0x0000008500857308 */ /* 0x000e220000000800 */
[----:B--2---:R-:W-:-:S01]  /*84b0*/  FADD.FTZ R134, R193, R134 ;  /* 0x00000086c1867221 */ /* 0x004fc20000010000 */
[----:B------:R-:W-:Y:S02]  /*84c0*/  WARPGROUP.DEPBAR.LE gsb0, 0x0 ;  /* 0x00008000000079c5 */ /* 0x000fe40000010000 */
[----:B------:R1:W-:Y:S06]  /*84d0*/  BAR.ARV R2, 0x100 ;  /* 0x000400020000751d */ /* 0x0003ec0000002000 */
[----:B-1----:R-:W-:-:S05]  /*84e0*/  @!P1 VIADD R2, R182, 0x33440 ;  /* 0x00033440b6029836 */ /* 0x002fca0000000000 */
[----:B------:R-:W-:-:S04]  /*84f0*/  @!P1 PRMT R2, RZ, 0x654, R2 ;  /* 0x00000654ff029816 */ /* 0x000fc80000000002 */
[----:B------:R1:W-:Y:S02]  /*8500*/  @!P1 SYNCS.ARRIVE.TRANS64.RED.A1T0 RZ, [R2+URZ], RZ ;  /* 0x000000ff02ff99a7 */ /* 0x0003e4000810043f */
[----:B-1----:R-:W-:-:S04]  /*8510*/  FADD.FTZ R2, R128, R3 ;  /* 0x0000000380027221 */ /* 0x002fc80000010000 */
[----:B------:R-:W-:-:S04]  /*8520*/  FADD.FTZ R3, R129, R2 ;  /* 0x0000000281037221 */ /* 0x000fc80000010000 */
[----:B------:R-:W-:-:S04]  /*8530*/  FADD.FTZ R2, R132, R3 ;  /* 0x0000000384027221 */ /* 0x000fc80000010000 */
[----:B---3--:R-:W-:Y:S01]  /*8540*/  FADD.FTZ R3, R7, R2 ;  /* 0x0000000207037221 */ /* 0x008fe20000010000 */
[----:B0-----:R-:W-:-:S01]  /*8550*/  FADD.FTZ R2, R133, R134 ;  /* 0x0000008685027221 */ /* 0x001fc20000010000 */
[----:B------:R-:W-:Y:S06]  /*8560*/  @!P0 BRA `(.L_x_2048) ;  /* 0x0000000000048947 */ /* 0x000fec0003800000 */
[----:B------:R-:W-:Y:S01]  /*8570*/  BPT.TRAP 0x1 ;  /* 0x000000040000795c */ /* 0x000fe20000300000 */
.L_x_2048:
[----:B------:R-:W-:Y:S01]  /*8580*/  UISETP.GT.AND UP0, UPT, UR57, UR53, UPT ;  /* 0x000000353900728c */ /* 0x000fe2000bf04270 */
[----:B------:R-:W-:Y:S01]  /*8590*/  F2FP.SATFINITE.E4M3.F32.PACK_AB_MERGE_C R10, R11, R10, RZ ;  /* 0x0000000a0b0a723e */ /* 0x000fe200048070ff */
[----:B------:R-:W-:Y:S01]  /*85a0*/  ULEA UR6, UR58, UR41, 0x3 ;  /* 0x000000293a067291 */ /* 0x000fe2000f8e183f */
[----:B------:R-:W-:Y:S01]  /*85b0*/  F2FP.SATFINITE.E4M3.F32.PACK_AB_MERGE_C R6, R159, R6, RZ ;  /* 0x000000069f06723e */ /* 0x000fe200048070ff */
[----:B------:R-:W-:Y:S01]  /*85c0*/  UIADD3 UR57, UR57, -0x1, URZ ;  /* 0xffffffff39397890 */ /* 0x000fe2000fffe03f */
[----:B------:R-:W-:Y:S01]  /*85d0*/  F2FP.SATFINITE.E4M3.F32.PACK_AB_MERGE_C R149, R190, R149, RZ ;  /* 0x00000095be95723e */ /* 0x000fe200048070ff */
[----:B------:R-:W-:Y:S01]  /*85e0*/  UIADD3 UR6, UR6, 0x33460, URZ ;  /* 0x0003346006067890 */ /* 0x000fe2000fffe03f */
[----:B------:R-:W-:Y:S01]  /*85f0*/  PLOP3.LUT P2, PT, PT, PT, UP0, 0x80, 0x0 ;  /* 0x000000000000781c */ /* 0x000fe20003f4f008 */
        /* <DEDUP_REMOVED lines=8> */
[----:B------:R-:W-:Y:S01]  /*8680*/  FMUL.FTZ R25, R25, R5 ;  /* 0x0000000519197220 */ /* 0x000fe20000410000 */
[----:B------:R-:W-:Y:S01]  /*8690*/  F2FP.SATFINITE.E4M3.F32.PACK_AB_MERGE_C R177, R180, R177, RZ ;  /* 0x000000b1b4b1723e */ /* 0x000fe200048070ff */
[-C--:B------:R-:W-:Y:S01]  /*86a0*/  FMUL.FTZ R28, R28, R5.reuse ;  /* 0x000000051c1c7220 */ /* 0x080fe20000410000 */
[----:B------:R-:W-:Y:S01]  /*86b0*/  F2FP.SATFINITE.E4M3.F32.PACK_AB_MERGE_C R178, R183, R178, RZ ;  /* 0x000000b2b7b2723e */ /* 0x000fe200048070ff */
[----:B------:R-:W-:Y:S01]  /*86c0*/  SYNCS.ARRIVE.TRANS64.RED.A1T0 RZ, [UR6], RZ ;  /* 0x000000ffffff79a7 */ /* 0x000fe20008100406 */
        /* <DEDUP_REMOVED lines=127> */
.L_x_2039:
[----:B------:R-:W-:-:S13]  /*8ec0*/  ISETP.LE.AND P2, PT, RZ, UR57, PT ;  /* 0x00000039ff007c0c */ /* 0x000fda000bf43270 */
[----:B------:R-:W-:Y:S05]  /*8ed0*/  @!P2 BRA `(.L_x_2050) ;  /* 0x0000002c00a8a947 */ /* 0x000fea0003800000 */
[----:B------:R-:W-:Y:S01]  /*8ee0*/  IMAD.MOV.U32 R7, RZ, RZ, R4 ;  /* 0x000000ffff077224 */ /* 0x000fe200078e0004 */
[----:B------:R-:W-:Y:S01]  /*8ef0*/  UMOV UR51, UR46 ;  /* 0x0000002e00337c82 */ /* 0x000fe20008000000 */
[----:B------:R-:W-:Y:S01]  /*8f00*/  IMAD.MOV.U32 R5, RZ, RZ, R0 ;  /* 0x000000ffff057224 */ /* 0x000fe200078e0000 */
[----:B------:R-:W-:-:S06]  /*8f10*/  UMOV UR50, UR56 ;  /* 0x0000003800327c82 */ /* 0x000fcc0008000000 */
.L_x_2060:
[----:B------:R-:W-:Y:S01]  /*8f20*/  ISETP.NE.AND P3, PT, RZ, UR44, PT ;  /* 0x0000002cff007c0c */ /* 0x000fe2000bf65270 */
[----:B------:R-:W-:-:S04]  /*8f30*/  UISETP.NE.AND UP0, UPT, UR50, 0x1, UPT ;  /* 0x000000013200788c */ /* 0x000fc8000bf05270 */
[----:B------:R-:W-:-:S04]  /*8f40*/  USEL UR46, URZ, 0x1, UP0 ;  /* 0x000000013f2e7887 */ /* 0x000fc80008000000 */
[----:B------:R-:W-:-:S04]  /*8f50*/  ULOP3.LUT UR46, UR51, UR46, URZ, 0x3c, !UPT ;  /* 0x0000002e332e7292 */ /* 0x000fc8000f8e3c3f */
[----:B------:R-:W-:Y:S08]  /*8f60*/  @P3 BRA `(.L_x_2051) ;  /* 0x0000000000383947 */ /* 0x000ff00003800000 */
[----:B------:R-:W-:Y:S05]  /*8f70*/  @!P0 BRA `(.L_x_2052) ;  /* 0x0000000000048947 */ /* 0x000fea0003800000 */
[----:B------:R-:W-:Y:S01]  /*8f80*/  BPT.TRAP 0x1 ;  /* 0x000000040000795c */ /* 0x000fe20000300000 */
.L_x_2052:
        /* <DEDUP_REMOVED lines=9> */
.L_x_2053:
[----:B-1----:R-:W-:Y:S05]  /*9020*/  @P2 BRA `(.L_x_2051) ;  /* 0x0000000000082947 */ /* 0x002fea0003800000 */
[----:B------:R-:W1:Y:S02]  /*9030*/  SYNCS.PHASECHK.TRANS64.TRYWAIT P2, [UR6+0x33430], R0 ;  /* 0x03343000ff0075a7 */ /* 0x000e640008040146 */
[----:B-1----:R-:W-:Y:S05]  /*9040*/  @!P2 BRA `(.L_x_2054) ;  /* 0x000000bc00bca947 */ /* 0x002fea0003800000 */
.L_x_2051:
        /* <DEDUP_REMOVED lines=189> */
.L_x_2056:
[----:B------:R-:W-:Y:S01]  /*9c20*/  ULEA UR6, UR50, UR41, 0x3 ;  /* 0x0000002932067291 */ /* 0x000fe2000f8e183f */
[----:B------:R-:W-:-:S05]  /*9c30*/  IMAD.U32 R0, RZ, RZ, UR51 ;  /* 0x00000033ff007e24 */ /* 0x000fca000f8e00ff */
[----:B------:R-:W-:-:S04]  /*9c40*/  SHF.L.U32 R0, R0, 0x1f, RZ ;  /* 0x0000001f00007819 */ /* 0x000fc800000006ff */
[----:B------:R0:W1:Y:S01]  /*9c50*/  SYNCS.PHASECHK.TRANS64.TRYWAIT P2, [UR6+0x33450], R0 ;  /* 0x03345000ff0075a7 */ /* 0x0000620008040146 */
[----:B------:R-:W-:Y:S05]  /*9c60*/  @!P0 BRA `(.L_x_2057) ;  /* 0x0000000000048947 */ /* 0x000fea0003800000 */
[----:B------:R-:W-:Y:S01]  /*9c70*/  BPT.TRAP 0x1 ;  /* 0x000000040000795c */ /* 0x000fe20000300000 */
.L_x_2057:
[----:B-1----:R-:W-:Y:S05]  /*9c80*/  @P2 BRA `(.L_x_2055) ;  /* 0x0000000000082947 */ /* 0x002fea0003800000 */
[----:B------:R-:W1:Y:S02]  /*9c90*/  SYNCS.PHASECHK.TRANS64.TRYWAIT P2, [UR6+0x33450], R0 ;  /* 0x03345000ff0075a7 */ /* 0x000e640008040146 */
[----:B-1----:R-:W-:Y:S05]  /*9ca0*/  @!P2 BRA `(.L_x_2058) ;  /* 0x000000b000bca947 */ /* 0x002fea0003800000 */
.L_x_2055:
[----:B------:R-:W-:Y:S01]  /*9cb0*/  UIADD3 UR6, UR41, 0x200, URZ ;  /* 0x0000020029067890 */ /* 0x000fe2000fffe03f */
[----:B------:R-:W-:Y:S01]  /*9cc0*/  WARPGROUP.ARRIVE ;  /* 0x00000000000079c5 */ /* 0x000fe20000000000 */
[----:B------:R-:W-:Y:S01]  /*9cd0*/  UMOV UR7, 0xc0000010 ;  /* 0xc000001000077882 */ /* 0x000fe20000000000 */
[----:B01----:R-:W-:Y:S01]  /*9ce0*/  FMNMX.FTZ R0, R184, R5, !PT ;  /* 0x00000005b8007209 */ /* 0x003fe20007810000 */
[----:B------:R-:W-:Y:S01]  /*9cf0*/  USHF.R.U32.HI UR6, URZ, 0x4, UR6 ;  /* 0x000000043f067899 */ /* 0x000fe20008011606 */
[----:B------:R-:W-:Y:S01]  /*9d00*/  FMNMX.FTZ R4, R186, R7, !PT ;  /* 0x00000007ba047209 */ /* 0x000fe20007810000 */
[----:B------:R-:W-:Y:S01]  /*9d10*/  IMAD.U32 R13, RZ, RZ, UR38 ;  /* 0x00000026ff0d7e24 */ /* 0x000fe2000f8e00ff */
[----:B------:R-:W-:Y:S01]  /*9d20*/  FMNMX.FTZ R9, R185, R0, !PT ;  /* 0x00000000b9097209 */ /* 0x000fe20007810000 */
[----:B------:R-:W-:Y:S01]  /*9d30*/  ULOP3.LUT UR6, UR6, 0x3fff, URZ, 0xc0, !UPT ;  /* 0x00003fff06067892 */ /* 0x000fe2000f8ec03f */
[----:B------:R-:W-:Y:S02]  /*9d40*/  FMNMX.FTZ R11, R187, R4, !PT ;  /* 0x00000004bb0b7209 */ /* 0x000fe40007810000 */
[----:B------:R-:W-:Y:S01]  /*9d50*/  FMNMX.FTZ R0, R188, R9, !PT ;  /* 0x00000009bc007209 */ /* 0x000fe20007810000 */
[----:B------:R-:W-:Y:S01]  /*9d60*/  ULOP3.LUT UR6, UR6, 0x10000, URZ, 0xfc, !UPT ;  /* 0x0001000006067892 */ /* 0x000fe2000f8efc3f */
[----:B------:R-:W-:-:S02]  /*9d70*/  FMNMX.FTZ R4, R190, R11, !PT ;  /* 0x0000000bbe047209 */ /* 0x000fc40007810000 */
[----:B------:R-:W-:Y:S01]  /*9d80*/  FMNMX.FTZ R9, R189, R0, !PT ;  /* 0x00000000bd097209 */ /* 0x000fe20007810000 */
[----:B------:R-:W-:Y:S01]  /*9d90*/  UIMAD UR10, UR50, 0x780, UR6 ;  /* 0x00000780320a78a4 */ /* 0x000fe2000f8e0206 */
[----:B------:R-:W-:Y:S02]  /*9da0*/  FMNMX.FTZ R11, R191, R4, !PT ;  /* 0x00000004bf0b7209 */ /* 0x000fe40007810000 */
[----:B------:R-:W-:Y:S02]  /*9db0*/  FMNMX.FTZ R0, R192, R9, !PT ;  /* 0x00000009c0007209 */ /* 0x000fe40007810000 */
[----:B------:R-:W-:Y:S02]  /*9dc0*/  FMNMX.FTZ R4, R194, R11, !PT ;  /* 0x0000000bc2047209 */ /* 0x000fe40007810000 */
[----:B------:R-:W-:Y:S01]  /*9dd0*/  UMOV UR6, UR10 ;  /* 0x0000000a00067c82 */ /* 0x000fe20008000000 */
[----:B------:R-:W-:Y:S01]  /*9de0*/  FMNMX.FTZ R9, R193, R0, !PT ;  /* 0x00000000c1097209 */ /* 0x000fe20007810000 */
[----:B------:R-:W-:Y:S01]  /*9df0*/  QGMMA.64x192x32.F32.E4M3.E4M3 R24, R216, gdesc[UR4], R24, gsb0 ;  /* 0x02e00004d8187df3 */ /* 0x000fe20008000818 */
[----:B------:R-:W-:Y:S01]  /*9e00*/  UIADD3 UR6, UR10, 0x180, URZ ;  /* 0x000001800a067890 */ /* 0x000fe2000fffe03f */
[----:B------:R-:W-:Y:S01]  /*9e10*/  FMNMX.FTZ R11, R195, R4, !PT ;  /* 0x00000004c30b7209 */ /* 0x000fe20007810000 */
[----:B------:R-:W-:Y:S01]  /*9e20*/  UMOV UR7, 0xc0000010 ;  /* 0xc000001000077882 */ /* 0x000fe20000000000 */
        /* <DEDUP_REMOVED lines=67> */
[----:B------:R-:W-:-:S03]  /*a260*/  FMNMX.FTZ R8, R135, R4, !PT ;  /* 0x0000000487087209 */ /* 0x000fc60007810000 */
[----:B------:R-:W0:Y:S04]  /*a270*/  SHFL.BFLY PT, R9, R6, 0x2, 0x1f ;  /* 0x0c401f0006097f89 */ /* 0x000e2800000e0000 */
[----:B------:R-:W1:Y:S01]  /*a280*/  SHFL.BFLY PT, R11, R8, 0x2, 0x1f ;  /* 0x0c401f00080b7f89 */ /* 0x000e6200000e0000 */
[----:B0-----:R-:W-:Y:S02]  /*a290*/  FMNMX.FTZ R9, R6, R9, !PT ;  /* 0x0000000906097209 */ /* 0x001fe40007810000 */
        /* <DEDUP_REMOVED lines=12> */
[--C-:B------:R-:W-:Y:S01]  /*a360*/  FFMA.FTZ R169, R173, UR38, -R7.reuse ;  /* 0x00000026ada97c23 */ /* 0x100fe20008010807 */
[----:B------:R-:W-:-:S01]  /*a370*/  FFMA.FTZ R173, R177, UR38, -R7 ;  /* 0x00000026b1ad7c23 */ /* 0x000fc20008010807 */
[--C-:B------:R-:W-:Y:S01]  /*a380*/  FFMA.FTZ R20, R168, UR38, -R7.reuse ;  /* 0x00000026a8147c23 */ /* 0x100fe20008010807 */
[----:B------:R-:W-:-:S01]  /*a390*/  FFMA.FTZ R177, R181, UR38, -R7 ;  /* 0x00000026b5b17c23 */ /* 0x000fc20008010807 */
        /* <DEDUP_REMOVED lines=42> */
[----:B------:R-:W-:Y:S01]  /*a640*/  IADD3 R192, -R23, 0xb, RZ ;  /* 0x0000000b17c07810 */ /* 0x000fe20007ffe1ff */
        /* <DEDUP_REMOVED lines=42> */
[----:B------:R-:W-:-:S04]  /*a8f0*/  FFMA.FTZ R134, R134, UR38, -R133 ;  /* 0x0000002686867c23 */ /* 0x000fc80008010885 */
        /* <DEDUP_REMOVED lines=133> */
[----:B-1----:R-:W-:-:S01]  /*b150*/  FADD.FTZ R190, R150, R193 ;  /* 0x000000c196be7221 */ /* 0x002fc20000010000 */
[----:B------:R-:W-:-:S06]  /*b160*/  IMAD.U32 R193, RZ, RZ, UR56 ;  /* 0x00000038ffc17e24 */ /* 0x000fcc000f8e00ff */
        /* <DEDUP_REMOVED lines=45> */
.L_x_2059:
        /* <DEDUP_REMOVED lines=148> */
.L_x_2050:
[----:B------:R-:W-:Y:S06]  /*bd80*/  BAR.ARV 0x8, 0x120 ;  /* 0x0204800000007b1d */ /* 0x000fec0000002000 */
[----:B------:R-:W-:Y:S05]  /*bd90*/  @!P0 BRA `(.L_x_2061) ;  /* 0x0000000000048947 */ /* 0x000fea0003800000 */
[----:B------:R-:W-:Y:S01]  /*bda0*/  BPT.TRAP 0x1 ;  /* 0x000000040000795c */ /* 0x000fe20000300000 */
.L_x_2061:
[----:B------:R-:W-:Y:S01]  /*bdb0*/  ULEA UR9, UR56, UR41, 0x3 ;  /* 0x0000002938097291 */ /* 0x000fe2000f8e183f */
[----:B------:R-:W-:-:S05]  /*bdc0*/  IMAD.U32 R5, RZ, RZ, UR46 ;  /* 0x0000002eff057e24 */ /* 0x000fca000f8e00ff */
[----:B------:R-:W-:-:S04]  /*bdd0*/  SHF.L.U32 R5, R5, 0x1f, RZ ;  /* 0x0000001f05057819 */ /* 0x000fc800000006ff */
[----:B------:R0:W1:Y:S01]  /*bde0*/  SYNCS.PHASECHK.TRANS64.TRYWAIT P1, [UR9+0x33450], R5 ;  /* 0x03345005ff0075a7 */ /* 0x0000620008020149 */
[----:B------:R-:W-:Y:S05]  /*bdf0*/  @!P0 BRA `(.L_x_2062) ;  /* 0x0000000000048947 */ /* 0x000fea0003800000 */
[----:B------:R-:W-:Y:S01]  /*be00*/  BPT.TRAP 0x1 ;  /* 0x000000040000795c */ /* 0x000fe20000300000 */
.L_x_2062:
[----:B-1----:R-:W-:Y:S05]  /*be10*/  @P1 BRA `(.L_x_2063) ;  /* 0x0000000000081947 */ /* 0x002fea0003800000 */
[----:B------:R-:W1:Y:S02]  /*be20*/  SYNCS.PHASECHK.TRANS64.TRYWAIT P1, [UR9+0x33450], R5 ;  /* 0x03345005ff0075a7 */ /* 0x000e640008020149 */
[----:B-1----:R-:W-:Y:S05]  /*be30*/  @!P1 BRA `(.L_x_2064) ;  /* 0x0000009000709947 */ /* 0x002fea0003800000 */
.L_x_2063:
[----:B------:R-:W-:Y:S01]  /*be40*/  UIADD3 UR41, UR41, 0x200, URZ ;  /* 0x0000020029297890 */ /* 0x000fe2000fffe03f */
[----:B------:R-:W-:Y:S01]  /*be50*/  WARPGROUP.ARRIVE ;  /* 0x00000000000079c5 */ /* 0x000fe20000000000 */
[----:B------:R-:W-:Y:S01]  /*be60*/  UMOV UR7, 0xc0000010 ;  /* 0xc000001000077882 */ /* 0x000fe20000000000 */
[----:B------:R-:W-:Y:S01]  /*be70*/  ULDC.64 UR10, c[0x0][0x9a0] ;  /* 0x00026800000a7ab9 */ /* 0x000fe20000000a00 */
[----:B------:R-:W-:Y:S01]  /*be80*/  USHF.R.U32.HI UR41, URZ, 0x4, UR41 ;  /* 0x000000043f297899 */ /* 0x000fe20008011629 */
[----:B01----:R-:W-:Y:S01]  /*be90*/  IMAD.MOV.U32 R5, RZ, RZ, 0x3f800000 ;  /* 0x3f800000ff057424 */ /* 0x003fe200078e00ff */
[----:B------:R-:W-:Y:S02]  /*bea0*/  UISETP.NE.U32.AND UP0, UPT, UR10, URZ, UPT ;  /* 0x0000003f0a00728c */ /* 0x000fe4000bf05070 */
[----:B------:R-:W-:Y:S02]  /*beb0*/  ULOP3.LUT UR41, UR41, 0x3fff, URZ, 0xc0, !UPT ;  /* 0x00003fff29297892 */ /* 0x000fe4000f8ec03f */
[----:B------:R-:W-:-:S02]  /*bec0*/  UISETP.NE.AND.EX UP0, UPT, UR11, URZ, UPT, UP0 ;  /* 0x0000003f0b00728c */ /* 0x000fc4000bf05300 */
[----:B------:R-:W-:-:S04]  /*bed0*/  ULOP3.LUT UR8, UR41, 0x10000, URZ, 0xfc, !UPT ;  /* 0x0001000029087892 */ /* 0x000fc8000f8efc3f */
[----:B------:R-:W-:Y:S01]  /*bee0*/  UIMAD UR8, UR56, 0x780, UR8 ;  /* 0x00000780380878a4 */ /* 0x000fe2000f8e0208 */
[----:B------:R-:W-:-:S04]  /*bef0*/  PLOP3.LUT P1, PT, PT, PT, UP0, 0x80, 0x0 ;  /* 0x000000000000781c */ /* 0x000fc80003f2f008 */
[----:B------:R-:W-:Y:S02]  /*bf00*/  @UP0 ULDC.64 UR12, c[0x0][0x9c8] ;  /* 0x00027200000c0ab9 */ /* 0x000fe40000000a00 */
[----:B------:R-:W-:Y:S01]  /*bf10*/  UMOV UR6, UR8 ;  /* 0x0000000800067c82 */ /* 0x000fe20008000000 */
[----:B------:R-:W-:-:S09]  /*bf20*/  @UP0 UIMAD.WIDE.U32 UR4, UR36, UR12, URZ ;  /* 0x0000000c240402a5 */ /* 0x000fd2000f8e003f */
        /* <DEDUP_REMOVED lines=72> */
.L_x_2065:
        /* <DEDUP_REMOVED lines=106> */
.L_x_2032:
[----:B------:R-:W0:Y:S01]  /*ca50*/  S2R R7, SR_CgaCtaId ;  /* 0x0000000000077919 */ /* 0x000e220000008800 */
[----:B------:R-:W-:Y:S01]  /*ca60*/  MOV R0, 0x400 ;  /* 0x0000040000007802 */ /* 0x000fe20000000f00 */
[----:B------:R-:W-:Y:S01]  /*ca70*/  BSSY B0, `(.L_x_2066) ;  /* 0x00002ed000007945 */ /* 0x000fe20003800000 */
[----:B------:R-:W-:Y:S02]  /*ca80*/  BAR.SYNC.DEFER_BLOCKING 0x5, 0x180 ;  /* 0x0146000000007b1d */ /* 0x000fe40000010000 */
[----:B0-----:R-:W-:-:S05]  /*ca90*/  LEA R0, R7, R0, 0x18 ;  /* 0x0000000007007211 */ /* 0x001fca00078ec0ff */
[----:B------:R-:W0:Y:S02]  /*caa0*/  LDS.128 R60, [R0+0x334d0] ;  /* 0x0334d000003c7984 */ /* 0x000e240000000c00 */
[----:B0-----:R-:W-:Y:S02]  /*cab0*/  R2UR UR52, R61 ;  /* 0x000000003d3472ca */ /* 0x001fe400000e0000 */
[----:B------:R-:W-:Y:S01]  /*cac0*/  R2UR UR45, R62 ;  /* 0x000000003e2d72ca */ /* 0x000fe200000e0000 */
[----:B------:R-:W-:Y:S06]  /*cad0*/  BAR.ARV 0x4, 0x180 ;  /* 0x0106000000007b1d */ /* 0x000fec0000002000 */
[----:B------:R-:W-:Y:S08]  /*cae0*/  @P0 BRA `(.L_x_2067) ;  /* 0x0000002000b00947 */ /* 0x000ff00003800000 */
[----:B------:R-:W0:Y:S01]  /*caf0*/  S2R R67, SR_TID.X ;  /* 0x0000000000437919 */ /* 0x000e220000002100 */
[----:B------:R-:W-:Y:S01]  /*cb00*/  ULDC.64 UR4, c[0x4][0x38] ;  /* 0x01000e0000047ab9 */ /* 0x000fe20000000a00 */
[----:B------:R-:W-:Y:S01]  /*cb10*/  F2FP.BF16.F32.PACK_AB R9, R9, R10 ;  /* 0x0000000a0909723e */ /* 0x000fe200000010ff */
[----:B------:R-:W-:Y:S01]  /*cb20*/  ULDC.64 UR6, c[0x0][0xbd8] ;  /* 0x0002f60000067ab9 */ /* 0x000fe20000000a00 */
[----:B0-----:R-:W-:-:S05]  /*cb30*/  IMAD.SHL.U32 R6, R67, 0x4, RZ ;  /* 0x0000000443067824 */ /* 0x001fca00078e00ff */
[----:B------:R-:W-:-:S04]  /*cb40*/  LOP3.LUT R6, R6, 0xc, RZ, 0xc0, !PT ;  /* 0x0000000c06067812 */ /* 0x000fc800078ec0ff */
[----:B------:R-:W-:-:S05]  /*cb50*/  IADD3 R6, P0, R6, UR4, RZ ;  /* 0x0000000406067c10 */ /* 0x000fca000ff1e0ff */
[----:B------:R-:W-:Y:S01]  /*cb60*/  IMAD.X R7, RZ, RZ, UR5, P0 ;  /* 0x00000005ff077e24 */ /* 0x000fe200080e06ff */
[----:B------:R-:W-:Y:S01]  /*cb70*/  F2FP.BF16.F32.PACK_AB R8, R5, R8 ;  /* 0x000000080508723e */ /* 0x000fe200000010ff */
[----:B------:R-:W-:-:S03]  /*cb80*/  ULDC.64 UR4, c[0x0][0xbe0] ;  /* 0x0002f80000047ab9 */ /* 0x000fc60000000a00 */
[----:B------:R0:W2:Y:S01]  /*cb90*/  LDG.E.CONSTANT R6, desc[UR54][R6.64] ;  /* 0x0000003606067981 */ /* 0x0000a2000c1e9900 */
[----:B------:R-:W-:Y:S01]  /*cba0*/  F2FP.BF16.F32.PACK_AB R10, R119, R4 ;  /* 0x00000004770a723e */ /* 0x000fe200000010ff */
[----:B------:R-:W-:Y:S01]  /*cbb0*/  UISETP.NE.U32.AND UP1, UPT, UR4, URZ, UPT ;  /* 0x0000003f0400728c */ /* 0x000fe2000bf25070 */
[----:B------:R-:W-:Y:S01]  /*cbc0*/  F2FP.BF16.F32.PACK_AB R84, R84, R85 ;  /* 0x000000555454723e */ /* 0x000fe200000010ff */
[----:B------:R-:W-:Y:S01]  /*cbd0*/  UISETP.NE.U32.AND UP0, UPT, UR6, URZ, UPT ;  /* 0x0000003f0600728c */ /* 0x000fe2000bf05070 */
[----:B------:R-:W-:Y:S01]  /*cbe0*/  F2FP.BF16.F32.PACK_AB R81, R80, R81 ;  /* 0x000000515051723e */ /* 0x000fe200000010ff */
[----:B------:R-:W-:Y:S01]  /*cbf0*/  UISETP.NE.AND.EX UP1, UPT, UR5, URZ, UPT, UP1 ;  /* 0x0000003f0500728c */ /* 0x000fe2000bf25310 */
[----:B------:R-:W-:Y:S01]  /*cc00*/  F2FP.BF16.F32.PACK_AB R25, R25, R28 ;  /* 0x0000001c1919723e */ /* 0x000fe200000010ff */
[----:B------:R-:W-:Y:S01]  /*cc10*/  USHF.L.U32 UR8, UR36, 0x2, URZ ;  /* 0x0000000224087899 */ /* 0x000fe2000800063f */
[----:B------:R-:W-:Y:S01]  /*cc20*/  F2FP.BF16.F32.PACK_AB R20, R15, R20 ;  /* 0x000000140f14723e */ /* 0x000fe200000010ff */
[----:B------:R-:W-:Y:S01]  /*cc30*/  UISETP.NE.AND.EX UP0, UPT, UR7, URZ, UPT, UP0 ;  /* 0x0000003f0700728c */ /* 0x000fe2000bf05300 */
[----:B0-----:R-:W-:Y:S01]  /*cc40*/  LOP3.LUT P0, R7, R67, 0x3, RZ, 0xc0, !PT ;  /* 0x0000000343077812 */ /* 0x001fe2000780c0ff */
[----:B------:R-:W-:Y:S01]  /*cc50*/  USHF.L.U64.HI UR9, UR36, 0x2, UR37 ;  /* 0x0000000224097899 */ /* 0x000fe20008010225 */
[----:B------:R-:W-:Y:S01]  /*cc60*/  F2FP.BF16.F32.PACK_AB R76, R76, R77 ;  /* 0x0000004d4c4c723e */ /* 0x000fe200000010ff */
[----:B------:R-:W-:Y:S01]  /*cc70*/  UIADD3 UR6, UP2, UR8, UR6, URZ ;  /* 0x0000000608067290 */ /* 0x000fe2000ff5e03f */
[----:B------:R-:W-:-:S02]  /*cc80*/  ISETP.EQ.OR P0, PT, R7, 0x3, !P0 ;  /* 0x000000030700780c */ /* 0x000fc40004702670 */
[----:B------:R-:W0:Y:S01]  /*cc90*/  S2R R7, SR_SWINHI ;  /* 0x0000000000077919 */ /* 0x000e220000002f00 */
[----:B------:R-:W-:Y:S01]  /*cca0*/  F2FP.BF16.F32.PACK_AB R73, R72, R73 ;  /* 0x000000494849723e */ /* 0x000fe200000010ff */
[----:B------:R-:W-:Y:S01]  /*ccb0*/  @UP1 UIADD3 UR4, UP3, UR8, UR4, URZ ;  /* 0x0000000408041290 */ /* 0x000fe2000ff7e03f */
[----:B------:R-:W-:Y:S01]  /*ccc0*/  F2FP.BF16.F32.PACK_AB R68, R68, R121 ;  /* 0x000000794444723e */ /* 0x000fe200000010ff */
[----:B------:R-:W-:Y:S01]  /*ccd0*/  UIADD3.X UR7, UR9, UR7, URZ, UP2, !UPT ;  /* 0x0000000709077290 */ /* 0x000fe200097fe43f */
[----:B------:R-:W-:Y:S01]  /*cce0*/  F2FP.BF16.F32.PACK_AB R65, R65, R120 ;  /* 0x000000784141723e */ /* 0x000fe200000010ff */
[----:B------:R-:W-:Y:S01]  /*ccf0*/  @UP1 UIADD3.X UR5, UR9, UR5, URZ, UP3, !UPT ;  /* 0x0000000509051290 */ /* 0x000fe20009ffe43f */
[----:B------:R-:W-:Y:S02]  /*cd00*/  F2FP.BF16.F32.PACK_AB R41, R41, R44 ;  /* 0x0000002c2929723e */ /* 0x000fe400000010ff */
[----:B------:R-:W-:Y:S02]  /*cd10*/  F2FP.BF16.F32.PACK_AB R66, R66, R69 ;  /* 0x000000454242723e */ /* 0x000fe400000010ff */
[----:B------:R-:W-:-:S02]  /*cd20*/  F2FP.BF16.F32.PACK_AB R59, R58, R59 ;  /* 0x0000003b3a3b723e */ /* 0x000fc400000010ff */
[----:B------:R-:W-:Y:S02]  /*cd30*/  F2FP.BF16.F32.PACK_AB R24, R21, R24 ;  /* 0x000000181518723e */ /* 0x000fe400000010ff */
[----:B------:R-:W-:Y:S02]  /*cd40*/  SEL R67, R25, R20, P0 ;  /* 0x0000001419437207 */ /* 0x000fe40000000000 */
[----:B------:R-:W-:Y:S02]  /*cd50*/  SEL R44, R20, R25, P0 ;  /* 0x00000019142c7207 */ /* 0x000fe40000000000 */
[----:B------:R-:W-:Y:S02]  /*cd60*/  SEL R79, R84, R81, P0 ;  /* 0x00000051544f7207 */ /* 0x000fe40000000000 */
[----:B------:R-:W-:Y:S02]  /*cd70*/  F2FP.BF16.F32.PACK_AB R92, R92, R93 ;  /* 0x0000005d5c5c723e */ /* 0x000fe400000010ff */
[----:B------:R-:W-:-:S02]  /*cd80*/  F2FP.BF16.F32.PACK_AB R89, R88, R89 ;  /* 0x000000595859723e */ /* 0x000fc400000010ff */
[----:B------:R-:W-:Y:S02]  /*cd90*/  F2FP.BF16.F32.PACK_AB R57, R57, R64 ;  /* 0x000000403939723e */ /* 0x000fe400000010ff */
[----:B------:R-:W-:Y:S02]  /*cda0*/  F2FP.BF16.F32.PACK_AB R56, R53, R56 ;  /* 0x000000383538723e */ /* 0x000fe400000010ff */
[----:B------:R-:W-:Y:S02]  /*cdb0*/  SEL R84, R81, R84, P0 ;  /* 0x0000005451547207 */ /* 0x000fe40000000000 */
[----:B------:R-:W-:Y:S02]  /*cdc0*/  F2FP.BF16.F32.PACK_AB R54, R54, R55 ;  /* 0x000000373636723e */ /* 0x000fe400000010ff */
[----:B------:R-:W-:Y:S02]  /*cdd0*/  MOV R4, R0 ;  /* 0x0000000000047202 */ /* 0x000fe40000000f00 */
[----:B0-----:R-:W-:-:S02]  /*cde0*/  MOV R5, R7 ;  /* 0x0000000700057202 */ /* 0x001fc40000000f00 */
[----:B------:R-:W-:Y:S02]  /*cdf0*/  F2FP.BF16.F32.PACK_AB R51, R50, R51 ;  /* 0x000000333233723e */ /* 0x000fe400000010ff */
[----:B------:R-:W-:Y:S01]  /*ce00*/  F2FP.BF16.F32.PACK_AB R13, R13, R14 ;  /* 0x0000000e0d0d723e */ /* 0x000fe200000010ff */
[----:B------:R-:W-:Y:S01]  /*ce10*/  IMAD.WIDE R20, R222, 0x2, R4 ;  /* 0x00000002de147825 */ /* 0x000fe200078e0204 */
[----:B------:R-:W-:Y:S02]  /*ce20*/  SEL R81, R76, R73, P0 ;  /* 0x000000494c517207 */ /* 0x000fe40000000000 */
[----:B------:R-:W-:Y:S02]  /*ce30*/  F2FP.BF16.F32.PACK_AB R49, R49, R52 ;  /* 0x000000343131723e */ /* 0x000fe400000010ff */
[----:B------:R-:W-:Y:S02]  /*ce40*/  F2FP.BF16.F32.PACK_AB R48, R45, R48 ;  /* 0x000000302d30723e */ /* 0x000fe400000010ff */
[----:B------:R-:W-:-:S02]  /*ce50*/  SEL R61, R68, R65, P0 ;  /* 0x00000041443d7207 */ /* 0x000fc40000000000 */
[----:B------:R-:W-:Y:S02]  /*ce60*/  SEL R76, R73, R76, P0 ;  /* 0x0000004c494c7207 */ /* 0x000fe40000000000 */
[----:B------:R-:W-:Y:S02]  /*ce70*/  F2FP.BF16.F32.PACK_AB R46, R46, R47 ;  /* 0x0000002f2e2e723e */ /* 0x000fe400000010ff */
[----:B------:R-:W-:Y:S02]  /*ce80*/  F2FP.BF16.F32.PACK_AB R43, R42, R43 ;  /* 0x0000002b2a2b723e */ /* 0x000fe400000010ff */
[----:B------:R-:W-:Y:S02]  /*ce90*/  SEL R68, R65, R68, P0 ;  /* 0x0000004441447207 */ /* 0x000fe40000000000 */
[----:B------:R-:W-:Y:S02]  /*cea0*/  SEL R73, R66, R59, P0 ;  /* 0x0000003b42497207 */ /* 0x000fe40000000000 */
        /* <DEDUP_REMOVED lines=13> */
[----:B------:R-:W-:Y:S02]  /*cf80*/  SEL R60, R10, R9, P0 ;  /* 0x000000090a3c7207 */ /* 0x000fe40000000000 */
[----:B------:R-:W-:Y:S02]  /*cf90*/  LOP3.LUT R7, R20, 0x380, RZ, 0xc0, !PT ;  /* 0x0000038014077812 */ /* 0x000fe400078ec0ff */
[----:B------:R-:W-:Y:S02]  /*cfa0*/  F2FP.BF16.F32.PACK_AB R100, R100, R101 ;  /* 0x000000656464723e */ /* 0x000fe400000010ff */
[----:B------:R-:W-:Y:S02]  /*cfb0*/  F2FP.BF16.F32.PACK_AB R97, R96, R97 ;  /* 0x000000616061723e */ /* 0x000fe400000010ff */
[----:B------:R-:W-:Y:S02]  /*cfc0*/  F2FP.BF16.F32.PACK_AB R33, R33, R36 ;  /* 0x000000242121723e */ /* 0x000fe400000010ff */
[----:B------:R-:W-:-:S02]  /*cfd0*/  F2FP.BF16.F32.PACK_AB R32, R29, R32 ;  /* 0x000000201d20723e */ /* 0x000fc400000010ff */
[----:B------:R-:W-:Y:S02]  /*cfe0*/  SEL R57, R49, R48, P0 ;  /* 0x0000003031397207 */ /* 0x000fe40000000000 */
[----:B------:R-:W-:Y:S02]  /*cff0*/  SEL R54, R51, R54, P0 ;  /* 0x0000003633367207 */ /* 0x000fe40000000000 */
[C---:B------:R-:W-:Y:S02]  /*d000*/  IADD3 R10, P4, R20.reuse, 0x20, RZ ;  /* 0x00000020140a7810 */ /* 0x040fe40007f9e0ff */
[C---:B------:R-:W-:Y:S02]  /*d010*/  IADD3 R89, P5, R20.reuse, 0x40, RZ ;  /* 0x0000004014597810 */ /* 0x040fe40007fbe0ff */
[C---:B------:R-:W-:Y:S01]  /*d020*/  IADD3 R91, P6, R20.reuse, 0x60, RZ ;  /* 0x00000060145b7810 */ /* 0x040fe20007fde0ff */
[----:B------:R-:W-:Y:S01]  /*d030*/  IMAD.X R37, RZ, RZ, R21, P4 ;  /* 0x000000ffff257224 */ /* 0x000fe200020e0615 */
[----:B------:R-:W-:-:S02]  /*d040*/  IADD3 R24, P1, R20, 0x4000, RZ ;  /* 0x0000400014187810 */ /* 0x000fc40007f3e0ff */
[----:B------:R-:W-:Y:S02]  /*d050*/  IADD3 R93, P2, R20, 0x4020, RZ ;  /* 0x00004020145d7810 */ /* 0x000fe40007f5e0ff */
[----:B------:R-:W-:Y:S02]  /*d060*/  SEL R48, R48, R49, P0 ;  /* 0x0000003130307207 */ /* 0x000fe40000000000 */
[----:B------:R-:W-:Y:S01]  /*d070*/  SEL R51, R46, R43, P0 ;  /* 0x0000002b2e337207 */ /* 0x000fe20000000000 */
[----:B------:R-:W-:Y:S01]  /*d080*/  IMAD.X R29, RZ, RZ, R21, P2 ;  /* 0x000000ffff1d7224 */ /* 0x000fe200010e0615 */
[----:B------:R-:W-:Y:S02]  /*d090*/  SEL R49, R41, R40, P0 ;  /* 0x0000002829317207 */ /* 0x000fe40000000000 */
[----:B------:R-:W-:Y:S02]  /*d0a0*/  SEL R46, R43, R46, P0 ;  /* 0x0000002e2b2e7207 */ /* 0x000fe40000000000 */
[----:B------:R-:W-:-:S02]  /*d0b0*/  SEL R40, R40, R41, P0 ;  /* 0x0000002928287207 */ /* 0x000fc40000000000 */
[----:B------:R-:W-:Y:S02]  /*d0c0*/  SEL R69, R11, R8, P0 ;  /* 0x000000080b457207 */ /* 0x000fe40000000000 */
[----:B------:R-:W-:Y:S02]  /*d0d0*/  SEL R50, R8, R11, P0 ;  /* 0x0000000b08327207 */ /* 0x000fe40000000000 */
[----:B------:R-:W-:Y:S02]  /*d0e0*/  SEL R43, R38, R35, P0 ;  /* 0x00000023262b7207 */ /* 0x000fe40000000000 */
[----:B------:R-:W-:Y:S02]  /*d0f0*/  SHF.R.U64 R7, R7, 0x3, RZ ;  /* 0x0000000307077819 */ /* 0x000fe400000012ff */
[----:B------:R-:W-:Y:S01]  /*d100*/  F2FP.BF16.F32.PACK_AB R30, R30, R31 ;  /* 0x0000001f1e1e723e */ /* 0x000fe200000010ff */
[----:B------:R-:W-:Y:S01]  /*d110*/  IMAD.X R31, RZ, RZ, R21, P1 ;  /* 0x000000ffff1f7224 */ /* 0x000fe200008e0615 */
[----:B------:R-:W-:-:S02]  /*d120*/  SEL R41, R33, R32, P0 ;  /* 0x0000002021297207 */ /* 0x000fc40000000000 */
[----:B------:R-:W-:Y:S01]  /*d130*/  SEL R42, R32, R33, P0 ;  /* 0x00000021202a7207 */ /* 0x000fe20000000000 */
[--C-:B------:R-:W-:Y:S01]  /*d140*/  IMAD.X R33, RZ, RZ, R21.reuse, P6 ;  /* 0x000000ffff217224 */ /* 0x100fe200030e0615 */
[----:B------:R-:W-:Y:S02]  /*d150*/  SEL R75, R100, R97, P0 ;  /* 0x00000061644b7207 */ /* 0x000fe40000000000 */
[----:B------:R-:W-:Y:S01]  /*d160*/  SEL R38, R35, R38, P0 ;  /* 0x0000002623267207 */ /* 0x000fe20000000000 */
[----:B------:R-:W-:Y:S01]  /*d170*/  IMAD.X R35, RZ, RZ, R21, P5 ;  /* 0x000000ffff237224 */ /* 0x000fe200028e0615 */
[----:B------:R-:W-:Y:S02]  /*d180*/  LOP3.LUT R8, R10, 0x380, RZ, 0xc0, !PT ;  /* 0x000003800a087812 */ /* 0x000fe400078ec0ff */
[----:B------:R-:W-:Y:S02]  /*d190*/  SEL R100, R97, R100, P0 ;  /* 0x0000006461647207 */ /* 0x000fe40000000000 */
[----:B------:R-:W-:-:S02]  /*d1a0*/  IADD3 R95, P3, R20, 0x4040, RZ ;  /* 0x00004040145f7810 */ /* 0x000fc40007f7e0ff */
[C---:B------:R-:W-:Y:S02]  /*d1b0*/  IADD3 R97, P4, R20.reuse, 0x4060, RZ ;  /* 0x0000406014617810 */ /* 0x040fe40007f9e0ff */
[C---:B------:R-:W-:Y:S02]  /*d1c0*/  IADD3 R62, P5, R20.reuse, 0x8000, RZ ;  /* 0x00008000143e7810 */ /* 0x040fe40007fbe0ff */
        /* <DEDUP_REMOVED lines=10> */
[----:B------:R-:W-:-:S02]  /*d270*/  F2FP.BF16.F32.PACK_AB R27, R26, R27 ;  /* 0x0000001b1a1b723e */ /* 0x000fc400000010ff */
[----:B------:R-:W-:Y:S02]  /*d280*/  LOP3.LUT R36, R7, R10, RZ, 0x3c, !PT ;  /* 0x0000000a07247212 */ /* 0x000fe400078e3cff */
[----:B------:R-:W-:Y:S02]  /*d290*/  LOP3.LUT R7, R24, 0x380, RZ, 0xc0, !PT ;  /* 0x0000038018077812 */ /* 0x000fe400078ec0ff */
[----:B------:R-:W-:Y:S02]  /*d2a0*/  SEL R83, R30, R27, P0 ;  /* 0x0000001b1e537207 */ /* 0x000fe40000000000 */
[----:B------:R-:W-:Y:S02]  /*d2b0*/  SHF.R.U64 R7, R7, 0x3, RZ ;  /* 0x0000000307077819 */ /* 0x000fe400000012ff */
[----:B------:R-:W-:Y:S01]  /*d2c0*/  SEL R52, R27, R30, P0 ;  /* 0x0000001e1b347207 */ /* 0x000fe20000000000 */
[----:B------:R-:W-:Y:S01]  /*d2d0*/  IMAD.X R27, RZ, RZ, R21, P3 ;  /* 0x000000ffff1b7224 */ /* 0x000fe200018e0615 */
[----:B------:R-:W-:-:S02]  /*d2e0*/  LOP3.LUT R30, R7, R24, RZ, 0x3c, !PT ;  /* 0x00000018071e7212 */ /* 0x000fc400078e3cff */
[----:B------:R-:W-:Y:S02]  /*d2f0*/  LOP3.LUT R7, R62, 0x380, RZ, 0xc0, !PT ;  /* 0x000003803e077812 */ /* 0x000fe400078ec0ff */
[----:B------:R-:W-:Y:S02]  /*d300*/  LOP3.LUT R12, R89, 0x380, RZ, 0xc0, !PT ;  /* 0x00000380590c7812 */ /* 0x000fe400078ec0ff */
[----:B------:R-:W-:Y:S02]  /*d310*/  F2FP.BF16.F32.PACK_AB R140, R140, R141 ;  /* 0x0000008d8c8c723e */ /* 0x000fe400000010ff */
[----:B------:R-:W-:Y:S02]  /*d320*/  F2FP.BF16.F32.PACK_AB R108, R108, R109 ;  /* 0x0000006d6c6c723e */ /* 0x000fe400000010ff */
[----:B------:R-:W-:Y:S02]  /*d330*/  F2FP.BF16.F32.PACK_AB R139, R138, R139 ;  /* 0x0000008b8a8b723e */ /* 0x000fe400000010ff */
[----:B------:R-:W-:-:S02]  /*d340*/  F2FP.BF16.F32.PACK_AB R105, R104, R105 ;  /* 0x000000696869723e */ /* 0x000fc400000010ff */
[----:B------:R-:W-:Y:S02]  /*d350*/  LOP3.LUT R14, R91, 0x380, RZ, 0xc0, !PT ;  /* 0x000003805b0e7812 */ /* 0x000fe400078ec0ff */
[----:B------:R-:W-:Y:S02]  /*d360*/  SHF.R.U64 R7, R7, 0x3, RZ ;  /* 0x0000000307077819 */ /* 0x000fe400000012ff */
[----:B------:R-:W-:Y:S02]  /*d370*/  F2FP.BF16.F32.PACK_AB R136, R136, R137 ;  /* 0x000000898888723e */ /* 0x000fe400000010ff */
[----:B------:R-:W-:Y:S02]  /*d380*/  F2FP.BF16.F32.PACK_AB R135, R134, R135 ;  /* 0x000000878687723e */ /* 0x000fe400000010ff */
[----:B------:R-:W-:Y:S02]  /*d390*/  SHF.R.U64 R8, R12, 0x3, RZ ;  /* 0x000000030c087819 */ /* 0x000fe400000012ff */
[----:B------:R-:W-:-:S02]  /*d3a0*/  F2FP.BF16.F32.PACK_AB R132, R132, R133 ;  /* 0x000000858484723e */ /* 0x000fc400000010ff */
[----:B------:R-:W-:Y:S02]  /*d3b0*/  F2FP.BF16.F32.PACK_AB R131, R130, R131 ;  /* 0x000000838283723e */ /* 0x000fe400000010ff */
[----:B------:R-:W-:Y:S02]  /*d3c0*/  SEL R39, R140, R139, P0 ;  /* 0x0000008b8c277207 */ /* 0x000fe40000000000 */
[----:B------:R-:W-:Y:S02]  /*d3d0*/  SEL R71, R108, R105, P0 ;  /* 0x000000696c477207 */ /* 0x000fe40000000000 */
[----:B------:R-:W-:Y:S02]  /*d3e0*/  SHF.R.U64 R12, R14, 0x3, RZ ;  /* 0x000000030e0c7819 */ /* 0x000fe400000012ff */
[----:B------:R-:W-:Y:S02]  /*d3f0*/  F2FP.BF16.F32.PACK_AB R128, R128, R129 ;  /* 0x000000818080723e */ /* 0x000fe400000010ff */
[----:B------:R-:W-:-:S02]  /*d400*/  F2FP.BF16.F32.PACK_AB R127, R126, R127 ;  /* 0x0000007f7e7f723e */ /* 0x000fc400000010ff */
[----:B------:R-:W-:Y:S02]  /*d410*/  SEL R140, R139, R140, P0 ;  /* 0x0000008c8b8c7207 */ /* 0x000fe40000000000 */
[----:B------:R-:W-:Y:S02]  /*d420*/  SEL R108, R105, R108, P0 ;  /* 0x0000006c696c7207 */ /* 0x000fe40000000000 */
[----:B------:R-:W-:Y:S02]  /*d430*/  LOP3.LUT R14, R7, R62, RZ, 0x3c, !PT ;  /* 0x0000003e070e7212 */ /* 0x000fe400078e3cff */
[----:B------:R-:W-:Y:S02]  /*d440*/  F2FP.BF16.F32.PACK_AB R124, R124, R125 ;  /* 0x0000007d7c7c723e */ /* 0x000fe400000010ff */
[----:B------:R-:W-:Y:S02]  /*d450*/  F2FP.BF16.F32.PACK_AB R123, R122, R123 ;  /* 0x0000007b7a7b723e */ /* 0x000fe400000010ff */
        /* <DEDUP_REMOVED lines=8> */
[----:B------:R-:W-:Y:S02]  /*d4e0*/  LOP3.LUT R34, R8, R89, RZ, 0x3c, !PT ;  /* 0x0000005908227212 */ /* 0x000fe400078e3cff */
[----:B------:R-:W-:Y:S02]  /*d4f0*/  LOP3.LUT R8, R93, 0x380, RZ, 0xc0, !PT ;  /* 0x000003805d087812 */ /* 0x000fe400078ec0ff */
[----:B------:R-:W-:Y:S02]  /*d500*/  LOP3.LUT R10, R95, 0x380, RZ, 0xc0, !PT ;  /* 0x000003805f0a7812 */ /* 0x000fe400078ec0ff */
[----:B------:R-:W-:Y:S02]  /*d510*/  SHF.R.U64 R8, R8, 0x3, RZ ;  /* 0x0000000308087819 */ /* 0x000fe400000012ff */
[----:B------:R-:W-:-:S02]  /*d520*/  SHF.R.U64 R10, R10, 0x3, RZ ;  /* 0x000000030a0a7819 */ /* 0x000fc400000012ff */
[----:B------:R-:W-:Y:S02]  /*d530*/  LOP3.LUT R32, R12, R91, RZ, 0x3c, !PT ;  /* 0x0000005b0c207212 */ /* 0x000fe400078e3cff */
[----:B------:R-:W-:Y:S02]  /*d540*/  LOP3.LUT R12, R97, 0x380, RZ, 0xc0, !PT ;  /* 0x00000380610c7812 */ /* 0x000fe400078ec0ff */
[----:B------:R-:W-:Y:S02]  /*d550*/  LOP3.LUT R28, R8, R93, RZ, 0x3c, !PT ;  /* 0x0000005d081c7212 */ /* 0x000fe400078e3cff */
        /* <DEDUP_REMOVED lines=8> */
[----:B------:R-:W-:-:S02]  /*d5e0*/  LOP3.LUT R24, R12, R97, RZ, 0x3c, !PT ;  /* 0x000000610c187212 */ /* 0x000fc400078e3cff */
[----:B------:R-:W-:Y:S02]  /*d5f0*/  LOP3.LUT R12, R8, R99, RZ, 0x3c, !PT ;  /* 0x00000063080c7212 */ /* 0x000fe400078e3cff */
[----:B------:R-:W-:Y:S02]  /*d600*/  LOP3.LUT R10, R10, R101, RZ, 0x3c, !PT ;  /* 0x000000650a0a7212 */ /* 0x000fe400078e3cff */
[----:B------:R-:W-:Y:S02]  /*d610*/  LOP3.LUT R8, R64, R103, RZ, 0x3c, !PT ;  /* 0x0000006740087212 */ /* 0x000fe400078e3cff */
[----:B------:R-:W-:Y:S02]  /*d620*/  MOV R88, R20 ;  /* 0x0000001400587202 */ /* 0x000fe40000000f00 */
[----:B------:R-:W-:Y:S02]  /*d630*/  MOV R21, R10 ;  /* 0x0000000a00157202 */ /* 0x000fe40000000f00 */
[----:B------:R-:W-:-:S02]  /*d640*/  MOV R20, R8 ;  /* 0x0000000800147202 */ /* 0x000fc40000000f00 */
[----:B------:R-:W-:Y:S02]  /*d650*/  MOV R64, R14 ;  /* 0x0000000e00407202 */ /* 0x000fe40000000f00 */
[----:B------:R-:W-:Y:S02]  /*d660*/  MOV R62, R12 ;  /* 0x0000000c003e7202 */ /* 0x000fe40000000f00 */
[----:B--2---:R-:W-:Y:S01]  /*d670*/  LOP3.LUT R7, R6, 0x2, RZ, 0x3c, !PT ;  /* 0x0000000206077812 */ /* 0x004fe200078e3cff */
[----:B------:R-:W-:Y:S01]  /*d680*/  SHFL.IDX PT, R39, R39, R6, 0x1c1f ;  /* 0x001c1f0627277589 */ /* 0x000fe200000e0000 */
[----:B------:R-:W-:Y:S02]  /*d690*/  MOV R86, R36 ;  /* 0x0000002400567202 */ /* 0x000fe40000000f00 */
[----:B------:R-:W-:Y:S01]  /*d6a0*/  MOV R72, R26 ;  /* 0x0000001a00487202 */ /* 0x000fe20000000f00 */
[----:B------:R-:W0:Y:S01]  /*d6b0*/  SHFL.IDX PT, R140, R140, R7, 0x1c1f ;  /* 0x001c1f078c8c7589 */ /* 0x000e2200000e0000 */
[----:B------:R-:W-:-:S02]  /*d6c0*/  MOV R70, R24 ;  /* 0x0000001800467202 */ /* 0x000fc40000000f00 */
[----:B------:R-:W-:Y:S01]  /*d6d0*/  MOV R82, R34 ;  /* 0x0000002200527202 */ /* 0x000fe20000000f00 */
[----:B------:R-:W-:Y:S01]  /*d6e0*/  SHFL.IDX PT, R71, R71, R6, 0x1c1f ;  /* 0x001c1f0647477589 */ /* 0x000fe200000e0000 */
[----:B------:R-:W-:Y:S02]  /*d6f0*/  MOV R78, R30 ;  /* 0x0000001e004e7202 */ /* 0x000fe40000000f00 */
[----:B------:R-:W-:Y:S01]  /*d700*/  MOV R74, R28 ;  /* 0x0000001c004a7202 */ /* 0x000fe20000000f00 */
[----:B------:R-:W1:Y:S01]  /*d710*/  SHFL.IDX PT, R108, R108, R7, 0x1c1f ;  /* 0x001c1f076c6c7589 */ /* 0x000e6200000e0000 */
[----:B------:R-:W-:Y:S02]  /*d720*/  MOV R80, R32 ;  /* 0x0000002000507202 */ /* 0x000fe40000000f00 */
[----:B------:R-:W-:Y:S01]  /*d730*/  PLOP3.LUT P1, PT, PT, PT, UP0, 0x80, 0x0 ;  /* 0x000000000000781c */ /* 0x000fe20003f2f008 */
[----:B------:R-:W-:Y:S04]  /*d740*/  SHFL.IDX PT, R45, R45, R6, 0x1c1f ;  /* 0x001c1f062d2d7589 */ /* 0x000fe800000e0000 */
[----:B------:R-:W-:Y:S04]  /*d750*/  SHFL.IDX PT, R75, R75, R6, 0x1c1f ;  /* 0x001c1f064b4b7589 */ /* 0x000fe800000e0000 */
[----:B------:R-:W2:Y:S04]  /*d760*/  SHFL.IDX PT, R136, R136, R7, 0x1c1f ;  /* 0x001c1f0788887589 */ /* 0x000ea800000e0000 */
[----:B------:R-:W3:Y:S01]  /*d770*/  SHFL.IDX PT, R100, R100, R7, 0x1c1f ;  /* 0x001c1f0764647589 */ /* 0x000ee200000e0000 */
[----:B0-----:R-:W-:-:S02]  /*d780*/  SEL R8, R39, R140, P0 ;  /* 0x0000008c27087207 */ /* 0x001fc40000000000 */
[----:B------:R-:W-:Y:S01]  /*d790*/  SEL R10, R140, R39, P0 ;  /* 0x000000278c0a7207 */ /* 0x000fe20000000000 */
[----:B------:R-:W-:Y:S04]  /*d7a0*/  SHFL.IDX PT, R47, R47, R6, 0x1c1f ;  /* 0x001c1f062f2f7589 */ /* 0x000fe800000e0000 */
        /* <DEDUP_REMOVED lines=12> */
[----:B------:R-:W3:Y:S01]  /*d870*/  SHFL.IDX PT, R84, R84, R7, 0x1c1f ;  /* 0x001c1f0754547589 */ /* 0x000ee200000e0000 */
[----:B------:R-:W-:Y:S01]  /*d880*/  BAR.SYNC.DEFER_BLOCKING 0x1, 0x100 ;  /* 0x0044000000007b1d */ /* 0x000fe20000010000 */
[----:B0-----:R-:W-:-:S02]  /*d890*/  SEL R24, R47, R132, P0 ;  /* 0x000000842f187207 */ /* 0x001fc40000000000 */
[----:B------:R-:W-:Y:S02]  /*d8a0*/  SEL R26, R132, R47, P0 ;  /* 0x0000002f841a7207 */ /* 0x000fe40000000000 */
[----:B-1----:R-:W-:Y:S02]  /*d8b0*/  SEL R25, R77, R92, P0 ;  /* 0x0000005c4d197207 */ /* 0x002fe40000000000 */
[----:B------:R-:W-:Y:S01]  /*d8c0*/  SEL R27, R92, R77, P0 ;  /* 0x0000004d5c1b7207 */ /* 0x000fe20000000000 */
[----:B------:R-:W-:Y:S04]  /*d8d0*/  SHFL.IDX PT, R55, R55, R6, 0x1c1f ;  /* 0x001c1f0637377589 */ /* 0x000fe800000e0000 */
[----:B------:R-:W-:Y:S04]  /*d8e0*/  SHFL.IDX PT, R81, R81, R6, 0x1c1f ;  /* 0x001c1f0651517589 */ /* 0x000fe800000e0000 */
[----:B------:R-:W-:Y:S01]  /*d8f0*/  SHFL.IDX PT, R124, R124, R7, 0x1c1f ;  /* 0x001c1f077c7c7589 */ /* 0x000fe200000e0000 */
[----:B--2---:R-:W-:-:S02]  /*d900*/  SEL R28, R53, R128, P0 ;  /* 0x00000080351c7207 */ /* 0x004fc40000000000 */
[----:B------:R-:W-:Y:S01]  /*d910*/  SEL R30, R128, R53, P0 ;  /* 0x00000035801e7207 */ /* 0x000fe20000000000 */
[----:B------:R-:W-:Y:S01]  /*d920*/  SHFL.IDX PT, R76, R76, R7, 0x1c1f ;  /* 0x001c1f074c4c7589 */ /* 0x000fe200000e0000 */
[----:B---3--:R-:W-:Y:S02]  /*d930*/  SEL R29, R79, R84, P0 ;  /* 0x000000544f1d7207 */ /* 0x008fe40000000000 */
[----:B------:R-:W-:Y:S01]  /*d940*/  SEL R31, R84, R79, P0 ;  /* 0x0000004f541f7207 */ /* 0x000fe20000000000 */
[----:B------:R-:W-:Y:S04]  /*d950*/  SHFL.IDX PT, R61, R61, R6, 0x1c1f ;  /* 0x001c1f063d3d7589 */ /* 0x000fe800000e0000 */
[----:B------:R-:W-:Y:S04]  /*d960*/  SHFL.IDX PT, R73, R73, R6, 0x1c1f ;  /* 0x001c1f0649497589 */ /* 0x000fe800000e0000 */
[----:B------:R-:W0:Y:S04]  /*d970*/  SHFL.IDX PT, R68, R68, R7, 0x1c1f ;  /* 0x001c1f0744447589 */ /* 0x000e2800000e0000 */
[----:B------:R-:W1:Y:S04]  /*d980*/  SHFL.IDX PT, R66, R66, R7, 0x1c1f ;  /* 0x001c1f0742427589 */ /* 0x000e6800000e0000 */
[----:B------:R-:W-:Y:S04]  /*d990*/  SHFL.IDX PT, R65, R65, R6, 0x1c1f ;  /* 0x001c1f0641417589 */ /* 0x000fe800000e0000 */
[----:B------:R-:W-:Y:S04]  /*d9a0*/  SHFL.IDX PT, R49, R49, R6, 0x1c1f ;  /* 0x001c1f0631317589 */ /* 0x000fe800000e0000 */
[----:B------:R-:W-:Y:S04]  /*d9b0*/  SHFL.IDX PT, R59, R59, R6, 0x1c1f ;  /* 0x001c1f063b3b7589 */ /* 0x000fe800000e0000 */
[----:B------:R-:W2:Y:S04]  /*d9c0*/  SHFL.IDX PT, R56, R56, R7, 0x1c1f ;  /* 0x001c1f0738387589 */ /* 0x000ea800000e0000 */
[----:B------:R-:W-:Y:S01]  /*d9d0*/  SHFL.IDX PT, R40, R40, R7, 0x1c1f ;  /* 0x001c1f0728287589 */ /* 0x000fe200000e0000 */
[----:B0-----:R-:W-:-:S02]  /*d9e0*/  SEL R32, R61, R68, P0 ;  /* 0x000000443d207207 */ /* 0x001fc40000000000 */
[----:B------:R-:W-:Y:S01]  /*d9f0*/  SEL R34, R68, R61, P0 ;  /* 0x0000003d44227207 */ /* 0x000fe20000000000 */
[----:B------:R-:W0:Y:S01]  /*da00*/  SHFL.IDX PT, R54, R54, R7, 0x1c1f ;  /* 0x001c1f0736367589 */ /* 0x000e2200000e0000 */
[----:B-1----:R-:W-:Y:S02]  /*da10*/  SEL R33, R73, R66, P0 ;  /* 0x0000004249217207 */ /* 0x002fe40000000000 */
[----:B------:R-:W-:Y:S01]  /*da20*/  SEL R35, R66, R73, P0 ;  /* 0x0000004942237207 */ /* 0x000fe20000000000 */
[----:B------:R-:W-:Y:S04]  /*da30*/  SHFL.IDX PT, R57, R57, R6, 0x1c1f ;  /* 0x001c1f0639397589 */ /* 0x000fe800000e0000 */
[----:B------:R-:W-:Y:S04]  /*da40*/  SHFL.IDX PT, R41, R41, R6, 0x1c1f ;  /* 0x001c1f0629297589 */ /* 0x000fe800000e0000 */
[----:B------:R-:W-:Y:S04]  /*da50*/  SHFL.IDX PT, R67, R67, R6, 0x1c1f ;  /* 0x001c1f0643437589 */ /* 0x000fe800000e0000 */
[----:B------:R-:W-:Y:S01]  /*da60*/  SHFL.IDX PT, R69, R69, R6, 0x1c1f ;  /* 0x001c1f0645457589 */ /* 0x000fe200000e0000 */
[----:B--2---:R-:W-:-:S03]  /*da70*/  SEL R36, R65, R56, P0 ;  /* 0x0000003841247207 */ /* 0x004fc60000000000 */
[----:B------:R-:W-:Y:S04]  /*da80*/  SHFL.IDX PT, R51, R51, R6, 0x1c1f ;  /* 0x001c1f0633337589 */ /* 0x000fe800000e0000 */
[----:B------:R-:W-:Y:S01]  /*da90*/  SHFL.IDX PT, R43, R43, R6, 0x1c1f ;  /* 0x001c1f062b2b7589 */ /* 0x000fe200000e0000 */
[----:B0-----:R-:W-:Y:S02]  /*daa0*/  SEL R37, R59, R54, P0 ;  /* 0x000000363b257207 */ /* 0x001fe40000000000 */
[----:B------:R-:W-:Y:S01]  /*dab0*/  SEL R39, R54, R59, P0 ;  /* 0x0000003b36277207 */ /* 0x000fe20000000000 */
[----:B------:R-:W-:Y:S04]  /*dac0*/  SHFL.IDX PT, R83, R83, R6, 0x1c1f ;  /* 0x001c1f0653537589 */ /* 0x000fe800000e0000 */
[----:B------:R-:W-:Y:S04]  /*dad0*/  SHFL.IDX PT, R85, R85, R6, 0x1c1f ;  /* 0x001c1f0655557589 */ /* 0x000fe800000e0000 */
[----:B------:R-:W-:Y:S04]  /*dae0*/  SHFL.IDX PT, R87, R87, R6, 0x1c1f ;  /* 0x001c1f0657577589 */ /* 0x000fe800000e0000 */
[----:B------:R-:W-:Y:S04]  /*daf0*/  SHFL.IDX PT, R48, R48, R7, 0x1c1f ;  /* 0x001c1f0730307589 */ /* 0x000fe800000e0000 */
[----:B------:R-:W0:Y:S04]  /*db00*/  SHFL.IDX PT, R42, R42, R7, 0x1c1f ;  /* 0x001c1f072a2a7589 */ /* 0x000e2800000e0000 */
[----:B------:R-:W-:Y:S04]  /*db10*/  SHFL.IDX PT, R46, R46, R7, 0x1c1f ;  /* 0x001c1f072e2e7589 */ /* 0x000fe800000e0000 */
[----:B------:R1:W2:Y:S04]  /*db20*/  SHFL.IDX PT, R6, R38, R7, 0x1c1f ;  /* 0x001c1f0726067589 */ /* 0x0002a800000e0000 */
[----:B------:R-:W3:Y:S04]  /*db30*/  SHFL.IDX PT, R52, R52, R7, 0x1c1f ;  /* 0x001c1f0734347589 */ /* 0x000ee800000e0000 */
[----:B------:R-:W4:Y:S01]  /*db40*/  SHFL.IDX PT, R44, R44, R7, 0x1c1f ;  /* 0x001c1f072c2c7589 */ /* 0x000f2200000e0000 */
[----:B-1----:R-:W-:-:S03]  /*db50*/  SEL R38, R56, R65, P0 ;  /* 0x0000004138267207 */ /* 0x002fc60000000000 */
[----:B------:R-:W-:Y:S04]  /*db60*/  SHFL.IDX PT, R50, R50, R7, 0x1c1f ;  /* 0x001c1f0732327589 */ /* 0x000fe800000e0000 */
[----:B------:R-:W1:Y:S04]  /*db70*/  SHFL.IDX PT, R58, R58, R7, 0x1c1f ;  /* 0x001c1f073a3a7589 */ /* 0x000e6800000e0000 */
[----:B------:R5:W1:Y:S04]  /*db80*/  SHFL.IDX PT, R60, R60, R7, 0x1c1f ;  /* 0x001c1f073c3c7589 */ /* 0x000a6800000e0000 */
[----:B------:R0:W-:Y:S04]  /*db90*/  STSM.16.M88.4 [R88], R8 ;  /* 0x0000000858007844 */ /* 0x0001e80000000200 */
[----:B------:R2:W-:Y:S01]  /*dba0*/  STSM.16.M88.4 [R86], R12 ;  /* 0x0000000c56007844 */ /* 0x0005e20000000200 */
[----:B-----5:R-:W-:-:S03]  /*dbb0*/  IMAD.U32 R7, RZ, RZ, UR7 ;  /* 0x00000007ff077e24 */ /* 0x020fc6000f8e00ff */
[----:B------:R4:W-:Y:S04]  /*dbc0*/  STSM.16.M88.4 [R82], R24 ;  /* 0x0000001852007844 */ /* 0x0009e80000000200 */
[----:B------:R-:W-:Y:S01]  /*dbd0*/  STSM.16.M88.4 [R80], R28 ;  /* 0x0000001c50007844 */ /* 0x000fe20000000200 */
[----:B0-----:R-:W-:Y:S02]  /*dbe0*/  SEL R8, R55, R124, P0 ;  /* 0x0000007c37087207 */ /* 0x001fe40000000000 */
[----:B------:R-:W-:Y:S02]  /*dbf0*/  SEL R10, R124, R55, P0 ;  /* 0x000000377c0a7207 */ /* 0x000fe40000000000 */
[----:B------:R-:W-:Y:S02]  /*dc00*/  SEL R9, R81, R76, P0 ;  /* 0x0000004c51097207 */ /* 0x000fe40000000000 */
[----:B------:R-:W-:-:S02]  /*dc10*/  SEL R11, R76, R81, P0 ;  /* 0x000000514c0b7207 */ /* 0x000fc40000000000 */
[----:B--2---:R-:W-:Y:S02]  /*dc20*/  SEL R12, R49, R40, P0 ;  /* 0x00000028310c7207 */ /* 0x004fe40000000000 */
[----:B------:R-:W-:Y:S01]  /*dc30*/  SEL R14, R40, R49, P0 ;  /* 0x00000031280e7207 */ /* 0x000fe20000000000 */
[----:B------:R0:W-:Y:S01]  /*dc40*/  STSM.16.M88.4 [R78], R8 ;  /* 0x000000084e007844 */ /* 0x0001e20000000200 */
[----:B------:R-:W-:Y:S02]  /*dc50*/  SEL R40, R41, R42, P0 ;  /* 0x0000002a29287207 */ /* 0x000fe40000000000 */
[----:B------:R-:W-:Y:S01]  /*dc60*/  SEL R13, R43, R6, P0 ;  /* 0x000000062b0d7207 */ /* 0x000fe20000000000 */
[----:B------:R-:W-:Y:S01]  /*dc70*/  STSM.16.M88.4 [R74], R32 ;  /* 0x000000204a007844 */ /* 0x000fe20000000200 */
[----:B------:R-:W-:Y:S01]  /*dc80*/  SEL R15, R6, R43, P0 ;  /* 0x0000002b060f7207 */ /* 0x000fe20000000000 */
[----:B------:R-:W-:Y:S01]  /*dc90*/  IMAD.U32 R6, RZ, RZ, UR6 ;  /* 0x00000006ff067e24 */ /* 0x000fe2000f8e00ff */
[----:B------:R-:W-:Y:S01]  /*dca0*/  SEL R42, R42, R41, P0 ;  /* 0x000000292a2a7207 */ /* 0x000fe20000000000 */
[----:B------:R-:W-:Y:S01]  /*dcb0*/  STSM.16.M88.4 [R72], R36 ;  /* 0x0000002448007844 */ /* 0x000fe20000000200 */
[----:B---3--:R-:W-:-:S02]  /*dcc0*/  SEL R41, R83, R52, P0 ;  /* 0x0000003453297207 */ /* 0x008fc40000000000 */
[----:B------:R-:W-:Y:S02]  /*dcd0*/  SEL R43, R52, R83, P0 ;  /* 0x00000053342b7207 */ /* 0x000fe40000000000 */
[----:B----4-:R-:W-:Y:S02]  /*dce0*/  SEL R24, R67, R44, P0 ;  /* 0x0000002c43187207 */ /* 0x010fe40000000000 */
[----:B------:R-:W-:Y:S02]  /*dcf0*/  SEL R26, R44, R67, P0 ;  /* 0x000000432c1a7207 */ /* 0x000fe40000000000 */
[----:B0-----:R-:W-:Y:S02]  /*dd00*/  SEL R8, R57, R48, P0 ;  /* 0x0000003039087207 */ /* 0x001fe40000000000 */
[----:B------:R-:W-:Y:S02]  /*dd10*/  SEL R10, R48, R57, P0 ;  /* 0x00000039300a7207 */ /* 0x000fe40000000000 */
[----:B------:R-:W-:-:S02]  /*dd20*/  SEL R9, R51, R46, P0 ;  /* 0x0000002e33097207 */ /* 0x000fc40000000000 */
[----:B------:R-:W-:Y:S02]  /*dd30*/  SEL R11, R46, R51, P0 ;  /* 0x000000332e0b7207 */ /* 0x000fe40000000000 */
[----:B-1----:R-:W-:Y:S02]  /*dd40*/  SEL R25, R85, R58, P0 ;  /* 0x0000003a55197207 */ /* 0x002fe40000000000 */
[----:B------:R-:W-:Y:S01]  /*dd50*/  SEL R27, R58, R85, P0 ;  /* 0x000000553a1b7207 */ /* 0x000fe20000000000 */
[----:B------:R0:W-:Y:S01]  /*dd60*/  STSM.16.M88.4 [R70], R8 ;  /* 0x0000000846007844 */ /* 0x0001e20000000200 */
[----:B------:R-:W-:Y:S02]  /*dd70*/  SEL R48, R69, R50, P0 ;  /* 0x0000003245307207 */ /* 0x000fe40000000000 */
[----:B------:R-:W-:Y:S01]  /*dd80*/  SEL R49, R87, R60, P0 ;  /* 0x0000003c57317207 */ /* 0x000fe20000000000 */
[----:B------:R1:W-:Y:S01]  /*dd90*/  STSM.16.M88.4 [R64], R12 ;  /* 0x0000000c40007844 */ /* 0x0003e20000000200 */
[----:B------:R-:W-:-:S02]  /*dda0*/  SEL R51, R60, R87, P0 ;  /* 0x000000573c337207 */ /* 0x000fc40000000000 */
[----:B------:R-:W-:Y:S01]  /*ddb0*/  SEL R50, R50, R69, P0 ;  /* 0x0000004532327207 */ /* 0x000fe20000000000 */
[----:B------:R1:W-:Y:S01]  /*ddc0*/  STSM.16.M88.4 [R62], R40 ;  /* 0x000000283e007844 */ /* 0x0003e20000000200 */
[----:B------:R-:W-:-:S03]  /*ddd0*/  PLOP3.LUT P0, PT, PT, PT, UP1, 0x80, 0x0 ;  /* 0x000000000000781c */ /* 0x000fc60003f0f018 */
[----:B------:R1:W-:Y:S04]  /*dde0*/  STSM.16.M88.4 [R21], R24 ;  /* 0x0000001815007844 */ /* 0x0003e80000000200 */
[----:B------:R1:W-:Y:S01]  /*ddf0*/  STSM.16.M88.4 [R20], R48 ;  /* 0x0000003014007844 */ /* 0x0003e20000000200 */
[----:B------:R-:W-:Y:S01]  /*de00*/  BAR.SYNC.DEFER_BLOCKING 0x1, 0x100 ;  /* 0x0044000000007b1d */ /* 0x000fe20000010000 */
[----:B0-----:R-:W-:Y:S02]  /*de10*/  IMAD.U32 R8, RZ, RZ, UR4 ;  /* 0x00000004ff087e24 */ /* 0x001fe4000f8e00ff */
[----:B------:R-:W-:-:S03]  /*de20*/  IMAD.U32 R9, RZ, RZ, UR5 ;  /* 0x00000005ff097e24 */ /* 0x000fc6000f8e00ff */
[----:B------:R-:W2:Y:S04]  /*de30*/  @P1 LDG.E R10, desc[UR54][R6.64] ;  /* 0x00000036060a1981 */ /* 0x000ea8000c1e1900 */
[----:B------:R-:W3:Y:S01]  /*de40*/  @P0 LDG.E R8, desc[UR54][R8.64] ;  /* 0x0000003608080981 */ /* 0x000ee2000c1e1900 */
[----:B------:R-:W-:Y:S01]  /*de50*/  IMAD R11, R18, 0x40, R16 ;  /* 0x00000040120b7824 */ /* 0x000fe200078e0210 */
[----:B------:R-:W-:Y:S01]  /*de60*/  UMOV UR4, URZ ;  /* 0x0000003f00047c82 */ /* 0x000fe20008000000 */
[----:B------:R-:W-:Y:S02]  /*de70*/  ULDC UR8, c[0x0][0xa88] ;  /* 0x0002a20000087ab9 */ /* 0x000fe40000000800 */
[----:B------:R-:W-:-:S03]  /*de80*/  IMAD.WIDE R4, R11, 0x2, R4 ;  /* 0x000000020b047825 */ /* 0x000fc600078e0204 */
[----:B------:R-:W-:Y:S02]  /*de90*/  IADD3 R33, P5, R4, 0x1000, RZ ;  /* 0x0000100004217810 */ /* 0x000fe40007fbe0ff */
[----:B--2---:R-:W-:Y:S02]  /*dea0*/  @P1 R2UR UR4, R10 ;  /* 0x000000000a0412ca */ /* 0x004fe400000e0000 */
[----:B---3--:R-:W-:Y:S01]  /*deb0*/  @P0 R2UR UR8, R8 ;  /* 0x00000000080802ca */ /* 0x008fe200000e0000 */
[----:B-1----:R-:W-:-:S14]  /*dec0*/  @P0 BRA `(.L_x_2068) ;  /* 0x0000000000180947 */ /* 0x002fdc0003800000 */
[----:B------:R-:W-:Y:S05]  /*ded0*/  @!P1 BRA `(.L_x_2068) ;  /* 0x0000000000149947 */ /* 0x000fea0003800000 */
[----:B------:R-:W2:Y:S04]  /*dee0*/  LDG.E R9, desc[UR54][R6.64] ;  /* 0x0000003606097981 */ /* 0x000ea8000c1e1900 */
[----:B------:R-:W3:Y:S01]  /*def0*/  LDG.E R8, desc[UR54][R6.64+0x4] ;  /* 0x0000043606087981 */ /* 0x000ee2000c1e1900 */
[----:B--2---:R-:W-:Y:S02]  /*df00*/  R2UR UR5, R9 ;  /* 0x00000000090572ca */ /* 0x004fe400000e0000 */
[----:B---3--:R-:W-:-:S13]  /*df10*/  R2UR UR8, R8 ;  /* 0x00000000080872ca */ /* 0x008fda00000e0000 */
[----:B------:R-:W-:-:S12]  /*df20*/  UIADD3 UR8, -UR5, UR8, URZ ;  /* 0x0000000805087290 */ /* 0x000fd8000fffe13f */
.L_x_2068:
[----:B------:R-:W-:Y:S01]  /*df30*/  USHF.R.S32.HI UR12, URZ, 0x1f, UR42 ;  /* 0x0000001f3f0c7899 */ /* 0x000fe2000801142a */
[----:B------:R-:W-:Y:S01]  /*df40*/  IADD3 R7, P3, R4, 0x3000, RZ ;  /* 0x0000300004077810 */ /* 0x000fe20007f7e0ff */
[----:B------:R-:W-:Y:S01]  /*df50*/  ULDC.64 UR10, c[0x0][0xb70] ;  /* 0x0002dc00000a7ab9 */ /* 0x000fe20000000a00 */
[----:B------:R-:W-:Y:S01]  /*df60*/  USHF.R.S32.HI UR5, URZ, 0x1f, UR4 ;  /* 0x0000001f3f057899 */ /* 0x000fe20008011404 */
[----:B------:R-:W-:Y:S01]  /*df70*/  IMAD.U32 R9, RZ, RZ, UR43 ;  /* 0x0000002bff097e24 */ /* 0x000fe2000f8e00ff */
[----:B------:R-:W-:Y:S01]  /*df80*/  UIMAD UR9, UR12, UR10, URZ ;  /* 0x0000000a0c0972a4 */ /* 0x000fe2000f8e023f */
[----:B------:R-:W-:Y:S01]  /*df90*/  LOP3.LUT R6, R7, 0x380, RZ, 0xc0, !PT ;  /* 0x0000038007067812 */ /* 0x000fe200078ec0ff */
[----:B------:R-:W-:Y:S01]  /*dfa0*/  UIMAD.WIDE.U32 UR6, UR42, UR10, UR4 ;  /* 0x0000000a2a0672a5 */ /* 0x000fe2000f8e0004 */
[----:B------:R-:W-:Y:S01]  /*dfb0*/  IMAD R10, R9, 0x80, R22 ;  /* 0x00000080090a7824 */ /* 0x000fe200078e0216 */
[----:B------:R-:W-:Y:S01]  /*dfc0*/  UIMAD UR9, UR42, UR11, UR9 ;  /* 0x0000000b2a0972a4 */ /* 0x000fe2000f8e0209 */
[----:B------:R-:W-:Y:S01]  /*dfd0*/  SHF.R.U64 R6, R6, 0x3, RZ ;  /* 0x0000000306067819 */ /* 0x000fe200000012ff */
[----:B------:R-:W-:Y:S01]  /*dfe0*/  USEL UR37, UR37, URZ, !UP0 ;  /* 0x0000003f25257287 */ /* 0x000fe2000c000000 */
[----:B------:R-:W-:Y:S01]  /*dff0*/  IADD3 R53, P0, R4, 0x4000, RZ ;  /* 0x0000400004357810 */ /* 0x000fe20007f1e0ff */
[----:B------:R-:W-:Y:S01]  /*e000*/  ULDC.64 UR10, c[0x0][0xb78] ;  /* 0x0002de00000a7ab9 */ /* 0x000fe20000000a00 */
[----:B------:R-:W-:Y:S01]  /*e010*/  UIADD3 UR7, UR7, UR9, URZ ;  /* 0x0000000907077290 */ /* 0x000fe2000fffe03f */
[----:B------:R-:W-:Y:S01]  /*e020*/  LOP3.LUT R6, R6, R7, RZ, 0x3c, !PT ;  /* 0x0000000706067212 */ /* 0x000fe200078e3cff */
[----:B------:R-:W-:Y:S01]  /*e030*/  USEL UR36, UR36, URZ, !UP0 ;  /* 0x0000003f24247287 */ /* 0x000fe2000c000000 */
[----:B------:R-:W-:Y:S01]  /*e040*/  SHF.R.S32.HI R7, RZ, 0x1f, R10 ;  /* 0x0000001fff077819 */ /* 0x000fe2000001140a */
[----:B------:R-:W-:Y:S01]  /*e050*/  UIMAD UR9, UR37, UR10, URZ ;  /* 0x0000000a250972a4 */ /* 0x000fe2000f8e023f */
[C---:B------:R-:W-:Y:S01]  /*e060*/  IADD3 R41, P1, R4.reuse, 0x5000, RZ ;  /* 0x0000500004297810 */ /* 0x040fe20007f3e0ff */
[----:B------:R-:W-:Y:S01]  /*e070*/  UIMAD.WIDE.U32 UR6, UR36, UR10, UR6 ;  /* 0x0000000a240672a5 */ /* 0x000fe2000f8e0006 */
[----:B------:R-:W-:Y:S01]  /*e080*/  LOP3.LUT R52, R53, 0x380, RZ, 0xc0, !PT ;  /* 0x0000038035347812 */ /* 0x000fe200078ec0ff */
[----:B------:R-:W-:Y:S01]  /*e090*/  UIMAD UR9, UR36, UR11, UR9 ;  /* 0x0000000b240972a4 */ /* 0x000fe2000f8e0209 */
[----:B------:R-:W-:-:S02]  /*e0a0*/  IADD3 R13, P4, R4, 0x2000, RZ ;  /* 0x00002000040d7810 */ /* 0x000fc40007f9e0ff */
[----:B------:R-:W-:Y:S02]  /*e0b0*/  IADD3 R29, P2, R4, 0x6000, RZ ;  /* 0x00006000041d7810 */ /* 0x000fe40007f5e0ff */
[----:B------:R-:W-:Y:S01]  /*e0c0*/  IADD3 R8, P6, R10, UR6, RZ ;  /* 0x000000060a087c10 */ /* 0x000fe2000ffde0ff */
[----:B------:R-:W-:Y:S01]  /*e0d0*/  IMAD.U32 R14, RZ, RZ, UR9 ;  /* 0x00000009ff0e7e24 */ /* 0x000fe2000f8e00ff */
[----:B------:R-:W-:Y:S02]  /*e0e0*/  LOP3.LUT R40, R41, 0x380, RZ, 0xc0, !PT ;  /* 0x0000038029287812 */ /* 0x000fe400078ec0ff */
[----:B------:R-:W-:Y:S02]  /*e0f0*/  SHF.R.U64 R52, R52, 0x3, RZ ;  /* 0x0000000334347819 */ /* 0x000fe400000012ff */
[----:B------:R-:W-:Y:S01]  /*e100*/  IADD3.X R7, R7, UR7, R14, P6, !PT ;  /* 0x0000000707077c10 */ /* 0x000fe2000b7fe40e */
[----:B------:R-:W-:Y:S01]  /*e110*/  ULDC.64 UR6, c[0x0][0xb40] ;  /* 0x0002d00000067ab9 */ /* 0x000fe20000000a00 */
[----:B------:R-:W-:-:S02]  /*e120*/  LOP3.LUT R32, R33, 0x380, RZ, 0xc0, !PT ;  /* 0x0000038021207812 */ /* 0x000fc400078ec0ff */
[C---:B------:R-:W-:Y:S02]  /*e130*/  LEA R20, P6, R8.reuse, UR6, 0x2 ;  /* 0x0000000608147c11 */ /* 0x040fe4000f8c10ff */
[----:B------:R-:W-:Y:S02]  /*e140*/  LOP3.LUT R12, R13, 0x380, RZ, 0xc0, !PT ;  /* 0x000003800d0c7812 */ /* 0x000fe400078ec0ff */
[----:B------:R-:W-:Y:S01]  /*e150*/  LEA.HI.X R21, R8, UR7, R7, 0x2, P6 ;  /* 0x0000000708157c11 */ /* 0x000fe2000b0f1407 */
[----:B------:R-:W-:Y:S01]  /*e160*/  IMAD.X R7, RZ, RZ, R5, P3 ;  /* 0x000000ffff077224 */ /* 0x000fe200018e0605 */
[----:B------:R-:W-:Y:S01]  /*e170*/  IADD3 R9, P6, R4, 0x7000, RZ ;  /* 0x0000700004097810 */ /* 0x000fe20007fde0ff */
[----:B------:R-:W-:Y:S01]  /*e180*/  ULDC.64 UR6, c[0x0][0xaa0] ;  /* 0x0002a80000067ab9 */ /* 0x000fe20000000a00 */
[----:B------:R-:W-:Y:S02]  /*e190*/  LOP3.LUT R28, R29, 0x380, RZ, 0xc0, !PT ;  /* 0x000003801d1c7812 */ /* 0x000fe400078ec0ff */
[----:B------:R-:W-:-:S02]  /*e1a0*/  LOP3.LUT R8, R9, 0x380, RZ, 0xc0, !PT ;  /* 0x0000038009087812 */ /* 0x000fc400078ec0ff */
[----:B------:R-:W-:Y:S02]  /*e1b0*/  SHF.R.U64 R40, R40, 0x3, RZ ;  /* 0x0000000328287819 */ /* 0x000fe400000012ff */
[----:B------:R-:W-:Y:S02]  /*e1c0*/  SHF.R.U64 R8, R8, 0x3, RZ ;  /* 0x0000000308087819 */ /* 0x000fe400000012ff */
[----:B------:R-:W-:Y:S01]  /*e1d0*/  LOP3.LUT R52, R52, R53, RZ, 0x3c, !PT ;  /* 0x0000003534347212 */ /* 0x000fe200078e3cff */
[----:B------:R-:W-:Y:S01]  /*e1e0*/  IMAD.X R53, RZ, RZ, R5, P0 ;  /* 0x000000ffff357224 */ /* 0x000fe200000e0605 */
[----:B------:R-:W-:Y:S01]  /*e1f0*/  LOP3.LUT R8, R8, R9, RZ, 0x3c, !PT ;  /* 0x0000000908087212 */ /* 0x000fe200078e3cff */
[----:B------:R-:W-:Y:S01]  /*e200*/  VIADD R9, R10, 0x8 ;  /* 0x000000080a097836 */ /* 0x000fe20000000000 */
[----:B------:R-:W-:Y:S02]  /*e210*/  SHF.R.U64 R32, R32, 0x3, RZ ;  /* 0x0000000320207819 */ /* 0x000fe400000012ff */
[----:B------:R-:W-:-:S02]  /*e220*/  SHF.R.U64 R12, R12, 0x3, RZ ;  /* 0x000000030c0c7819 */ /* 0x000fc400000012ff */
[----:B------:R-:W-:Y:S02]  /*e230*/  LOP3.LUT P0, RZ, R220, 0x3, RZ, 0xc0, !PT ;  /* 0x00000003dcff7812 */ /* 0x000fe4000780c0ff */
[----:B------:R-:W-:Y:S02]  /*e240*/  SHF.R.U64 R28, R28, 0x3, RZ ;  /* 0x000000031c1c7819 */ /* 0x000fe400000012ff */
[----:B------:R-:W-:Y:S01]  /*e250*/  LOP3.LUT R40, R40, R41, RZ, 0x3c, !PT ;  /* 0x0000002928287212 */ /* 0x000fe200078e3cff */
[--C-:B------:R-:W-:Y:S01]  /*e260*/  IMAD.X R41, RZ, RZ, R5.reuse, P1 ;  /* 0x000000ffff297224 */ /* 0x100fe200008e0605 */
[----:B------:R-:W-:Y:S01]  /*e270*/  LOP3.LUT R32, R32, R33, RZ, 0x3c, !PT ;  /* 0x0000002120207212 */ /* 0x000fe200078e3cff */
[--C-:B------:R-:W-:Y:S01]  /*e280*/  IMAD.X R33, RZ, RZ, R5.reuse, P5 ;  /* 0x000000ffff217224 */ /* 0x100fe200028e0605 */
[----:B------:R-:W-:Y:S01]  /*e290*/  LOP3.LUT R12, R12, R13, RZ, 0x3c, !PT ;  /* 0x0000000d0c0c7212 */ /* 0x000fe200078e3cff */
[----:B------:R-:W-:Y:S01]  /*e2a0*/  IMAD.X R13, RZ, RZ, R5, P4 ;  /* 0x000000ffff0d7224 */ /* 0x000fe200020e0605 */
[----:B------:R-:W-:-:S02]  /*e2b0*/  ISETP.GE.OR P1, PT, R10, UR8, P0 ;  /* 0x000000080a007c0c */ /* 0x000fc40008726670 */
[----:B------:R-:W-:Y:S01]  /*e2c0*/  LOP3.LUT R28, R28, R29, RZ, 0x3c, !PT ;  /* 0x0000001d1c1c7212 */ /* 0x000fe200078e3cff */
[--C-:B------:R-:W-:Y:S01]  /*e2d0*/  IMAD.X R29, RZ, RZ, R5.reuse, P2 ;  /* 0x000000ffff1d7224 */ /* 0x100fe200010e0605 */
[----:B------:R-:W-:Y:S02]  /*e2e0*/  ISETP.GE.OR P0, PT, R9, UR8, P0 ;  /* 0x0000000809007c0c */ /* 0x000fe40008706670 */
[C---:B------:R-:W-:Y:S02]  /*e2f0*/  IADD3 R37, P3, R4.reuse, 0xa000, RZ ;  /* 0x0000a00004257810 */ /* 0x040fe40007f7e0ff */
[C---:B------:R-:W-:Y:S01]  /*e300*/  LOP3.LUT R45, R4.reuse, 0x380, RZ, 0xc0, !PT ;  /* 0x00000380042d7812 */ /* 0x040fe200078ec0ff */
[----:B------:R-:W-:Y:S01]  /*e310*/  UIMAD UR5, UR5, UR6, URZ ;  /* 0x00000006050572a4 */ /* 0x000fe2000f8e023f */
[C---:B------:R-:W-:Y:S01]  /*e320*/  IADD3 R57, P5, R4.reuse, 0x8000, RZ ;  /* 0x0000800004397810 */ /* 0x040fe20007fbe0ff */
[----:B------:R-:W-:Y:S01]  /*e330*/  IMAD.X R9, RZ, RZ, R5, P6 ;  /* 0x000000ffff097224 */ /* 0x000fe200030e0605 */
[C---:B------:R-:W-:Y:S01]  /*e340*/  IADD3 R49, P4, R4.reuse, 0x9000, RZ ;  /* 0x0000900004317810 */ /* 0x040fe20007f9e0ff */
[----:B------:R0:W-:Y:S01]  /*e350*/  @!P1 STG.E desc[UR54][R20.64], R2 ;  /* 0x0000000214009986 */ /* 0x0001e2000c101936 */
[----:B------:R-:W-:-:S02]  /*e360*/  IADD3 R11, P2, R4, 0xb000, RZ ;  /* 0x0000b000040b7810 */ /* 0x000fc40007f5e0ff */
[----:B------:R-:W-:Y:S01]  /*e370*/  LOP3.LUT R56, R57, 0x380, RZ, 0xc0, !PT ;  /* 0x0000038039387812 */ /* 0x000fe200078ec0ff */
[----:B------:R1:W-:Y:S01]  /*e380*/  @!P0 STG.E desc[UR54][R20.64+0x20], R3 ;  /* 0x0000200314008986 */ /* 0x0003e2000c101936 */
[----:B------:R-:W-:Y:S01]  /*e390*/  LOP3.LUT R48, R49, 0x380, RZ, 0xc0, !PT ;  /* 0x0000038031307812 */ /* 0x000fe200078ec0ff */
[--C-:B------:R-:W-:Y:S01]  /*e3a0*/  IMAD.X R25, RZ, RZ, R5.reuse, P2 ;  /* 0x000000ffff197224 */ /* 0x100fe200010e0605 */
[----:B------:R-:W-:Y:S02]  /*e3b0*/  LOP3.LUT R36, R37, 0x380, RZ, 0xc0, !PT ;  /* 0x0000038025247812 */ /* 0x000fe400078ec0ff */
[----:B------:R-:W-:Y:S01]  /*e3c0*/  SHF.R.U64 R45, R45, 0x3, RZ ;  /* 0x000000032d2d7819 */ /* 0x000fe200000012ff */
[----:B------:R-:W-:Y:S01]  /*e3d0*/  IMAD.U32 R19, RZ, RZ, UR6 ;  /* 0x00000006ff137e24 */ /* 0x000fe2000f8e00ff */
[----:B------:R-:W-:Y:S01]  /*e3e0*/  LOP3.LUT R10, R11, 0x380, RZ, 0xc0, !PT ;  /* 0x000003800b0a7812 */ /* 0x000fe200078ec0ff */
[--C-:B0-----:R-:W-:Y:S01]  /*e3f0*/  IMAD.MOV.U32 R2, RZ, RZ, R16.reuse ;  /* 0x000000ffff027224 */ /* 0x101fe200078e0010 */
[----:B------:R-:W-:Y:S01]  /*e400*/  SHF.R.U64 R56, R56, 0x3, RZ ;  /* 0x0000000338387819 */ /* 0x000fe200000012ff */
[----:B------:R-:W-:Y:S01]  /*e410*/  UIMAD UR5, UR4, UR7, UR5 ;  /* 0x00000007040572a4 */ /* 0x000fe2000f8e0205 */
[----:B------:R-:W-:Y:S01]  /*e420*/  SHF.R.U64 R48, R48, 0x3, RZ ;  /* 0x0000000330307819 */ /* 0x000fe200000012ff */
[----:B------:R-:W5:Y:S01]  /*e430*/  LD.E.128 R32, desc[UR54][R32.64] ;  /* 0x0000003620207980 */ /* 0x000f62000c101d00 */
[----:B------:R-:W-:Y:S01]  /*e440*/  SHF.R.U64 R36, R36, 0x3, RZ ;  /* 0x0000000324247819 */ /* 0x000fe200000012ff */
[----:B------:R-:W-:Y:S01]  /*e450*/  ULDC.64 UR6, c[0x0][0xae0] ;  /* 0x0002b80000067ab9 */ /* 0x000fe20000000a00 */
[----:B------:R-:W-:Y:S01]  /*e460*/  LOP3.LUT R44, R45, R4, RZ, 0x3c, !PT ;  /* 0x000000042d2c7212 */ /* 0x000fe200078e3cff */
[--C-:B------:R-:W-:Y:S01]  /*e470*/  IMAD.MOV.U32 R45, RZ, RZ, R5.reuse ;  /* 0x000000ffff2d7224 */ /* 0x100fe200078e0005 */
[----:B------:R-:W-:Y:S01]  /*e480*/  SHF.R.U64 R4, R10, 0x3, RZ ;  /* 0x000000030a047819 */ /* 0x000fe200000012ff */
[----:B------:R-:W5:Y:S01]  /*e490*/  LD.E.128 R12, desc[UR54][R12.64] ;  /* 0x000000360c0c7980 */ /* 0x000f62000c101d00 */
[----:B------:R-:W-:Y:S01]  /*e4a0*/  LOP3.LUT R56, R56, R57, RZ, 0x3c, !PT ;  /* 0x0000003938387212 */ /* 0x000fe200078e3cff */
[--C-:B------:R-:W-:Y:S01]  /*e4b0*/  IMAD.X R57, RZ, RZ, R5.reuse, P5 ;  /* 0x000000ffff397224 */ /* 0x100fe200028e0605 */
[----:B------:R-:W-:Y:S01]  /*e4c0*/  LOP3.LUT R48, R48, R49, RZ, 0x3c, !PT ;  /* 0x0000003130307212 */ /* 0x000fe200078e3cff */
[--C-:B------:R-:W-:Y:S01]  /*e4d0*/  IMAD.X R49, RZ, RZ, R5.reuse, P4 ;  /* 0x000000ffff317224 */ /* 0x100fe200020e0605 */
[----:B------:R-:W-:Y:S01]  /*e4e0*/  LOP3.LUT R36, R36, R37, RZ, 0x3c, !PT ;  /* 0x0000002524247212 */ /* 0x000fe200078e3cff */
[----:B------:R-:W-:Y:S01]  /*e4f0*/  IMAD.X R37, RZ, RZ, R5, P3 ;  /* 0x000000ffff257224 */ /* 0x000fe200018e0605 */
[----:B------:R-:W-:Y:S01]  /*e500*/  LOP3.LUT R24, R4, R11, RZ, 0x3c, !PT ;  /* 0x0000000b04187212 */ /* 0x000fe200078e3cff */
[----:B------:R-:W5:Y:S01]  /*e510*/  LD.E.128 R44, desc[UR54][R44.64] ;  /* 0x000000362c2c7980 */ /* 0x000f62000c101d00 */
[----:B-1----:R-:W-:-:S03]  /*e520*/  SHF.R.S32.HI R3, RZ, 0x1f, R16 ;  /* 0x0000001fff037819 */ /* 0x002fc60000011410 */
[----:B------:R-:W5:Y:S01]  /*e530*/  LD.E.128 R4, desc[UR54][R6.64] ;  /* 0x0000003606047980 */ /* 0x000f62000c101d00 */
[----:B------:R-:W-:Y:S01]  /*e540*/  IMAD.WIDE.U32 R2, R19, UR4, R2 ;  /* 0x0000000413027c25 */ /* 0x000fe2000f8e0002 */
[----:B------:R-:W-:Y:S02]  /*e550*/  UIMAD UR4, UR12, UR6, URZ ;  /* 0x000000060c0472a4 */ /* 0x000fe4000f8e023f */
[----:B------:R-:W5:Y:S04]  /*e560*/  LD.E.128 R52, desc[UR54][R52.64] ;  /* 0x0000003634347980 */ /* 0x000f68000c101d00 */
[----:B------:R-:W5:Y:S01]  /*e570*/  LD.E.128 R40, desc[UR54][R40.64] ;  /* 0x0000003628287980 */ /* 0x000f62000c101d00 */
[----:B------:R-:W-:-:S03]  /*e580*/  VIADD R3, R3, UR5 ;  /* 0x0000000503037c36 */ /* 0x000fc60008000000 */
[----:B------:R-:W5:Y:S01]  /*e590*/  LD.E.128 R28, desc[UR54][R28.64] ;  /* 0x000000361c1c7980 */ /* 0x000f62000c101d00 */
[----:B------:R-:W-:-:S03]  /*e5a0*/  IMAD.U32 R19, RZ, RZ, UR6 ;  /* 0x00000006ff137e24 */ /* 0x000fc6000f8e00ff */
[----:B------:R-:W5:Y:S04]  /*e5b0*/  LD.E.128 R8, desc[UR54][R8.64] ;  /* 0x0000003608087980 */ /* 0x000f68000c101d00 */
[----:B------:R-:W5:Y:S04]  /*e5c0*/  LD.E.128 R56, desc[UR54][R56.64] ;  /* 0x0000003638387980 */ /* 0x000f68000c101d00 */
[----:B------:R-:W5:Y:S04]  /*e5d0*/  LD.E.128 R48, desc[UR54][R48.64] ;  /* 0x0000003630307980 */ /* 0x000f68000c101d00 */
[----:B------:R-:W5:Y:S04]  /*e5e0*/  LD.E.128 R36, desc[UR54][R36.64] ;  /* 0x0000003624247980 */ /* 0x000f68000c101d00 */
[----:B------:R-:W5:Y:S01]  /*e5f0*/  LD.E.128 R24, desc[UR54][R24.64] ;  /* 0x0000003618187980 */ /* 0x000f62000c101d00 */
[----:B------:R-:W-:Y:S01]  /*e600*/  @!PT LDS RZ, [RZ] ;  /* 0x00000000fffff984 */ /* 0x000fe20000000800 */
[----:B------:R-:W-:Y:S01]  /*e610*/  @!PT LDS RZ, [RZ] ;  /* 0x00000000fffff984 */ /* 0x000fe20000000800 */
[----:B------:R-:W-:Y:S01]  /*e620*/  @!PT LDS RZ, [RZ] ;  /* 0x00000000fffff984 */ /* 0x000fe20000000800 */
[----:B------:R-:W-:Y:S01]  /*e630*/  @!PT LDS RZ, [RZ] ;  /* 0x00000000fffff984 */ /* 0x000fe20000000800 */
[----:B------:R0:W-:Y:S06]  /*e640*/  MEMBAR.ALL.CTA ;  /* 0x0000000000007992 */ /* 0x0001ec0000008000 */
[----:B0-----:R-:W0:Y:S01]  /*e650*/  FENCE.VIEW.ASYNC.S ;  /* 0x00000000000073c6 */ /* 0x001e220000000000 */
[----:B------:R-:W-:-:S02]  /*e660*/  UIMAD UR4, UR42, UR7, UR4 ;  /* 0x000000072a0472a4 */ /* 0x000fc4000f8e0204 */
[----:B------:R-:W-:Y:S01]  /*e670*/  IMAD.WIDE.U32 R2, R19, UR42, R2 ;  /* 0x0000002a13027c25 */ /* 0x000fe2000f8e0002 */
[----:B------:R-:W-:-:S03]  /*e680*/  UIMAD UR8, UR43, -0x80, UR8 ;  /* 0xffffff802b0878a4 */ /* 0x000fc6000f8e0208 */
[----:B------:R-:W-:Y:S01]  /*e690*/  VIADD R3, R3, UR4 ;  /* 0x0000000403037c36 */ /* 0x000fe20008000000 */
[----:B------:R-:W-:Y:S02]  /*e6a0*/  ULDC.64 UR4, c[0x0][0xae8] ;  /* 0x0002ba0000047ab9 */ /* 0x000fe40000000a00 */
[----:B------:R-:W-:Y:S01]  /*e6b0*/  ISETP.GE.AND P3, PT, R18, UR8, PT ;  /* 0x0000000812007c0c */ /* 0x000fe2000bf66270 */
[----:B------:R-:W-:Y:S01]  /*e6c0*/  IMAD.U32 R61, RZ, RZ, UR4 ;  /* 0x00000004ff3d7e24 */ /* 0x000fe2000f8e00ff */
[----:B------:R-:W-:Y:S01]  /*e6d0*/  UIMAD UR4, UR37, UR4, URZ ;  /* 0x00000004250472a4 */ /* 0x000fe2000f8e023f */
[----:B------:R-:W-:Y:S02]  /*e6e0*/  VIADD R0, R0, 0x33420 ;  /* 0x0003342000007836 */ /* 0x000fe40000000000 */
[C---:B------:R-:W-:Y:S01]  /*e6f0*/  VIADD R19, R18.reuse, 0x20 ;  /* 0x0000002012137836 */ /* 0x040fe20000000000 */
[----:B------:R-:W-:Y:S01]  /*e700*/  UIMAD UR4, UR36, UR5, UR4 ;  /* 0x00000005240472a4 */ /* 0x000fe2000f8e0204 */
[----:B------:R-:W-:Y:S01]  /*e710*/  VIADD R21, R18, 0x60 ;  /* 0x0000006012157836 */ /* 0x000fe20000000000 */
[----:B------:R-:W-:Y:S01]  /*e720*/  PRMT R0, RZ, 0x654, R0 ;  /* 0x00000654ff007816 */ /* 0x000fe20000000000 */
[----:B------:R-:W-:Y:S01]  /*e730*/  IMAD.WIDE.U32 R60, R61, UR36, R2 ;  /* 0x000000243d3c7c25 */ /* 0x000fe2000f8e0002 */
[----:B------:R-:W-:-:S02]  /*e740*/  ISETP.GE.AND P0, PT, R19, UR8, PT ;  /* 0x0000000813007c0c */ /* 0x000fc4000bf06270 */
[----:B------:R-:W-:Y:S01]  /*e750*/  ISETP.GE.AND P2, PT, R21, UR8, PT ;  /* 0x0000000815007c0c */ /* 0x000fe2000bf46270 */
[----:B------:R-:W-:Y:S01]  /*e760*/  VIADD R20, R18, 0x40 ;  /* 0x0000004012147836 */ /* 0x000fe20000000000 */
[--C-:B------:R-:W-:Y:S01]  /*e770*/  SHF.R.S32.HI R19, RZ, 0x1f, R18.reuse ;  /* 0x0000001fff137819 */ /* 0x100fe20000011412 */
[----:B------:R-:W-:Y:S01]  /*e780*/  IMAD.U32 R21, RZ, RZ, UR43 ;  /* 0x0000002bff157e24 */ /* 0x000fe2000f8e00ff */
[----:B0-----:R0:W-:Y:S01]  /*e790*/  SYNCS.ARRIVE.TRANS64.RED.A1T0 RZ, [R0+URZ], RZ ;  /* 0x000000ff00ff79a7 */ /* 0x0011e2000810043f */
[----:B------:R-:W-:Y:S01]  /*e7a0*/  VIADD R67, R61, UR4 ;  /* 0x000000043d437c36 */ /* 0x000fe20008000000 */
[----:B------:R-:W-:Y:S01]  /*e7b0*/  BSSY B1, `(.L_x_2069) ;  /* 0x0000017000017945 */ /* 0x000fe20003800000 */
[----:B------:R-:W-:Y:S01]  /*e7c0*/  ISETP.GE.AND P1, PT, R20, UR8, PT ;  /* 0x0000000814007c0c */ /* 0x000fe2000bf26270 */
[----:B------:R-:W-:Y:S02]  /*e7d0*/  IMAD.WIDE R20, R21, 0x80, R18 ;  /* 0x0000008015147825 */ /* 0x000fe400078e0212 */
[----:B------:R-:W-:Y:S10]  /*e7e0*/  @P3 BRA `(.L_x_2070) ;  /* 0x00000000004c3947 */ /* 0x000ff40003800000 */
[----:B------:R-:W-:Y:S01]  /*e7f0*/  ULDC.64 UR6, c[0x0][0xad8] ;  /* 0x0002b60000067ab9 */ /* 0x000fe20000000a00 */
[C---:B0-----:R-:W-:Y:S01]  /*e800*/  VIADD R0, R16.reuse, 0x40 ;  /* 0x0000004010007836 */ /* 0x041fe20000000000 */
        /* <DEDUP_REMOVED lines=17> */
.L_x_2070:
[----:B------:R-:W-:Y:S05]  /*e920*/  BSYNC B1 ;  /* 0x0000000000017941 */ /* 0x000fea0003800000 */
.L_x_2069:
[----:B------:R-:W-:Y:S04]  /*e930*/  BSSY B1, `(.L_x_2071) ;  /* 0x0000017000017945 */ /* 0x000fe80003800000 */
[----:B------:R-:W-:Y:S05]  /*e940*/  @P0 BRA `(.L_x_2072) ;  /* 0x0000000000540947 */ /* 0x000fea0003800000 */
[----:B-1---5:R-:W-:Y:S01]  /*e950*/  IADD3 R45, P0, R20, 0x20, RZ ;  /* 0x00000020142d7810 */ /* 0x022fe20007f1e0ff */
[C---:B------:R-:W-:Y:S01]  /*e960*/  VIADD R2, R16.reuse, 0x40 ;  /* 0x0000004010027836 */ /* 0x040fe20000000000 */
[----:B------:R-:W-:Y:S01]  /*e970*/  ULDC UR4, c[0x0][0xa8c] ;  /* 0x0002a30000047ab9 */ /* 0x000fe20000000800 */
[----:B------:R-:W-:Y:S01]  /*e980*/  ULDC.64 UR6, c[0x0][0xad8] ;  /* 0x0002b60000067ab9 */ /* 0x000fe20000000a00 */
[----:B------:R-:W-:Y:S01]  /*e990*/  IMAD.MOV.U32 R3, RZ, RZ, R67 ;  /* 0x000000ffff037224 */ /* 0x000fe200078e0043 */
[----:B------:R-:W-:Y:S01]  /*e9a0*/  ISETP.GE.AND P3, PT, R16, UR4, PT ;  /* 0x0000000410007c0c */ /* 0x000fe2000bf66270 */
[----:B0-----:R-:W-:Y:S01]  /*e9b0*/  IMAD.X R0, RZ, RZ, R21, P0 ;  /* 0x000000ffff007224 */ /* 0x001fe200000e0615 */
        /* <DEDUP_REMOVED lines=14> */
.L_x_2072:
[----:B------:R-:W-:Y:S05]  /*eaa0*/  BSYNC B1 ;  /* 0x0000000000017941 */ /* 0x000fea0003800000 */
.L_x_2071:
[----:B------:R-:W-:Y:S04]  /*eab0*/  BSSY B1, `(.L_x_2073) ;  /* 0x0000017000017945 */ /* 0x000fe80003800000 */
[----:B------:R-:W-:Y:S05]  /*eac0*/  @P1 BRA `(.L_x_2074) ;  /* 0x0000000000541947 */ /* 0x000fea0003800000 */
[----:B--2--5:R-:W-:Y:S01]  /*ead0*/  IADD3 R33, P0, R20, 0x40, RZ ;  /* 0x0000004014217810 */ /* 0x024fe20007f1e0ff */
        /* <DEDUP_REMOVED lines=20> */
.L_x_2074:
[----:B------:R-:W-:Y:S05]  /*ec20*/  BSYNC B1 ;  /* 0x0000000000017941 */ /* 0x000fea0003800000 */
.L_x_2073:
[----:B------:R-:W-:Y:S05]  /*ec30*/  @P2 BRA `(.L_x_2075) ;  /* 0x0000000c00402947 */ /* 0x000fea0003800000 */
[----:B---3-5:R-:W-:Y:S01]  /*ec40*/  IADD3 R13, P0, R20, 0x60, RZ ;  /* 0x00000060140d7810 */ /* 0x028fe20007f1e0ff */
[----:B------:R-:W-:Y:S01]  /*ec50*/  ULDC.64 UR4, c[0x0][0xad8] ;  /* 0x0002b60000047ab9 */ /* 0x000fe20000000a00 */
[----:B------:R-:W-:Y:S01]  /*ec60*/  IMAD.MOV.U32 R2, RZ, RZ, R60 ;  /* 0x000000ffff027224 */ /* 0x000fe200078e003c */
[----:B------:R-:W-:Y:S01]  /*ec70*/  ULDC.64 UR6, c[0x0][0xa80] ;  /* 0x0002a00000067ab9 */ /* 0x000fe20000000a00 */
[----:B------:R-:W-:Y:S02]  /*ec80*/  IMAD.MOV.U32 R3, RZ, RZ, R67 ;  /* 0x000000ffff037224 */ /* 0x000fe400078e0043 */
[----:B------:R-:W-:Y:S02]  /*ec90*/  IMAD.X R20, RZ, RZ, R21, P0 ;  /* 0x000000ffff147224 */ /* 0x000fe400000e0615 */
[----:B0-----:R-:W-:Y:S02]  /*eca0*/  VIADD R0, R16, 0x40 ;  /* 0x0000004010007836 */ /* 0x001fe40000000000 */
        /* <DEDUP_REMOVED lines=16> */
.L_x_2067:
[----:B------:R-:W-:Y:S01]  /*edb0*/  ULDC.64 UR4, c[0x0][0xbe0] ;  /* 0x0002f80000047ab9 */ /* 0x000fe20000000a00 */
[----:B------:R-:W-:Y:S01]  /*edc0*/  ULDC.64 UR6, c[0x0][0xbd8] ;  /* 0x0002f60000067ab9 */ /* 0x000fe20000000a00 */
[----:B------:R-:W-:Y:S02]  /*edd0*/  UISETP.NE.U32.AND UP0, UPT, UR4, URZ, UPT ;  /* 0x0000003f0400728c */ /* 0x000fe4000bf05070 */
[----:B------:R-:W-:Y:S02]  /*ede0*/  UIMAD.WIDE UR6, UR36, 0x4, UR6 ;  /* 0x00000004240678a5 */ /* 0x000fe4000f8e0206 */
[----:B------:R-:W-:-:S03]  /*edf0*/  UISETP.NE.AND.EX UP1, UPT, UR5, URZ, UPT, UP0 ;  /* 0x0000003f0500728c */ /* 0x000fc6000bf25300 */
[----:B------:R-:W-:Y:S02]  /*ee00*/  ULDC.64 UR4, c[0x0][0xbd8] ;  /* 0x0002f60000047ab9 */ /* 0x000fe40000000a00 */
[----:B------:R-:W-:Y:S01]  /*ee10*/  UISETP.NE.U32.AND UP0, UPT, UR4, URZ, UPT ;  /* 0x0000003f0400728c */ /* 0x000fe2000bf05070 */
[----:B------:R-:W-:-:S03]  /*ee20*/  PLOP3.LUT P2, PT, PT, PT, UP1, 0x80, 0x0 ;  /* 0x000000000000781c */ /* 0x000fc60003f4f018 */
[----:B------:R-:W-:-:S03]  /*ee30*/  UISETP.NE.AND.EX UP0, UPT, UR5, URZ, UPT, UP0 ;  /* 0x0000003f0500728c */ /* 0x000fc6000bf05300 */
[----:B------:R-:W-:Y:S02]  /*ee40*/  @UP1 ULDC.64 UR4, c[0x0][0xbe0] ;  /* 0x0002f80000041ab9 */ /* 0x000fe40000000a00 */
[----:B------:R-:W-:Y:S01]  /*ee50*/  @UP1 UIMAD.WIDE UR4, UR36, 0x4, UR4 ;  /* 0x00000004240418a5 */ /* 0x000fe2000f8e0204 */
[----:B------:R-:W-:-:S05]  /*ee60*/  PLOP3.LUT P1, PT, PT, PT, UP0, 0x80, 0x0 ;  /* 0x000000000000781c */ /* 0x000fca0003f2f008 */
[----:B------:R-:W-:Y:S02]  /*ee70*/  IMAD.U32 R4, RZ, RZ, UR4 ;  /* 0x00000004ff047e24 */ /* 0x000fe4000f8e00ff */
[----:B------:R-:W-:Y:S02]  /*ee80*/  IMAD.U32 R5, RZ, RZ, UR5 ;  /* 0x00000005ff057e24 */ /* 0x000fe4000f8e00ff */
[----:B------:R-:W-:-:S03]  /*ee90*/  IMAD.MOV.U32 R7, RZ, RZ, RZ ;  /* 0x000000ffff077224 */ /* 0x000fc600078e00ff */
[----:B------:R-:W2:Y:S01]  /*eea0*/  @P2 LDG.E R4, desc[UR54][R4.64] ;  /* 0x0000003604042981 */ /* 0x000ea2000c1e1900 */
[----:B------:R-:W-:Y:S02]  /*eeb0*/  IMAD.U32 R2, RZ, RZ, UR6 ;  /* 0x00000006ff027e24 */ /* 0x000fe4000f8e00ff */
[----:B------:R-:W-:-:S05]  /*eec0*/  IMAD.U32 R3, RZ, RZ, UR7 ;  /* 0x00000007ff037e24 */ /* 0x000fca000f8e00ff */
[----:B------:R0:W5:Y:S01]  /*eed0*/  @P1 LDG.E R7, desc[UR54][R2.64] ;  /* 0x0000003602071981 */ /* 0x000162000c1e1900 */
[----:B------:R-:W-:Y:S01]  /*eee0*/  ULDC UR4, c[0x0][0xa88] ;  /* 0x0002a20000047ab9 */ /* 0x000fe20000000800 */
[----:B------:R-:W-:Y:S02]  /*eef0*/  ISETP.GT.AND P0, PT, R223, 0x7f, PT ;  /* 0x0000007fdf00780c */ /* 0x000fe40003f04270 */
[----:B--2---:R-:W-:Y:S01]  /*ef00*/  @P2 R2UR UR4, R4 ;  /* 0x00000000040422ca */ /* 0x004fe200000e0000 */
[----:B0-----:R-:W-:-:S14]  /*ef10*/  @P2 BRA `(.L_x_2076) ;  /* 0x0000000000182947 */ /* 0x001fdc0003800000 */
[----:B------:R-:W-:Y:S05]  /*ef20*/  @!P1 BRA `(.L_x_2076) ;  /* 0x0000000000149947 */ /* 0x000fea0003800000 */
[----:B------:R-:W2:Y:S04]  /*ef30*/  LDG.E R4, desc[UR54][R2.64] ;  /* 0x0000003602047981 */ /* 0x000ea8000c1e1900 */
[----:B------:R-:W3:Y:S01]  /*ef40*/  LDG.E R0, desc[UR54][R2.64+0x4] ;  /* 0x0000043602007981 */ /* 0x000ee2000c1e1900 */
[----:B--2---:R-:W-:Y:S02]  /*ef50*/  R2UR UR5, R4 ;  /* 0x00000000040572ca */ /* 0x004fe400000e0000 */
[----:B---3--:R-:W-:-:S13]  /*ef60*/  R2UR UR4, R0 ;  /* 0x00000000000472ca */ /* 0x008fda00000e0000 */
[----:B------:R-:W-:-:S12]  /*ef70*/  UIADD3 UR4, -UR5, UR4, URZ ;  /* 0x0000000405047290 */ /* 0x000fd8000fffe13f */
.L_x_2076:
[----:B------:R-:W-:Y:S01]  /*ef80*/  USHF.R.S32.HI UR7, URZ, 0x1f, UR42 ;  /* 0x0000001f3f077899 */ /* 0x000fe2000801142a */
[----:B------:R-:W-:Y:S01]  /*ef90*/  BSSY B1, `(.L_x_2077) ;  /* 0x000001f000017945 */ /* 0x000fe20003800000 */
[----:B------:R-:W-:Y:S01]  /*efa0*/  USEL UR36, UR36, URZ, !UP0 ;  /* 0x0000003f24247287 */ /* 0x000fe2000c000000 */
[----:B------:R-:W-:Y:S01]  /*efb0*/  SHF.R.S32.HI R9, RZ, 0x1f, R16 ;  /* 0x0000001fff097819 */ /* 0x000fe20000011410 */
[----:B------:R-:W-:Y:S01]  /*efc0*/  USEL UR37, UR37, URZ, !UP0 ;  /* 0x0000003f25257287 */ /* 0x000fe2000c000000 */
[----:B-----5:R-:W-:Y:S01]  /*efd0*/  SHF.R.S32.HI R6, RZ, 0x1f, R7 ;  /* 0x0000001fff067819 */ /* 0x020fe20000011407 */
[----:B------:R-:W-:Y:S10]  /*efe0*/  @P0 BRA `(.L_x_2078) ;  /* 0x0000000000640947 */ /* 0x000ff40003800000 */
[----:B------:R-:W0:Y:S01]  /*eff0*/  S2R R2, SR_TID.X ;  /* 0x0000000000027919 */ /* 0x000e220000002100 */
[----:B------:R-:W-:-:S04]  /*f000*/  IMAD.U32 R0, RZ, RZ, UR43 ;  /* 0x0000002bff007e24 */ /* 0x000fc8000f8e00ff */
[----:B0-----:R-:W-:-:S04]  /*f010*/  IMAD R0, R0, 0x80, R2 ;  /* 0x0000008000007824 */ /* 0x001fc800078e0202 */
[----:B------:R-:W-:-:S05]  /*f020*/  VIADD R0, R0, 0xffffff80 ;  /* 0xffffff8000007836 */ /* 0x000fca0000000000 */
[----:B------:R-:W-:-:S13]  /*f030*/  ISETP.GE.AND P0, PT, R0, UR4, PT ;  /* 0x0000000400007c0c */ /* 0x000fda000bf06270 */
        /* <DEDUP_REMOVED lines=20> */
.L_x_2078:
[----:B------:R-:W-:Y:S05]  /*f180*/  BSYNC B1 ;  /* 0x0000000000017941 */ /* 0x000fea0003800000 */
.L_x_2077:
[----:B------:R-:W-:Y:S01]  /*f190*/  ULDC.64 UR8, c[0x0][0xaa0] ;  /* 0x0002a80000087ab9 */ /* 0x000fe20000000a00 */
[----:B------:R-:W-:Y:S01]  /*f1a0*/  IMAD.MOV.U32 R2, RZ, RZ, R16 ;  /* 0x000000ffff027224 */ /* 0x000fe200078e0010 */
[----:B------:R-:W-:Y:S01]  /*f1b0*/  UIMAD UR6, UR43, -0x80, UR4 ;  /* 0xffffff802b0678a4 */ /* 0x000fe2000f8e0204 */
[----:B0-----:R-:W-:Y:S01]  /*f1c0*/  IMAD.MOV.U32 R3, RZ, RZ, R9 ;  /* 0x000000ffff037224 */ /* 0x001fe200078e0009 */
[----:B------:R-:W-:Y:S01]  /*f1d0*/  BSSY B1, `(.L_x_2079) ;  /* 0x0000030000017945 */ /* 0x000fe20003800000 */
[----:B------:R-:W-:Y:S02]  /*f1e0*/  IMAD R0, R6, UR8, RZ ;  /* 0x0000000806007c24 */ /* 0x000fe4000f8e02ff */
[----:B------:R-:W-:Y:S01]  /*f1f0*/  IMAD.WIDE.U32 R2, R7, UR8, R2 ;  /* 0x0000000807027c25 */ /* 0x000fe2000f8e0002 */
[----:B------:R-:W-:-:S03]  /*f200*/  ISETP.GE.AND P3, PT, R18, UR6, PT ;  /* 0x0000000612007c0c */ /* 0x000fc6000bf66270 */
[----:B------:R-:W-:Y:S01]  /*f210*/  IMAD R7, R7, UR9, R0 ;  /* 0x0000000907077c24 */ /* 0x000fe2000f8e0200 */
[----:B------:R-:W-:Y:S01]  /*f220*/  ULDC.64 UR8, c[0x0][0xae0] ;  /* 0x0002b80000087ab9 */ /* 0x000fe20000000a00 */
[C---:B------:R-:W-:Y:S01]  /*f230*/  VIADD R4, R18.reuse, 0x60 ;  /* 0x0000006012047836 */ /* 0x040fe20000000000 */
[----:B------:R-:W-:Y:S01]  /*f240*/  UIMAD UR5, UR7, UR8, URZ ;  /* 0x00000008070572a4 */ /* 0x000fe2000f8e023f */
[----:B------:R-:W-:Y:S01]  /*f250*/  IMAD.IADD R3, R3, 0x1, R7 ;  /* 0x0000000103037824 */ /* 0x000fe200078e0207 */
[----:B------:R-:W-:Y:S01]  /*f260*/  SHF.R.S32.HI R7, RZ, 0x1f, R18 ;  /* 0x0000001fff077819 */ /* 0x000fe20000011412 */
[----:B------:R-:W-:Y:S01]  /*f270*/  IMAD.U32 R5, RZ, RZ, UR8 ;  /* 0x00000008ff057e24 */ /* 0x000fe2000f8e00ff */
[----:B------:R-:W-:Y:S01]  /*f280*/  UIMAD UR5, UR42, UR9, UR5 ;  /* 0x000000092a0572a4 */ /* 0x000fe2000f8e0205 */
[----:B------:R-:W-:Y:S01]  /*f290*/  VIADD R0, R18, 0x20 ;  /* 0x0000002012007836 */ /* 0x000fe20000000000 */
[----:B------:R-:W-:Y:S01]  /*f2a0*/  ISETP.GE.AND P0, PT, R4, UR6, PT ;  /* 0x0000000604007c0c */ /* 0x000fe2000bf06270 */
[----:B------:R-:W-:Y:S01]  /*f2b0*/  IMAD.WIDE.U32 R2, R5, UR42, R2 ;  /* 0x0000002a05027c25 */ /* 0x000fe2000f8e0002 */
[----:B------:R-:W-:-:S02]  /*f2c0*/  ULDC.64 UR8, c[0x0][0xae8] ;  /* 0x0002ba0000087ab9 */ /* 0x000fc40000000a00 */
[----:B------:R-:W-:Y:S01]  /*f2d0*/  UIMAD UR4, UR37, UR8, URZ ;  /* 0x00000008250472a4 */ /* 0x000fe2000f8e023f */
[----:B------:R-:W-:Y:S01]  /*f2e0*/  VIADD R3, R3, UR5 ;  /* 0x0000000503037c36 */ /* 0x000fe20008000000 */
[----:B------:R-:W-:Y:S01]  /*f2f0*/  ISETP.GE.AND P2, PT, R0, UR6, PT ;  /* 0x0000000600007c0c */ /* 0x000fe2000bf46270 */
[----:B------:R-:W-:Y:S01]  /*f300*/  IMAD.U32 R5, RZ, RZ, UR8 ;  /* 0x00000008ff057e24 */ /* 0x000fe2000f8e00ff */
[----:B------:R-:W-:Y:S01]  /*f310*/  UIMAD UR4, UR36, UR9, UR4 ;  /* 0x00000009240472a4 */ /* 0x000fe2000f8e0204 */
[----:B------:R-:W-:Y:S02]  /*f320*/  VIADD R0, R18, 0x40 ;  /* 0x0000004012007836 */ /* 0x000fe40000000000 */
[----:B------:R-:W-:-:S03]  /*f330*/  IMAD.WIDE.U32 R4, R5, UR36, R2 ;  /* 0x0000002405047c25 */ /* 0x000fc6000f8e0002 */
[----:B------:R-:W-:Y:S01]  /*f340*/  ISETP.GE.AND P1, PT, R0, UR6, PT ;  /* 0x0000000600007c0c */ /* 0x000fe2000bf26270 */
[----:B------:R-:W-:Y:S02]  /*f350*/  IMAD.U32 R9, RZ, RZ, UR43 ;  /* 0x0000002bff097e24 */ /* 0x000fe4000f8e00ff */
[----:B------:R-:W-:Y:S02]  /*f360*/  IMAD.MOV.U32 R6, RZ, RZ, R18 ;  /* 0x000000ffff067224 */ /* 0x000fe400078e0012 */
        /* <DEDUP_REMOVED lines=22> */
.L_x_2080:
[----:B------:R-:W-:Y:S05]  /*f4d0*/  BSYNC B1 ;  /* 0x0000000000017941 */ /* 0x000fea0003800000 */
.L_x_2079:
        /* <DEDUP_REMOVED lines=23> */
.L_x_2082:
[----:B------:R-:W-:Y:S05]  /*f650*/  BSYNC B1 ;  /* 0x0000000000017941 */ /* 0x000fea0003800000 */
.L_x_2081:
        /* <DEDUP_REMOVED lines=23> */
.L_x_2084:
[----:B------:R-:W-:Y:S05]  /*f7d0*/  BSYNC B1 ;  /* 0x0000000000017941 */ /* 0x000fea0003800000 */
.L_x_2083:
        /* <DEDUP_REMOVED lines=22> */
.L_x_2075:
[----:B------:R-:W-:Y:S05]  /*f940*/  BSYNC B0 ;  /* 0x0000000000007941 */ /* 0x000fea0003800000 */
.L_x_2066:
[----:B------:R-:W-:Y:S02]  /*f950*/  ULDC UR4, c[0x0][0xc14] ;  /* 0x0003050000047ab9 */ /* 0x000fe40000000800 */
[----:B------:R-:W-:-:S13]  /*f960*/  ISETP.GE.AND P0, PT, R63, UR4, PT ;  /* 0x000000043f007c0c */ /* 0x000fda000bf06270 */
[----:B------:R-:W-:Y:S05]  /*f970*/  @!P0 BRA `(.L_x_2085) ;  /* 0xffffff1400048947 */ /* 0x000fea000383ffff */
[----:B------:R-:W-:Y:S05]  /*f980*/  EXIT ;  /* 0x000000000000794d */ /* 0x000fea0003800000 */
.L_x_2027:
[----:B------:R-:W-:-:S08]  /*f990*/  NOP ;  /* 0x0000000000007918 */ /* 0x000fd00000000000 */
[----:B------:R-:W0:-:S00]  /*f9a0*/  USETMAXREG.DEALLOC.CTAPOOL 0x18 ;  /* 0x00000018000079c8 */ /* 0x000e0000080e0500 */
[----:B0-----:R-:W-:Y:S01]  /*f9b0*/  LOP3.LUT R0, R0, 0x3, RZ, 0xc0, !PT ;  /* 0x0000000300007812 */ /* 0x001fe200078ec0ff */
[----:B------:R-:W-:-:S05]  /*f9c0*/  IMAD.MOV.U32 R6, RZ, RZ, RZ ;  /* 0x000000ffff067224 */ /* 0x000fca00078e00ff */
[----:B------:R-:W0:Y:S02]  /*f9d0*/  SHFL.IDX PT, R0, R0, RZ, 0x1f ;  /* 0x00001fff00007589 */ /* 0x000e2400000e0000 */
[----:B0-----:R-:W-:-:S04]  /*f9e0*/  ISETP.NE.AND P0, PT, R0, RZ, PT ;  /* 0x000000ff0000720c */ /* 0x001fc80003f05270 */
[----:B------:R-:W-:-:S05]  /*f9f0*/  P2R R0, PR, RZ, 0x1 ;  /* 0x00000001ff007803 */ /* 0x000fca0000000000 */
[----:B------:R0:W-:Y:S04]  /*fa00*/  STL [R1+0x20], R0 ;  /* 0x0000200001007387 */ /* 0x0001e80000100800 */
        /* <DEDUP_REMOVED lines=12> */
.L_x_2086:
[----:B0-----:R-:W0:Y:S01]  /*fad0*/  S2R R0, SR_TID.X ;  /* 0x0000000000007919 */ /* 0x001e220000002100 */
        /* <DEDUP_REMOVED lines=40> */
.L_x_2092:
        /* <DEDUP_REMOVED lines=14> */
.L_x_2091:
[----:B------:R-:W-:Y:S05]  /*fe40*/  BSYNC B0 ;  /* 0x0000000000007941 */ /* 0x000fea0003800000 */
.L_x_2090:
        /* <DEDUP_REMOVED lines=22> */
.L_x_2088:
        /* <DEDUP_REMOVED lines=25> */
.L_x_2093:
        /* <DEDUP_REMOVED lines=58> */
.L_x_2089:
[----:B------:R0:W-:Y:S01]  /*104e0*/  STL [R1], R0 ;  /* 0x0000000001007387 */ /* 0x0001e20000100800 */
[----:B------:R-:W-:-:S03]  /*104f0*/  UMOV UR38, URZ ;  /* 0x0000003f00267c82 */ /* 0x000fc60008000000 */
[----:B------:R0:W-:Y:S02]  /*10500*/  STL [R1+0x4], RZ ;  /* 0x000004ff01007387 */ /* 0x0001e40000100800 */
.L_x_2094:
        /* <DEDUP_REMOVED lines=11> */
.L_x_2087:
[----:B------:R-:W-:Y:S01]  /*105c0*/  ULDC UR4, c[0x0][0xc14] ;  /* 0x0003050000047ab9 */ /* 0x000fe20000000800 */
[----:B------:R2:W-:Y:S01]  /*105d0*/  STL [R1+0x1c], RZ ;  /* 0x00001cff01007387 */ /* 0x0005e20000100800 */
[----:B------:R-:W-:Y:S01]  /*105e0*/  UISETP.GE.AND UP0, UPT, UR48, UR4, UPT ;  /* 0x000000043000728c */ /* 0x000fe2000bf06270 */
[----:B------:R-:W-:Y:S02]  /*105f0*/  IMAD.MOV.U32 R18, RZ, RZ, 0x1 ;  /* 0x00000001ff127424 */ /* 0x000fe400078e00ff */
[----:B------:R-:W-:-:S03]  /*10600*/  IMAD.MOV.U32 R17, RZ, RZ, RZ ;  /* 0x000000ffff117224 */ /* 0x000fc600078e00ff */
[----:B------:R-:W-:-:S13]  /*10610*/  PLOP3.LUT P0, PT, PT, PT, UP0, 0x80, 0x0 ;  /* 0x000000000000781c */ /* 0x000fda0003f0f008 */
[----:B--2---:R-:W-:Y:S05]  /*10620*/  @P0 BRA `(.L_x_2095) ;  /* 0x0000004000e40947 */ /* 0x004fea0003800000 */
[----:B0-----:R-:W0:Y:S01]  /*10630*/  S2R R0, SR_TID.X ;  /* 0x0000000000007919 */ /* 0x001e220000002100 */
[----:B------:R-:W-:Y:S01]  /*10640*/  IMAD.MOV.U32 R18, RZ, RZ, 0x1 ;  /* 0x00000001ff127424 */ /* 0x000fe200078e00ff */
[----:B------:R-:W-:Y:S01]  /*10650*/  ULOP3.LUT UR42, UR40, 0x1, URZ, 0xfc, !UPT ;  /* 0x00000001282a7892 */ /* 0x000fe2000f8efc3f */
[----:B------:R-:W-:Y:S01]  /*10660*/  IMAD.MOV.U32 R17, RZ, RZ, RZ ;  /* 0x000000ffff117224 */ /* 0x000fe200078e00ff */
[----:B------:R-:W1:Y:S01]  /*10670*/  S2R R6, SR_TID.X ;  /* 0x0000000000067919 */ /* 0x000e620000002100 */
[----:B------:R-:W-:Y:S01]  /*10680*/  ULOP3.LUT UR47, UR40, 0x2, URZ, 0xfc, !UPT ;  /* 0x00000002282f7892 */ /* 0x000fe2000f8efc3f */
[----:B------:R-:W-:Y:S01]  /*10690*/  ULDC UR46, c[0x0][0xc] ;  /* 0x00000300002e7ab9 */ /* 0x000fe20000000800 */
[----:B------:R-:W-:Y:S01]  /*106a0*/  ULDC.64 UR50, c[0x0][0x198] ;  /* 0x0000660000327ab9 */ /* 0x000fe20000000a00 */
[----:B0-----:R-:W-:Y:S01]  /*106b0*/  LOP3.LUT R0, R0, 0x7f, RZ, 0xc0, !PT ;  /* 0x0000007f00007812 */ /* 0x001fe200078ec0ff */
[----:B-1----:R-:W-:-:S04]  /*106c0*/  IMAD.SHL.U32 R4, R6, 0x20, RZ ;  /* 0x0000002006047824 */ /* 0x002fc800078e00ff */
        /* <DEDUP_REMOVED lines=19> */
.L_x_2159:
[----:B------:R-:W-:Y:S01]  /*10800*/  ULDC.64 UR4, c[0x0][0xc60] ;  /* 0x0003180000047ab9 */ /* 0x000fe20000000a00 */
[----:B0-----:R-:W-:Y:S01]  /*10810*/  IMAD.MOV.U32 R0, RZ, RZ, RZ ;  /* 0x000000ffff007224 */ /* 0x001fe200078e00ff */
[----:B------:R-:W-:Y:S01]  /*10820*/  UIMAD.WIDE UR4, UR48, 0x4, UR4 ;  /* 0x00000004300478a5 */ /* 0x000fe2000f8e0204 */
[----:B------:R-:W-:Y:S01]  /*10830*/  ULDC.64 UR10, c[0x0][0xa00] ;  /* 0x00028000000a7ab9 */ /* 0x000fe20000000a00 */
[----:B------:R-:W-:Y:S01]  /*10840*/  ULDC.64 UR6, c[0x0][0xa18] ;  /* 0x0002860000067ab9 */ /* 0x000fe20000000a00 */
[----:B------:R-:W-:-:S03]  /*10850*/  ULDC.64 UR12, c[0x0][0xa08] ;  /* 0x00028200000c7ab9 */ /* 0x000fc60000000a00 */
[----:B------:R-:W-:Y:S02]  /*10860*/  IMAD.U32 R2, RZ, RZ, UR4 ;  /* 0x00000004ff027e24 */ /* 0x000fe4000f8e00ff */
[----:B------:R-:W-:Y:S01]  /*10870*/  IMAD.U32 R3, RZ, RZ, UR5 ;  /* 0x00000005ff037e24 */ /* 0x000fe2000f8e00ff */
[----:B------:R-:W-:-:S04]  /*10880*/  ULDC.64 UR4, c[0x0][0xa28] ;  /* 0x00028a0000047ab9 */ /* 0x000fc80000000a00 */
[----:B------:R-:W2:Y:S01]  /*10890*/  LDG.E R2, desc[UR54][R2.64] ;  /* 0x0000003602027981 */ /* 0x000ea2000c1e1900 */
[----:B------:R-:W-:-:S04]  /*108a0*/  UISETP.NE.U32.AND UP0, UPT, UR4, URZ, UPT ;  /* 0x0000003f0400728c */ /* 0x000fc8000bf05070 */
[----:B------:R-:W-:-:S06]  /*108b0*/  UISETP.NE.AND.EX UP0, UPT, UR5, URZ, UPT, UP0 ;  /* 0x0000003f0500728c */ /* 0x000fcc000bf05300 */
[----:B------:R-:W-:Y:S01]  /*108c0*/  PLOP3.LUT P0, PT, PT, PT, UP0, 0x80, 0x0 ;  /* 0x000000000000781c */ /* 0x000fe20003f0f008 */
[----:B------:R-:W-:Y:S01]  /*108d0*/  IMAD.MOV.U32 R6, RZ, RZ, RZ ;  /* 0x000000ffff067224 */ /* 0x000fe200078e00ff */
[----:B--2---:R-:W-:-:S13]  /*108e0*/  R2UR UR45, R2 ;  /* 0x00000000022d72ca */ /* 0x004fda00000e0000 */
[----:B------:R-:W-:Y:S02]  /*108f0*/  USHF.R.S32.HI UR44, URZ, 0x1f, UR45 ;  /* 0x0000001f3f2c7899 */ /* 0x000fe4000801142d */
[----:B------:R-:W-:-:S04]  /*10900*/  @UP0 ULEA UR4, UP1, UR45, UR4, 0x2 ;  /* 0x000000042d040291 */ /* 0x000fc8000f82103f */
[----:B------:R-:W-:Y:S02]  /*10910*/  @UP0 ULEA.HI.X UR5, UR45, UR5, UR44, 0x2, UP1 ;  /* 0x000000052d050291 */ /* 0x000fe400088f142c */
[----:B------:R-:W-:-:S04]  /*10920*/  IMAD.U32 R2, RZ, RZ, UR4 ;  /* 0x00000004ff027e24 */ /* 0x000fc8000f8e00ff */
[----:B------:R-:W-:Y:S01]  /*10930*/  IMAD.U32 R3, RZ, RZ, UR5 ;  /* 0x00000005ff037e24 */ /* 0x000fe2000f8e00ff */
[----:B------:R-:W-:-:S04]  /*10940*/  USHF.L.U32 UR43, UR45, 0x2, URZ ;  /* 0x000000022d2b7899 */ /* 0x000fc8000800063f */
[----:B------:R0:W5:Y:S01]  /*10950*/  @P0 LDG.E R0, desc[UR54][R2.64] ;  /* 0x0000003602000981 */ /* 0x000162000c1e1900 */
[----:B------:R-:W-:Y:S01]  /*10960*/  ISETP.NE.U32.AND P0, PT, RZ, UR10, PT ;  /* 0x0000000aff007c0c */ /* 0x000fe2000bf05070 */
[----:B------:R-:W-:Y:S01]  /*10970*/  USHF.L.U64.HI UR44, UR45, 0x2, UR44 ;  /* 0x000000022d2c7899 */ /* 0x000fe2000801022c */
[----:B------:R-:W-:Y:S01]  /*10980*/  ISETP.NE.U32.AND P1, PT, RZ, UR12, PT ;  /* 0x0000000cff007c0c */ /* 0x000fe2000bf25070 */
[----:B------:R-:W-:Y:S01]  /*10990*/  UIADD3 UR5, UP0, UR43, UR10, URZ ;  /* 0x0000000a2b057290 */ /* 0x000fe2000ff1e03f */
[----:B------:R-:W-:Y:S01]  /*109a0*/  ISETP.NE.AND.EX P0, PT, RZ, UR11, PT, P0 ;  /* 0x0000000bff007c0c */ /* 0x000fe2000bf05300 */
[----:B------:R-:W-:Y:S01]  /*109b0*/  UIADD3 UR9, UP1, UR43, UR12, URZ ;  /* 0x0000000c2b097290 */ /* 0x000fe2000ff3e03f */
[----:B------:R-:W-:Y:S01]  /*109c0*/  ISETP.NE.AND.EX P1, PT, RZ, UR13, PT, P1 ;  /* 0x0000000dff007c0c */ /* 0x000fe2000bf25310 */
[----:B------:R-:W-:Y:S01]  /*109d0*/  UIADD3.X UR8, UR44, UR11, URZ, UP0, !UPT ;  /* 0x0000000b2c087290 */ /* 0x000fe200087fe43f */
[----:B------:R-:W-:Y:S01]  /*109e0*/  IMAD.MOV.U32 R9, RZ, RZ, RZ ;  /* 0x000000ffff097224 */ /* 0x000fe200078e00ff */
[----:B------:R-:W-:Y:S01]  /*109f0*/  UISETP.NE.U32.AND UP0, UPT, UR6, URZ, UPT ;  /* 0x0000003f0600728c */ /* 0x000fe2000bf05070 */
[----:B0-----:R-:W-:Y:S01]  /*10a00*/  IMAD.U32 R2, RZ, RZ, UR5 ;  /* 0x00000005ff027e24 */ /* 0x001fe2000f8e00ff */
[----:B------:R-:W-:Y:S01]  /*10a10*/  UIADD3.X UR4, UR44, UR13, URZ, UP1, !UPT ;  /* 0x0000000d2c047290 */ /* 0x000fe20008ffe43f */
[----:B-1----:R-:W-:Y:S01]  /*10a20*/  IMAD.U32 R4, RZ, RZ, UR9 ;  /* 0x00000009ff047e24 */ /* 0x002fe2000f8e00ff */
[----:B------:R-:W-:Y:S01]  /*10a30*/  UISETP.NE.AND.EX UP0, UPT, UR7, URZ, UPT, UP0 ;  /* 0x0000003f0700728c */ /* 0x000fe2000bf05300 */
[----:B------:R-:W-:-:S03]  /*10a40*/  IMAD.U32 R3, RZ, RZ, UR8 ;  /* 0x00000008ff037e24 */ /* 0x000fc6000f8e00ff */
[----:B------:R-:W-:Y:S02]  /*10a50*/  IMAD.U32 R5, RZ, RZ, UR4 ;  /* 0x00000004ff057e24 */ /* 0x000fe4000f8e00ff */
[----:B------:R-:W2:Y:S01]  /*10a60*/  @P0 LDG.E R6, desc[UR54][R2.64] ;  /* 0x0000003602060981 */ /* 0x000ea2000c1e1900 */
[----:B------:R-:W-:-:S03]  /*10a70*/  PLOP3.LUT P2, PT, PT, PT, UP0, 0x80, 0x0 ;  /* 0x000000000000781c */ /* 0x000fc60003f4f008 */
[----:B------:R0:W5:Y:S01]  /*10a80*/  @P1 LDG.E R9, desc[UR54][R4.64] ;  /* 0x0000003604091981 */ /* 0x000162000c1e1900 */
[----:B------:R-:W-:-:S03]  /*10a90*/  @UP0 UIADD3 UR4, UP1, UR43, UR6, URZ ;  /* 0x000000062b040290 */ /* 0x000fc6000ff3e03f */
[----:B------:R-:W-:Y:S01]  /*10aa0*/  ULDC UR6, c[0x0][0x288] ;  /* 0x0000a20000067ab9 */ /* 0x000fe20000000800 */
[----:B------:R-:W-:Y:S01]  /*10ab0*/  @UP0 UIADD3.X UR5, UR44, UR7, URZ, UP1, !UPT ;  /* 0x000000072c050290 */ /* 0x000fe20008ffe43f */
[----:B------:R-:W-:-:S05]  /*10ac0*/  IMAD.U32 R8, RZ, RZ, UR6 ;  /* 0x00000006ff087e24 */ /* 0x000fca000f8e00ff */
[----:B------:R-:W-:Y:S01]  /*10ad0*/  IMAD.U32 R7, RZ, RZ, UR5 ;  /* 0x00000005ff077e24 */ /* 0x000fe2000f8e00ff */
[----:B--2---:R1:W-:Y:S02]  /*10ae0*/  STL [R1+0x18], R6 ;  /* 0x0000180601007387 */ /* 0x0043e40000100800 */
[----:B-1----:R-:W-:-:S05]  /*10af0*/  IMAD.U32 R6, RZ, RZ, UR4 ;  /* 0x00000004ff067e24 */ /* 0x002fca000f8e00ff */
[----:B------:R0:W5:Y:S01]  /*10b00*/  @P2 LDG.E R8, desc[UR54][R6.64] ;  /* 0x0000003606082981 */ /* 0x000162000c1e1900 */
[----:B------:R-:W-:Y:S05]  /*10b10*/  @P2 BRA `(.L_x_2096) ;  /* 0x0000000000102947 */ /* 0x000fea0003800000 */
[----:B------:R-:W-:Y:S05]  /*10b20*/  @!P0 BRA `(.L_x_2096) ;  /* 0x00000000000c8947 */ /* 0x000fea0003800000 */
[----:B0-----:R-:W2:Y:S04]  /*10b30*/  LDG.E R7, desc[UR54][R2.64] ;  /* 0x0000003602077981 */ /* 0x001ea8000c1e1900 */
[----:B-----5:R-:W2:Y:S02]  /*10b40*/  LDG.E R8, desc[UR54][R2.64+0x4] ;  /* 0x0000043602087981 */ /* 0x020ea4000c1e1900 */
[----:B--2---:R-:W-:-:S07]  /*10b50*/  IMAD.IADD R8, R8, 0x1, -R7 ;  /* 0x0000000108087824 */ /* 0x004fce00078e0a07 */
.L_x_2096:
[----:B-----5:R-:W-:Y:S01]  /*10b60*/  IMAD.IADD R2, R9, 0x1, R0 ;  /* 0x0000000109027824 */ /* 0x020fe200078e0200 */
[----:B------:R-:W-:Y:S01]  /*10b70*/  ULDC.64 UR4, c[0x0][0x3f8] ;  /* 0x0000fe0000047ab9 */ /* 0x000fe20000000a00 */
[----:B------:R-:W-:Y:S01]  /*10b80*/  ULDC.64 UR6, c[0x0][0xa20] ;  /* 0x0002880000067ab9 */ /* 0x000fe20000000a00 */
[----:B------:R-:W-:Y:S01]  /*10b90*/  UISETP.NE.U32.AND UP0, UPT, UR4, URZ, UPT ;  /* 0x0000003f0400728c */ /* 0x000fe2000bf05070 */
[----:B------:R-:W-:Y:S01]  /*10ba0*/  ISETP.NE.U32.AND P0, PT, RZ, UR6, PT ;  /* 0x00000006ff007c0c */ /* 0x000fe2000bf05070 */
[----:B------:R1:W-:Y:S01]  /*10bb0*/  STL [R1+0x8], R2 ;  /* 0x0000080201007387 */ /* 0x0003e20000100800 */
[----:B------:R-:W-:Y:S01]  /*10bc0*/  ULDC UR4, c[0x0][0x404] ;  /* 0x0001010000047ab9 */ /* 0x000fe20000000800 */
[----:B------:R-:W-:Y:S01]  /*10bd0*/  UISETP.NE.AND.EX UP0, UPT, UR5, URZ, UPT, UP0 ;  /* 0x0000003f0500728c */ /* 0x000fe2000bf05300 */
[----:B------:R-:W-:Y:S02]  /*10be0*/  ISETP.NE.AND.EX P0, PT, RZ, UR7, PT, P0 ;  /* 0x00000007ff007c0c */ /* 0x000fe4000bf05300 */
[----:B------:R-:W-:Y:S01]  /*10bf0*/  ULDC UR5, c[0x0][0x2e0] ;  /* 0x0000b80000057ab9 */ /* 0x000fe20000000800 */
[----:B------:R-:W-:-:S04]  /*10c00*/  USEL UR4, UR4, 0x1, UP0 ;  /* 0x0000000104047887 */ /* 0x000fc80008000000 */
[----:B------:R-:W-:-:S06]  /*10c10*/  UIMAD UR4, UR4, UR5, URZ ;  /* 0x00000005040472a4 */ /* 0x000fcc000f8e023f */
[----:B------:R-:W-:Y:S01]  /*10c20*/  IMAD.U32 R3, RZ, RZ, UR4 ;  /* 0x00000004ff037e24 */ /* 0x000fe2000f8e00ff */
[----:B-1----:R-:W-:Y:S06]  /*10c30*/  @!P0 BRA `(.L_x_2097) ;  /* 0x0000000000188947 */ /* 0x002fec0003800000 */
[----:B------:R-:W-:-:S04]  /*10c40*/  UIADD3 UR4, UP0, UR43, UR6, URZ ;  /* 0x000000062b047290 */ /* 0x000fc8000ff1e03f */
[----:B------:R-:W-:Y:S02]  /*10c50*/  UIADD3.X UR5, UR44, UR7, URZ, UP0, !UPT ;  /* 0x000000072c057290 */ /* 0x000fe400087fe43f */
[----:B------:R-:W-:-:S04]  /*10c60*/  IMAD.U32 R2, RZ, RZ, UR4 ;  /* 0x00000004ff027e24 */ /* 0x000fc8000f8e00ff */
[----:B------:R-:W-:-:S06]  /*10c70*/  IMAD.U32 R3, RZ, RZ, UR5 ;  /* 0x00000005ff037e24 */ /* 0x000fcc000f8e00ff */
[----:B------:R1:W5:Y:S01]  /*10c80*/  LDG.E R3, desc[UR54][R2.64] ;  /* 0x0000003602037981 */ /* 0x000362000c1e1900 */
[----:B------:R-:W-:Y:S05]  /*10c90*/  BRA `(.L_x_2098) ;  /* 0x0000000000107947 */ /* 0x000fea0003800000 */
.L_x_2097:
[----:B------:R-:W-:Y:S05]  /*10ca0*/  @!P1 BRA `(.L_x_2098) ;  /* 0x00000000000c9947 */ /* 0x000fea0003800000 */
[----:B------:R-:W2:Y:S04]  /*10cb0*/  LDG.E R2, desc[UR54][R4.64] ;  /* 0x0000003604027981 */ /* 0x000ea8000c1e1900 */
[----:B------:R-:W2:Y:S02]  /*10cc0*/  LDG.E R3, desc[UR54][R4.64+0x4] ;  /* 0x0000043604037981 */ /* 0x000ea4000c1e1900 */
[----:B--2---:R-:W-:-:S07]  /*10cd0*/  IMAD.IADD R3, R3, 0x1, -R2 ;  /* 0x0000000103037824 */ /* 0x004fce00078e0a02 */
.L_x_2098:
[----:B-1----:R-:W2:Y:S01]  /*10ce0*/  LDL R2, [R1+0x4] ;  /* 0x0000040001027983 */ /* 0x002ea20000100800 */
[----:B-----5:R-:W-:Y:S01]  /*10cf0*/  IMAD.IADD R3, R3, 0x1, -R0 ;  /* 0x0000000103037824 */ /* 0x020fe200078e0a00 */
[----:B------:R-:W-:Y:S01]  /*10d00*/  BSSY B6, `(.L_x_2099) ;  /* 0x0000303000067945 */ /* 0x000fe20003800000 */
[----:B--2---:R-:W-:-:S04]  /*10d10*/  LEA R0, R2, 0x11f, 0x7 ;  /* 0x0000011f02007811 */ /* 0x004fc800078e38ff */
[C---:B------:R-:W-:Y:S01]  /*10d20*/  IADD3 R0, R3.reuse, R0, -R8 ;  /* 0x0000000003007210 */ /* 0x040fe20007ffe808 */
[----:B------:R-:W-:-:S04]  /*10d30*/  VIADD R3, R3, 0x9f ;  /* 0x0000009f03037836 */ /* 0x000fc80000000000 */
[----:B------:R-:W-:-:S04]  /*10d40*/  IMAD.HI R3, R3, 0x66666667, RZ ;  /* 0x6666666703037827 */ /* 0x000fc800078e02ff */
[----:B------:R-:W-:Y:S01]  /*10d50*/  IMAD.HI R2, R0, 0x66666667, RZ ;  /* 0x6666666700027827 */ /* 0x000fe200078e02ff */
[----:B------:R-:W-:-:S04]  /*10d60*/  SHF.R.U32.HI R0, RZ, 0x1f, R3 ;  /* 0x0000001fff007819 */ /* 0x000fc80000011603 */
[----:B------:R-:W-:Y:S02]  /*10d70*/  LEA.HI.SX32 R0, R3, R0, 0x1a ;  /* 0x0000000003007211 */ /* 0x000fe400078fd2ff */
[----:B------:R-:W-:-:S04]  /*10d80*/  SHF.R.U32.HI R3, RZ, 0x1f, R2 ;  /* 0x0000001fff037819 */ /* 0x000fc80000011602 */
[----:B------:R-:W-:-:S04]  /*10d90*/  LEA.HI.SX32 R3, R2, R3, 0x1a ;  /* 0x0000000302037211 */ /* 0x000fc800078fd2ff */
[----:B0-----:R-:W-:-:S04]  /*10da0*/  VIMNMX R4, R0, R3, PT ;  /* 0x0000000300047248 */ /* 0x001fc80003fe0100 */
[----:B------:R-:W-:Y:S01]  /*10db0*/  ISETP.GT.AND P0, PT, R4, RZ, PT ;  /* 0x000000ff0400720c */ /* 0x000fe20003f04270 */
[----:B------:R0:W-:-:S12]  /*10dc0*/  STL [R1+0xc], R4 ;  /* 0x00000c0401007387 */ /* 0x0001d80000100800 */
[----:B0-----:R-:W-:Y:S05]  /*10dd0*/  @P0 BRA `(.L_x_2100) ;  /* 0x0000000000480947 */ /* 0x001fea0003800000 */
        /* <DEDUP_REMOVED lines=18> */
.L_x_2100:
        /* <DEDUP_REMOVED lines=23> */
.L_x_2102:
        /* <DEDUP_REMOVED lines=20> */
.L_x_2103:
        /* <DEDUP_REMOVED lines=20> */
.L_x_2104:
        /* <DEDUP_REMOVED lines=18> */
.L_x_2105:
[----:B------:R-:W0:Y:S01]  /*11410*/  LDC R0, c[0x0][0x428] ;  /* 0x00010a00ff007b82 */ /* 0x000e220000000800 */
[----:B------:R-:W-:Y:S01]  /*11420*/  ULDC.64 UR4, c[0x0][0x9f8] ;  /* 0x00027e0000047ab9 */ /* 0x000fe20000000a00 */
[----:B------:R-:W2:Y:S01]  /*11430*/  LDL.LU R6, [R1+0x18] ;  /* 0x0000180001067983 */ /* 0x000ea20000300800 */
[----:B------:R-:W-:Y:S01]  /*11440*/  UISETP.NE.U32.AND UP0, UPT, UR4, URZ, UPT ;  /* 0x0000003f0400728c */ /* 0x000fe2000bf05070 */
[----:B------:R-:W-:Y:S01]  /*11450*/  IMAD.U32 R16, RZ, RZ, UR38 ;  /* 0x00000026ff107e24 */ /* 0x000fe2000f8e00ff */
[----:B------:R-:W-:Y:S01]  /*11460*/  ULDC.64 UR14, c[0x0][0xa08] ;  /* 0x00028200000e7ab9 */ /* 0x000fe20000000a00 */
[----:B------:R-:W2:Y:S01]  /*11470*/  LDL.LU R5, [R1+0x4] ;  /* 0x0000040001057983 */ /* 0x000ea20000300800 */
[----:B------:R-:W-:Y:S01]  /*11480*/  UISETP.NE.AND.EX UP0, UPT, UR5, URZ, UPT, UP0 ;  /* 0x0000003f0500728c */ /* 0x000fe2000bf05300 */
[----:B------:R-:W-:Y:S01]  /*11490*/  IMAD.U32 R19, RZ, RZ, UR45 ;  /* 0x0000002dff137e24 */ /* 0x000fe2000f8e00ff */
[----:B------:R-:W1:Y:S04]  /*114a0*/  S2R R4, SR_TID.X ;  /* 0x0000000000047919 */ /* 0x000e680000002100 */
[----:B------:R-:W-:-:S05]  /*114b0*/  PLOP3.LUT P1, PT, PT, PT, UP0, 0x80, 0x0 ;  /* 0x000000000000781c */ /* 0x000fca0003f2f008 */
[----:B------:R-:W-:-:S04]  /*114c0*/  @UP0 UIADD3 UR4, UP1, UR43, UR4, URZ ;  /* 0x000000042b040290 */ /* 0x000fc8000ff3e03f */
[----:B------:R-:W-:Y:S01]  /*114d0*/  @UP0 UIADD3.X UR5, UR44, UR5, URZ, UP1, !UPT ;  /* 0x000000052c050290 */ /* 0x000fe20008ffe43f */
[----:B0-----:R-:W-:Y:S01]  /*114e0*/  ISETP.NE.AND P0, PT, R0, 0x1, PT ;  /* 0x000000010000780c */ /* 0x001fe20003f05270 */
[----:B------:R-:W-:-:S12]  /*114f0*/  IMAD.U32 R2, RZ, RZ, UR4 ;  /* 0x00000004ff027e24 */ /* 0x000fd8000f8e00ff */
[----:B------:R-:W0:Y:S01]  /*11500*/  @P0 LDC R0, c[0x0][0x42c] ;  /* 0x00010b00ff000b82 */ /* 0x000e220000000800 */
[----:B-1----:R-:W-:-:S07]  /*11510*/  LOP3.LUT R10, R4, 0x7f, RZ, 0xc0, !PT ;  /* 0x0000007f040a7812 */ /* 0x002fce00078ec0ff */
[----:B------:R-:W1:Y:S01]  /*11520*/  @P0 LDC R3, c[0x0][0x430] ;  /* 0x00010c00ff030b82 */ /* 0x000e620000000800 */
[----:B0-----:R-:W-:-:S05]  /*11530*/  @P0 IMAD.HI.U32 R0, R0, UR38, RZ ;  /* 0x0000002600000c27 */ /* 0x001fca000f8e00ff */
[----:B-1----:R-:W-:Y:S01]  /*11540*/  @P0 SHF.R.U32.HI R16, RZ, R3, R0 ;  /* 0x00000003ff100219 */ /* 0x002fe20000011600 */
[----:B------:R-:W-:Y:S01]  /*11550*/  IMAD.U32 R3, RZ, RZ, UR5 ;  /* 0x00000005ff037e24 */ /* 0x000fe2000f8e00ff */
[----:B------:R-:W-:-:S04]  /*11560*/  ULDC.64 UR4, c[0x0][0xa00] ;  /* 0x0002800000047ab9 */ /* 0x000fc80000000a00 */
        /* <DEDUP_REMOVED lines=33> */
.L_x_2178:
        /* <DEDUP_REMOVED lines=8> */
.L_x_2181:
[----:B------:R-:W-:Y:S05]  /*11800*/  @!P6 BRA `(.L_x_2109) ;  /* 0x000000040078e947 */ /* 0x000fea0003800000 */
[----:B------:R-:W-:-:S04]  /*11810*/  ISETP.NE.U32.AND P0, PT, R2, RZ, PT ;  /* 0x000000ff0200720c */ /* 0x000fc80003f05070 */
[----:B------:R-:W-:-:S13]  /*11820*/  ISETP.NE.AND.EX P0, PT, R3, RZ, PT, P0 ;  /* 0x000000ff0300720c */ /* 0x000fda0003f05300 */
        /* <DEDUP_REMOVED lines=18> */
.L_x_2110:
[----:B------:R-:W-:Y:S02]  /*11950*/  LEA R4, R17, UR41, 0x3 ;  /* 0x0000002911047c11 */ /* 0x000fe4000f8e18ff */
[----:B0-----:R-:W-:Y:S02]  /*11960*/  SHF.L.U32 R3, R18, 0x1f, RZ ;  /* 0x0000001f12037819 */ /* 0x001fe400000006ff */
[----:B------:R-:W-:Y:S02]  /*11970*/  ISETP.NE.AND P0, PT, R10, RZ, PT ;  /* 0x000000ff0a00720c */ /* 0x000fe40003f05270 */
[----:B------:R-:W0:Y:S02]  /*11980*/  SYNCS.PHASECHK.TRANS64.TRYWAIT P2, [R4+URZ+0x33480], R3 ;  /* 0x03348003040075a7 */ /* 0x000e24000804017f */
[----:B0-----:R-:W-:Y:S09]  /*11990*/  @!P2 BRA `(.L_x_2111) ;  /* 0x0000003400f0a947 */ /* 0x001ff20003800000 */
.L_x_2182:
        /* <DEDUP_REMOVED lines=8> */
.L_x_2112:
        /* <DEDUP_REMOVED lines=29> */
.L_x_2183:
        /* <DEDUP_REMOVED lines=8> */
.L_x_2114:
        /* <DEDUP_REMOVED lines=24> */
.L_x_2109:
        /* <DEDUP_REMOVED lines=31> */
.L_x_2107:
[----:B01----:R-:W2:Y:S04]  /*11fe0*/  LDL.LU R4, [R1+0x1c] ;  /* 0x00001c0001047983 */ /* 0x003ea80000300800 */
[----:B------:R-:W3:Y:S01]  /*11ff0*/  LDL R3, [R1+0xc] ;  /* 0x00000c0001037983 */ /* 0x000ee20000100800 */
[----:B------:R-:W-:Y:S01]  /*12000*/  BSSY B0, `(.L_x_2115) ;  /* 0x000000a000007945 */ /* 0x000fe20003800000 */
[----:B--2---:R-:W-:Y:S01]  /*12010*/  VIADD R4, R4, 0x1 ;  /* 0x0000000104047836 */ /* 0x004fe20000000000 */
[----:B---3--:R-:W-:-:S04]  /*12020*/  ISETP.GE.AND P2, PT, R3, 0x2, PT ;  /* 0x000000020300780c */ /* 0x008fc80003f46270 */
[----:B------:R0:W-:Y:S01]  /*12030*/  STL [R1+0x1c], R4 ;  /* 0x00001c0401007387 */ /* 0x0001e20000100800 */
[----:B------:R-:W-:-:S04]  /*12040*/  LEA.HI R2, R4, R4, RZ, 0x1 ;  /* 0x0000000404027211 */ /* 0x000fc800078f08ff */
[----:B------:R-:W-:-:S05]  /*12050*/  LOP3.LUT R2, R2, 0xfffffffe, RZ, 0xc0, !PT ;  /* 0xfffffffe02027812 */ /* 0x000fca00078ec0ff */
[----:B------:R-:W-:-:S05]  /*12060*/  IMAD.IADD R2, R4, 0x1, -R2 ;  /* 0x0000000104027824 */ /* 0x000fca00078e0a02 */
[----:B------:R-:W-:-:S04]  /*12070*/  SHF.L.U32 R2, R2, 0x1f, RZ ;  /* 0x0000001f02027819 */ /* 0x000fc800000006ff */
[----:B------:R-:W1:Y:S02]  /*12080*/  SYNCS.PHASECHK.TRANS64.TRYWAIT P0, [UR41+0x33420], R2 ;  /* 0x03342002ff0075a7 */ /* 0x000e640008000169 */
[----:B01----:R-:W-:Y:S05]  /*12090*/  @!P0 BRA `(.L_x_2116) ;  /* 0x0000003000588947 */ /* 0x003fea0003800000 */
.L_x_2184:
[----:B------:R-:W-:Y:S05]  /*120a0*/  BSYNC B0 ;  /* 0x0000000000007941 */ /* 0x000fea0003800000 */
.L_x_2115:
[----:B------:R-:W-:Y:S05]  /*120b0*/  @!P2 BRA `(.L_x_2117) ;  /* 0x0000001000c8a947 */ /* 0x000fea0003800000 */
[----:B0-----:R-:W2:Y:S01]  /*120c0*/  LDL.LU R3, [R1+0xc] ;  /* 0x00000c0001037983 */ /* 0x001ea20000300800 */
[----:B------:R-:W-:Y:S02]  /*120d0*/  IMAD.MOV.U32 R2, RZ, RZ, R18 ;  /* 0x000000ffff027224 */ /* 0x000fe400078e0012 */
[----:B------:R-:W-:Y:S02]  /*120e0*/  IMAD.MOV.U32 R8, RZ, RZ, R17 ;  /* 0x000000ffff087224 */ /* 0x000fe400078e0011 */
[----:B--2---:R-:W-:-:S07]  /*120f0*/  VIADD R3, R3, 0xfffffffe ;  /* 0xfffffffe03037836 */ /* 0x004fce0000000000 */
.L_x_2141:
        /* <DEDUP_REMOVED lines=30> */
.L_x_2120:
[----:B------:R-:W1:Y:S01]  /*122e0*/  S2R R4, SR_TID.X ;  /* 0x0000000000047919 */ /* 0x000e620000002100 */
[----:B0-----:R-:W-:Y:S01]  /*122f0*/  LEA R6, R17, UR41, 0x3 ;  /* 0x0000002911067c11 */ /* 0x001fe2000f8e18ff */
[----:B------:R-:W-:Y:S01]  /*12300*/  BSSY B1, `(.L_x_2121) ;  /* 0x0000006000017945 */ /* 0x000fe20003800000 */
[----:B-1----:R-:W-:Y:S02]  /*12310*/  LOP3.LUT R5, R4, 0x7f, RZ, 0xc0, !PT ;  /* 0x0000007f04057812 */ /* 0x002fe400078ec0ff */
[----:B------:R-:W-:Y:S02]  /*12320*/  SHF.L.U32 R4, R18, 0x1f, RZ ;  /* 0x0000001f12047819 */ /* 0x000fe400000006ff */
[----:B------:R-:W-:Y:S02]  /*12330*/  ISETP.NE.AND P2, PT, R5, RZ, PT ;  /* 0x000000ff0500720c */ /* 0x000fe40003f45270 */
[----:B------:R-:W0:Y:S02]  /*12340*/  SYNCS.PHASECHK.TRANS64.TRYWAIT P0, [R6+URZ+0x33480], R4 ;  /* 0x03348004060075a7 */ /* 0x000e24000800017f */
[----:B0-----:R-:W-:Y:S09]  /*12350*/  @!P0 BRA `(.L_x_2122) ;  /* 0x0000002c00c08947 */ /* 0x001ff20003800000 */
.L_x_2185:
[----:B------:R-:W-:Y:S05]  /*12360*/  BSYNC B1 ;  /* 0x0000000000017941 */ /* 0x000fea0003800000 */
.L_x_2121:
        /* <DEDUP_REMOVED lines=9> */
.L_x_2124:
[----:B------:R-:W-:Y:S05]  /*12400*/  BSYNC B1 ;  /* 0x0000000000017941 */ /* 0x000fea0003800000 */
.L_x_2123:
        /* <DEDUP_REMOVED lines=14> */
.L_x_2125:
        /* <DEDUP_REMOVED lines=16> */
.L_x_2126:
        /* <DEDUP_REMOVED lines=16> */
.L_x_2127:
        /* <DEDUP_REMOVED lines=12> */
.L_x_2186:
[----:B------:R-:W-:Y:S05]  /*127b0*/  BSYNC B1 ;  /* 0x0000000000017941 */ /* 0x000fea0003800000 */
.L_x_2128:
[----:B------:R-:W-:Y:S01]  /*127c0*/  BSSY B1, `(.L_x_2130) ;  /* 0x000000b000017945 */ /* 0x000fe20003800000 */
[----:B01----:R-:W-:Y:S02]  /*127d0*/  IMAD.MOV.U32 R4, RZ, RZ, 0x0 ;  /* 0x00000000ff047424 */ /* 0x003fe400078e00ff */
[----:B------:R-:W-:Y:S01]  /*127e0*/  IMAD.MOV.U32 R5, RZ, RZ, 0x14f00000 ;  /* 0x14f00000ff057424 */ /* 0x000fe200078e00ff */
[----:B------:R-:W-:Y:S06]  /*127f0*/  @P2 BRA `(.L_x_2131) ;  /* 0x00000000001c2947 */ /* 0x000fec0003800000 */
[----:B------:R-:W0:Y:S02]  /*12800*/  S2R R10, SR_TID.X ;  /* 0x00000000000a7919 */ /* 0x000e240000002100 */
[----:B0-----:R-:W-:Y:S01]  /*12810*/  LOP3.LUT R14, R10, 0x1f, RZ, 0xc0, !PT ;  /* 0x0000001f0a0e7812 */ /* 0x001fe200078ec0ff */
[----:B------:R-:W-:-:S03]  /*12820*/  IMAD.MOV.U32 R10, RZ, RZ, 0x7800 ;  /* 0x00007800ff0a7424 */ /* 0x000fc600078e00ff */
[----:B------:R-:W-:Y:S01]  /*12830*/  ISETP.NE.AND P0, PT, R14, RZ, PT ;  /* 0x000000ff0e00720c */ /* 0x000fe20003f05270 */
[----:B------:R0:W-:-:S12]  /*12840*/  SYNCS.ARRIVE.TRANS64 RZ, [R6+URZ+0x33430], R10 ;  /* 0x0334300a06ff79a7 */ /* 0x0001d8000800003f */
[----:B0-----:R-:W-:Y:S05]  /*12850*/  @!P0 BRA `(.L_x_2131) ;  /* 0x0000000000048947 */ /* 0x001fea0003800000 */
[----:B------:R-:W-:Y:S01]  /*12860*/  BPT.TRAP 0x1 ;  /* 0x000000040000795c */ /* 0x000fe20000300000 */
.L_x_2131:
[----:B------:R-:W-:Y:S05]  /*12870*/  BSYNC B1 ;  /* 0x0000000000017941 */ /* 0x000fea0003800000 */
.L_x_2130:
        /* <DEDUP_REMOVED lines=9> */
.L_x_2132:
        /* <DEDUP_REMOVED lines=15> */
.L_x_2133:
        /* <DEDUP_REMOVED lines=15> */
.L_x_2134:
        /* <DEDUP_REMOVED lines=9> */
.L_x_2119:
[----:B------:R-:W-:Y:S05]  /*12b80*/  BSYNC B0 ;  /* 0x0000000000007941 */ /* 0x000fea0003800000 */
.L_x_2118:
[----:B------:R-:W-:-:S06]  /*12b90*/  UISETP.NE.AND UP0, UPT, UR42, 0x3, UPT ;  /* 0x000000032a00788c */ /* 0x000fcc000bf05270 */
[----:B------:R-:W-:-:S13]  /*12ba0*/  PLOP3.LUT P0, PT, PT, PT, UP0, 0x80, 0x0 ;  /* 0x000000000000781c */ /* 0x000fda0003f0f008 */
[----:B------:R-:W-:Y:S05]  /*12bb0*/  @!P0 BRA `(.L_x_2135) ;  /* 0x0000000000048947 */ /* 0x000fea0003800000 */
[----:B------:R-:W-:Y:S01]  /*12bc0*/  BPT.TRAP 0x1 ;  /* 0x000000040000795c */ /* 0x000fe20000300000 */
.L_x_2135:
        /* <DEDUP_REMOVED lines=8> */
.L_x_2187:
[----:B------:R-:W-:Y:S05]  /*12c50*/  BSYNC B0 ;  /* 0x0000000000007941 */ /* 0x000fea0003800000 */
.L_x_2136:
[----:B------:R-:W-:Y:S05]  /*12c60*/  @!P0 BRA `(.L_x_2138) ;  /* 0x0000000000048947 */ /* 0x000fea0003800000 */
[----:B------:R-:W-:Y:S01]  /*12c70*/  BPT.TRAP 0x1 ;  /* 0x000000040000795c */ /* 0x000fe20000300000 */
.L_x_2138:
[----:B------:R-:W-:Y:S01]  /*12c80*/  SHF.L.U32 R2, R2, 0x1f, RZ ;  /* 0x0000001f02027819 */ /* 0x000fe200000006ff */
[----:B------:R-:W-:-:S03]  /*12c90*/  IMAD R10, R8, 0x7800, RZ ;  /* 0x00007800080a7824 */ /* 0x000fc600078e02ff */
[----:B------:R-:W1:Y:S02]  /*12ca0*/  SYNCS.PHASECHK.TRANS64.TRYWAIT P2, [R13+URZ+0x33460], R2 ;  /* 0x033460020d0075a7 */ /* 0x000e64000804017f */
[----:B-1----:R-:W-:Y:S05]  /*12cb0*/  @!P2 BRA `(.L_x_2139) ;  /* 0x0000002400a4a947 */ /* 0x002fea0003800000 */
.L_x_2188:
        /* <DEDUP_REMOVED lines=104> */
.L_x_2140:
        /* <DEDUP_REMOVED lines=10> */
.L_x_2117:
        /* <DEDUP_REMOVED lines=15> */
.L_x_2143:
[----:B------:R-:W-:Y:S05]  /*134d0*/  BSYNC B0 ;  /* 0x0000000000007941 */ /* 0x000fea0003800000 */
.L_x_2142:
[----:B------:R-:W-:-:S06]  /*134e0*/  UISETP.NE.AND UP0, UPT, UR42, 0x3, UPT ;  /* 0x000000032a00788c */ /* 0x000fcc000bf05270 */
[----:B------:R-:W-:-:S13]  /*134f0*/  PLOP3.LUT P0, PT, PT, PT, UP0, 0x80, 0x0 ;  /* 0x000000000000781c */ /* 0x000fda0003f0f008 */
[----:B------:R-:W-:Y:S05]  /*13500*/  @!P0 BRA `(.L_x_2144) ;  /* 0x0000000000048947 */ /* 0x000fea0003800000 */
[----:B------:R-:W-:Y:S01]  /*13510*/  BPT.TRAP 0x1 ;  /* 0x000000040000795c */ /* 0x000fe20000300000 */
.L_x_2144:
        /* <DEDUP_REMOVED lines=8> */
.L_x_2189:
[----:B------:R-:W-:Y:S05]  /*135a0*/  BSYNC B0 ;  /* 0x0000000000007941 */ /* 0x000fea0003800000 */
.L_x_2145:
[----:B------:R-:W-:Y:S05]  /*135b0*/  @!P2 BRA `(.L_x_2147) ;  /* 0x000000000004a947 */ /* 0x000fea0003800000 */
[----:B------:R-:W-:Y:S01]  /*135c0*/  BPT.TRAP 0x1 ;  /* 0x000000040000795c */ /* 0x000fe20000300000 */
.L_x_2147:
[----:B0-----:R-:W-:-:S04]  /*135d0*/  SHF.L.U32 R0, R18, 0x1f, RZ ;  /* 0x0000001f12007819 */ /* 0x001fc800000006ff */
[----:B------:R-:W0:Y:S02]  /*135e0*/  SYNCS.PHASECHK.TRANS64.TRYWAIT P0, [R3+URZ+0x33460], R0 ;  /* 0x03346000030075a7 */ /* 0x000e24000800017f */
[----:B0-----:R-:W-:Y:S05]  /*135f0*/  @!P0 BRA `(.L_x_2148) ;  /* 0x0000001c007c8947 */ /* 0x001fea0003800000 */
.L_x_2190:
        /* <DEDUP_REMOVED lines=105> */
.L_x_2149:
        /* <DEDUP_REMOVED lines=10> */
.L_x_2101:
[----:B------:R-:W-:Y:S05]  /*13d30*/  BSYNC B6 ;  /* 0x0000000000067941 */ /* 0x000fea0003800000 */
.L_x_2099:
[----:B-12---:R-:W2:Y:S02]  /*13d40*/  LDL R0, [R1+0x20] ;  /* 0x0000200001007983 */ /* 0x006ea40000100800 */
[----:B--2---:R-:W-:-:S13]  /*13d50*/  ISETP.NE.AND P0, PT, R0, RZ, PT ;  /* 0x000000ff0000720c */ /* 0x004fda0003f05270 */
        /* <DEDUP_REMOVED lines=13> */
.L_x_2150:
        /* <DEDUP_REMOVED lines=41> */
.L_x_2156:
        /* <DEDUP_REMOVED lines=14> */
.L_x_2155:
[----:B------:R-:W-:Y:S05]  /*141a0*/  BSYNC B0 ;  /* 0x0000000000007941 */ /* 0x000fea0003800000 */
.L_x_2154:
        /* <DEDUP_REMOVED lines=22> */
.L_x_2152:
        /* <DEDUP_REMOVED lines=25> */
.L_x_2157:
        /* <DEDUP_REMOVED lines=59> */
.L_x_2153:
[----:B------:R0:W-:Y:S01]  /*14850*/  STL [R1], R0 ;  /* 0x0000000001007387 */ /* 0x0001e20000100800 */
[----:B------:R-:W-:Y:S01]  /*14860*/  ULDC UR48, c[0x0][0xc14] ;  /* 0x0003050000307ab9 */ /* 0x000fe20000000800 */
[----:B------:R-:W-:Y:S02]  /*14870*/  UMOV UR38, URZ ;  /* 0x0000003f00267c82 */ /* 0x000fe40008000000 */
[----:B------:R0:W-:Y:S03]  /*14880*/  STL [R1+0x4], RZ ;  /* 0x000004ff01007387 */ /* 0x0001e60000100800 */
.L_x_2158:
        /* <DEDUP_REMOVED lines=15> */
.L_x_2151:
[----:B------:R-:W-:Y:S02]  /*14980*/  ULDC UR4, c[0x0][0xc14] ;  /* 0x0003050000047ab9 */ /* 0x000fe40000000800 */
[----:B------:R-:W-:-:S06]  /*14990*/  UISETP.GE.AND UP0, UPT, UR48, UR4, UPT ;  /* 0x000000043000728c */ /* 0x000fcc000bf06270 */
[----:B------:R-:W-:-:S13]  /*149a0*/  PLOP3.LUT P0, PT, PT, PT, UP0, 0x80, 0x0 ;  /* 0x000000000000781c */ /* 0x000fda0003f0f008 */
[----:B------:R-:W-:Y:S05]  /*149b0*/  @!P0 BRA `(.L_x_2159) ;  /* 0xffffffbc00908947 */ /* 0x000fea000383ffff */
.L_x_2095:
[----:B0-----:R-:W2:Y:S01]  /*149c0*/  LDL.LU R0, [R1+0x1c] ;  /* 0x00001c0001007983 */ /* 0x001ea20000300800 */
        /* <DEDUP_REMOVED lines=11> */
.L_x_2191:
[----:B------:R-:W-:Y:S05]  /*14a80*/  BSYNC B0 ;  /* 0x0000000000007941 */ /* 0x000fea0003800000 */
.L_x_2160:
[----:B------:R-:W-:-:S03]  /*14a90*/  UMOV UR4, 0xffffffff ;  /* 0xffffffff00047882 */ /* 0x000fc60000000000 */
[----:B------:R-:W-:Y:S05]  /*14aa0*/  BRA.DIV UR4, `(.L_x_2162) ;  /* 0x0000000a04787947 */ /* 0x000fea000b800000 */
[----:B------:R-:W1:Y:S02]  /*14ab0*/  S2R R2, SR_TID.X ;  /* 0x0000000000027919 */ /* 0x000e640000002100 */
[----:B-1----:R-:W-:-:S04]  /*14ac0*/  SHF.R.U32.HI R2, RZ, 0x5, R2 ;  /* 0x00000005ff027819 */ /* 0x002fc80000011602 */
[----:B------:R-:W-:-:S05]  /*14ad0*/  LOP3.LUT R2, R2, 0x3, RZ, 0xc0, !PT ;  /* 0x0000000302027812 */ /* 0x000fca00078ec0ff */
[----:B------:R1:W2:Y:S02]  /*14ae0*/  SHFL.IDX PT, R14, R2, RZ, 0x1f ;  /* 0x00001fff020e7589 */ /* 0x0002a400000e0000 */
.L_x_2194:
[----:B--2---:R-:W-:Y:S01]  /*14af0*/  ISETP.NE.AND P0, PT, R14, RZ, PT ;  /* 0x000000ff0e00720c */ /* 0x004fe20003f05270 */
[----:B------:R-:W-:-:S12]  /*14b00*/  BSSY B0, `(.L_x_2163) ;  /* 0x000002b000007945 */ /* 0x000fd80003800000 */
[----:B------:R-:W-:Y:S05]  /*14b10*/  @P0 BRA `(.L_x_2164) ;  /* 0x0000000000a40947 */ /* 0x000fea0003800000 */
[----:B------:R-:W-:-:S03]  /*14b20*/  UMOV UR4, 0xffffffff ;  /* 0xffffffff00047882 */ /* 0x000fc60000000000 */
[----:B------:R-:W-:Y:S05]  /*14b30*/  BRA.DIV UR4, `(.L_x_2165) ;  /* 0x0000000a04887947 */ /* 0x000fea000b800000 */
[----:B------:R-:W-:-:S13]  /*14b40*/  ELECT P6, URZ, PT ;  /* 0x00000000003f782f */ /* 0x000fda00038c0000 */
.L_x_2197:
[----:B------:R-:W-:Y:S05]  /*14b50*/  @!P6 BRA `(.L_x_2164) ;  /* 0x000000000094e947 */ /* 0x000fea0003800000 */
[----:B------:R-:W-:-:S06]  /*14b60*/  ULOP3.LUT UR4, UR40, 0x2, URZ, 0xfc, !UPT ;  /* 0x0000000228047892 */ /* 0x000fcc000f8efc3f */
[----:B-1----:R-:W-:-:S05]  /*14b70*/  IMAD.U32 R2, RZ, RZ, UR4 ;  /* 0x00000004ff027e24 */ /* 0x002fca000f8e00ff */
[----:B------:R-:W-:-:S13]  /*14b80*/  ISETP.NE.AND P0, PT, R2, 0x3, PT ;  /* 0x000000030200780c */ /* 0x000fda0003f05270 */
[----:B------:R-:W-:Y:S05]  /*14b90*/  @!P0 BRA `(.L_x_2166) ;  /* 0x0000000000048947 */ /* 0x000fea0003800000 */
[----:B------:R-:W-:Y:S01]  /*14ba0*/  BPT.TRAP 0x1 ;  /* 0x000000040000795c */ /* 0x000fe20000300000 */
.L_x_2166:
        /* <DEDUP_REMOVED lines=12> */
.L_x_2198:
[----:B------:R-:W1:Y:S02]  /*14c70*/  SYNCS.PHASECHK.TRANS64.TRYWAIT P1, [R9+URZ], R2 ;  /* 0x00000002090075a7 */ /* 0x000e64000802017f */
[----:B-1----:R-:W-:Y:S05]  /*14c80*/  @!P1 BRA `(.L_x_2168) ;  /* 0x0000000800689947 */ /* 0x002fea0003800000 */
.L_x_2199:
[----:B------:R-:W-:Y:S05]  /*14c90*/  @!P0 BRA `(.L_x_2169) ;  /* 0x0000000000048947 */ /* 0x000fea0003800000 */
[----:B------:R-:W-:Y:S01]  /*14ca0*/  BPT.TRAP 0x1 ;  /* 0x000000040000795c */ /* 0x000fe20000300000 */
.L_x_2169:
[----:B------:R-:W-:-:S04]  /*14cb0*/  IMAD R17, R17, 0x8, R0 ;  /* 0x0000000811117824 */ /* 0x000fc800078e0200 */
[----:B------:R-:W2:Y:S02]  /*14cc0*/  SYNCS.PHASECHK.TRANS64.TRYWAIT P1, [R17+URZ+0x33460], R4 ;  /* 0x03346004110075a7 */ /* 0x000ea4000802017f */
[----:B--2---:R-:W-:Y:S05]  /*14cd0*/  @!P1 BRA `(.L_x_2170) ;  /* 0x0000000800689947 */ /* 0x004fea0003800000 */
.L_x_2200:
[----:B------:R-:W-:Y:S05]  /*14ce0*/  @!P0 BRA `(.L_x_2171) ;  /* 0x0000000000048947 */ /* 0x000fea0003800000 */
[----:B------:R-:W-:Y:S01]  /*14cf0*/  BPT.TRAP 0x1 ;  /* 0x000000040000795c */ /* 0x000fe20000300000 */
.L_x_2171:
[----:B------:R-:W-:-:S04]  /*14d00*/  IMAD R3, R3, 0x8, R0 ;  /* 0x0000000803037824 */ /* 0x000fc800078e0200 */
[----:B------:R-:W3:Y:S02]  /*14d10*/  SYNCS.PHASECHK.TRANS64.TRYWAIT P1, [R3+URZ+0x33460], R2 ;  /* 0x03346002030075a7 */ /* 0x000ee4000802017f */
[----:B---3--:R-:W-:Y:S05]  /*14d20*/  @!P1 BRA `(.L_x_2172) ;  /* 0x0000000800689947 */ /* 0x008fea0003800000 */
.L_x_2201:
[----:B------:R-:W-:Y:S05]  /*14d30*/  @!P0 BRA `(.L_x_2173) ;  /* 0x0000000000048947 */ /* 0x000fea0003800000 */
[----:B------:R-:W-:Y:S01]  /*14d40*/  BPT.TRAP 0x1 ;  /* 0x000000040000795c */ /* 0x000fe20000300000 */
.L_x_2173:
[----:B------:R-:W4:Y:S02]  /*14d50*/  SYNCS.PHASECHK.TRANS64.TRYWAIT P0, [R17+URZ+0x33480], R4 ;  /* 0x03348004110075a7 */ /* 0x000f24000800017f */
[----:B----4-:R-:W-:Y:S05]  /*14d60*/  @!P0 BRA `(.L_x_2174) ;  /* 0x00000008006c8947 */ /* 0x010fea0003800000 */
.L_x_2175:
[----:B------:R0:W0:Y:S02]  /*14d70*/  SYNCS.PHASECHK.TRANS64.TRYWAIT P0, [R3+URZ+0x33480], R2 ;  /* 0x03348002030075a7 */ /* 0x000024000800017f */
[----:B0-----:R-:W-:Y:S05]  /*14d80*/  @!P0 NANOSLEEP.SYNCS 0x989680 ;  /* 0x009896800000895d */ /* 0x001fea0003900000 */
[----:B------:R-:W0:Y:S02]  /*14d90*/  @!P0 SYNCS.PHASECHK.TRANS64 P0, [R3+URZ+0x33480], R2 ;  /* 0x03348002030085a7 */ /* 0x000e24000800007f */
[----:B0-----:R-:W-:Y:S05]  /*14da0*/  @!P0 BRA `(.L_x_2175) ;  /* 0xfffffffc00f08947 */ /* 0x001fea000383ffff */
.L_x_2164:
[----:B------:R-:W-:Y:S05]  /*14db0*/  BSYNC B0 ;  /* 0x0000000000007941 */ /* 0x000fea0003800000 */
.L_x_2163:
[----:B------:R-:W-:Y:S05]  /*14dc0*/  EXIT ;  /* 0x000000000000794d */ /* 0x000fea0003800000 */
.L_x_2034:
[----:B0-----:R-:W-:-:S04]  /*14dd0*/  IMAD.U32 R3, RZ, RZ, UR41 ;  /* 0x00000029ff037e24 */ /* 0x001fc8000f8e00ff */
[----:B------:R0:W1:Y:S03]  /*14de0*/  SYNCS.PHASECHK.TRANS64.TRYWAIT P1, [R3+URZ+0x33400], R0 ;  /* 0x03340000030075a7 */ /* 0x000066000802017f */
[----:B-1----:R-:W-:Y:S05]  /*14df0*/  @!P1 NANOSLEEP.SYNCS 0x989680 ;  /* 0x009896800000995d */ /* 0x002fea0003900000 */
[----:B------:R-:W1:Y:S02]  /*14e00*/  @!P1 SYNCS.PHASECHK.TRANS64 P1, [R3+URZ+0x33400], R0 ;  /* 0x03340000030095a7 */ /* 0x000e64000802007f */
[----:B-1----:R-:W-:Y:S05]  /*14e10*/  @!P1 BRA `(.L_x_2034) ;  /* 0xfffffffc00ec9947 */ /* 0x002fea000383ffff */
[----:B------:R-:W-:Y:S05]  /*14e20*/  BRA `(.L_x_2176) ;  /* 0xfffffecc008c7947 */ /* 0x000fea000383ffff */
.L_x_2038:
[----:B-1----:R1:W2:Y:S02]  /*14e30*/  SYNCS.PHASECHK.TRANS64.TRYWAIT P2, [R2+URZ+0x33430], R3 ;  /* 0x03343003020075a7 */ /* 0x0022a4000804017f */
[----:B--2---:R-:W-:Y:S05]  /*14e40*/  @!P2 NANOSLEEP.SYNCS 0x989680 ;  /* 0x009896800000a95d */ /* 0x004fea0003900000 */
[----:B------:R-:W2:Y:S02]  /*14e50*/  @!P2 SYNCS.PHASECHK.TRANS64 P2, [R2+URZ+0x33430], R3 ;  /* 0x033430030200a5a7 */ /* 0x000ea4000804007f */
[----:B--2---:R-:W-:Y:S05]  /*14e60*/  @!P2 BRA `(.L_x_2038) ;  /* 0xfffffffc00f0a947 */ /* 0x004fea000383ffff */
[----:B------:R-:W-:Y:S05]  /*14e70*/  BRA `(.L_x_2037) ;  /* 0xfffffecc00b47947 */ /* 0x000fea000383ffff */
.L_x_2043:
[----:B-1----:R-:W-:-:S04]  /*14e80*/  IMAD.U32 R7, RZ, RZ, UR6 ;  /* 0x00000006ff077e24 */ /* 0x002fc8000f8e00ff */
[----:B------:R1:W2:Y:S03]  /*14e90*/  SYNCS.PHASECHK.TRANS64.TRYWAIT P2, [R7+URZ+0x33430], R0 ;  /* 0x03343000070075a7 */ /* 0x0002a6000804017f */
[----:B--2---:R-:W-:Y:S05]  /*14ea0*/  @!P2 NANOSLEEP.SYNCS 0x989680 ;  /* 0x009896800000a95d */ /* 0x004fea0003900000 */
[----:B------:R-:W2:Y:S02]  /*14eb0*/  @!P2 SYNCS.PHASECHK.TRANS64 P2, [R7+URZ+0x33430], R0 ;  /* 0x033430000700a5a7 */ /* 0x000ea4000804007f */
[----:B--2---:R-:W-:Y:S05]  /*14ec0*/  @!P2 BRA `(.L_x_2043) ;  /* 0xfffffffc00eca947 */ /* 0x004fea000383ffff */
[----:B------:R-:W-:Y:S05]  /*14ed0*/  BRA `(.L_x_2040) ;  /* 0xffffff0400f47947 */ /* 0x000fea000383ffff */
.L_x_2047:
[----:B-1----:R-:W-:-:S04]  /*14ee0*/  IMAD.U32 R7, RZ, RZ, UR6 ;  /* 0x00000006ff077e24 */ /* 0x002fc8000f8e00ff */
[----:B------:R1:W2:Y:S03]  /*14ef0*/  SYNCS.PHASECHK.TRANS64.TRYWAIT P2, [R7+URZ+0x33450], R0 ;  /* 0x03345000070075a7 */ /* 0x0002a6000804017f */
[----:B--2---:R-:W-:Y:S05]  /*14f00*/  @!P2 NANOSLEEP.SYNCS 0x989680 ;  /* 0x009896800000a95d */ /* 0x004fea0003900000 */
[----:B------:R-:W2:Y:S02]  /*14f10*/  @!P2 SYNCS.PHASECHK.TRANS64 P2, [R7+URZ+0x33450], R0 ;  /* 0x033450000700a5a7 */ /* 0x000ea4000804007f */
[----:B--2---:R-:W-:Y:S05]  /*14f20*/  @!P2 BRA `(.L_x_2047) ;  /* 0xfffffffc00eca947 */ /* 0x004fea000383ffff */
[----:B------:R-:W-:Y:S05]  /*14f30*/  BRA `(.L_x_2044) ;  /* 0xffffff1000f47947 */ /* 0x000fea000383ffff */
.L_x_2054:
[----:B-1----:R-:W-:-:S04]  /*14f40*/  IMAD.U32 R9, RZ, RZ, UR6 ;  /* 0x00000006ff097e24 */ /* 0x002fc8000f8e00ff */
[----:B------:R1:W2:Y:S03]  /*14f50*/  SYNCS.PHASECHK.TRANS64.TRYWAIT P2, [R9+URZ+0x33430], R0 ;  /* 0x03343000090075a7 */ /* 0x0002a6000804017f */
[----:B--2---:R-:W-:Y:S05]  /*14f60*/  @!P2 NANOSLEEP.SYNCS 0x989680 ;  /* 0x009896800000a95d */ /* 0x004fea0003900000 */
[----:B------:R-:W2:Y:S02]  /*14f70*/  @!P2 SYNCS.PHASECHK.TRANS64 P2, [R9+URZ+0x33430], R0 ;  /* 0x033430000900a5a7 */ /* 0x000ea4000804007f */
[----:B--2---:R-:W-:Y:S05]  /*14f80*/  @!P2 BRA `(.L_x_2054) ;  /* 0xfffffffc00eca947 */ /* 0x004fea000383ffff */
[----:B------:R-:W-:Y:S05]  /*14f90*/  BRA `(.L_x_2051) ;  /* 0xffffff40002c7947 */ /* 0x000fea000383ffff */
.L_x_2058:
[----:B-1----:R-:W-:-:S04]  /*14fa0*/  IMAD.U32 R9, RZ, RZ, UR6 ;  /* 0x00000006ff097e24 */ /* 0x002fc8000f8e00ff */
[----:B------:R1:W2:Y:S03]  /*14fb0*/  SYNCS.PHASECHK.TRANS64.TRYWAIT P2, [R9+URZ+0x33450], R0 ;  /* 0x03345000090075a7 */ /* 0x0002a6000804017f */
[----:B--2---:R-:W-:Y:S05]  /*14fc0*/  @!P2 NANOSLEEP.SYNCS 0x989680 ;  /* 0x009896800000a95d */ /* 0x004fea0003900000 */
[----:B------:R-:W2:Y:S02]  /*14fd0*/  @!P2 SYNCS.PHASECHK.TRANS64 P2, [R9+URZ+0x33450], R0 ;  /* 0x033450000900a5a7 */ /* 0x000ea4000804007f */
[----:B--2---:R-:W-:Y:S05]  /*14fe0*/  @!P2 BRA `(.L_x_2058) ;  /* 0xfffffffc00eca947 */ /* 0x004fea000383ffff */
[----:B------:R-:W-:Y:S05]  /*14ff0*/  BRA `(.L_x_2055) ;  /* 0xffffff4c002c7947 */ /* 0x000fea000383ffff */
.L_x_2064:
[----:B-1----:R-:W-:-:S04]  /*15000*/  IMAD.U32 R6, RZ, RZ, UR9 ;  /* 0x00000009ff067e24 */ /* 0x002fc8000f8e00ff */
[----:B------:R1:W2:Y:S03]  /*15010*/  SYNCS.PHASECHK.TRANS64.TRYWAIT P1, [R6+URZ+0x33450], R5 ;  /* 0x03345005060075a7 */ /* 0x0002a6000802017f */
[----:B--2---:R-:W-:Y:S05]  /*15020*/  @!P1 NANOSLEEP.SYNCS 0x989680 ;  /* 0x009896800000995d */ /* 0x004fea0003900000 */
[----:B------:R-:W2:Y:S02]  /*15030*/  @!P1 SYNCS.PHASECHK.TRANS64 P1, [R6+URZ+0x33450], R5 ;  /* 0x03345005060095a7 */ /* 0x000ea4000802007f */
[----:B--2---:R-:W-:Y:S05]  /*15040*/  @!P1 BRA `(.L_x_2064) ;  /* 0xfffffffc00ec9947 */ /* 0x004fea000383ffff */
[----:B------:R-:W-:Y:S05]  /*15050*/  BRA `(.L_x_2063) ;  /* 0xffffff6c00787947 */ /* 0x000fea000383ffff */
.L_x_2106:
[----:B------:R-:W-:Y:S02]  /*15060*/  IMAD.MOV.U32 R13, RZ, RZ, R4 ;  /* 0x000000ffff0d7224 */ /* 0x000fe400078e0004 */
[----:B------:R-:W-:Y:S02]  /*15070*/  IMAD.MOV.U32 R12, RZ, RZ, RZ ;  /* 0x000000ffff0c7224 */ /* 0x000fe400078e00ff */
[----:B------:R-:W-:Y:S02]  /*15080*/  IMAD.MOV.U32 R11, RZ, RZ, 0x1f ;  /* 0x0000001fff0b7424 */ /* 0x000fe400078e00ff */
[----:B------:R-:W-:-:S07]  /*15090*/  IMAD.MOV.U32 R15, RZ, RZ, -0x1 ;  /* 0xffffffffff0f7424 */ /* 0x000fce00078e00ff */
[----:B------:R-:W-:Y:S05]  /*150a0*/  WARPSYNC.COLLECTIVE R15, `(.L_x_2177) ;  /* 0x000000000f087348 */ /* 0x000fea0003c00000 */
[----:B------:R0:W1:Y:S02]  /*150b0*/  SHFL.IDX P6, R14, R13, R12, R11 ;  /* 0x0000000c0d0e7389 */ /* 0x00006400000c000b */
[----:B01----:R-:W-:Y:S01]  /*150c0*/  ENDCOLLECTIVE ;  /* 0x000000000000791b */ /* 0x003fe20003800000 */
.L_x_2177:
[----:B------:R-:W-:Y:S05]  /*150d0*/  BRA `(.L_x_2178) ;  /* 0xffffffc400a87947 */ /* 0x000fea000383ffff */
.L_x_2108:
[----:B------:R-:W-:Y:S01]  /*150e0*/  BSSY B0, `(.L_x_2179) ;  /* 0x0000006000007945 */ /* 0x000fe20003800000 */
[----:B------:R-:W-:-:S07]  /*150f0*/  IMAD.MOV.U32 R15, RZ, RZ, -0x1 ;  /* 0xffffffffff0f7424 */ /* 0x000fce00078e00ff */
[----:B------:R-:W-:Y:S05]  /*15100*/  WARPSYNC.COLLECTIVE R15, `(.L_x_2180) ;  /* 0x000000000f0c7348 */ /* 0x000fea0003c00000 */
[----:B------:R-:W-:Y:S02]  /*15110*/  ELECT P6, UR62, PT ;  /* 0x00000000003e782f */ /* 0x000fe400038c0000 */
[----:B------:R-:W-:Y:S01]  /*15120*/  MOV R14, UR62 ;  /* 0x0000003e000e7c02 */ /* 0x000fe20008000f00 */
[----:B------:R-:W-:Y:S10]  /*15130*/  ENDCOLLECTIVE ;  /* 0x000000000000791b */ /* 0x000ff40003800000 */
.L_x_2180:
[----:B------:R-:W-:Y:S05]  /*15140*/  BSYNC B0 ;  /* 0x0000000000007941 */ /* 0x000fea0003800000 */
.L_x_2179:
[----:B------:R-:W-:Y:S05]  /*15150*/  BRA `(.L_x_2181) ;  /* 0xffffffc400a87947 */ /* 0x000fea000383ffff */
.L_x_2111:
[----:B0-----:R0:W1:Y:S02]  /*15160*/  SYNCS.PHASECHK.TRANS64.TRYWAIT P2, [R4+URZ+0x33480], R3 ;  /* 0x03348003040075a7 */ /* 0x001064000804017f */
[----:B-1----:R-:W-:Y:S05]  /*15170*/  @!P2 NANOSLEEP.SYNCS 0x989680 ;  /* 0x009896800000a95d */ /* 0x002fea0003900000 */
[----:B------:R-:W1:Y:S02]  /*15180*/  @!P2 SYNCS.PHASECHK.TRANS64 P2, [R4+URZ+0x33480], R3 ;  /* 0x033480030400a5a7 */ /* 0x000e64000804007f */
[----:B-1----:R-:W-:Y:S05]  /*15190*/  @!P2 BRA `(.L_x_2111) ;  /* 0xfffffffc00f0a947 */ /* 0x002fea000383ffff */
[----:B------:R-:W-:Y:S05]  /*151a0*/  BRA `(.L_x_2182) ;  /* 0xffffffc400fc7947 */ /* 0x000fea000383ffff */
.L_x_2113:
[----:B-1----:R1:W2:Y:S02]  /*151b0*/  SYNCS.PHASECHK.TRANS64.TRYWAIT P2, [R4+URZ+0x33440], R3 ;  /* 0x03344003040075a7 */ /* 0x0022a4000804017f */
[----:B--2---:R-:W-:Y:S05]  /*151c0*/  @!P2 NANOSLEEP.SYNCS 0x989680 ;  /* 0x009896800000a95d */ /* 0x004fea0003900000 */
[----:B------:R-:W2:Y:S02]  /*151d0*/  @!P2 SYNCS.PHASECHK.TRANS64 P2, [R4+URZ+0x33440], R3 ;  /* 0x033440030400a5a7 */ /* 0x000ea4000804007f */
[----:B--2---:R-:W-:Y:S05]  /*151e0*/  @!P2 BRA `(.L_x_2113) ;  /* 0xfffffffc00f0a947 */ /* 0x004fea000383ffff */
[----:B------:R-:W-:Y:S05]  /*151f0*/  BRA `(.L_x_2183) ;  /* 0xffffffc8007c7947 */ /* 0x000fea000383ffff */
.L_x_2116:
[----:B0-----:R-:W-:-:S04]  /*15200*/  IMAD.U32 R3, RZ, RZ, UR41 ;  /* 0x00000029ff037e24 */ /* 0x001fc8000f8e00ff */
[----:B------:R0:W1:Y:S03]  /*15210*/  SYNCS.PHASECHK.TRANS64.TRYWAIT P0, [R3+URZ+0x33420], R2 ;  /* 0x03342002030075a7 */ /* 0x000066000800017f */
[----:B-1----:R-:W-:Y:S05]  /*15220*/  @!P0 NANOSLEEP.SYNCS 0x989680 ;  /* 0x009896800000895d */ /* 0x002fea0003900000 */
[----:B------:R-:W1:Y:S02]  /*15230*/  @!P0 SYNCS.PHASECHK.TRANS64 P0, [R3+URZ+0x33420], R2 ;  /* 0x03342002030085a7 */ /* 0x000e64000800007f */
[----:B-1----:R-:W-:Y:S05]  /*15240*/  @!P0 BRA `(.L_x_2116) ;  /* 0xfffffffc00ec8947 */ /* 0x002fea000383ffff */
[----:B------:R-:W-:Y:S05]  /*15250*/  BRA `(.L_x_2184) ;  /* 0xffffffcc00907947 */ /* 0x000fea000383ffff */
.L_x_2122:
[----:B0-----:R0:W1:Y:S02]  /*15260*/  SYNCS.PHASECHK.TRANS64.TRYWAIT P0, [R6+URZ+0x33480], R4 ;  /* 0x03348004060075a7 */ /* 0x001064000800017f */
[----:B-1----:R-:W-:Y:S05]  /*15270*/  @!P0 NANOSLEEP.SYNCS 0x989680 ;  /* 0x009896800000895d */ /* 0x002fea0003900000 */
[----:B------:R-:W1:Y:S02]  /*15280*/  @!P0 SYNCS.PHASECHK.TRANS64 P0, [R6+URZ+0x33480], R4 ;  /* 0x03348004060085a7 */ /* 0x000e64000800007f */
[----:B-1----:R-:W-:Y:S05]  /*15290*/  @!P0 BRA `(.L_x_2122) ;  /* 0xfffffffc00f08947 */ /* 0x002fea000383ffff */
[----:B------:R-:W-:Y:S05]  /*152a0*/  BRA `(.L_x_2185) ;  /* 0xffffffd0002c7947 */ /* 0x000fea000383ffff */
.L_x_2129:
[----:B-1----:R1:W2:Y:S02]  /*152b0*/  SYNCS.PHASECHK.TRANS64.TRYWAIT P0, [R6+URZ+0x33440], R4 ;  /* 0x03344004060075a7 */ /* 0x0022a4000800017f */
[----:B--2---:R-:W-:Y:S05]  /*152c0*/  @!P0 NANOSLEEP.SYNCS 0x989680 ;  /* 0x009896800000895d */ /* 0x004fea0003900000 */
[----:B------:R-:W2:Y:S02]  /*152d0*/  @!P0 SYNCS.PHASECHK.TRANS64 P0, [R6+URZ+0x33440], R4 ;  /* 0x03344004060085a7 */ /* 0x000ea4000800007f */
[----:B--2---:R-:W-:Y:S05]  /*152e0*/  @!P0 BRA `(.L_x_2129) ;  /* 0xfffffffc00f08947 */ /* 0x004fea000383ffff */
[----:B------:R-:W-:Y:S05]  /*152f0*/  BRA `(.L_x_2186) ;  /* 0xffffffd4002c7947 */ /* 0x000fea000383ffff */
.L_x_2137:
[----:B0-----:R0:W1:Y:S02]  /*15300*/  SYNCS.PHASECHK.TRANS64.TRYWAIT P2, [R13+URZ+0x33470], R4 ;  /* 0x033470040d0075a7 */ /* 0x001064000804017f */
[----:B-1----:R-:W-:Y:S05]  /*15310*/  @!P2 NANOSLEEP.SYNCS 0x989680 ;  /* 0x009896800000a95d */ /* 0x002fea0003900000 */
[----:B------:R-:W1:Y:S02]  /*15320*/  @!P2 SYNCS.PHASECHK.TRANS64 P2, [R13+URZ+0x33470], R4 ;  /* 0x033470040d00a5a7 */ /* 0x000e64000804007f */
[----:B-1----:R-:W-:Y:S05]  /*15330*/  @!P2 BRA `(.L_x_2137) ;  /* 0xfffffffc00f0a947 */ /* 0x002fea000383ffff */
[----:B------:R-:W-:Y:S05]  /*15340*/  BRA `(.L_x_2187) ;  /* 0xffffffd800407947 */ /* 0x000fea000383ffff */
.L_x_2139:
[----:B-1----:R1:W2:Y:S02]  /*15350*/  SYNCS.PHASECHK.TRANS64.TRYWAIT P2, [R13+URZ+0x33460], R2 ;  /* 0x033460020d0075a7 */ /* 0x0022a4000804017f */
[----:B--2---:R-:W-:Y:S05]  /*15360*/  @!P2 NANOSLEEP.SYNCS 0x989680 ;  /* 0x009896800000a95d */ /* 0x004fea0003900000 */
[----:B------:R-:W2:Y:S02]  /*15370*/  @!P2 SYNCS.PHASECHK.TRANS64 P2, [R13+URZ+0x33460], R2 ;  /* 0x033460020d00a5a7 */ /* 0x000ea4000804007f */
[----:B--2---:R-:W-:Y:S05]  /*15380*/  @!P2 BRA `(.L_x_2139) ;  /* 0xfffffffc00f0a947 */ /* 0x004fea000383ffff */
[----:B------:R-:W-:Y:S05]  /*15390*/  BRA `(.L_x_2188) ;  /* 0xffffffd800487947 */ /* 0x000fea000383ffff */
.L_x_2146:
[----:B0-----:R0:W1:Y:S02]  /*153a0*/  SYNCS.PHASECHK.TRANS64.TRYWAIT P0, [R3+URZ+0x33470], R0 ;  /* 0x03347000030075a7 */ /* 0x001064000800017f */
[----:B-1----:R-:W-:Y:S05]  /*153b0*/  @!P0 NANOSLEEP.SYNCS 0x989680 ;  /* 0x009896800000895d */ /* 0x002fea0003900000 */
[----:B------:R-:W1:Y:S02]  /*153c0*/  @!P0 SYNCS.PHASECHK.TRANS64 P0, [R3+URZ+0x33470], R0 ;  /* 0x03347000030085a7 */ /* 0x000e64000800007f */
[----:B-1----:R-:W-:Y:S05]  /*153d0*/  @!P0 BRA `(.L_x_2146) ;  /* 0xfffffffc00f08947 */ /* 0x002fea000383ffff */
[----:B------:R-:W-:Y:S05]  /*153e0*/  BRA `(.L_x_2189) ;  /* 0xffffffe0006c7947 */ /* 0x000fea000383ffff */
.L_x_2148:
[----:B0-----:R0:W1:Y:S02]  /*153f0*/  SYNCS.PHASECHK.TRANS64.TRYWAIT P0, [R3+URZ+0x33460], R0 ;  /* 0x03346000030075a7 */ /* 0x001064000800017f */
[----:B-1----:R-:W-:Y:S05]  /*15400*/  @!P0 NANOSLEEP.SYNCS 0x989680 ;  /* 0x009896800000895d */ /* 0x002fea0003900000 */
[----:B------:R-:W1:Y:S02]  /*15410*/  @!P0 SYNCS.PHASECHK.TRANS64 P0, [R3+URZ+0x33460], R0 ;  /* 0x03346000030085a7 */ /* 0x000e64000800007f */
[----:B-1----:R-:W-:Y:S05]  /*15420*/  @!P0 BRA `(.L_x_2148) ;  /* 0xfffffffc00f08947 */ /* 0x002fea000383ffff */
[----:B------:R-:W-:Y:S05]  /*15430*/  BRA `(.L_x_2190) ;  /* 0xffffffe000707947 */ /* 0x000fea000383ffff */
.L_x_2161:
[----:B0-----:R0:W1:Y:S02]  /*15440*/  SYNCS.PHASECHK.TRANS64.TRYWAIT P0, [R0+URZ+0x33420], R3 ;  /* 0x03342003000075a7 */ /* 0x001064000800017f */
[----:B-1----:R-:W-:Y:S05]  /*15450*/  @!P0 NANOSLEEP.SYNCS 0x989680 ;  /* 0x009896800000895d */ /* 0x002fea0003900000 */
[----:B------:R-:W1:Y:S02]  /*15460*/  @!P0 SYNCS.PHASECHK.TRANS64 P0, [R0+URZ+0x33420], R3 ;  /* 0x03342003000085a7 */ /* 0x000e64000800007f */
[----:B-1----:R-:W-:Y:S05]  /*15470*/  @!P0 BRA `(.L_x_2161) ;  /* 0xfffffffc00f08947 */ /* 0x002fea000383ffff */
[----:B------:R-:W-:Y:S05]  /*15480*/  BRA `(.L_x_2191) ;  /* 0xfffffff4007c7947 */ /* 0x000fea000383ffff */
.L_x_2162:
        /* <DEDUP_REMOVED lines=11> */
.L_x_2193:
[----:B------:R-:W-:Y:S05]  /*15540*/  BSYNC B0 ;  /* 0x0000000000007941 */ /* 0x000fea0003800000 */
.L_x_2192:
[----:B------:R-:W-:Y:S05]  /*15550*/  BRA `(.L_x_2194) ;  /* 0xfffffff400647947 */ /* 0x000fea000383ffff */
.L_x_2165:
[----:B------:R-:W-:Y:S01]  /*15560*/  BSSY B1, `(.L_x_2195) ;  /* 0x0000006000017945 */ /* 0x000fe20003800000 */
[----:B------:R-:W-:-:S07]  /*15570*/  IMAD.MOV.U32 R15, RZ, RZ, -0x1 ;  /* 0xffffffffff0f7424 */ /* 0x000fce00078e00ff */
[----:B01----:R-:W-:Y:S05]  /*15580*/  WARPSYNC.COLLECTIVE R15, `(.L_x_2196) ;  /* 0x000000000f0c7348 */ /* 0x003fea0003c00000 */
[----:B------:R-:W-:Y:S02]  /*15590*/  ELECT P6, UR62, PT ;  /* 0x00000000003e782f */ /* 0x000fe400038c0000 */
[----:B------:R-:W-:Y:S01]  /*155a0*/  MOV R14, UR62 ;  /* 0x0000003e000e7c02 */ /* 0x000fe20008000f00 */
[----:B01----:R-:W-:Y:S10]  /*155b0*/  ENDCOLLECTIVE ;  /* 0x000000000000791b */ /* 0x003ff40003800000 */
.L_x_2196:
[----:B------:R-:W-:Y:S05]  /*155c0*/  BSYNC B1 ;  /* 0x0000000000017941 */ /* 0x000fea0003800000 */
.L_x_2195:
[----:B------:R-:W-:Y:S05]  /*155d0*/  BRA `(.L_x_2197) ;  /* 0xfffffff4005c7947 */ /* 0x000fea000383ffff */
.L_x_2167:
[----:B0-----:R0:W1:Y:S02]  /*155e0*/  SYNCS.PHASECHK.TRANS64.TRYWAIT P1, [R7+URZ], R4 ;  /* 0x00000004070075a7 */ /* 0x001064000802017f */
[----:B-1----:R-:W-:Y:S05]  /*155f0*/  @!P1 NANOSLEEP.SYNCS 0x989680 ;  /* 0x009896800000995d */ /* 0x002fea0003900000 */
[----:B------:R-:W1:Y:S02]  /*15600*/  @!P1 SYNCS.PHASECHK.TRANS64 P1, [R7+URZ], R4 ;  /* 0x00000004070095a7 */ /* 0x000e64000802007f */
[----:B-1----:R-:W-:Y:S05]  /*15610*/  @!P1 BRA `(.L_x_2167) ;  /* 0xfffffffc00f09947 */ /* 0x002fea000383ffff */
[----:B------:R-:W-:Y:S05]  /*15620*/  BRA `(.L_x_2198) ;  /* 0xfffffff400907947 */ /* 0x000fea000383ffff */
.L_x_2168:
[----:B-1----:R1:W2:Y:S02]  /*15630*/  SYNCS.PHASECHK.TRANS64.TRYWAIT P1, [R9+URZ], R2 ;  /* 0x00000002090075a7 */ /* 0x0022a4000802017f */
[----:B--2---:R-:W-:Y:S05]  /*15640*/  @!P1 NANOSLEEP.SYNCS 0x989680 ;  /* 0x009896800000995d */ /* 0x004fea0003900000 */
[----:B------:R-:W2:Y:S02]  /*15650*/  @!P1 SYNCS.PHASECHK.TRANS64 P1, [R9+URZ], R2 ;  /* 0x00000002090095a7 */ /* 0x000ea4000802007f */
[----:B--2---:R-:W-:Y:S05]  /*15660*/  @!P1 BRA `(.L_x_2168) ;  /* 0xfffffffc00f09947 */ /* 0x004fea000383ffff */
[----:B------:R-:W-:Y:S05]  /*15670*/  BRA `(.L_x_2199) ;  /* 0xfffffff400847947 */ /* 0x000fea000383ffff */
.L_x_2170:
[----:B--2---:R2:W3:Y:S02]  /*15680*/  SYNCS.PHASECHK.TRANS64.TRYWAIT P1, [R17+URZ+0x33460], R4 ;  /* 0x03346004110075a7 */ /* 0x0044e4000802017f */
[----:B---3--:R-:W-:Y:S05]  /*15690*/  @!P1 NANOSLEEP.SYNCS 0x989680 ;  /* 0x009896800000995d */ /* 0x008fea0003900000 */
[----:B------:R-:W3:Y:S02]  /*156a0*/  @!P1 SYNCS.PHASECHK.TRANS64 P1, [R17+URZ+0x33460], R4 ;  /* 0x03346004110095a7 */ /* 0x000ee4000802007f */
[----:B---3--:R-:W-:Y:S05]  /*156b0*/  @!P1 BRA `(.L_x_2170) ;  /* 0xfffffffc00f09947 */ /* 0x008fea000383ffff */
[----:B------:R-:W-:Y:S05]  /*156c0*/  BRA `(.L_x_2200) ;  /* 0xfffffff400847947 */ /* 0x000fea000383ffff */
.L_x_2172:
[----:B---3--:R3:W4:Y:S02]  /*156d0*/  SYNCS.PHASECHK.TRANS64.TRYWAIT P1, [R3+URZ+0x33460], R2 ;  /* 0x03346002030075a7 */ /* 0x008724000802017f */
[----:B----4-:R-:W-:Y:S05]  /*156e0*/  @!P1 NANOSLEEP.SYNCS 0x989680 ;  /* 0x009896800000995d */ /* 0x010fea0003900000 */
[----:B------:R-:W4:Y:S02]  /*156f0*/  @!P1 SYNCS.PHASECHK.TRANS64 P1, [R3+URZ+0x33460], R2 ;  /* 0x03346002030095a7 */ /* 0x000f24000802007f */
[----:B----4-:R-:W-:Y:S05]  /*15700*/  @!P1 BRA `(.L_x_2172) ;  /* 0xfffffffc00f09947 */ /* 0x010fea000383ffff */
[----:B------:R-:W-:Y:S05]  /*15710*/  BRA `(.L_x_2201) ;  /* 0xfffffff400847947 */ /* 0x000fea000383ffff */
.L_x_2174:
[----:B----4-:R4:W0:Y:S02]  /*15720*/  SYNCS.PHASECHK.TRANS64.TRYWAIT P0, [R17+URZ+0x33480], R4 ;  /* 0x03348004110075a7 */ /* 0x010824000800017f */
[----:B0-----:R-:W-:Y:S05]  /*15730*/  @!P0 NANOSLEEP.SYNCS 0x989680 ;  /* 0x009896800000895d */ /* 0x001fea0003900000 */
[----:B------:R-:W0:Y:S02]  /*15740*/  @!P0 SYNCS.PHASECHK.TRANS64 P0, [R17+URZ+0x33480], R4 ;  /* 0x03348004110085a7 */ /* 0x000e24000800007f */
[----:B0-----:R-:W-:Y:S05]  /*15750*/  @!P0 BRA `(.L_x_2174) ;  /* 0xfffffffc00f08947 */ /* 0x001fea000383ffff */
[----:B------:R-:W-:Y:S05]  /*15760*/  BRA `(.L_x_2175) ;  /* 0xfffffff400807947 */ /* 0x000fea000383ffff */
.L_x_2202:
        /* <DEDUP_REMOVED lines=9> */
.L_x_2706:


//--------------------- .text._ZN7cutlass13device_kernelIN5flash11enable_sm90INS1_16FlashAttnFwdSm90INS1_25CollectiveMainloopFwdSm90ILi2EN4cute5tupleIJNS5_1CILi1EEES8_S8_EEENS6_IJNS7_ILi128EEENS7_ILi160EEENS7_ILi192EEEEEELi192ENS_12float_e4m3_tEfNS_4arch4Sm90ELb1ELb0ELb0ELb1ELb0ELb1ELb0ELb1ELb1ELb0ELb0ELb0EEENS1_21CollectiveEpilogueFwdINS6_IJSA_SC_SB_EEES9_NS_10bfloat16_tESG_Li256ELb1ELb0ELb0ELb1EEENS1_36VarlenDynamicPersistentTileSchedulerILi128ELi160ELi256ELi128ELb0ELb0ELb1ELb1ELb1ELb1EEEEEEEEEvNT_6ParamsE --------------------------
	.section	.text._ZN7cutlass13device_kernelIN5flash11enable_sm90INS1_16FlashAttnFwdSm90INS1_25CollectiveMainloopFwdSm90ILi2EN4cute5tupleIJNS5_1CILi1EEES8_S8_EEENS6_IJNS7_ILi128EEENS7_ILi160EEENS7_ILi192EEEEEELi192ENS_12float_e4m3_tEfNS_4arch4Sm90ELb1ELb0ELb0ELb1ELb0ELb1ELb0ELb1ELb1ELb0ELb0ELb0EEENS1_21CollectiveEpilogueFwdINS6_IJSA_SC_SB_EEES9_NS_10bfloat16_tESG_Li256ELb1ELb0ELb0ELb1EEENS1_36VarlenDynamicPersistentTileSchedulerILi128ELi160ELi256ELi128ELb0ELb0ELb1ELb1ELb1ELb1EEEEEEEEEvNT_6ParamsE,"ax",@progbits
	.align	128
.text._ZN7cutlass13device_kernelIN5flash11enable_sm90INS1_16FlashAttnFwdSm90INS1_25CollectiveMainloopFwdSm90ILi2EN4cute5tupleIJNS5_1CILi1EEES8_S8_EEENS6_IJNS7_ILi128EEENS7_ILi160EEENS7_ILi192EEEEEELi192ENS_12float_e4m3_tEfNS_4arch4Sm90ELb1ELb0ELb0ELb1ELb0ELb1ELb0ELb1ELb1ELb0ELb0ELb0EEENS1_21CollectiveEpilogueFwdINS6_IJSA_SC_SB_EEES9_NS_10bfloat16_tESG_Li256ELb1ELb0ELb0ELb1EEENS1_36VarlenDynamicPersistentTileSchedulerILi128ELi160ELi256ELi128ELb0ELb0ELb1ELb1ELb1ELb1EEEEEEEEEvNT_6ParamsE:
        .type           _ZN7cutlass13device_kernelIN5flash11enable_sm90INS1_16FlashAttnFwdSm90INS1_25CollectiveMainloopFwdSm90ILi2EN4cute5tupleIJNS5_1CILi1EEES8_S8_EEENS6_IJNS7_ILi128EEENS7_ILi160EEENS7_ILi192EEEEEELi192ENS_12float_e4m3_tEfNS_4arch4Sm90ELb1ELb0ELb0ELb1ELb0ELb1ELb0ELb1ELb1ELb0ELb0ELb0EEENS1_21CollectiveEpilogueFwdINS6_IJSA_SC_SB_EEES9_NS_10bfloat16_tESG_Li256ELb1ELb0ELb0ELb1EEENS1_36VarlenDynamicPersistentTileSchedulerILi128ELi160ELi256ELi128ELb0ELb0ELb1ELb1ELb1ELb1EEEEEEEEEvNT_6ParamsE,@function
        .size           _ZN7cutlass13device_kernelIN5flash11enable_sm90INS1_16FlashAttnFwdSm90INS1_25CollectiveMainloopFwdSm90ILi2EN4cute5tupleIJNS5_1CILi1EEES8_S8_EEENS6_IJNS7_ILi128EEENS7_ILi160EEENS7_ILi192EEEEEELi192ENS_12float_e4m3_tEfNS_4arch4Sm90ELb1ELb0ELb0ELb1ELb0ELb1ELb0ELb1ELb1ELb0ELb0ELb0EEENS1_21CollectiveEpilogueFwdINS6_IJSA_SC_SB_EEES9_NS_10bfloat16_tESG_Li256ELb1ELb0ELb0ELb1EEENS1_36VarlenDynamicPersistentTileSchedulerILi128ELi160ELi256ELi128ELb0ELb0ELb1ELb1ELb1ELb1EEEEEEEEEvNT_6ParamsE,(.L_x_2707 - _ZN7cutlass13device_kernelIN5flash11enable_sm90INS1_16FlashAttnFwdSm90INS1_25CollectiveMainloopFwdSm90ILi2EN4cute5tupleIJNS5_1CILi1EEES8_S8_EEENS6_IJNS7_ILi128EEENS7_ILi160EEENS7_ILi192EEEEEELi192ENS_12float_e4m3_tEfNS_4arch4Sm90ELb1ELb0ELb0ELb1ELb0ELb1ELb0ELb1ELb1ELb0ELb0ELb0EEENS1_21CollectiveEpilogueFwdINS6_IJSA_SC_SB_EEES9_NS_10bfloat16_tESG_Li256ELb1ELb0ELb0ELb1EEENS1_36VarlenDynamicPersistentTileSchedulerILi128ELi160ELi256ELi128ELb0ELb0ELb1ELb1ELb1ELb1EEEEEEEEEvNT_6ParamsE)
        .other          _ZN7cutlass13device_kernelIN5flash11enable_sm90INS1_16FlashAttnFwdSm90INS1_25CollectiveMainloopFwdSm90ILi2EN4cute5tupleIJNS5_1CILi1EEES8_S8_EEENS6_IJNS7_ILi128EEENS7_ILi160EEENS7_ILi192EEEEEELi192ENS_12float_e4m3_tEfNS_4arch4Sm90ELb1ELb0ELb0ELb1ELb0ELb1ELb0ELb1ELb1ELb0ELb0ELb0EEENS1_21CollectiveEpilogueFwdINS6_IJSA_SC_SB_EEES9_NS_10bfloat16_tESG_Li256ELb1ELb0ELb0ELb1EEENS1_36VarlenDynamicPersistentTileSchedulerILi128ELi160ELi256ELi128ELb0ELb0ELb1ELb1ELb1ELb1EEEEEEEEEvNT_6ParamsE,@"STO_CUDA_ENTRY STV_DEFAULT"
_ZN7cutlass13device_kernelIN5flash11enable_sm90INS1_16FlashAttnFwdSm90INS1_25CollectiveMainloopFwdSm90ILi2EN4cute5tupleIJNS5_1CILi1EEES8_S8_EEENS6_IJNS7_ILi128EEENS7_ILi160EEENS7_ILi192EEEEEELi192ENS_12float_e4m3_tEfNS_4arch4Sm90ELb1ELb0ELb0ELb1ELb0ELb1ELb0ELb1ELb1ELb0ELb0ELb0EEENS1_21CollectiveEpilogueFwdINS6_IJSA_SC_SB_EEES9_NS_10bfloat16_tESG_Li256ELb1ELb0ELb0ELb1EEENS1_36VarlenDynamicPersistentTileSchedulerILi128ELi160ELi256ELi128ELb0ELb0ELb1ELb1ELb1ELb1EEEEEEEEEvNT_6ParamsE:
        /* <DEDUP_REMOVED lines=27> */
.L_x_2204:
[----:B------:R-:W-:Y:S05]  /*01b0*/  BSYNC B0 ;  /* 0x0000000000007941 */ /* 0x000fea0003800000 */
.L_x_2203:
        /* <DEDUP_REMOVED lines=41> */
.L_x_2205:
        /* <DEDUP_REMOVED lines=22> */
.L_x_2206:
        /* <DEDUP_REMOVED lines=18> */
.L_x_2207:
        /* <DEDUP_REMOVED lines=22> */
.L_x_2208:
        /* <DEDUP_REMOVED lines=22> */
.L_x_2209:
        /* <DEDUP_REMOVED lines=8> */
.L_x_2212:
[----:B------:R-:W-:-:S08]  /*0a10*/  NOP ;  /* 0x0000000000007918 */ /* 0x000fd00000000000 */
[----:B------:R-:W0:Y:S02]  /*0a20*/  USETMAXREG.TRY_ALLOC.CTAPOOL UP0, 0xf0 ;  /* 0x000000f0000079c8 */ /* 0x000e240008000600 */
[----:B0-----:R-:W-:-:S13]  /*0a30*/  PLOP3.LUT P0, PT, PT, PT, UP0, 0x80, 0x0 ;  /* 0x000000000000781c */ /* 0x001fda0003f0f008 */
[----:B------:R-:W-:Y:S05]  /*0a40*/  @!P0 BRA `(.L_x_2212) ;  /* 0xfffffffc00f08947 */ /* 0x000fea000383ffff */
[----:B------:R-:W2:Y:S01]  /*0a50*/  LDL.LU R0, [R1+0x10] ;  /* 0x0000100001007983 */ /* 0x000ea20000300800 */
        /* <DEDUP_REMOVED lines=15> */
[----:B------:R1:W-:Y:S01]  /*0b50*/  STL [R1+0x10], R0 ;  /* 0x0000100001007387 */ /* 0x0003e20000100800 */
[----:B0-----:R-:W-:-:S13]  /*0b60*/  ISETP.GE.AND P0, PT, R227, UR4, PT ;  /* 0x00000004e3007c0c */ /* 0x001fda000bf06270 */
[----:B-1----:R-:W-:Y:S05]  /*0b70*/  @P0 BRA `(.L_x_2213) ;  /* 0x000002c400880947 */ /* 0x002fea0003800000 */
[----:B------:R-:W0:Y:S01]  /*0b80*/  S2R R0, SR_TID.X ;  /* 0x0000000000007919 */ /* 0x000e220000002100 */
[----:B------:R-:W-:Y:S01]  /*0b90*/  R2UR UR52, R16 ;  /* 0x00000000103472ca */ /* 0x000fe200000e0000 */
[----:B------:R-:W-:Y:S01]  /*0ba0*/  IMAD.MOV.U32 R223, RZ, RZ, RZ ;  /* 0x000000ffffdf7224 */ /* 0x000fe200078e00ff */
[----:B------:R-:W-:Y:S01]  /*0bb0*/  ULOP3.LUT UR53, UR36, 0x1, URZ, 0xfc, !UPT ;  /* 0x0000000124357892 */ /* 0x000fe2000f8efc3f */
[----:B------:R-:W-:Y:S01]  /*0bc0*/  IMAD.MOV.U32 R220, RZ, RZ, RZ ;  /* 0x000000ffffdc7224 */ /* 0x000fe200078e00ff */
[----:B------:R-:W-:Y:S01]  /*0bd0*/  UMOV UR43, URZ ;  /* 0x0000003f002b7c82 */ /* 0x000fe20008000000 */
[----:B------:R-:W-:-:S08]  /*0be0*/  IMAD.MOV.U32 R146, RZ, RZ, RZ ;  /* 0x000000ffff927224 */ /* 0x000fd000078e00ff */
[----:B------:R-:W-:Y:S01]  /*0bf0*/  UIADD3 UR52, UR52, 0x1e200, URZ ;  /* 0x0001e20034347890 */ /* 0x000fe2000fffe03f */
[----:B0-----:R-:W-:-:S05]  /*0c00*/  VIADD R0, R0, 0xffffff80 ;  /* 0xffffff8000007836 */ /* 0x001fca0000000000 */
[----:B------:R-:W-:Y:S02]  /*0c10*/  SHF.R.S32.HI R3, RZ, 0x1f, R0 ;  /* 0x0000001fff037819 */ /* 0x000fe40000011400 */
[-C--:B------:R-:W-:Y:S02]  /*0c20*/  LEA.HI R4, R0, R0.reuse, RZ, 0x1 ;  /* 0x0000000000047211 */ /* 0x080fe400078f08ff */
[CC--:B------:R-:W-:Y:S02]  /*0c30*/  LEA.HI R2, R3.reuse, R0.reuse, RZ, 0x7 ;  /* 0x0000000003027211 */ /* 0x0c0fe400078f38ff */
[CC--:B------:R-:W-:Y:S02]  /*0c40*/  LEA.HI R8, R3.reuse, R0.reuse, RZ, 0x5 ;  /* 0x0000000003087211 */ /* 0x0c0fe400078f28ff */
[----:B------:R-:W-:Y:S02]  /*0c50*/  LEA.HI R7, R3, R0, RZ, 0x4 ;  /* 0x0000000003077211 */ /* 0x000fe400078f20ff */
[----:B------:R-:W-:Y:S01]  /*0c60*/  LOP3.LUT R11, R2, 0xffffff80, RZ, 0xc0, !PT ;  /* 0xffffff80020b7812 */ /* 0x000fe200078ec0ff */
[----:B------:R-:W-:Y:S01]  /*0c70*/  IMAD.SHL.U32 R8, R8, 0x20, RZ ;  /* 0x0000002008087824 */ /* 0x000fe200078e00ff */
[----:B------:R-:W-:-:S02]  /*0c80*/  LOP3.LUT R9, R7, 0x3fffff0, RZ, 0xc0, !PT ;  /* 0x03fffff007097812 */ /* 0x000fc400078ec0ff */
[----:B------:R-:W-:Y:S01]  /*0c90*/  LOP3.LUT R5, R4, 0xfffffffe, RZ, 0xc0, !PT ;  /* 0xfffffffe04057812 */ /* 0x000fe200078ec0ff */
[C---:B------:R-:W-:Y:S01]  /*0ca0*/  IMAD.IADD R14, R0.reuse, 0x1, -R11 ;  /* 0x00000001000e7824 */ /* 0x040fe200078e0a0b */
[-C--:B------:R-:W-:Y:S01]  /*0cb0*/  LEA.HI R236, R3, R0.reuse, RZ, 0x3 ;  /* 0x0000000003ec7211 */ /* 0x080fe200078f18ff */
[----:B------:R-:W-:Y:S01]  /*0cc0*/  IMAD.IADD R9, R0, 0x1, -R9 ;  /* 0x0000000100097824 */ /* 0x000fe200078e0a09 */
[----:B------:R-:W-:Y:S02]  /*0cd0*/  LOP3.LUT R8, R8, 0xfffffc00, RZ, 0xc0, !PT ;  /* 0xfffffc0008087812 */ /* 0x000fe400078ec0ff */
[----:B------:R-:W-:Y:S01]  /*0ce0*/  IADD3 R22, R0, -R5, RZ ;  /* 0x8000000500167210 */ /* 0x000fe20007ffe0ff */
[----:B------:R-:W-:Y:S01]  /*0cf0*/  STL [R1+0x30], R14 ;  /* 0x0000300e01007387 */ /* 0x000fe20000100800 */
[----:B------:R-:W-:Y:S01]  /*0d00*/  SHF.R.S32.HI R5, RZ, 0x1f, R14 ;  /* 0x0000001fff057819 */ /* 0x000fe2000001140e */
[----:B------:R-:W-:Y:S01]  /*0d10*/  IMAD R8, R9, 0x40, R8 ;  /* 0x0000004009087824 */ /* 0x000fe200078e0208 */
[----:B------:R-:W-:Y:S01]  /*0d20*/  LEA.HI R6, R3, R0, RZ, 0x2 ;  /* 0x0000000003067211 */ /* 0x000fe200078f10ff */
[----:B------:R-:W-:Y:S01]  /*0d30*/  IMAD.SHL.U32 R18, R22, 0x10, RZ ;  /* 0x0000001016127824 */ /* 0x000fe200078e00ff */
[----:B------:R-:W-:-:S02]  /*0d40*/  LOP3.LUT R3, R236, 0x1ffffff8, RZ, 0xc0, !PT ;  /* 0x1ffffff8ec037812 */ /* 0x000fc400078ec0ff */
[----:B------:R-:W-:Y:S01]  /*0d50*/  LEA.HI R9, R5, R14, RZ, 0x2 ;  /* 0x0000000e05097211 */ /* 0x000fe200078f10ff */
[----:B------:R-:W-:Y:S01]  /*0d60*/  VIADD R221, R18, 0x20 ;  /* 0x0000002012dd7836 */ /* 0x000fe20000000000 */
[----:B------:R-:W-:Y:S01]  /*0d70*/  SHF.R.S32.HI R23, RZ, 0x1, R4 ;  /* 0x00000001ff177819 */ /* 0x000fe20000011404 */
[----:B------:R-:W-:Y:S01]  /*0d80*/  IMAD.IADD R3, R0, 0x1, -R3 ;  /* 0x0000000100037824 */ /* 0x000fe200078e0a03 */
[----:B------:R-:W-:Y:S01]  /*0d90*/  SHF.R.S32.HI R0, RZ, 0x4, R7 ;  /* 0x00000004ff007819 */ /* 0x000fe20000011407 */
[----:B------:R-:W-:Y:S01]  /*0da0*/  VIADD R222, R18, 0x40 ;  /* 0x0000004012de7836 */ /* 0x000fe20000000000 */
[--C-:B------:R-:W-:Y:S02]  /*0db0*/  SHF.R.S32.HI R10, RZ, 0x2, R9.reuse ;  /* 0x00000002ff0a7819 */ /* 0x100fe40000011409 */
[----:B------:R-:W-:Y:S02]  /*0dc0*/  SHF.R.S32.HI R11, RZ, 0x1f, R9 ;  /* 0x0000001fff0b7819 */ /* 0x000fe40000011409 */
[----:B------:R-:W-:-:S02]  /*0dd0*/  LEA.HI R4, R4, R23, RZ, 0x1 ;  /* 0x0000001704047211 */ /* 0x000fc400078f08ff */
[--C-:B------:R-:W-:Y:S02]  /*0de0*/  SHF.R.S32.HI R235, RZ, 0x2, R6.reuse ;  /* 0x00000002ffeb7819 */ /* 0x100fe40000011406 */
[----:B------:R-:W-:Y:S02]  /*0df0*/  SHF.R.S32.HI R6, RZ, 0x1f, R6 ;  /* 0x0000001fff067819 */ /* 0x000fe40000011406 */
[----:B------:R-:W-:Y:S02]  /*0e00*/  LEA.HI R7, R7, R0, RZ, 0x1 ;  /* 0x0000000007077211 */ /* 0x000fe400078f08ff */
[----:B------:R-:W-:Y:S02]  /*0e10*/  LEA.HI R11, R11, R10, RZ, 0x3 ;  /* 0x0000000a0b0b7211 */ /* 0x000fe400078f18ff */
[----:B------:R-:W-:Y:S02]  /*0e20*/  LOP3.LUT R4, R4, 0x3fffffe, RZ, 0xc0, !PT ;  /* 0x03fffffe04047812 */ /* 0x000fe400078ec0ff */
[----:B------:R-:W-:-:S02]  /*0e30*/  LEA.HI R6, R6, R235, RZ, 0x2 ;  /* 0x000000eb06067211 */ /* 0x000fc400078f10ff */
[----:B------:R-:W-:Y:S01]  /*0e40*/  LOP3.LUT R7, R7, 0x1ffffffe, RZ, 0xc0, !PT ;  /* 0x1ffffffe07077812 */ /* 0x000fe200078ec0ff */
[----:B------:R-:W-:Y:S01]  /*0e50*/  IMAD.IADD R4, R23, 0x1, -R4 ;  /* 0x0000000117047824 */ /* 0x000fe200078e0a04 */
[----:B------:R-:W-:Y:S02]  /*0e60*/  LOP3.LUT R11, R11, 0xfffffff8, RZ, 0xc0, !PT ;  /* 0xfffffff80b0b7812 */ /* 0x000fe400078ec0ff */
[----:B------:R-:W-:Y:S01]  /*0e70*/  LOP3.LUT R6, R6, 0xfffffffc, RZ, 0xc0, !PT ;  /* 0xfffffffc06067812 */ /* 0x000fe200078ec0ff */
[----:B------:R-:W-:Y:S01]  /*0e80*/  IMAD.IADD R7, R0, 0x1, -R7 ;  /* 0x0000000100077824 */ /* 0x000fe200078e0a07 */
[----:B------:R-:W-:Y:S01]  /*0e90*/  IADD3 R10, R10, -R11, RZ ;  /* 0x8000000b0a0a7210 */ /* 0x000fe20007ffe0ff */
[----:B------:R-:W-:Y:S01]  /*0ea0*/  VIADD R11, R23, 0x80 ;  /* 0x00000080170b7836 */ /* 0x000fe20000000000 */
[----:B------:R-:W-:Y:S01]  /*0eb0*/  SHF.R.S32.HI R19, RZ, 0x7, R2 ;  /* 0x00000007ff137819 */ /* 0x000fe20000011402 */
[----:B------:R-:W-:Y:S01]  /*0ec0*/  IMAD R230, R0, 0x8, R4 ;  /* 0x0000000800e67824 */ /* 0x000fe200078e0204 */
[----:B------:R-:W-:Y:S01]  /*0ed0*/  LEA.HI R5, R5, R14, RZ, 0x5 ;  /* 0x0000000e05057211 */ /* 0x000fe200078f28ff */
[----:B------:R-:W-:Y:S01]  /*0ee0*/  IMAD.IADD R235, R235, 0x1, -R6 ;  /* 0x00000001ebeb7824 */ /* 0x000fe200078e0a06 */
[----:B------:R-:W-:Y:S01]  /*0ef0*/  SHF.R.S32.HI R6, RZ, 0x1f, R11 ;  /* 0x0000001fff067819 */ /* 0x000fe2000001140b */
[----:B------:R-:W-:Y:S01]  /*0f00*/  IMAD R0, R7, 0x8, R8 ;  /* 0x0000000807007824 */ /* 0x000fe200078e0208 */
[----:B------:R-:W-:Y:S01]  /*0f10*/  LEA.HI R2, R2, R19, RZ, 0x1 ;  /* 0x0000001302027211 */ /* 0x000fe200078f08ff */
[----:B------:R-:W-:Y:S01]  /*0f20*/  IMAD.SHL.U32 R228, R235, 0x80, RZ ;  /* 0x00000080ebe47824 */ /* 0x000fe200078e00ff */
[----:B------:R-:W-:Y:S01]  /*0f30*/  LEA.HI R6, R6, R11, RZ, 0x3 ;  /* 0x0000000b06067211 */ /* 0x000fe200078f18ff */
[----:B------:R-:W-:Y:S01]  /*0f40*/  IMAD.SHL.U32 R230, R230, 0x40, RZ ;  /* 0x00000040e6e67824 */ /* 0x000fe200078e00ff */
[----:B------:R0:W-:Y:S01]  /*0f50*/  STL [R1+0x44], R0 ;  /* 0x0000440001007387 */ /* 0x0001e20000100800 */
[----:B------:R-:W-:-:S02]  /*0f60*/  SHF.R.S32.HI R5, RZ, 0x5, R5 ;  /* 0x00000005ff057819 */ /* 0x000fc40000011405 */
[----:B------:R-:W-:Y:S01]  /*0f70*/  LOP3.LUT R2, R2, 0x3fffffe, RZ, 0xc0, !PT ;  /* 0x03fffffe02027812 */ /* 0x000fe200078ec0ff */
[----:B------:R-:W-:Y:S01]  /*0f80*/  IMAD.SHL.U32 R6, R6, 0x40, RZ ;  /* 0x0000004006067824 */ /* 0x000fe200078e00ff */
[----:B------:R-:W-:Y:S01]  /*0f90*/  SHF.R.S32.HI R8, RZ, 0x1f, R221 ;  /* 0x0000001fff087819 */ /* 0x000fe200000114dd */
[----:B------:R-:W-:Y:S01]  /*0fa0*/  IMAD R5, R5, 0x10, R10 ;  /* 0x0000001005057824 */ /* 0x000fe200078e020a */
[----:B------:R-:W-:Y:S01]  /*0fb0*/  SHF.R.S32.HI R13, RZ, 0x1f, R222 ;  /* 0x0000001fff0d7819 */ /* 0x000fe200000114de */
[----:B------:R-:W-:Y:S01]  /*0fc0*/  IMAD.IADD R2, R19, 0x1, -R2 ;  /* 0x0000000113027824 */ /* 0x000fe200078e0a02 */
[----:B------:R-:W-:Y:S01]  /*0fd0*/  LOP3.LUT R7, R6, 0xfffffe00, RZ, 0xc0, !PT ;  /* 0xfffffe0006077812 */ /* 0x000fe200078ec0ff */
[----:B------:R-:W-:Y:S01]  /*0fe0*/  IMAD.SHL.U32 R19, R22, 0x8, RZ ;  /* 0x0000000816137824 */ /* 0x000fe200078e00ff */
[----:B0-----:R-:W-:Y:S01]  /*0ff0*/  LEA.HI R0, R11, R11, RZ, 0x1 ;  /* 0x0000000b0b007211 */ /* 0x001fe200078f08ff */
[----:B------:R-:W-:Y:S01]  /*1000*/  IMAD R2, R2, 0x40, R5 ;  /* 0x0000004002027824 */ /* 0x000fe200078e0205 */
[----:B------:R-:W-:-:S02]  /*1010*/  LEA.HI R6, R13, R222, RZ, 0x6 ;  /* 0x000000de0d067211 */ /* 0x000fc400078f30ff */
[----:B------:R-:W-:Y:S02]  /*1020*/  LOP3.LUT R4, R0, 0x3fffffe, RZ, 0xc0, !PT ;  /* 0x03fffffe00047812 */ /* 0x000fe400078ec0ff */
[----:B------:R-:W-:Y:S01]  /*1030*/  LOP3.LUT R228, R228, 0x180, RZ, 0xc0, !PT ;  /* 0x00000180e4e47812 */ /* 0x000fe200078ec0ff */
[----:B------:R-:W-:Y:S01]  /*1040*/  IMAD.SHL.U32 R12, R6, 0x80, RZ ;  /* 0x00000080060c7824 */ /* 0x000fe200078e00ff */
[----:B------:R-:W-:Y:S01]  /*1050*/  IADD3 R4, R11, -R4, RZ ;  /* 0x800000040b047210 */ /* 0x000fe20007ffe0ff */
[----:B------:R0:W-:Y:S01]  /*1060*/  STL [R1+0x4], R2 ;  /* 0x0000040201007387 */ /* 0x0001e20000100800 */
[CC--:B------:R-:W-:Y:S02]  /*1070*/  LEA.HI R11, R8.reuse, R221.reuse, RZ, 0x4 ;  /* 0x000000dd080b7211 */ /* 0x0c0fe400078f20ff */
[----:B------:R-:W-:Y:S02]  /*1080*/  LEA.HI R8, R8, R221, RZ, 0x6 ;  /* 0x000000dd08087211 */ /* 0x000fe400078f30ff */
[----:B------:R-:W-:-:S02]  /*1090*/  SHF.R.S32.HI R0, RZ, 0x1, R0 ;  /* 0x00000001ff007819 */ /* 0x000fc40000011400 */
[----:B------:R-:W-:Y:S01]  /*10a0*/  LEA.HI R15, R13, R222, RZ, 0x4 ;  /* 0x000000de0d0f7211 */ /* 0x000fe200078f20ff */
[----:B------:R-:W-:Y:S01]  /*10b0*/  IMAD.SHL.U32 R8, R8, 0x80, RZ ;  /* 0x0000008008087824 */ /* 0x000fe200078e00ff */
[----:B------:R-:W-:Y:S01]  /*10c0*/  LOP3.LUT R6, R228, 0x30, R11, 0xf8, !PT ;  /* 0x00000030e4067812 */ /* 0x000fe200078ef80b */
[----:B------:R-:W-:Y:S01]  /*10d0*/  IMAD.SHL.U32 R231, R0, 0x80, RZ ;  /* 0x0000008000e77824 */ /* 0x000fe200078e00ff */
[----:B------:R-:W-:Y:S02]  /*10e0*/  SHF.R.U32.HI R229, RZ, 0x3, R228 ;  /* 0x00000003ffe57819 */ /* 0x000fe400000116e4 */
[C---:B------:R-:W-:Y:S02]  /*10f0*/  LOP3.LUT R10, R228.reuse, 0x30, R15, 0xf8, !PT ;  /* 0x00000030e40a7812 */ /* 0x040fe400078ef80f */
[----:B------:R-:W-:Y:S02]  /*1100*/  LOP3.LUT R0, R228, 0x10, R18, 0xf8, !PT ;  /* 0x00000010e4007812 */ /* 0x000fe400078ef812 */
[----:B0-----:R-:W-:-:S02]  /*1110*/  SHF.R.S32.HI R2, RZ, 0x1f, R23 ;  /* 0x0000001fff027819 */ /* 0x001fc40000011417 */
[----:B------:R-:W-:Y:S02]  /*1120*/  LOP3.LUT R13, R8, 0xffffe000, RZ, 0xc0, !PT ;  /* 0xffffe000080d7812 */ /* 0x000fe400078ec0ff */
[-C--:B------:R-:W-:Y:S02]  /*1130*/  LOP3.LUT R6, R6, R229.reuse, RZ, 0x3c, !PT ;  /* 0x000000e506067212 */ /* 0x080fe400078e3cff */
[----:B------:R-:W-:Y:S02]  /*1140*/  LOP3.LUT R2, R228, 0x30, R18, 0xf8, !PT ;  /* 0x00000030e4027812 */ /* 0x000fe400078ef812 */
[----:B------:R-:W-:Y:S02]  /*1150*/  LOP3.LUT R17, R12, 0xffffe000, RZ, 0xc0, !PT ;  /* 0xffffe0000c117812 */ /* 0x000fe400078ec0ff */
[----:B------:R-:W-:Y:S02]  /*1160*/  LOP3.LUT R10, R10, R229, RZ, 0x3c, !PT ;  /* 0x000000e50a0a7212 */ /* 0x000fe400078e3cff */
[----:B------:R-:W-:-:S02]  /*1170*/  SHF.L.U32 R233, R3, 0x3, RZ ;  /* 0x0000000303e97819 */ /* 0x000fc400000006ff */
[----:B------:R-:W-:Y:S02]  /*1180*/  LOP3.LUT R9, R9, 0x7ffffffc, RZ, 0xc0, !PT ;  /* 0x7ffffffc09097812 */ /* 0x000fe400078ec0ff */
[----:B------:R-:W-:Y:S02]  /*1190*/  LOP3.LUT R3, R0, R229, RZ, 0x3c, !PT ;  /* 0x000000e500037212 */ /* 0x000fe400078e3cff */
[----:B------:R-:W-:Y:S01]  /*11a0*/  LEA R232, R4, R7, 0x6 ;  /* 0x0000000704e87211 */ /* 0x000fe200078e30ff */
[----:B------:R-:W-:Y:S01]  /*11b0*/  IMAD.IADD R4, R14, 0x1, -R9 ;  /* 0x000000010e047824 */ /* 0x000fe200078e0a09 */
[-C--:B------:R-:W-:Y:S01]  /*11c0*/  IADD3 R13, R6, R230.reuse, R13 ;  /* 0x000000e6060d7210 */ /* 0x080fe20007ffe00d */
[----:B------:R-:W-:Y:S01]  /*11d0*/  IMAD.IADD R0, R230, 0x1, R3 ;  /* 0x00000001e6007824 */ /* 0x000fe200078e0203 */
[----:B------:R-:W-:Y:S02]  /*11e0*/  LOP3.LUT R5, R2, R229, RZ, 0x3c, !PT ;  /* 0x000000e502057212 */ /* 0x000fe400078e3cff */
[-C--:B------:R-:W-:Y:S01]  /*11f0*/  IADD3 R7, R10, R230.reuse, R17 ;  /* 0x000000e60a077210 */ /* 0x080fe20007ffe011 */
[----:B------:R0:W-:Y:S01]  /*1200*/  STL [R1], R4 ;  /* 0x0000000401007387 */ /* 0x0001e20000100800 */
[----:B------:R-:W-:Y:S01]  /*1210*/  SHF.R.S32.HI R2, RZ, 0x4, R15 ;  /* 0x00000004ff027819 */ /* 0x000fe2000001140f */
[C---:B------:R-:W-:Y:S01]  /*1220*/  IMAD.IADD R2, R16.reuse, 0x1, R13 ;  /* 0x0000000110027824 */ /* 0x040fe200078e020d */
[C---:B------:R-:W-:Y:S01]  /*1230*/  IADD3 R3, R16.reuse, R230, R5 ;  /* 0x000000e610037210 */ /* 0x040fe20007ffe005 */
[----:B------:R-:W-:Y:S01]  /*1240*/  IMAD.IADD R0, R16, 0x1, R7 ;  /* 0x0000000110007824 */ /* 0x000fe200078e0207 */
[----:B------:R-:W-:Y:S01]  /*1250*/  SHF.R.S32.HI R236, RZ, 0x3, R236 ;  /* 0x00000003ffec7819 */ /* 0x000fe200000114ec */
[----:B------:R-:W-:Y:S01]  /*1260*/  IMAD.MOV.U32 R17, RZ, RZ, RZ ;  /* 0x000000ffff117224 */ /* 0x000fe200078e00ff */
[----:B------:R-:W-:Y:S01]  /*1270*/  LOP3.LUT R231, R231, 0x180, RZ, 0xc0, !PT ;  /* 0x00000180e7e77812 */ /* 0x000fe200078ec0ff */
[----:B------:R1:W-:Y:S01]  /*1280*/  STL [R1+0x3c], R3 ;  /* 0x00003c0301007387 */ /* 0x0003e20000100800 */
[----:B0-----:R-:W-:-:S03]  /*1290*/  SHF.R.S32.HI R4, RZ, 0x4, R11 ;  /* 0x00000004ff047819 */ /* 0x001fc6000001140b */
[----:B------:R1:W-:Y:S04]  /*12a0*/  STL [R1+0x38], R2 ;  /* 0x0000380201007387 */ /* 0x0003e80000100800 */
[----:B------:R1:W-:Y:S02]  /*12b0*/  STL [R1+0x34], R0 ;  /* 0x0000340001007387 */ /* 0x0003e40000100800 */
.L_x_2418:
[----:B01----:R-:W0:Y:S02]  /*12c0*/  LDC.64 R2, c[0x0][0xc60] ;  /* 0x00031800ff027b82 */ /* 0x003e240000000a00 */
[----:B0-----:R-:W-:-:S05]  /*12d0*/  IMAD.WIDE R2, R227, 0x4, R2 ;  /* 0x00000004e3027825 */ /* 0x001fca00078e0202 */
[----:B--2--5:R-:W2:Y:S01]  /*12e0*/  LDG.E R10, desc[UR54][R2.64] ;  /* 0x00000036020a7981 */ /* 0x024ea2000c1e1900 */
[----:B------:R-:W-:Y:S05]  /*12f0*/  YIELD ;  /* 0x0000000000007946 */ /* 0x000fea0003800000 */
[----:B------:R-:W-:Y:S01]  /*1300*/  ULDC.64 UR4, c[0x0][0xa28] ;  /* 0x00028a0000047ab9 */ /* 0x000fe20000000a00 */
[----:B------:R-:W-:Y:S01]  /*1310*/  ULDC.64 UR8, c[0x0][0xa18] ;  /* 0x0002860000087ab9 */ /* 0x000fe20000000a00 */
[----:B------:R-:W-:Y:S01]  /*1320*/  ISETP.NE.U32.AND P1, PT, RZ, UR4, PT ;  /* 0x00000004ff007c0c */ /* 0x000fe2000bf25070 */
[----:B------:R-:W-:Y:S01]  /*1330*/  ULDC.64 UR6, c[0x0][0xa08] ;  /* 0x0002820000067ab9 */ /* 0x000fe20000000a00 */
[----:B------:R-:W-:Y:S01]  /*1340*/  IMAD.MOV.U32 R26, RZ, RZ, RZ ;  /* 0x000000ffff1a7224 */ /* 0x000fe200078e00ff */
[----:B------:R-:W-:-:S02]  /*1350*/  ISETP.NE.U32.AND P0, PT, RZ, UR6, PT ;  /* 0x00000006ff007c0c */ /* 0x000fc4000bf05070 */
[----:B------:R-:W-:Y:S02]  /*1360*/  ISETP.NE.AND.EX P1, PT, RZ, UR5, PT, P1 ;  /* 0x00000005ff007c0c */ /* 0x000fe4000bf25310 */
[----:B------:R-:W-:Y:S02]  /*1370*/  ISETP.NE.AND.EX P0, PT, RZ, UR7, PT, P0 ;  /* 0x00000007ff007c0c */ /* 0x000fe4000bf05300 */
[----:B--2---:R-:W-:Y:S01]  /*1380*/  SHF.R.S32.HI R0, RZ, 0x1f, R10 ;  /* 0x0000001fff007819 */ /* 0x004fe2000001140a */
[----:B------:R-:W-:Y:S08]  /*1390*/  STL [R1+0xc], R10 ;  /* 0x00000c0a01007387 */ /* 0x000ff00000100800 */
[C---:B---3--:R-:W-:Y:S01]  /*13a0*/  @P1 LEA R4, P2, R10.reuse, UR4, 0x2 ;  /* 0x000000040a041c11 */ /* 0x048fe2000f8410ff */
[C---:B------:R-:W-:Y:S01]  /*13b0*/  IMAD.SHL.U32 R29, R10.reuse, 0x4, RZ ;  /* 0x000000040a1d7824 */ /* 0x040fe200078e00ff */
[C-C-:B------:R-:W-:Y:S01]  /*13c0*/  SHF.L.U64.HI R28, R10.reuse, 0x2, R0.reuse ;  /* 0x000000020a1c7819 */ /* 0x140fe20000010200 */
[----:B------:R0:W-:Y:S01]  /*13d0*/  STL [R1+0x1c], R0 ;  /* 0x00001c0001007387 */ /* 0x0001e20000100800 */
[----:B------:R-:W-:-:S02]  /*13e0*/  @P1 LEA.HI.X R5, R10, UR5, R0, 0x2, P2 ;  /* 0x000000050a051c11 */ /* 0x000fc400090f1400 */
[----:B------:R-:W-:Y:S01]  /*13f0*/  ISETP.NE.U32.AND P2, PT, RZ, UR8, PT ;  /* 0x00000008ff007c0c */ /* 0x000fe2000bf45070 */
[----:B------:R-:W-:Y:S01]  /*1400*/  ULDC UR4, c[0x0][0x288] ;  /* 0x0000a20000047ab9 */ /* 0x000fe20000000800 */
[----:B----4-:R-:W-:Y:S01]  /*1410*/  IADD3 R8, P3, R29, UR6, RZ ;  /* 0x000000061d087c10 */ /* 0x010fe2000ff7e0ff */
[----:B------:R1:W-:Y:S01]  /*1420*/  STL [R1+0x18], R29 ;  /* 0x0000181d01007387 */ /* 0x0003e20000100800 */
[----:B------:R-:W-:Y:S02]  /*1430*/  ISETP.NE.AND.EX P2, PT, RZ, UR9, PT, P2 ;  /* 0x00000009ff007c0c */ /* 0x000fe4000bf45320 */
[----:B0-----:R-:W-:Y:S01]  /*1440*/  MOV R0, RZ ;  /* 0x000000ff00007202 */ /* 0x001fe20000000f00 */
[----:B------:R-:W-:Y:S01]  /*1450*/  IMAD.U32 R227, RZ, RZ, UR4 ;  /* 0x00000004ffe37e24 */ /* 0x000fe2000f8e00ff */
[----:B------:R-:W-:Y:S01]  /*1460*/  IADD3.X R9, R28, UR7, RZ, P3, !PT ;  /* 0x000000071c097c10 */ /* 0x000fe20009ffe4ff */
[----:B------:R-:W-:-:S03]  /*1470*/  ULDC.64 UR4, c[0x0][0x3f8] ;  /* 0x0000fe0000047ab9 */ /* 0x000fc60000000a00 */
[----:B------:R1:W5:Y:S05]  /*1480*/  @P1 LDG.E R0, desc[UR54][R4.64] ;  /* 0x0000003604001981 */ /* 0x00036a000c1e1900 */
[----:B------:R-:W-:Y:S01]  /*1490*/  @P2 IADD3 R6, P1, R29, UR8, RZ ;  /* 0x000000081d062c10 */ /* 0x000fe2000ff3e0ff */
[----:B------:R1:W5:Y:S03]  /*14a0*/  @P0 LDG.E R26, desc[UR54][R8.64] ;  /* 0x00000036081a0981 */ /* 0x000366000c1e1900 */
[----:B------:R-:W-:-:S05]  /*14b0*/  @P2 IADD3.X R7, R28, UR9, RZ, P1, !PT ;  /* 0x000000091c072c10 */ /* 0x000fca0008ffe4ff */
[----:B------:R1:W5:Y:S01]  /*14c0*/  @P2 LDG.E R227, desc[UR54][R6.64] ;  /* 0x0000003606e32981 */ /* 0x000362000c1e1900 */
[----:B------:R-:W-:Y:S01]  /*14d0*/  UISETP.NE.U32.AND UP0, UPT, UR4, URZ, UPT ;  /* 0x0000003f0400728c */ /* 0x000fe2000bf05070 */
[----:B------:R-:W-:Y:S02]  /*14e0*/  IMAD.MOV.U32 R25, RZ, RZ, R10 ;  /* 0x000000ffff197224 */ /* 0x000fe400078e000a */
        /* <DEDUP_REMOVED lines=8> */
[----:B-1----:R-:W-:Y:S06]  /*1570*/  @P2 BRA `(.L_x_2214) ;  /* 0x0000000000242947 */ /* 0x002fec0003800000 */
        /* <DEDUP_REMOVED lines=9> */
.L_x_2214:
[----:B------:R-:W-:Y:S01]  /*1610*/  ULDC.64 UR4, c[0x0][0xa20] ;  /* 0x0002880000047ab9 */ /* 0x000fe20000000a00 */
[----:B------:R0:W-:Y:S01]  /*1620*/  STL [R1+0x28], R225 ;  /* 0x000028e101007387 */ /* 0x0001e20000100800 */
[----:B------:R-:W-:-:S03]  /*1630*/  ISETP.NE.U32.AND P1, PT, RZ, UR4, PT ;  /* 0x00000004ff007c0c */ /* 0x000fc6000bf25070 */
[----:B------:R0:W-:Y:S01]  /*1640*/  STL [R1+0x14], R226 ;  /* 0x000014e201007387 */ /* 0x0001e20000100800 */
[----:B------:R-:W-:-:S13]  /*1650*/  ISETP.NE.AND.EX P1, PT, RZ, UR5, PT, P1 ;  /* 0x00000005ff007c0c */ /* 0x000fda000bf25310 */
[----:B0-----:R-:W-:Y:S05]  /*1660*/  @!P1 BRA `(.L_x_2215) ;  /* 0x0000000000109947 */ /* 0x001fea0003800000 */
[----:B------:R-:W-:-:S04]  /*1670*/  IADD3 R4, P0, R29, UR4, RZ ;  /* 0x000000041d047c10 */ /* 0x000fc8000ff1e0ff */
[----:B------:R-:W-:-:S05]  /*1680*/  IADD3.X R5, R28, UR5, RZ, P0, !PT ;  /* 0x000000051c057c10 */ /* 0x000fca00087fe4ff */
[----:B------:R0:W5:Y:S01]  /*1690*/  LDG.E R27, desc[UR54][R4.64] ;  /* 0x00000036041b7981 */ /* 0x000162000c1e1900 */
[----:B------:R-:W-:Y:S05]  /*16a0*/  BRA `(.L_x_2216) ;  /* 0x0000000000107947 */ /* 0x000fea0003800000 */
.L_x_2215:
[----:B------:R-:W-:Y:S05]  /*16b0*/  @!P0 BRA `(.L_x_2216) ;  /* 0x00000000000c8947 */ /* 0x000fea0003800000 */
[----:B------:R-:W2:Y:S04]  /*16c0*/  LDG.E R4, desc[UR54][R8.64] ;  /* 0x0000003608047981 */ /* 0x000ea8000c1e1900 */
[----:B------:R-:W2:Y:S02]  /*16d0*/  LDG.E R27, desc[UR54][R8.64+0x4] ;  /* 0x00000436081b7981 */ /* 0x000ea4000c1e1900 */
[----:B--2---:R-:W-:-:S07]  /*16e0*/  IADD3 R27, -R4, R27, RZ ;  /* 0x0000001b041b7210 */ /* 0x004fce0007ffe1ff */
.L_x_2216:
        /* <DEDUP_REMOVED lines=8> */
[----:B------:R-:W2:Y:S01]  /*1770*/  @P0 LDG.E R8, desc[UR54][R4.64+0x4] ;  /* 0x0000043604080981 */ /* 0x000ea2000c1e1900 */
[----:B------:R-:W-:Y:S01]  /*1780*/  ISETP.NE.U32.AND P1, PT, RZ, UR4, PT ;  /* 0x00000004ff007c0c */ /* 0x000fe2000bf25070 */
[----:B------:R-:W-:-:S03]  /*1790*/  IMAD.MOV.U32 R144, RZ, RZ, R27 ;  /* 0x000000ffff907224 */ /* 0x000fc600078e001b */
[----:B------:R-:W-:-:S13]  /*17a0*/  ISETP.NE.AND.EX P1, PT, RZ, UR5, PT, P1 ;  /* 0x00000005ff007c0c */ /* 0x000fda000bf25310 */
[----:B------:R-:W-:-:S04]  /*17b0*/  @P1 IADD3 R6, P2, R29, UR4, RZ ;  /* 0x000000041d061c10 */ /* 0x000fc8000ff5e0ff */
[----:B------:R-:W-:-:S05]  /*17c0*/  @P1 IADD3.X R7, R28, UR5, RZ, P2, !PT ;  /* 0x000000051c071c10 */ /* 0x000fca00097fe4ff */
[----:B------:R0:W5:Y:S01]  /*17d0*/  @P1 LDG.E R144, desc[UR54][R6.64] ;  /* 0x0000003606901981 */ /* 0x000162000c1e1900 */
[----:B--2---:R-:W-:Y:S01]  /*17e0*/  @P0 IMAD.IADD R2, R8, 0x1, -R3 ;  /* 0x0000000108020824 */ /* 0x004fe200078e0a03 */
[----:B------:R-:W-:-:S03]  /*17f0*/  LEA R3, R225, 0x11f, 0x7 ;  /* 0x0000011fe1037811 */ /* 0x000fc600078e38ff */
[----:B------:R-:W-:-:S04]  /*1800*/  IMAD.IADD R234, R9, 0x1, R2 ;  /* 0x0000000109ea7824 */ /* 0x000fc800078e0202 */
[C---:B------:R-:W-:Y:S01]  /*1810*/  VIADD R0, R234.reuse, 0x9f ;  /* 0x0000009fea007836 */ /* 0x040fe20000000000 */
[----:B------:R-:W-:-:S03]  /*1820*/  IADD3 R3, R234, R3, -R227 ;  /* 0x00000003ea037210 */ /* 0x000fc60007ffe8e3 */
[----:B------:R-:W-:-:S04]  /*1830*/  IMAD.HI R0, R0, 0x66666667, RZ ;  /* 0x6666666700007827 */ /* 0x000fc800078e02ff */
[----:B------:R-:W-:Y:S01]  /*1840*/  IMAD.HI R4, R3, 0x66666667, RZ ;  /* 0x6666666703047827 */ /* 0x000fe200078e02ff */
[----:B------:R-:W-:-:S04]  /*1850*/  SHF.R.U32.HI R3, RZ, 0x1f, R0 ;  /* 0x0000001fff037819 */ /* 0x000fc80000011600 */
[----:B------:R-:W-:Y:S02]  /*1860*/  SHF.R.U32.HI R5, RZ, 0x1f, R4 ;  /* 0x0000001fff057819 */ /* 0x000fe40000011604 */
[----:B------:R-:W-:Y:S02]  /*1870*/  LEA.HI.SX32 R158, R0, R3, 0x1a ;  /* 0x00000003009e7211 */ /* 0x000fe400078fd2ff */
[----:B------:R-:W-:Y:S01]  /*1880*/  LEA.HI.SX32 R5, R4, R5, 0x1a ;  /* 0x0000000504057211 */ /* 0x000fe200078fd2ff */
[----:B------:R-:W-:-:S03]  /*1890*/  IMAD.MOV R4, RZ, RZ, -R9 ;  /* 0x000000ffff047224 */ /* 0x000fc600078e0a09 */
[----:B------:R-:W-:Y:S02]  /*18a0*/  VIMNMX R5, R158, R5, PT ;  /* 0x000000059e057248 */ /* 0x000fe40003fe0100 */
[----:B------:R-:W-:-:S03]  /*18b0*/  VIMNMX R4, RZ, R4, !PT ;  /* 0x00000004ff047248 */ /* 0x000fc60007fe0100 */
[----:B------:R-:W-:-:S05]  /*18c0*/  IMAD R5, R5, 0xa0, -R9 ;  /* 0x000000a005057824 */ /* 0x000fca00078e0a09 */
[----:B------:R-:W-:-:S04]  /*18d0*/  VIMNMX R3, R5, R2, PT ;  /* 0x0000000205037248 */ /* 0x000fc80003fe0100 */
[----:B------:R-:W-:Y:S01]  /*18e0*/  ISETP.GT.AND P0, PT, R3, R4, PT ;  /* 0x000000040300720c */ /* 0x000fe20003f04270 */
[----:B------:R-:W-:-:S05]  /*18f0*/  IMAD.WIDE.U32 R4, R4, -0x33333333, RZ ;  /* 0xcccccccd04047825 */ /* 0x000fca00078e00ff */
[----:B------:R-:W-:-:S05]  /*1900*/  SHF.R.U32.HI R123, RZ, 0x7, R5 ;  /* 0x00000007ff7b7819 */ /* 0x000fca0000011605 */
[----:B------:R-:W-:Y:S02]  /*1910*/  IMAD.MOV.U32 R24, RZ, RZ, R123 ;  /* 0x000000ffff187224 */ /* 0x000fe400078e007b */
[----:B------:R-:W-:-:S05]  /*1920*/  @P0 IADD3 R0, R3, 0x9f, RZ ;  /* 0x0000009f03000810 */ /* 0x000fca0007ffe0ff */
[----:B------:R-:W-:-:S05]  /*1930*/  @P0 IMAD.HI R0, R0, 0x66666667, RZ ;  /* 0x6666666700000827 */ /* 0x000fca00078e02ff */
[----:B------:R-:W-:-:S04]  /*1940*/  @P0 SHF.R.U32.HI R3, RZ, 0x1f, R0 ;  /* 0x0000001fff030819 */ /* 0x000fc80000011600 */
[----:B------:R-:W-:Y:S02]  /*1950*/  @P0 LEA.HI.SX32 R24, R0, R3, 0x1a ;  /* 0x0000000300180211 */ /* 0x000fe400078fd2ff */
[----:B------:R-:W-:Y:S02]  /*1960*/  PLOP3.LUT P0, PT, PT, PT, PT, 0x80, 0x0 ;  /* 0x000000000000781c */ /* 0x000fe40003f0f070 */
[----:B------:R-:W-:-:S13]  /*1970*/  ISETP.GT.AND P1, PT, R24, R123, PT ;  /* 0x0000007b1800720c */ /* 0x000fda0003f24270 */
[----:B0-----:R-:W-:Y:S05]  /*1980*/  @!P1 BRA `(.L_x_2217) ;  /* 0x000000e000949947 */ /* 0x001fea0003800000 */
        /* <DEDUP_REMOVED lines=11> */
[----:B------:R-:W-:Y:S01]  /*1a40*/  MOV R10, UR6 ;  /* 0x00000006000a7c02 */ /* 0x000fe20008000f00 */
[----:B------:R-:W-:Y:S02]  /*1a50*/  IMAD.U32 R6, RZ, RZ, UR4 ;  /* 0x00000004ff067e24 */ /* 0x000fe4000f8e00ff */
[----:B------:R-:W-:-:S02]  /*1a60*/  IMAD.U32 R7, RZ, RZ, UR5 ;  /* 0x00000005ff077e24 */ /* 0x000fc4000f8e00ff */
[----:B------:R-:W-:Y:S02]  /*1a70*/  IMAD.U32 R11, RZ, RZ, UR7 ;  /* 0x00000007ff0b7e24 */ /* 0x000fe4000f8e00ff */
[----:B------:R-:W-:Y:S02]  /*1a80*/  IMAD.MOV.U32 R8, RZ, RZ, 0x70 ;  /* 0x00000070ff087424 */ /* 0x000fe400078e00ff */
[----:B------:R-:W-:Y:S02]  /*1a90*/  IMAD.MOV.U32 R12, RZ, RZ, 0x1 ;  /* 0x00000001ff0c7424 */ /* 0x000fe400078e00ff */
[----:B0-----:R-:W-:-:S07]  /*1aa0*/  IMAD.MOV.U32 R13, RZ, RZ, RZ ;  /* 0x000000ffff0d7224 */ /* 0x001fce00078e00ff */
[----:B------:R-:W-:-:S07]  /*1ab0*/  LEPC R20, `(.L_x_2219) ;  /* 0x000000001014794e */ /* 0x000fce0000000000 */
[----:B-1---5:R-:W-:Y:S05]  /*1ac0*/  CALL.ABS.NOINC R14 ;  /* 0x000000000e007343 */ /* 0x022fea0003c00000 */
.L_x_2219:
[----:B------:R-:W-:Y:S05]  /*1ad0*/  BSYNC B6 ;  /* 0x0000000000067941 */ /* 0x000fea0003800000 */
.L_x_2218:
        /* <DEDUP_REMOVED lines=12> */
[----:B------:R-:W-:Y:S01]  /*1ba0*/  MOV R13, RZ ;  /* 0x000000ff000d7202 */ /* 0x000fe20000000f00 */
[----:B------:R-:W-:Y:S02]  /*1bb0*/  IMAD.U32 R6, RZ, RZ, UR4 ;  /* 0x00000004ff067e24 */ /* 0x000fe4000f8e00ff */
[----:B------:R-:W-:-:S02]  /*1bc0*/  IMAD.U32 R7, RZ, RZ, UR5 ;  /* 0x00000005ff077e24 */ /* 0x000fc4000f8e00ff */
[----:B------:R-:W-:Y:S02]  /*1bd0*/  IMAD.U32 R11, RZ, RZ, UR7 ;  /* 0x00000007ff0b7e24 */ /* 0x000fe4000f8e00ff */
[----:B------:R-:W-:Y:S02]  /*1be0*/  IMAD.MOV.U32 R8, RZ, RZ, 0x70 ;  /* 0x00000070ff087424 */ /* 0x000fe400078e00ff */
[----:B0-----:R-:W-:-:S07]  /*1bf0*/  IMAD.MOV.U32 R12, RZ, RZ, 0x1 ;  /* 0x00000001ff0c7424 */ /* 0x001fce00078e00ff */
[----:B------:R-:W-:-:S07]  /*1c00*/  LEPC R20, `(.L_x_2221) ;  /* 0x000000001014794e */ /* 0x000fce0000000000 */
[----:B-1---5:R-:W-:Y:S05]  /*1c10*/  CALL.ABS.NOINC R14 ;  /* 0x000000000e007343 */ /* 0x022fea0003c00000 */
.L_x_2221:
[----:B------:R-:W-:Y:S05]  /*1c20*/  BSYNC B6 ;  /* 0x0000000000067941 */ /* 0x000fea0003800000 */
.L_x_2220:
[----:B------:R-:W-:Y:S01]  /*1c30*/  ULDC.64 UR4, c[0x0][0x9f8] ;  /* 0x00027e0000047ab9 */ /* 0x000fe20000000a00 */
[----:B------:R-:W2:Y:S01]  /*1c40*/  LDL.LU R32, [R1+0x10] ;  /* 0x0000100001207983 */ /* 0x000ea20000300800 */
[----:B------:R-:W-:Y:S01]  /*1c50*/  ISETP.NE.U32.AND P0, PT, RZ, UR4, PT ;  /* 0x00000004ff007c0c */ /* 0x000fe2000bf05070 */
[----:B------:R-:W0:Y:S08]  /*1c60*/  LDC R0, c[0x0][0x428] ;  /* 0x00010a00ff007b82 */ /* 0x000e300000000800 */
[----:B------:R-:W1:Y:S01]  /*1c70*/  LDC.64 R116, c[0x0][0x2f0] ;  /* 0x0000bc00ff747b82 */ /* 0x000e620000000a00 */
[----:B------:R-:W-:Y:S01]  /*1c80*/  ISETP.NE.AND.EX P0, PT, RZ, UR5, PT, P0 ;  /* 0x00000005ff007c0c */ /* 0x000fe2000bf05300 */
[----:B------:R-:W3:Y:S01]  /*1c90*/  S2R R20, SR_TID.X ;  /* 0x0000000000147919 */ /* 0x000ee20000002100 */
[----:B------:R-:W-:Y:S01]  /*1ca0*/  IMAD.IADD R102, R26, 0x1, R27 ;  /* 0x000000011a667824 */ /* 0x000fe200078e021b */
[----:B------:R-:W-:-:S04]  /*1cb0*/  ULDC.64 UR6, c[0x0][0xa08] ;  /* 0x0002820000067ab9 */ /* 0x000fc80000000a00 */
[----:B------:R-:W4:Y:S06]  /*1cc0*/  LDC.64 R110, c[0x0][0x3d8] ;  /* 0x0000f600ff6e7b82 */ /* 0x000f2c0000000a00 */
[----:B------:R-:W-:Y:S02]  /*1cd0*/  @P0 IADD3 R4, P1, R29, UR4, RZ ;  /* 0x000000041d040c10 */ /* 0x000fe4000ff3e0ff */
[----:B------:R-:W-:Y:S01]  /*1ce0*/  SHF.R.S32.HI R9, RZ, 0x1f, R18 ;  /* 0x0000001fff097819 */ /* 0x000fe20000011412 */
[----:B------:R-:W4:Y:S01]  /*1cf0*/  LDC R100, c[0x0][0x3d4] ;  /* 0x0000f500ff647b82 */ /* 0x000f220000000800 */
[----:B------:R-:W-:Y:S01]  /*1d00*/  @P0 IADD3.X R5, R28, UR5, RZ, P1, !PT ;  /* 0x000000051c050c10 */ /* 0x000fe20008ffe4ff */
[----:B------:R-:W-:-:S04]  /*1d10*/  ULDC.64 UR4, c[0x0][0x2f8] ;  /* 0x0000be0000047ab9 */ /* 0x000fc80000000a00 */
[----:B------:R3:W2:Y:S01]  /*1d20*/  @P0 LDG.E R25, desc[UR54][R4.64] ;  /* 0x0000003604190981 */ /* 0x0006a2000c1e1900 */
[----:B0-----:R-:W-:Y:S01]  /*1d30*/  ISETP.NE.AND P0, PT, R0, 0x1, PT ;  /* 0x000000010000780c */ /* 0x001fe20003f05270 */
[----:B------:R-:W0:Y:S01]  /*1d40*/  LDC.64 R104, c[0x0][0x3e8] ;  /* 0x0000fa00ff687b82 */ /* 0x000e220000000a00 */
[----:B------:R-:W-:-:S05]  /*1d50*/  SHF.R.S32.HI R29, RZ, 0x1f, R102 ;  /* 0x0000001fff1d7819 */ /* 0x000fca0000011466 */
[-C--:B-1----:R-:W-:Y:S02]  /*1d60*/  IMAD R6, R29, R116.reuse, RZ ;  /* 0x000000741d067224 */ /* 0x082fe400078e02ff */
[----:B---3--:R-:W-:Y:S01]  /*1d70*/  IMAD.WIDE.U32 R4, R102, R116, RZ ;  /* 0x0000007466047225 */ /* 0x008fe200078e00ff */
[----:B------:R-:W-:-:S03]  /*1d80*/  SHF.R.U32.HI R30, RZ, 0x7, R20 ;  /* 0x00000007ff1e7819 */ /* 0x000fc60000011614 */
[----:B------:R-:W1:Y:S08]  /*1d90*/  @P0 LDC R3, c[0x0][0x42c] ;  /* 0x00010b00ff030b82 */ /* 0x000e700000000800 */
[----:B------:R-:W3:Y:S01]  /*1da0*/  @P0 LDC R7, c[0x0][0x430] ;  /* 0x00010c00ff070b82 */ /* 0x000ee20000000800 */
[----:B------:R-:W-:Y:S01]  /*1db0*/  ISETP.NE.AND P6, PT, R30, 0x1, PT ;  /* 0x000000011e00780c */ /* 0x000fe20003fc5270 */
[----:B-1----:R-:W-:-:S04]  /*1dc0*/  @P0 IMAD.HI.U32 R0, R226, R3, RZ ;  /* 0x00000003e2000227 */ /* 0x002fc800078e00ff */
[----:B------:R-:W-:Y:S01]  /*1dd0*/  IMAD.MOV.U32 R3, RZ, RZ, R226 ;  /* 0x000000ffff037224 */ /* 0x000fe200078e00e2 */
[----:B---3--:R-:W-:Y:S01]  /*1de0*/  @P0 SHF.R.U32.HI R3, RZ, R7, R0 ;  /* 0x00000007ff030219 */ /* 0x008fe20000011600 */
[----:B------:R-:W-:Y:S01]  /*1df0*/  IMAD R7, R102, R117, R6 ;  /* 0x0000007566077224 */ /* 0x000fe200078e0206 */
[----:B------:R-:W-:Y:S02]  /*1e00*/  ISETP.NE.U32.AND P0, PT, RZ, UR6, PT ;  /* 0x00000006ff007c0c */ /* 0x000fe4000bf05070 */
[----:B------:R-:W-:Y:S01]  /*1e10*/  SHF.R.S32.HI R8, RZ, 0x1f, R3 ;  /* 0x0000001fff087819 */ /* 0x000fe20000011403 */
[----:B------:R-:W-:Y:S01]  /*1e20*/  IMAD.IADD R5, R5, 0x1, R7 ;  /* 0x0000000105057824 */ /* 0x000fe200078e0207 */
[----:B------:R-:W-:-:S03]  /*1e30*/  ISETP.NE.AND.EX P0, PT, RZ, UR7, PT, P0 ;  /* 0x00000007ff007c0c */ /* 0x000fc6000bf05300 */
[----:B------:R-:W-:Y:S02]  /*1e40*/  IMAD R6, R8, UR4, RZ ;  /* 0x0000000408067c24 */ /* 0x000fe4000f8e02ff */
[----:B------:R-:W-:-:S04]  /*1e50*/  IMAD.WIDE.U32 R4, R3, UR4, R4 ;  /* 0x0000000403047c25 */ /* 0x000fc8000f8e0004 */
[----:B------:R-:W-:Y:S01]  /*1e60*/  IMAD R7, R3, UR5, R6 ;  /* 0x0000000503077c24 */ /* 0x000fe2000f8e0206 */
[----:B------:R-:W-:-:S03]  /*1e70*/  ULDC.64 UR4, c[0x0][0x300] ;  /* 0x0000c00000047ab9 */ /* 0x000fc60000000a00 */
[----:B------:R-:W-:Y:S01]  /*1e80*/  IMAD.IADD R5, R5, 0x1, R7 ;  /* 0x0000000105057824 */ /* 0x000fe200078e0207 */
[----:B------:R-:W-:Y:S01]  /*1e90*/  SHF.R.S32.HI R20, RZ, 0x1f, R23 ;  /* 0x0000001fff147819 */ /* 0x000fe20000011417 */
[----:B------:R-:W-:-:S04]  /*1ea0*/  VIADD R101, R18, 0x60 ;  /* 0x0000006012657836 */ /* 0x000fc80000000000 */
[----:B----4-:R-:W-:Y:S01]  /*1eb0*/  IMAD R12, R20, R110, RZ ;  /* 0x0000006e140c7224 */ /* 0x010fe200078e02ff */
[----:B------:R-:W-:Y:S01]  /*1ec0*/  ISETP.GE.AND P3, PT, R222, R100, PT ;  /* 0x00000064de00720c */ /* 0x000fe20003f66270 */
[----:B------:R-:W-:Y:S01]  /*1ed0*/  VIADD R31, R23, 0x80 ;  /* 0x00000080171f7836 */ /* 0x000fe20000000000 */
[C---:B------:R-:W-:Y:S01]  /*1ee0*/  SHF.L.U64.HI R129, R116.reuse, 0x7, R117 ;  /* 0x0000000774817819 */ /* 0x040fe20000010275 */
[----:B------:R-:W-:-:S03]  /*1ef0*/  IMAD.SHL.U32 R130, R116, 0x80, RZ ;  /* 0x0000008074827824 */ /* 0x000fc600078e00ff */
[----:B------:R-:W-:Y:S01]  /*1f00*/  SHF.R.S32.HI R145, RZ, 0x1f, R31 ;  /* 0x0000001fff917819 */ /* 0x000fe2000001141f */
[----:B------:R-:W-:Y:S02]  /*1f10*/  IMAD R127, R111, 0xa0, RZ ;  /* 0x000000a06f7f7824 */ /* 0x000fe400078e02ff */
[----:B------:R-:W-:Y:S02]  /*1f20*/  VIADD R152, R30, 0x8 ;  /* 0x000000081e987836 */ /* 0x000fe40000000000 */
[----:B------:R-:W-:Y:S01]  /*1f30*/  IMAD.SHL.U32 R122, R100, 0x2, RZ ;  /* 0x00000002647a7824 */ /* 0x000fe200078e00ff */
[----:B--2---:R-:W-:-:S04]  /*1f40*/  SHF.R.S32.HI R0, RZ, 0x1f, R25 ;  /* 0x0000001fff007819 */ /* 0x004fc80000011419 */
[----:B------:R-:W-:Y:S02]  /*1f50*/  SEL R14, R0, RZ, !P0 ;  /* 0x000000ff000e7207 */ /* 0x000fe40004000000 */
[----:B------:R-:W-:-:S03]  /*1f60*/  SEL R15, R25, RZ, !P0 ;  /* 0x000000ff190f7207 */ /* 0x000fc60004000000 */
        /* <DEDUP_REMOVED lines=8> */
[----:B------:R-:W-:-:S02]  /*1ff0*/  IMAD.MOV.U32 R8, RZ, RZ, R18 ;  /* 0x000000ffff087224 */ /* 0x000fc400078e0012 */
[C---:B------:R-:W-:Y:S02]  /*2000*/  IMAD R119, R3.reuse, UR5, R4 ;  /* 0x0000000503777c24 */ /* 0x040fe4000f8e0204 */
[----:B------:R-:W-:Y:S01]  /*2010*/  IMAD.WIDE.U32 R6, R3, UR4, R8 ;  /* 0x0000000403067c25 */ /* 0x000fe2000f8e0008 */
[----:B------:R-:W-:-:S03]  /*2020*/  ULDC UR4, c[0x0][0x2e4] ;  /* 0x0000b90000047ab9 */ /* 0x000fc60000000800 */
[----:B------:R-:W-:Y:S01]  /*2030*/  IMAD.WIDE.U32 R4, R23, R116, R8 ;  /* 0x0000007417047225 */ /* 0x000fe200078e0008 */
[----:B------:R-:W-:-:S03]  /*2040*/  ISETP.GE.AND P1, PT, R221, UR4, PT ;  /* 0x00000004dd007c0c */ /* 0x000fc6000bf26270 */
[----:B------:R-:W-:Y:S01]  /*2050*/  IMAD R13, R23, R117, R0 ;  /* 0x00000075170d7224 */ /* 0x000fe200078e0200 */
[----:B------:R-:W-:Y:S01]  /*2060*/  IADD3 R3, P2, R120, R4, RZ ;  /* 0x0000000478037210 */ /* 0x000fe20007f5e0ff */
[----:B------:R-:W-:Y:S01]  /*2070*/  IMAD.IADD R0, R121, 0x1, R11 ;  /* 0x0000000179007824 */ /* 0x000fe200078e020b */
[----:B------:R-:W-:Y:S02]  /*2080*/  SEL R4, RZ, 0xffffffff, P1 ;  /* 0xffffffffff047807 */ /* 0x000fe40000800000 */
[----:B------:R-:W-:Y:S02]  /*2090*/  ISETP.GE.AND P0, PT, R18, UR4, PT ;  /* 0x0000000412007c0c */ /* 0x000fe4000bf06270 */
[----:B------:R-:W-:Y:S01]  /*20a0*/  IADD3 R119, R7, R119, RZ ;  /* 0x0000007707777210 */ /* 0x000fe20007ffe0ff */
[----:B------:R-:W-:Y:S01]  /*20b0*/  IMAD.SHL.U32 R10, R4, 0x2, RZ ;  /* 0x00000002040a7824 */ /* 0x000fe200078e00ff */
[----:B------:R-:W-:Y:S02]  /*20c0*/  SEL R7, RZ, 0x1, P0 ;  /* 0x00000001ff077807 */ /* 0x000fe40000000000 */
[----:B------:R-:W-:Y:S01]  /*20d0*/  IADD3.X R4, R0, R5, R13, P2, !PT ;  /* 0x0000000500047210 */ /* 0x000fe200017fe40d */
[----:B------:R-:W-:Y:S01]  /*20e0*/  VIADD R5, R18, 0x80 ;  /* 0x0000008012057836 */ /* 0x000fe20000000000 */
[----:B------:R-:W-:-:S02]  /*20f0*/  ISETP.GE.AND P0, PT, R222, UR4, PT ;  /* 0x00000004de007c0c */ /* 0x000fc4000bf06270 */
[----:B------:R-:W-:Y:S01]  /*2100*/  ISETP.GE.AND P1, PT, R101, UR4, PT ;  /* 0x0000000465007c0c */ /* 0x000fe2000bf26270 */
[----:B------:R-:W-:Y:S01]  /*2110*/  IMAD R13, R23, R111, R12 ;  /* 0x0000006f170d7224 */ /* 0x000fe200078e020c */
[----:B------:R-:W-:Y:S02]  /*2120*/  LOP3.LUT R10, R10, 0x2, R7, 0xe2, !PT ;  /* 0x000000020a0a7812 */ /* 0x000fe400078ee207 */
[----:B------:R-:W-:Y:S02]  /*2130*/  SEL R11, RZ, 0x4, P0 ;  /* 0x00000004ff0b7807 */ /* 0x000fe40000000000 */
[----:B------:R-:W-:Y:S02]  /*2140*/  SEL R12, RZ, 0x8, P1 ;  /* 0x00000008ff0c7807 */ /* 0x000fe40000800000 */
[----:B------:R-:W-:Y:S01]  /*2150*/  ISETP.GE.AND P0, PT, R5, UR4, PT ;  /* 0x0000000405007c0c */ /* 0x000fe2000bf06270 */
[----:B------:R-:W-:Y:S01]  /*2160*/  IMAD.MOV.U32 R118, RZ, RZ, R6 ;  /* 0x000000ffff767224 */ /* 0x000fe200078e0006 */
[--C-:B------:R-:W-:Y:S01]  /*2170*/  SHF.R.S32.HI R7, RZ, 0x1f, R19.reuse ;  /* 0x0000001fff077819 */ /* 0x100fe20000011413 */
[----:B------:R-:W-:Y:S01]  /*2180*/  IMAD.MOV.U32 R6, RZ, RZ, R19 ;  /* 0x000000ffff067224 */ /* 0x000fe200078e0013 */
[----:B------:R-:W-:-:S02]  /*2190*/  LOP3.LUT R10, R12, R10, R11, 0xfe, !PT ;  /* 0x0000000a0c0a7212 */ /* 0x000fc400078efe0b */
[----:B------:R-:W-:Y:S02]  /*21a0*/  SEL R11, RZ, 0x10, P0 ;  /* 0x00000010ff0b7807 */ /* 0x000fe40000000000 */
[-C--:B------:R-:W-:Y:S02]  /*21b0*/  ISETP.GE.AND P0, PT, R18, R100.reuse, PT ;  /* 0x000000641200720c */ /* 0x080fe40003f06270 */
[----:B------:R-:W-:Y:S01]  /*21c0*/  ISETP.GE.AND P1, PT, R221, R100, PT ;  /* 0x00000064dd00720c */ /* 0x000fe20003f26270 */
[----:B------:R-:W-:-:S04]  /*21d0*/  IMAD.WIDE.U32 R114, R23, R110, R6 ;  /* 0x0000006e17727225 */ /* 0x000fc800078e0006 */
[C---:B0-----:R-:W-:Y:S01]  /*21e0*/  IMAD.WIDE.U32 R108, R23.reuse, R104, R6 ;  /* 0x00000068176c7225 */ /* 0x041fe200078e0006 */
[C---:B------:R-:W-:Y:S02]  /*21f0*/  SEL R7, R100.reuse, RZ, P0 ;  /* 0x000000ff64077207 */ /* 0x040fe40000000000 */
[----:B------:R-:W-:Y:S01]  /*2200*/  SEL R6, R100, RZ, P1 ;  /* 0x000000ff64067207 */ /* 0x000fe20000800000 */
[----:B------:R-:W-:-:S04]  /*2210*/  IMAD.WIDE.U32 R112, R23, R110, R8 ;  /* 0x0000006e17707225 */ /* 0x000fc800078e0008 */
[----:B------:R-:W-:Y:S01]  /*2220*/  IMAD.WIDE.U32 R106, R23, R104, R8 ;  /* 0x00000068176a7225 */ /* 0x000fe200078e0008 */
[----:B------:R-:W-:-:S03]  /*2230*/  SEL R9, R100, RZ, P3 ;  /* 0x000000ff64097207 */ /* 0x000fc60001800000 */
[----:B------:R-:W-:Y:S02]  /*2240*/  IMAD R12, R14, UR6, RZ ;  /* 0x000000060e0c7c24 */ /* 0x000fe4000f8e02ff */
[----:B------:R-:W-:Y:S02]  /*2250*/  IMAD.IADD R7, R18, 0x1, R7 ;  /* 0x0000000112077824 */ /* 0x000fe400078e0207 */
[----:B------:R-:W-:Y:S02]  /*2260*/  IMAD.IADD R8, R221, 0x1, R6 ;  /* 0x00000001dd087824 */ /* 0x000fe400078e0206 */
[----:B------:R-:W-:Y:S01]  /*2270*/  IMAD R33, R15, UR7, R12 ;  /* 0x000000070f217c24 */ /* 0x000fe2000f8e020c */
[----:B------:R-:W-:Y:S01]  /*2280*/  SHF.R.S32.HI R6, RZ, 0x1f, R7 ;  /* 0x0000001fff067819 */ /* 0x000fe20000011407 */
[----:B------:R-:W-:Y:S01]  /*2290*/  IMAD.IADD R12, R222, 0x1, R9 ;  /* 0x00000001de0c7824 */ /* 0x000fe200078e0209 */
[----:B------:R-:W-:Y:S02]  /*22a0*/  SHF.R.S32.HI R9, RZ, 0x1f, R8 ;  /* 0x0000001fff097819 */ /* 0x000fe40000011408 */
[----:B------:R-:W-:Y:S01]  /*22b0*/  LOP3.LUT R34, R10, R11, RZ, 0xfc, !PT ;  /* 0x0000000b0a227212 */ /* 0x000fe200078efcff */
[----:B------:R-:W-:Y:S01]  /*22c0*/  IMAD R10, R20, R104, RZ ;  /* 0x00000068140a7224 */ /* 0x000fe200078e02ff */
[----:B------:R-:W-:-:S02]  /*22d0*/  LEA.HI R21, R6, R7, RZ, 0x4 ;  /* 0x0000000706157211 */ /* 0x000fc400078f20ff */
[----:B------:R-:W-:Y:S02]  /*22e0*/  LEA.HI R7, R6, R7, RZ, 0x6 ;  /* 0x0000000706077211 */ /* 0x000fe400078f30ff */
[-C--:B------:R-:W-:Y:S01]  /*22f0*/  LEA.HI R26, R9, R8.reuse, RZ, 0x4 ;  /* 0x00000008091a7211 */ /* 0x080fe200078f20ff */
[----:B------:R-:W-:Y:S01]  /*2300*/  IMAD R11, R23, R105, R10 ;  /* 0x00000069170b7224 */ /* 0x000fe200078e020a */
[----:B------:R-:W-:Y:S02]  /*2310*/  LEA.HI R8, R9, R8, RZ, 0x6 ;  /* 0x0000000809087211 */ /* 0x000fe400078f30ff */
[----:B------:R-:W-:Y:S01]  /*2320*/  SHF.R.S32.HI R7, RZ, 0x6, R7 ;  /* 0x00000006ff077819 */ /* 0x000fe20000011407 */
[----:B------:R-:W-:Y:S01]  /*2330*/  IMAD.IADD R115, R115, 0x1, R13 ;  /* 0x0000000173737824 */ /* 0x000fe200078e020d */
[----:B------:R-:W-:Y:S01]  /*2340*/  SHF.R.S32.HI R9, RZ, 0x6, R8 ;  /* 0x00000006ff097819 */ /* 0x000fe20000011408 */
[----:B------:R-:W-:Y:S01]  /*2350*/  IMAD.IADD R109, R109, 0x1, R11 ;  /* 0x000000016d6d7824 */ /* 0x000fe200078e020b */
[----:B------:R-:W-:Y:S01]  /*2360*/  IADD3 R113, R13, R113, RZ ;  /* 0x000000710d717210 */ /* 0x000fe20007ffe0ff */
[----:B------:R-:W-:Y:S01]  /*2370*/  IMAD.IADD R107, R11, 0x1, R107 ;  /* 0x000000010b6b7824 */ /* 0x000fe200078e026b */
[----:B------:R-:W-:-:S02]  /*2380*/  LOP3.LUT R10, R228, 0x30, R26, 0xf8, !PT ;  /* 0x00000030e40a7812 */ /* 0x000fc400078ef81a */
[----:B------:R-:W-:Y:S02]  /*2390*/  SHF.R.S32.HI R13, RZ, 0x1f, R12 ;  /* 0x0000001fff0d7819 */ /* 0x000fe4000001140c */
[----:B------:R-:W-:Y:S02]  /*23a0*/  SHF.R.U32.HI R6, RZ, 0x3, R231 ;  /* 0x00000003ff067819 */ /* 0x000fe400000116e7 */
[----:B------:R-:W-:Y:S01]  /*23b0*/  LOP3.LUT R11, R231, 0x30, R21, 0xf8, !PT ;  /* 0x00000030e70b7812 */ /* 0x000fe200078ef815 */
[C---:B------:R-:W-:Y:S02]  /*23c0*/  IMAD R143, R7.reuse, 0x2800, R230 ;  /* 0x00002800078f7824 */ /* 0x040fe400078e02e6 */
[----:B------:R-:W-:Y:S01]  /*23d0*/  IMAD R135, R7, 0x2800, R232 ;  /* 0x0000280007877824 */ /* 0x000fe200078e02e8 */
[----:B------:R-:W-:Y:S01]  /*23e0*/  LOP3.LUT R7, R10, R229, RZ, 0x3c, !PT ;  /* 0x000000e50a077212 */ /* 0x000fe200078e3cff */
[----:B------:R-:W-:Y:S01]  /*23f0*/  IMAD R142, R9, 0x2800, R230 ;  /* 0x00002800098e7824 */ /* 0x000fe200078e02e6 */
[----:B------:R-:W-:-:S02]  /*2400*/  LEA.HI R28, R13, R12, RZ, 0x4 ;  /* 0x0000000c0d1c7211 */ /* 0x000fc400078f20ff */
[----:B------:R-:W-:Y:S02]  /*2410*/  LOP3.LUT R10, R11, R6, RZ, 0x3c, !PT ;  /* 0x000000060b0a7212 */ /* 0x000fe400078e3cff */
[----:B------:R-:W-:Y:S02]  /*2420*/  LEA.HI R12, R13, R12, RZ, 0x6 ;  /* 0x0000000c0d0c7211 */ /* 0x000fe400078f30ff */
[----:B------:R-:W-:Y:S02]  /*2430*/  LOP3.LUT R11, R231, 0x30, R26, 0xf8, !PT ;  /* 0x00000030e70b7812 */ /* 0x000fe400078ef81a */
[----:B------:R-:W-:Y:S02]  /*2440*/  LOP3.LUT R32, R32, 0xfffffffe, RZ, 0xc0, !PT ;  /* 0xfffffffe20207812 */ /* 0x000fe400078ec0ff */
[----:B------:R-:W-:Y:S01]  /*2450*/  LOP3.LUT R8, R228, 0x30, R21, 0xf8, !PT ;  /* 0x00000030e4087812 */ /* 0x000fe200078ef815 */
[----:B------:R-:W-:Y:S01]  /*2460*/  IMAD R132, R9, 0x2800, R232 ;  /* 0x0000280009847824 */ /* 0x000fe200078e02e8 */
[----:B------:R-:W-:-:S02]  /*2470*/  IADD3 R142, R142, R7, RZ ;  /* 0x000000078e8e7210 */ /* 0x000fc40007ffe0ff */
[----:B------:R-:W-:Y:S02]  /*2480*/  SHF.R.S32.HI R7, RZ, 0x6, R12 ;  /* 0x00000006ff077819 */ /* 0x000fe4000001140c */
[----:B------:R-:W-:Y:S02]  /*2490*/  LOP3.LUT R11, R11, R6, RZ, 0x3c, !PT ;  /* 0x000000060b0b7212 */ /* 0x000fe400078e3cff */
[----:B------:R-:W-:Y:S02]  /*24a0*/  @P3 LOP3.LUT R32, R32, 0x1, RZ, 0xfc, !PT ;  /* 0x0000000120203812 */ /* 0x000fe400078efcff */
[----:B-----5:R-:W-:Y:S02]  /*24b0*/  SHF.R.S32.HI R9, RZ, 0x1f, R144 ;  /* 0x0000001fff097819 */ /* 0x020fe40000011490 */
[----:B------:R-:W-:Y:S02]  /*24c0*/  LOP3.LUT R8, R8, R229, RZ, 0x3c, !PT ;  /* 0x000000e508087212 */ /* 0x000fe400078e3cff */
[----:B------:R-:W-:-:S02]  /*24d0*/  LOP3.LUT R13, R231, 0x30, R28, 0xf8, !PT ;  /* 0x00000030e70d7812 */ /* 0x000fc400078ef81c */
[----:B------:R-:W-:Y:S01]  /*24e0*/  LOP3.LUT P3, RZ, R235, 0x2, RZ, 0xc0, !PT ;  /* 0x00000002ebff7812 */ /* 0x000fe2000786c0ff */
[----:B------:R-:W-:Y:S01]  /*24f0*/  IMAD.IADD R135, R135, 0x1, R10 ;  /* 0x0000000187877824 */ /* 0x000fe200078e020a */
[----:B------:R-:W-:Y:S01]  /*2500*/  IADD3 R102, P2, R23, R102, RZ ;  /* 0x0000006617667210 */ /* 0x000fe20007f5e0ff */
[----:B------:R-:W-:Y:S01]  /*2510*/  IMAD R133, R7, 0x2800, R230 ;  /* 0x0000280007857824 */ /* 0x000fe200078e02e6 */
[----:B------:R-:W-:Y:S01]  /*2520*/  LOP3.LUT R10, R13, R6, RZ, 0x3c, !PT ;  /* 0x000000060d0a7212 */ /* 0x000fe200078e3cff */
[----:B------:R-:W-:Y:S02]  /*2530*/  IMAD R131, R7, 0x2800, R232 ;  /* 0x0000280007837824 */ /* 0x000fe400078e02e8 */
[----:B------:R-:W-:Y:S02]  /*2540*/  IMAD.IADD R132, R132, 0x1, R11 ;  /* 0x0000000184847824 */ /* 0x000fe400078e020b */
[----:B------:R-:W-:Y:S02]  /*2550*/  IMAD R7, R9, R110, RZ ;  /* 0x0000006e09077224 */ /* 0x000fe400078e02ff */
[----:B------:R-:W-:-:S02]  /*2560*/  VIADD R11, R18, 0xa0 ;  /* 0x000000a0120b7836 */ /* 0x000fc40000000000 */
[----:B------:R-:W-:Y:S01]  /*2570*/  IMAD.IADD R143, R143, 0x1, R8 ;  /* 0x000000018f8f7824 */ /* 0x000fe200078e0208 */
[----:B------:R-:W-:Y:S01]  /*2580*/  LOP3.LUT R8, R228, 0x30, R28, 0xf8, !PT ;  /* 0x00000030e4087812 */ /* 0x000fe200078ef81c */
[----:B------:R-:W-:Y:S01]  /*2590*/  IMAD R9, R9, R104, RZ ;  /* 0x0000006809097224 */ /* 0x000fe200078e02ff */
[----:B------:R-:W-:Y:S01]  /*25a0*/  LOP3.LUT R32, R32, 0xfffffffb, RZ, 0xc0, !PT ;  /* 0xfffffffb20207812 */ /* 0x000fe200078ec0ff */
[----:B------:R-:W-:Y:S01]  /*25b0*/  IMAD.X R103, R20, 0x1, R29, P2 ;  /* 0x0000000114677824 */ /* 0x000fe200010e061d */
[----:B------:R-:W-:Y:S01]  /*25c0*/  ISETP.GE.AND P2, PT, R11, UR4, PT ;  /* 0x000000040b007c0c */ /* 0x000fe2000bf46270 */
[----:B------:R-:W-:Y:S01]  /*25d0*/  IMAD.WIDE.U32 R118, R15, UR6, R118 ;  /* 0x000000060f767c25 */ /* 0x000fe2000f8e0076 */
[----:B------:R-:W-:-:S03]  /*25e0*/  LOP3.LUT R8, R8, R229, RZ, 0x3c, !PT ;  /* 0x000000e508087212 */ /* 0x000fc600078e3cff */
[----:B------:R-:W-:Y:S01]  /*25f0*/  IMAD.IADD R131, R131, 0x1, R10 ;  /* 0x0000000183837824 */ /* 0x000fe200078e020a */
[----:B------:R-:W-:Y:S01]  /*2600*/  SHF.L.U32 R10, R104, 0x7, RZ ;  /* 0x00000007680a7819 */ /* 0x000fe200000006ff */
[----:B------:R-:W-:Y:S01]  /*2610*/  IMAD R27, R144, R105, R9 ;  /* 0x00000069901b7224 */ /* 0x000fe200078e0209 */
[----:B------:R-:W-:Y:S01]  /*2620*/  SHF.L.U64.HI R9, R104, 0x7, R105 ;  /* 0x0000000768097819 */ /* 0x000fe20000010269 */
[----:B------:R-:W-:Y:S02]  /*2630*/  IMAD R13, R117, 0xa0, RZ ;  /* 0x000000a0750d7824 */ /* 0x000fe400078e02ff */
[----:B------:R-:W-:Y:S02]  /*2640*/  IMAD R15, R105, 0xa0, RZ ;  /* 0x000000a0690f7824 */ /* 0x000fe400078e02ff */
[----:B------:R-:W-:Y:S01]  /*2650*/  IMAD.WIDE.U32 R108, R144, R104, R108 ;  /* 0x00000068906c7225 */ /* 0x000fe200078e006c */
[----:B------:R-:W-:-:S03]  /*2660*/  @P3 LOP3.LUT R32, R32, 0x4, RZ, 0xfc, !PT ;  /* 0x0000000420203812 */ /* 0x000fc600078efcff */
[----:B------:R-:W-:Y:S01]  /*2670*/  IMAD.WIDE.U32 R106, R144, R104, R106 ;  /* 0x00000068906a7225 */ /* 0x000fe200078e006a */
[----:B------:R-:W-:-:S03]  /*2680*/  SEL R31, RZ, 0x20, P2 ;  /* 0x00000020ff1f7807 */ /* 0x000fc60001000000 */
[----:B------:R-:W-:-:S04]  /*2690*/  IMAD.WIDE.U32 R116, R116, 0xa0, RZ ;  /* 0x000000a074747825 */ /* 0x000fc800078e00ff */
[----:B------:R-:W-:-:S04]  /*26a0*/  IMAD.WIDE.U32 R104, R104, 0xa0, RZ ;  /* 0x000000a068687825 */ /* 0x000fc800078e00ff */
[C---:B------:R-:W-:Y:S02]  /*26b0*/  IMAD R25, R144.reuse, R111, R7 ;  /* 0x0000006f90197224 */ /* 0x040fe400078e0207 */
[----:B------:R-:W-:-:S04]  /*26c0*/  IMAD.WIDE.U32 R114, R144, R110, R114 ;  /* 0x0000006e90727225 */ /* 0x000fc800078e0072 */
[----:B------:R-:W-:Y:S01]  /*26d0*/  IMAD.WIDE.U32 R112, R144, R110, R112 ;  /* 0x0000006e90707225 */ /* 0x000fe200078e0070 */
[----:B------:R-:W-:-:S03]  /*26e0*/  SHF.L.U64.HI R7, R110, 0x7, R111 ;  /* 0x000000076e077819 */ /* 0x000fc6000001026f */
[----:B------:R-:W-:Y:S02]  /*26f0*/  IMAD.IADD R133, R133, 0x1, R8 ;  /* 0x0000000185857824 */ /* 0x000fe400078e0208 */
[----:B------:R-:W-:Y:S02]  /*2700*/  IMAD.IADD R126, R117, 0x1, R13 ;  /* 0x00000001757e7824 */ /* 0x000fe400078e020d */
[----:B------:R-:W-:Y:S01]  /*2710*/  IMAD.IADD R128, R105, 0x1, R15 ;  /* 0x0000000169807824 */ /* 0x000fe200078e020f */
[----:B------:R-:W-:Y:S01]  /*2720*/  SHF.R.S32.HI R20, RZ, 0x4, R21 ;  /* 0x00000004ff147819 */ /* 0x000fe20000011415 */
[----:B------:R-:W-:Y:S01]  /*2730*/  IMAD.SHL.U32 R8, R110, 0x80, RZ ;  /* 0x000000806e087824 */ /* 0x000fe200078e00ff */
[----:B------:R-:W-:Y:S01]  /*2740*/  LOP3.LUT R38, R34, R31, RZ, 0xfc, !PT ;  /* 0x0000001f22267212 */ /* 0x000fe200078efcff */
[----:B------:R-:W-:Y:S02]  /*2750*/  IMAD.IADD R12, R115, 0x1, R25 ;  /* 0x00000001730c7824 */ /* 0x000fe400078e0219 */
[----:B------:R-:W-:Y:S01]  /*2760*/  IMAD.IADD R13, R25, 0x1, R113 ;  /* 0x00000001190d7824 */ /* 0x000fe200078e0271 */
[----:B------:R-:W-:Y:S01]  /*2770*/  SHF.R.S32.HI R25, RZ, 0x4, R26 ;  /* 0x00000004ff197819 */ /* 0x000fe2000001141a */
[----:B------:R-:W-:-:S02]  /*2780*/  IMAD.IADD R14, R109, 0x1, R27 ;  /* 0x000000016d0e7824 */ /* 0x000fc400078e021b */
[----:B------:R-:W-:Y:S01]  /*2790*/  IMAD.IADD R15, R27, 0x1, R107 ;  /* 0x000000011b0f7824 */ /* 0x000fe200078e026b */
[----:B------:R-:W-:Y:S01]  /*27a0*/  SHF.R.S32.HI R27, RZ, 0x4, R28 ;  /* 0x00000004ff1b7819 */ /* 0x000fe2000001141c */
[----:B------:R-:W-:Y:S01]  /*27b0*/  IMAD.WIDE.U32 R110, R110, 0xa0, RZ ;  /* 0x000000a06e6e7825 */ /* 0x000fe200078e00ff */
[----:B------:R0:W-:Y:S01]  /*27c0*/  STL [R1+0x10], R32 ;  /* 0x0000102001007387 */ /* 0x0001e20000100800 */
[----:B------:R-:W-:Y:S02]  /*27d0*/  LOP3.LUT R21, R21, 0xfffffff0, RZ, 0xc0, !PT ;  /* 0xfffffff015157812 */ /* 0x000fe400078ec0ff */
[----:B------:R-:W-:Y:S02]  /*27e0*/  LOP3.LUT R26, R26, 0xfffffff0, RZ, 0xc0, !PT ;  /* 0xfffffff01a1a7812 */ /* 0x000fe400078ec0ff */
[----:B------:R-:W-:Y:S02]  /*27f0*/  LOP3.LUT R28, R28, 0xfffffff0, RZ, 0xc0, !PT ;  /* 0xfffffff01c1c7812 */ /* 0x000fe400078ec0ff */
[----:B------:R-:W-:Y:S01]  /*2800*/  LOP3.LUT R35, R38, 0x4, RZ, 0xc0, !PT ;  /* 0x0000000426237812 */ /* 0x000fe200078ec0ff */
[----:B0-----:R-:W-:Y:S01]  /*2810*/  IMAD.IADD R32, R119, 0x1, R33 ;  /* 0x0000000177207824 */ /* 0x001fe200078e0221 */
[----:B------:R-:W-:-:S02]  /*2820*/  LOP3.LUT R33, R34, 0x1, RZ, 0xc0, !PT ;  /* 0x0000000122217812 */ /* 0x000fc400078ec0ff */
[C---:B------:R-:W-:Y:S02]  /*2830*/  LOP3.LUT R34, R38.reuse, 0x2, RZ, 0xc0, !PT ;  /* 0x0000000226227812 */ /* 0x040fe400078ec0ff */
[C---:B------:R-:W-:Y:S02]  /*2840*/  LOP3.LUT R36, R38.reuse, 0x8, RZ, 0xc0, !PT ;  /* 0x0000000826247812 */ /* 0x040fe400078ec0ff */
[----:B------:R-:W-:Y:S02]  /*2850*/  LOP3.LUT R37, R38, 0x10, RZ, 0xc0, !PT ;  /* 0x0000001026257812 */ /* 0x000fe400078ec0ff */
[----:B------:R-:W-:Y:S02]  /*2860*/  IADD3 R127, R111, R127, RZ ;  /* 0x0000007f6f7f7210 */ /* 0x000fe40007ffe0ff */
[----:B------:R-:W-:Y:S02]  /*2870*/  SHF.R.S32.HI R29, RZ, 0x1f, R21 ;  /* 0x0000001fff1d7819 */ /* 0x000fe40000011415 */
[----:B------:R-:W-:-:S02]  /*2880*/  SHF.R.S32.HI R30, RZ, 0x1f, R26 ;  /* 0x0000001fff1e7819 */ /* 0x000fc4000001141a */
[----:B------:R-:W-:Y:S02]  /*2890*/  SHF.R.S32.HI R31, RZ, 0x1f, R28 ;  /* 0x0000001fff1f7819 */ /* 0x000fe4000001141c */
[----:B------:R-:W-:Y:S01]  /*28a0*/  LOP3.LUT R38, R38, 0x20, RZ, 0xc0, !PT ;  /* 0x0000002026267812 */ /* 0x000fe200078ec0ff */
[----:B------:R-:W-:Y:S06]  /*28b0*/  @!P6 BAR.SYNC.DEFER_BLOCKING 0x9, 0x100 ;  /* 0x024400000000eb1d */ /* 0x000fec0000010000 */
.L_x_2321:
[----:B--2---:R-:W2:Y:S01]  /*28c0*/  LDL.LU R40, [R1+0x10] ;  /* 0x0000100001287983 */ /* 0x004ea20000300800 */
[----:B0-----:R-:W0:Y:S01]  /*28d0*/  LDC.64 R124, c[0x0][0x2d8] ;  /* 0x0000b600ff7c7b82 */ /* 0x001e220000000a00 */
[----:B-1----:R-:W-:Y:S01]  /*28e0*/  IADD3 R47, R24, -0x1, RZ ;  /* 0xffffffff182f7810 */ /* 0x002fe20007ffe0ff */
[----:B------:R-:W-:Y:S05]  /*28f0*/  YIELD ;  /* 0x0000000000007946 */ /* 0x000fea0003800000 */
[----:B------:R-:W-:Y:S01]  /*2900*/  SHF.R.S32.HI R137, RZ, 0x1f, R47 ;  /* 0x0000001fff897819 */ /* 0x000fe2000001142f */
[-C--:B------:R-:W-:Y:S01]  /*2910*/  IMAD R39, R126, R47.reuse, RZ ;  /* 0x0000002f7e277224 */ /* 0x080fe200078e02ff */
[----:B------:R-:W1:Y:S01]  /*2920*/  LDC R134, c[0x0][0x3d4] ;  /* 0x0000f500ff867b82 */ /* 0x000e620000000800 */
[----:B------:R-:W-:Y:S01]  /*2930*/  IMAD.WIDE.U32 R138, R116, R47, RZ ;  /* 0x0000002f748a7225 */ /* 0x000fe200078e00ff */
[----:B------:R-:W-:Y:S01]  /*2940*/  LOP3.LUT R41, R228, 0x10, R18, 0xf8, !PT ;  /* 0x00000010e4297812 */ /* 0x000fe200078ef812 */
[----:B------:R-:W-:Y:S01]  /*2950*/  BSSY B0, `(.L_x_2222) ;  /* 0x0000cba000007945 */ /* 0x000fe20003800000 */
[----:B------:R-:W-:Y:S01]  /*2960*/  LOP3.LUT P4, RZ, R235, 0x2, RZ, 0xc0, !PT ;  /* 0x00000002ebff7812 */ /* 0x000fe2000788c0ff */
[----:B------:R-:W-:Y:S01]  /*2970*/  IMAD R39, R137, R116, R39 ;  /* 0x0000007489277224 */ /* 0x000fe200078e0227 */
[----:B------:R-:W-:-:S02]  /*2980*/  IADD3 R49, P2, P3, R3, R138, R130 ;  /* 0x0000008a03317210 */ /* 0x000fc40007b5e082 */
[----:B------:R-:W-:Y:S01]  /*2990*/  LOP3.LUT R41, R41, R229, RZ, 0x3c, !PT ;  /* 0x000000e529297212 */ /* 0x000fe200078e3cff */
[----:B------:R-:W-:-:S04]  /*29a0*/  IMAD.IADD R99, R139, 0x1, R39 ;  /* 0x000000018b637824 */ /* 0x000fc800078e0227 */
[----:B------:R-:W-:Y:S01]  /*29b0*/  IMAD.IADD R41, R230, 0x1, R41 ;  /* 0x00000001e6297824 */ /* 0x000fe200078e0229 */
[----:B------:R-:W-:Y:S02]  /*29c0*/  IADD3.X R24, R4, R99, R129, P2, P3 ;  /* 0x0000006304187210 */ /* 0x000fe400017e6481 */
[----:B0-----:R-:W-:Y:S01]  /*29d0*/  IADD3 R50, P2, P3, R138, R124, R3 ;  /* 0x0000007c8a327210 */ /* 0x001fe20007b5e003 */
[----:B------:R-:W-:-:S03]  /*29e0*/  IMAD R39, R17, 0x7800, R41 ;  /* 0x0000780011277824 */ /* 0x000fc600078e0229 */
[----:B------:R-:W-:Y:S01]  /*29f0*/  IADD3.X R51, R99, R125, R4, P2, P3 ;  /* 0x0000007d63337210 */ /* 0x000fe200017e6404 */
[----:B------:R-:W-:Y:S01]  /*2a00*/  VIADD R41, R39, 0x20 ;  /* 0x0000002027297836 */ /* 0x000fe20000000000 */
[----:B------:R-:W-:Y:S01]  /*2a10*/  IADD3 R48, P2, R49, R124, RZ ;  /* 0x0000007c31307210 */ /* 0x000fe20007f5e0ff */
[----:B------:R-:W-:Y:S01]  /*2a20*/  @P4 VIADD R41, R39, 0xffffffe0 ;  /* 0xffffffe027294836 */ /* 0x000fe20000000000 */
[----:B------:R-:W-:Y:S01]  /*2a30*/  ISETP.GT.AND P3, PT, R47, R123, PT ;  /* 0x0000007b2f00720c */ /* 0x000fe20003f64270 */
[----:B------:R-:W-:Y:S02]  /*2a40*/  IMAD.IADD R39, R16, 0x1, R39 ;  /* 0x0000000110277824 */ /* 0x000fe400078e0227 */
[----:B------:R-:W-:Y:S01]  /*2a50*/  IMAD.X R49, R24, 0x1, R125, P2 ;  /* 0x0000000118317824 */ /* 0x000fe200010e067d */
[----:B-1----:R-:W-:Y:S02]  /*2a60*/  ISETP.GE.AND P2, PT, R134, 0x1, PT ;  /* 0x000000018600780c */ /* 0x002fe40003f46270 */
[----:B------:R-:W-:-:S02]  /*2a70*/  MOV R24, R47 ;  /* 0x0000002f00187202 */ /* 0x000fc40000000f00 */
[----:B--2---:R-:W-:-:S05]  /*2a80*/  LOP3.LUT R40, R40, 0xfffffffd, RZ, 0xc0, !PT ;  /* 0xfffffffd28287812 */ /* 0x004fca00078ec0ff */
[----:B------:R-:W-:-:S05]  /*2a90*/  @P3 LOP3.LUT R40, R40, 0x2, RZ, 0xfc, !PT ;  /* 0x0000000228283812 */ /* 0x000fca00078efcff */
[----:B------:R0:W-:Y:S02]  /*2aa0*/  STL [R1+0x10], R40 ;  /* 0x0000102801007387 */ /* 0x0001e40000100800 */
[----:B0-----:R-:W-:Y:S01]  /*2ab0*/  IMAD.IADD R40, R16, 0x1, R41 ;  /* 0x0000000110287824 */ /* 0x001fe200078e0229 */
        /* <DEDUP_REMOVED lines=82> */
.L_x_2226:
[----:B------:R-:W-:Y:S05]  /*2fe0*/  BSYNC B1 ;  /* 0x0000000000017941 */ /* 0x000fea0003800000 */
.L_x_2225:
        /* <DEDUP_REMOVED lines=51> */
.L_x_2228:
[----:B------:R-:W-:Y:S05]  /*3320*/  BSYNC B1 ;  /* 0x0000000000017941 */ /* 0x000fea0003800000 */
.L_x_2227:
        /* <DEDUP_REMOVED lines=26> */
.L_x_2229:
[----:B0-----:R-:W-:Y:S01]  /*34d0*/  IMAD R42, R17, 0x8, R16 ;  /* 0x00000008112a7824 */ /* 0x001fe200078e0210 */
[----:B------:R-:W-:Y:S01]  /*34e0*/  SHF.L.U32 R43, R223, 0x1f, RZ ;  /* 0x0000001fdf2b7819 */ /* 0x000fe200000006ff */
[----:B------:R-:W-:Y:S03]  /*34f0*/  BSSY B1, `(.L_x_2230) ;  /* 0x0000003000017945 */ /* 0x000fe60003800000 */
[----:B------:R-:W0:Y:S02]  /*3500*/  SYNCS.PHASECHK.TRANS64.TRYWAIT P5, [R42+URZ+0x33490], R43 ;  /* 0x0334902b2a0075a7 */ /* 0x000e2400080a017f */
[----:B0-----:R-:W-:Y:S05]  /*3510*/  @!P5 BRA `(.L_x_2231) ;  /* 0x0000029c0028d947 */ /* 0x001fea0003800000 */
.L_x_2554:
[----:B------:R-:W-:Y:S05]  /*3520*/  BSYNC B1 ;  /* 0x0000000000017941 */ /* 0x000fea0003800000 */
.L_x_2230:
[----:B------:R-:W-:Y:S04]  /*3530*/  BSSY B1, `(.L_x_2232) ;  /* 0x00002ac000017945 */ /* 0x000fe80003800000 */
[----:B------:R-:W-:Y:S05]  /*3540*/  @P3 BRA `(.L_x_2233) ;  /* 0x0000002800a83947 */ /* 0x000fea0003800000 */
[----:B------:R-:W-:Y:S01]  /*3550*/  ISETP.NE.AND P3, PT, R33, RZ, PT ;  /* 0x000000ff2100720c */ /* 0x000fe20003f65270 */
[----:B------:R-:W-:-:S12]  /*3560*/  BSSY B2, `(.L_x_2234) ;  /* 0x000006f000027945 */ /* 0x000fd80003800000 */
[----:B------:R-:W-:Y:S05]  /*3570*/  @!P3 BRA `(.L_x_2235) ;  /* 0x0000000400b4b947 */ /* 0x000fea0003800000 */
[----:B------:R1:W2:Y:S01]  /*3580*/  LDS.128 R44, [R39+0x24200] ;  /* 0x02420000272c7984 */ /* 0x0002a20000000c00 */
[----:B------:R-:W-:Y:S01]  /*3590*/  ISETP.GE.AND P3, PT, R19, R134, PT ;  /* 0x000000861300720c */ /* 0x000fe20003f66270 */
[----:B------:R-:W-:-:S12]  /*35a0*/  BSSY B3, `(.L_x_2236) ;  /* 0x0000069000037945 */ /* 0x000fd80003800000 */
[----:B-1----:R-:W-:Y:S05]  /*35b0*/  @P3 BRA `(.L_x_2237) ;  /* 0x00000004009c3947 */ /* 0x002fea0003800000 */
        /* <DEDUP_REMOVED lines=27> */
[--C-:B------:R-:W-:Y:S02]  /*3770*/  HADD2.F32 R166, -RZ, R45.reuse.H1_H1 ;  /* 0x3000002dffa67230 */ /* 0x100fe40000004100 */
[----:B------:R-:W-:Y:S02]  /*3780*/  HADD2.F32 R165, -RZ, R45.H0_H0 ;  /* 0x2000002dffa57230 */ /* 0x000fe40000004100 */
[----:B------:R-:W-:Y:S01]  /*3790*/  FFMA.FTZ R45, R125, R168, R172 ;  /* 0x000000a87d2d7223 */ /* 0x000fe200000100ac */
[----:B------:R-:W-:Y:S02]  /*37a0*/  HADD2.F32 R167, -RZ, R167.H1_H1 ;  /* 0x300000a7ffa77230 */ /* 0x000fe40000004100 */
[----:B------:R-:W-:Y:S01]  /*37b0*/  FMUL.FTZ R174, R166, R170 ;  /* 0x000000aaa6ae7220 */ /* 0x000fe20000410000 */
[----:B------:R-:W-:Y:S01]  /*37c0*/  F2FP.F16.E4M3.UNPACK_B R125, R124.H1 ;  /* 0x0000007cff7d723e */ /* 0x000fe200030006ff */
[C---:B------:R-:W-:Y:S01]  /*37d0*/  FMUL.FTZ R169, R165.reuse, R170 ;  /* 0x000000aaa5a97220 */ /* 0x040fe20000410000 */
[----:B------:R-:W-:Y:S01]  /*37e0*/  F2FP.F16.E4M3.UNPACK_B R124, R124 ;  /* 0x0000007cff7c723e */ /* 0x000fe200020006ff */
[----:B------:R-:W-:Y:S01]  /*37f0*/  FFMA.FTZ R44, R44, R168, -R171 ;  /* 0x000000a82c2c7223 */ /* 0x000fe200000108ab */
        /* <DEDUP_REMOVED lines=21> */
[----:B------:R-:W-:Y:S01]  /*3950*/  F2FP.F16.E4M3.UNPACK_B R169, R98.H1 ;  /* 0x00000062ffa9723e */ /* 0x000fe200030006ff */
[--C-:B------:R-:W-:Y:S01]  /*3960*/  HADD2.F32 R167, -RZ, R166.reuse.H0_H0 ;  /* 0x200000a6ffa77230 */ /* 0x100fe20000004100 */
[----:B------:R-:W-:Y:S01]  /*3970*/  F2FP.SATFINITE.E4M3.F32.PACK_AB_MERGE_C R163, R171, R174, RZ ;  /* 0x000000aeaba3723e */ /* 0x000fe200048070ff */
[----:B------:R-:W-:Y:S01]  /*3980*/  HADD2.F32 R166, -RZ, R166.H1_H1 ;  /* 0x300000a6ffa67230 */ /* 0x000fe20000004100 */
[----:B------:R-:W-:Y:S01]  /*3990*/  F2FP.SATFINITE.E4M3.F32.PACK_AB_MERGE_C R164, R165, R164, RZ ;  /* 0x000000a4a5a4723e */ /* 0x000fe200048070ff */
[--C-:B------:R-:W-:Y:S01]  /*39a0*/  HADD2.F32 R173, -RZ, R172.reuse.H1_H1 ;  /* 0x300000acffad7230 */ /* 0x100fe20000004100 */
        /* <DEDUP_REMOVED lines=24> */
[--C-:B------:R-:W-:Y:S01]  /*3b30*/  HADD2.F32 R47, -RZ, R46.reuse.H0_H0 ;  /* 0x2000002eff2f7230 */ /* 0x100fe20000004100 */
[----:B------:R-:W-:Y:S01]  /*3b40*/  F2FP.SATFINITE.E4M3.F32.PACK_AB_MERGE_C R165, R165, R176, RZ ;  /* 0x000000b0a5a5723e */ /* 0x000fe200048070ff */
[----:B------:R-:W-:Y:S02]  /*3b50*/  HADD2.F32 R46, -RZ, R46.H1_H1 ;  /* 0x3000002eff2e7230 */ /* 0x000fe40000004100 */
[----:B------:R-:W-:Y:S01]  /*3b60*/  FMUL.FTZ R167, R99, R172 ;  /* 0x000000ac63a77220 */ /* 0x000fe20000410000 */
[----:B------:R-:W-:-:S02]  /*3b70*/  HADD2.F32 R169, -RZ, R169.H0_H0 ;  /* 0x200000a9ffa97230 */ /* 0x000fc40000004100 */
        /* <DEDUP_REMOVED lines=8> */
[----:B------:R-:W-:Y:S02]  /*3c00*/  F2FP.SATFINITE.E4M3.F32.PACK_AB_MERGE_C R44, R125, R124, R164 ;  /* 0x0000007c7d2c723e */ /* 0x000fe400048070a4 */
[----:B------:R-:W-:-:S02]  /*3c10*/  F2FP.SATFINITE.E4M3.F32.PACK_AB_MERGE_C R47, R172, R167, R170 ;  /* 0x000000a7ac2f723e */ /* 0x000fc400048070aa */
[----:B------:R-:W-:-:S07]  /*3c20*/  F2FP.SATFINITE.E4M3.F32.PACK_AB_MERGE_C R46, R171, R166, R165 ;  /* 0x000000a6ab2e723e */ /* 0x000fce00048070a5 */
.L_x_2237:
[----:B------:R-:W-:Y:S05]  /*3c30*/  BSYNC B3 ;  /* 0x0000000000037941 */ /* 0x000fea0003800000 */
.L_x_2236:
[----:B--2---:R1:W-:Y:S02]  /*3c40*/  STG.E.128 desc[UR54][R50.64], R44 ;  /* 0x0000002c32007986 */ /* 0x0043e4000c101d36 */
.L_x_2235:
[----:B------:R-:W-:Y:S05]  /*3c50*/  BSYNC B2 ;  /* 0x0000000000027941 */ /* 0x000fea0003800000 */
.L_x_2234:
[----:B------:R-:W-:Y:S01]  /*3c60*/  ISETP.NE.AND P3, PT, R34, RZ, PT ;  /* 0x000000ff2200720c */ /* 0x000fe20003f65270 */
[----:B------:R-:W-:-:S12]  /*3c70*/  BSSY B2, `(.L_x_2238) ;  /* 0x0000070000027945 */ /* 0x000fd80003800000 */
[----:B------:R-:W-:Y:S05]  /*3c80*/  @!P3 BRA `(.L_x_2239) ;  /* 0x0000000400b8b947 */ /* 0x000fea0003800000 */
[----:B-1----:R1:W2:Y:S01]  /*3c90*/  LDS.128 R44, [R40+0x24200] ;  /* 0x02420000282c7984 */ /* 0x0022a20000000c00 */
[----:B------:R-:W-:Y:S01]  /*3ca0*/  VIADD R99, R19, 0x10 ;  /* 0x0000001013637836 */ /* 0x000fe20000000000 */
[----:B------:R-:W-:Y:S04]  /*3cb0*/  BSSY B3, `(.L_x_2240) ;  /* 0x000006a000037945 */ /* 0x000fe80003800000 */
[----:B------:R-:W-:-:S13]  /*3cc0*/  ISETP.GE.AND P3, PT, R99, R134, PT ;  /* 0x000000866300720c */ /* 0x000fda0003f66270 */
[----:B-1----:R-:W-:Y:S05]  /*3cd0*/  @P3 BRA `(.L_x_2241) ;  /* 0x00000004009c3947 */ /* 0x002fea0003800000 */
        /* <DEDUP_REMOVED lines=9> */
[----:B--2---:R-:W-:Y:S01]  /*3d70*/  IMAD.MOV.U32 R96, RZ, RZ, R44 ;  /* 0x000000ffff607224 */ /* 0x004fe200078e002c */
[----:B------:R-:W-:Y:S01]  /*3d80*/  SHF.L.U32 R95, R99, 0x10, RZ ;  /* 0x00000010635f7819 */ /* 0x000fe200000006ff */
[----:B------:R-:W-:Y:S01]  /*3d90*/  IMAD.U32 R124, R124, 0x10000, RZ ;  /* 0x000100007c7c7824 */ /* 0x000fe200078e00ff */
[----:B------:R-:W-:-:S02]  /*3da0*/  LOP3.LUT R97, R98, 0xff00, R97, 0xf8, !PT ;  /* 0x0000ff0062617812 */ /* 0x000fc400078ef861 */
[----:B------:R-:W-:Y:S02]  /*3db0*/  F2FP.F16.E4M3.UNPACK_B R44, R45 ;  /* 0x0000002dff2c723e */ /* 0x000fe400020006ff */
[-C--:B------:R-:W-:Y:S02]  /*3dc0*/  F2FP.F16.E4M3.UNPACK_B R98, R162.reuse.H1 ;  /* 0x000000a2ff62723e */ /* 0x080fe400030006ff */
[----:B------:R-:W-:Y:S02]  /*3dd0*/  LOP3.LUT R94, R94, 0xff0000, R95, 0xf8, !PT ;  /* 0x00ff00005e5e7812 */ /* 0x000fe400078ef85f */
[----:B------:R-:W-:Y:S01]  /*3de0*/  LOP3.LUT R95, R97, 0xff0000, R124, 0xf8, !PT ;  /* 0x00ff0000615f7812 */ /* 0x000fe200078ef87c */
[----:B------:R-:W-:Y:S01]  /*3df0*/  HADD2.F32 R97, -RZ, R44.H1_H1 ;  /* 0x3000002cff617230 */ /* 0x000fe20000004100 */
[----:B------:R-:W-:Y:S01]  /*3e00*/  F2FP.F16.E4M3.UNPACK_B R124, R161.H1 ;  /* 0x000000a1ff7c723e */ /* 0x000fe200030006ff */
[----:B------:R-:W-:Y:S01]  /*3e10*/  HADD2.F32 R163, -RZ, R98.H0_H0 ;  /* 0x20000062ffa37230 */ /* 0x000fe20000004100 */
[----:B------:R-:W-:Y:S01]  /*3e20*/  F2FP.F16.E4M3.UNPACK_B R45, R45.H1 ;  /* 0x0000002dff2d723e */ /* 0x000fe200030006ff */
[----:B------:R-:W-:Y:S01]  /*3e30*/  HADD2.F32 R44, -RZ, R44.H0_H0 ;  /* 0x2000002cff2c7230 */ /* 0x000fe20000004100 */
[----:B------:R-:W-:Y:S01]  /*3e40*/  F2FP.F16.E4M3.UNPACK_B R162, R162 ;  /* 0x000000a2ffa2723e */ /* 0x000fe200020006ff */
        /* <DEDUP_REMOVED lines=40> */
[--C-:B------:R-:W-:Y:S01]  /*40d0*/  HADD2.F32 R168, -RZ, R166.reuse.H1_H1 ;  /* 0x300000a6ffa87230 */ /* 0x100fe20000004100 */
[----:B------:R-:W-:Y:S01]  /*40e0*/  F2FP.F16.E4M3.UNPACK_B R124, R46.H1 ;  /* 0x0000002eff7c723e */ /* 0x000fe200030006ff */
[----:B------:R-:W-:Y:S01]  /*40f0*/  HADD2.F32 R166, -RZ, R166.H0_H0 ;  /* 0x200000a6ffa67230 */ /* 0x000fe20000004100 */
[----:B------:R-:W-:Y:S01]  /*4100*/  F2FP.F16.E4M3.UNPACK_B R165, R95 ;  /* 0x0000005fffa5723e */ /* 0x000fe200020006ff */
[----:B------:R-:W-:-:S02]  /*4110*/  HADD2.F32 R164, -RZ, R163.H1_H1 ;  /* 0x300000a3ffa47230 */ /* 0x000fc40000004100 */
[-C--:B------:R-:W-:Y:S01]  /*4120*/  FMUL.FTZ R94, R125, R168.reuse ;  /* 0x000000a87d5e7220 */ /* 0x080fe20000410000 */
[--C-:B------:R-:W-:Y:S02]  /*4130*/  HADD2.F32 R95, -RZ, R124.reuse.H1_H1 ;  /* 0x3000007cff5f7230 */ /* 0x100fe40000004100 */
[C---:B------:R-:W-:Y:S01]  /*4140*/  FMUL.FTZ R170, R161.reuse, R168 ;  /* 0x000000a8a1aa7220 */ /* 0x040fe20000410000 */
[--C-:B------:R-:W-:Y:S02]  /*4150*/  HADD2.F32 R167, -RZ, R165.reuse.H1_H1 ;  /* 0x300000a5ffa77230 */ /* 0x100fe40000004100 */
[----:B------:R-:W-:Y:S01]  /*4160*/  FFMA.FTZ R169, R161, R164, -R94 ;  /* 0x000000a4a1a97223 */ /* 0x000fe2000001085e */
[----:B------:R-:W-:Y:S01]  /*4170*/  HADD2.F32 R124, -RZ, R124.H0_H0 ;  /* 0x2000007cff7c7230 */ /* 0x000fe20000004100 */
[----:B------:R-:W-:Y:S01]  /*4180*/  F2FP.F16.E4M3.UNPACK_B R47, R47 ;  /* 0x0000002fff2f723e */ /* 0x000fe200020006ff */
[----:B------:R-:W-:Y:S02]  /*4190*/  HADD2.F32 R94, -RZ, R162.H1_H1 ;  /* 0x300000a2ff5e7230 */ /* 0x000fe40000004100 */
[-C--:B------:R-:W-:Y:S01]  /*41a0*/  FMUL.FTZ R161, R95, R167.reuse ;  /* 0x000000a75fa17220 */ /* 0x080fe20000410000 */
        /* <DEDUP_REMOVED lines=26> */
.L_x_2241:
[----:B------:R-:W-:Y:S05]  /*4350*/  BSYNC B3 ;  /* 0x0000000000037941 */ /* 0x000fea0003800000 */
.L_x_2240:
[----:B--2---:R2:W-:Y:S02]  /*4360*/  STG.E.128 desc[UR54][R50.64+0x20], R44 ;  /* 0x0000202c32007986 */ /* 0x0045e4000c101d36 */
.L_x_2239:
[----:B------:R-:W-:Y:S05]  /*4370*/  BSYNC B2 ;  /* 0x0000000000027941 */ /* 0x000fea0003800000 */
.L_x_2238:
[----:B------:R-:W-:Y:S01]  /*4380*/  ISETP.NE.AND P3, PT, R35, RZ, PT ;  /* 0x000000ff2300720c */ /* 0x000fe20003f65270 */
[----:B------:R-:W-:-:S12]  /*4390*/  BSSY B2, `(.L_x_2242) ;  /* 0x0000071000027945 */ /* 0x000fd80003800000 */
[----:B------:R-:W-:Y:S05]  /*43a0*/  @!P3 BRA `(.L_x_2243) ;  /* 0x0000000400bcb947 */ /* 0x000fea0003800000 */
[----:B-12---:R1:W2:Y:S01]  /*43b0*/  LDS.128 R44, [R39+0x26a00] ;  /* 0x026a0000272c7984 */ /* 0x0062a20000000c00 */
[----:B------:R-:W-:Y:S01]  /*43c0*/  VIADD R95, R19, 0x20 ;  /* 0x00000020135f7836 */ /* 0x000fe20000000000 */
[----:B------:R-:W-:Y:S04]  /*43d0*/  BSSY B3, `(.L_x_2244) ;  /* 0x000006b000037945 */ /* 0x000fe80003800000 */
[----:B------:R-:W-:-:S13]  /*43e0*/  ISETP.GE.AND P3, PT, R95, R134, PT ;  /* 0x000000865f00720c */ /* 0x000fda0003f66270 */
[----:B-1----:R-:W-:Y:S05]  /*43f0*/  @P3 BRA `(.L_x_2245) ;  /* 0x0000000400a03947 */ /* 0x002fea0003800000 */
[--C-:B------:R-:W-:Y:S01]  /*4400*/  SHF.R.U32.HI R98, RZ, 0x10, R89.reuse ;  /* 0x00000010ff627819 */ /* 0x100fe20000011659 */
        /* <DEDUP_REMOVED lines=8> */
[----:B------:R-:W-:Y:S01]  /*4490*/  LOP3.LUT R88, R95, 0xff00, R88, 0xf8, !PT ;  /* 0x0000ff005f587812 */ /* 0x000fe200078ef858 */
[----:B------:R-:W-:Y:S01]  /*44a0*/  IMAD.MOV.U32 R89, RZ, RZ, R45 ;  /* 0x000000ffff597224 */ /* 0x000fe200078e002d */
[----:B------:R-:W-:-:S02]  /*44b0*/  SHF.L.U32 R45, R98, 0x10, RZ ;  /* 0x00000010622d7819 */ /* 0x000fc400000006ff */
        /* <DEDUP_REMOVED lines=29> */
[----:B------:R-:W-:-:S02]  /*4690*/  HADD2.F32 R96, -RZ, R91.H1_H1 ;  /* 0x3000005bff607230 */ /* 0x000fc40000004100 */
[----:B------:R-:W-:Y:S01]  /*46a0*/  HADD2.F32 R95, -RZ, R91.H0_H0 ;  /* 0x2000005bff5f7230 */ /* 0x000fe20000004100 */
[----:B------:R-:W-:Y:S01]  /*46b0*/  F2FP.SATFINITE.E4M3.F32.PACK_AB_MERGE_C R165, R162, R125, RZ ;  /* 0x0000007da2a5723e */ /* 0x000fe200048070ff */
[--C-:B------:R-:W-:Y:S02]  /*46c0*/  HADD2.F32 R91, -RZ, R90.reuse.H0_H0 ;  /* 0x2000005aff5b7230 */ /* 0x100fe40000004100 */
[-C--:B------:R-:W-:Y:S01]  /*46d0*/  FMUL.FTZ R124, R96, R97.reuse ;  /* 0x00000061607c7220 */ /* 0x080fe20000410000 */
[----:B------:R-:W-:Y:S02]  /*46e0*/  HADD2.F32 R94, -RZ, R90.H1_H1 ;  /* 0x3000005aff5e7230 */ /* 0x000fe40000004100 */
[----:B------:R-:W-:Y:S01]  /*46f0*/  FMUL.FTZ R99, R95, R97 ;  /* 0x000000615f637220 */ /* 0x000fe20000410000 */
[----:B------:R-:W-:Y:S01]  /*4700*/  HADD2.F32 R90, -RZ, R159.H1_H1 ;  /* 0x3000009fff5a7230 */ /* 0x000fe20000004100 */
[----:B------:R-:W-:Y:S01]  /*4710*/  F2FP.F16.E4M3.UNPACK_B R125, R88.H1 ;  /* 0x00000058ff7d723e */ /* 0x000fe200030006ff */
[----:B------:R-:W-:-:S02]  /*4720*/  HADD2.F32 R160, -RZ, R160.H0_H0 ;  /* 0x200000a0ffa07230 */ /* 0x000fc40000004100 */
[----:B------:R-:W-:Y:S02]  /*4730*/  HADD2.F32 R159, -RZ, R159.H0_H0 ;  /* 0x2000009fff9f7230 */ /* 0x000fe40000004100 */
[-C--:B------:R-:W-:Y:S01]  /*4740*/  FFMA.FTZ R124, R95, R90.reuse, -R124 ;  /* 0x0000005a5f7c7223 */ /* 0x080fe2000001087c */
[----:B------:R-:W-:Y:S01]  /*4750*/  FFMA.FTZ R99, R96, R90, R99 ;  /* 0x0000005a60637223 */ /* 0x000fe20000010063 */
[CC--:B------:R-:W-:Y:S01]  /*4760*/  FMUL.FTZ R98, R94.reuse, R160.reuse ;  /* 0x000000a05e627220 */ /* 0x0c0fe20000410000 */
[----:B------:R-:W-:Y:S01]  /*4770*/  F2FP.F16.E4M3.UNPACK_B R95, R47.H1 ;  /* 0x0000002fff5f723e */ /* 0x000fe200030006ff */
[C---:B------:R-:W-:Y:S01]  /*4780*/  FMUL.FTZ R97, R91.reuse, R160 ;  /* 0x000000a05b617220 */ /* 0x040fe20000410000 */
[----:B------:R-:W-:Y:S02]  /*4790*/  HADD2.F32 R160, -RZ, R125.H1_H1 ;  /* 0x3000007dffa07230 */ /* 0x000fe40000004100 */
[-C--:B------:R-:W-:Y:S01]  /*47a0*/  FFMA.FTZ R90, R91, R159.reuse, -R98 ;  /* 0x0000009f5b5a7223 */ /* 0x080fe20000010862 */
[----:B------:R-:W-:Y:S01]  /*47b0*/  F2FP.SATFINITE.E4M3.F32.PACK_AB_MERGE_C R164, R99, R124, RZ ;  /* 0x0000007c63a4723e */ /* 0x000fe200048070ff */
[----:B------:R-:W-:Y:S01]  /*47c0*/  FFMA.FTZ R91, R94, R159, R97 ;  /* 0x0000009f5e5b7223 */ /* 0x000fe20000010061 */
[--C-:B------:R-:W-:Y:S01]  /*47d0*/  HADD2.F32 R96, -RZ, R95.reuse.H0_H0 ;  /* 0x2000005fff607230 */ /* 0x100fe20000004100 */
[-C--:B------:R-:W-:Y:S01]  /*47e0*/  F2FP.F16.E4M3.UNPACK_B R98, R45.reuse.H1 ;  /* 0x0000002dff62723e */ /* 0x080fe200030006ff */
[----:B------:R-:W-:Y:S01]  /*47f0*/  HADD2.F32 R95, -RZ, R95.H1_H1 ;  /* 0x3000005fff5f7230 */ /* 0x000fe20000004100 */
[----:B------:R-:W-:Y:S01]  /*4800*/  F2FP.F16.E4M3.UNPACK_B R94, R46.H1 ;  /* 0x0000002eff5e723e */ /* 0x000fe200030006ff */
[----:B------:R-:W-:Y:S01]  /*4810*/  HADD2.F32 R125, -RZ, R125.H0_H0 ;  /* 0x2000007dff7d7230 */ /* 0x000fe20000004100 */
[----:B------:R-:W-:Y:S01]  /*4820*/  F2FP.F16.E4M3.UNPACK_B R124, R88 ;  /* 0x00000058ff7c723e */ /* 0x000fe200020006ff */
[----:B------:R-:W-:Y:S01]  /*4830*/  HADD2.F32 R99, -RZ, R98.H1_H1 ;  /* 0x30000062ff637230 */ /* 0x000fe20000004100 */
[----:B------:R-:W-:Y:S01]  /*4840*/  F2FP.F16.E4M3.UNPACK_B R97, R45 ;  /* 0x0000002dff61723e */ /* 0x000fe200020006ff */
[----:B------:R-:W-:-:S02]  /*4850*/  HADD2.F32 R88, -RZ, R94.H1_H1 ;  /* 0x3000005eff587230 */ /* 0x000fc40000004100 */
[----:B------:R-:W-:Y:S01]  /*4860*/  FMUL.FTZ R45, R95, R160 ;  /* 0x000000a05f2d7220 */ /* 0x000fe20000410000 */
[----:B------:R-:W-:Y:S01]  /*4870*/  HADD2.F32 R159, -RZ, R124.H1_H1 ;  /* 0x3000007cff9f7230 */ /* 0x000fe20000004100 */
[----:B------:R-:W-:Y:S01]  /*4880*/  F2FP.F16.E4M3.UNPACK_B R47, R47 ;  /* 0x0000002fff2f723e */ /* 0x000fe200020006ff */
[----:B------:R-:W-:Y:S02]  /*4890*/  HADD2.F32 R94, -RZ, R94.H0_H0 ;  /* 0x2000005eff5e7230 */ /* 0x000fe40000004100 */
[----:B------:R-:W-:Y:S01]  /*48a0*/  FFMA.FTZ R162, R96, R99, -R45 ;  /* 0x0000006360a27223 */ /* 0x000fe2000001082d */
[----:B------:R-:W-:Y:S02]  /*48b0*/  HADD2.F32 R45, -RZ, R97.H1_H1 ;  /* 0x30000061ff2d7230 */ /* 0x000fe40000004100 */
[-C--:B------:R-:W-:Y:S01]  /*48c0*/  FMUL.FTZ R161, R88, R159.reuse ;  /* 0x0000009f58a17220 */ /* 0x080fe20000410000 */
[----:B------:R-:W-:Y:S01]  /*48d0*/  F2FP.F16.E4M3.UNPACK_B R46, R46 ;  /* 0x0000002eff2e723e */ /* 0x000fe200020006ff */
[----:B------:R-:W-:Y:S01]  /*48e0*/  FMUL.FTZ R159, R94, R159 ;  /* 0x0000009f5e9f7220 */ /* 0x000fe20000410000 */
[----:B------:R-:W-:Y:S01]  /*48f0*/  FMUL.FTZ R160, R96, R160 ;  /* 0x000000a060a07220 */ /* 0x000fe20000410000 */
[----:B------:R-:W-:Y:S01]  /*4900*/  FFMA.FTZ R161, R94, R45, -R161 ;  /* 0x0000002d5ea17223 */ /* 0x000fe200000108a1 */
[----:B------:R-:W-:-:S02]  /*4910*/  HADD2.F32 R124, -RZ, R124.H0_H0 ;  /* 0x2000007cff7c7230 */ /* 0x000fc40000004100 */
[----:B------:R-:W-:Y:S01]  /*4920*/  FFMA.FTZ R96, R88, R45, R159 ;  /* 0x0000002d58607223 */ /* 0x000fe2000001009f */
[--C-:B------:R-:W-:Y:S02]  /*4930*/  HADD2.F32 R88, -RZ, R47.reuse.H0_H0 ;  /* 0x2000002fff587230 */ /* 0x100fe40000004100 */
[----:B------:R-:W-:Y:S01]  /*4940*/  FFMA.FTZ R163, R95, R99, R160 ;  /* 0x000000635fa37223 */ /* 0x000fe200000100a0 */
[--C-:B------:R-:W-:Y:S02]  /*4950*/  HADD2.F32 R45, -RZ, R46.reuse.H0_H0 ;  /* 0x2000002eff2d7230 */ /* 0x100fe40000004100 */
[----:B------:R-:W-:Y:S02]  /*4960*/  HADD2.F32 R47, -RZ, R47.H1_H1 ;  /* 0x3000002fff2f7230 */ /* 0x000fe40000004100 */
[----:B------:R-:W-:Y:S01]  /*4970*/  FMUL.FTZ R160, R88, R125 ;  /* 0x0000007d58a07220 */ /* 0x000fe20000410000 */
[----:B------:R-:W-:Y:S02]  /*4980*/  HADD2.F32 R46, -RZ, R46.H1_H1 ;  /* 0x3000002eff2e7230 */ /* 0x000fe40000004100 */
[----:B------:R-:W-:Y:S01]  /*4990*/  FMUL.FTZ R95, R45, R124 ;  /* 0x0000007c2d5f7220 */ /* 0x000fe20000410000 */
[----:B------:R-:W-:-:S02]  /*49a0*/  HADD2.F32 R98, -RZ, R98.H0_H0 ;  /* 0x20000062ff627230 */ /* 0x000fc40000004100 */
[C---:B------:R-:W-:Y:S01]  /*49b0*/  FMUL.FTZ R99, R47.reuse, R125 ;  /* 0x0000007d2f637220 */ /* 0x040fe20000410000 */
[----:B------:R-:W-:Y:S02]  /*49c0*/  HADD2.F32 R97, -RZ, R97.H0_H0 ;  /* 0x20000061ff617230 */ /* 0x000fe40000004100 */
[----:B------:R-:W-:Y:S01]  /*49d0*/  FMUL.FTZ R94, R46, R124 ;  /* 0x0000007c2e5e7220 */ /* 0x000fe20000410000 */
[----:B------:R-:W-:Y:S01]  /*49e0*/  F2FP.SATFINITE.E4M3.F32.PACK_AB_MERGE_C R96, R96, R161, RZ ;  /* 0x000000a16060723e */ /* 0x000fe200048070ff */
[-C--:B------:R-:W-:Y:S01]  /*49f0*/  FFMA.FTZ R99, R88, R98.reuse, -R99 ;  /* 0x0000006258637223 */ /* 0x080fe20000010863 */
[----:B------:R-:W-:Y:S01]  /*4a00*/  FFMA.FTZ R160, R47, R98, R160 ;  /* 0x000000622fa07223 */ /* 0x000fe200000100a0 */
[-C--:B------:R-:W-:Y:S01]  /*4a10*/  FFMA.FTZ R94, R45, R97.reuse, -R94 ;  /* 0x000000612d5e7223 */ /* 0x080fe2000001085e */
[----:B------:R-:W-:Y:S01]  /*4a20*/  FFMA.FTZ R95, R46, R97, R95 ;  /* 0x000000612e5f7223 */ /* 0x000fe2000001005f */
[----:B------:R-:W-:Y:S02]  /*4a30*/  F2FP.SATFINITE.E4M3.F32.PACK_AB_MERGE_C R162, R163, R162, RZ ;  /* 0x000000a2a3a2723e */ /* 0x000fe400048070ff */
[----:B------:R-:W-:-:S02]  /*4a40*/  F2FP.SATFINITE.E4M3.F32.PACK_AB_MERGE_C R45, R89, R44, R165 ;  /* 0x0000002c592d723e */ /* 0x000fc400048070a5 */
[----:B------:R-:W-:Y:S02]  /*4a50*/  F2FP.SATFINITE.E4M3.F32.PACK_AB_MERGE_C R44, R91, R90, R164 ;  /* 0x0000005a5b2c723e */ /* 0x000fe400048070a4 */
[----:B------:R-:W-:Y:S02]  /*4a60*/  F2FP.SATFINITE.E4M3.F32.PACK_AB_MERGE_C R46, R95, R94, R96 ;  /* 0x0000005e5f2e723e */ /* 0x000fe40004807060 */
[----:B------:R-:W-:-:S07]  /*4a70*/  F2FP.SATFINITE.E4M3.F32.PACK_AB_MERGE_C R47, R160, R99, R162 ;  /* 0x00000063a02f723e */ /* 0x000fce00048070a2 */
.L_x_2245:
[----:B------:R-:W-:Y:S05]  /*4a80*/  BSYNC B3 ;  /* 0x0000000000037941 */ /* 0x000fea0003800000 */
.L_x_2244:
[----:B--2---:R3:W-:Y:S02]  /*4a90*/  STG.E.128 desc[UR54][R50.64+0x40], R44 ;  /* 0x0000402c32007986 */ /* 0x0047e4000c101d36 */
.L_x_2243:
[----:B------:R-:W-:Y:S05]  /*4aa0*/  BSYNC B2 ;  /* 0x0000000000027941 */ /* 0x000fea0003800000 */
.L_x_2242:
[----:B------:R-:W-:Y:S01]  /*4ab0*/  ISETP.NE.AND P3, PT, R36, RZ, PT ;  /* 0x000000ff2400720c */ /* 0x000fe20003f65270 */
[----:B------:R-:W-:-:S12]  /*4ac0*/  BSSY B2, `(.L_x_2246) ;  /* 0x0000070000027945 */ /* 0x000fd80003800000 */
[----:B------:R-:W-:Y:S05]  /*4ad0*/  @!P3 BRA `(.L_x_2247) ;  /* 0x0000000400b8b947 */ /* 0x000fea0003800000 */
[----:B-123--:R1:W2:Y:S01]  /*4ae0*/  LDS.128 R44, [R40+0x26a00] ;  /* 0x026a0000282c7984 */ /* 0x00e2a20000000c00 */
        /* <DEDUP_REMOVED lines=107> */
.L_x_2249:
[----:B------:R-:W-:Y:S05]  /*51a0*/  BSYNC B3 ;  /* 0x0000000000037941 */ /* 0x000fea0003800000 */
.L_x_2248:
[----:B--2---:R4:W-:Y:S02]  /*51b0*/  STG.E.128 desc[UR54][R50.64+0x60], R44 ;  /* 0x0000602c32007986 */ /* 0x0049e4000c101d36 */
.L_x_2247:
[----:B------:R-:W-:Y:S05]  /*51c0*/  BSYNC B2 ;  /* 0x0000000000027941 */ /* 0x000fea0003800000 */
.L_x_2246:
[----:B------:R-:W-:Y:S01]  /*51d0*/  ISETP.NE.AND P3, PT, R37, RZ, PT ;  /* 0x000000ff2500720c */ /* 0x000fe20003f65270 */
[----:B------:R-:W-:-:S12]  /*51e0*/  BSSY B2, `(.L_x_2250) ;  /* 0x0000070000027945 */ /* 0x000fd80003800000 */
[----:B------:R-:W-:Y:S05]  /*51f0*/  @!P3 BRA `(.L_x_2251) ;  /* 0x0000000400b8b947 */ /* 0x000fea0003800000 */
[----:B-1234-:R1:W2:Y:S01]  /*5200*/  LDS.128 R44, [R39+0x29200] ;  /* 0x02920000272c7984 */ /* 0x01e2a20000000c00 */
[----:B------:R-:W-:Y:S01]  /*5210*/  VIADD R85, R19, 0x40 ;  /* 0x0000004013557836 */ /* 0x000fe20000000000 */
[----:B------:R-:W-:Y:S04]  /*5220*/  BSSY B3, `(.L_x_2252) ;  /* 0x000006a000037945 */ /* 0x000fe80003800000 */
[----:B------:R-:W-:-:S13]  /*5230*/  ISETP.GE.AND P3, PT, R85, R134, PT ;  /* 0x000000865500720c */ /* 0x000fda0003f66270 */
[----:B-1----:R-:W-:Y:S05]  /*5240*/  @P3 BRA `(.L_x_2253) ;  /* 0x00000004009c3947 */ /* 0x002fea0003800000 */
        /* <DEDUP_REMOVED lines=9> */
[----:B--2---:R-:W-:Y:S01]  /*52e0*/  IMAD.MOV.U32 R80, RZ, RZ, R44 ;  /* 0x000000ffff507224 */ /* 0x004fe200078e002c */
[----:B------:R-:W-:Y:S01]  /*52f0*/  F2FP.F16.E4M3.UNPACK_B R44, R45 ;  /* 0x0000002dff2c723e */ /* 0x000fe200020006ff */
[----:B------:R-:W-:Y:S01]  /*5300*/  IMAD.U32 R81, R87, 0x10000, RZ ;  /* 0x0001000057517824 */ /* 0x000fe200078e00ff */
[----:B------:R-:W-:Y:S01]  /*5310*/  LOP3.LUT R85, R84, 0xff00, R83, 0xf8, !PT ;  /* 0x0000ff0054557812 */ /* 0x000fe200078ef853 */
[----:B------:R-:W-:Y:S01]  /*5320*/  IMAD.U32 R84, R86, 0x10000, RZ ;  /* 0x0001000056547824 */ /* 0x000fe200078e00ff */
[----:B------:R-:W-:-:S02]  /*5330*/  F2FP.F16.E4M3.UNPACK_B R83, R155.H1 ;  /* 0x0000009bff53723e */ /* 0x000fc400030006ff */
[----:B------:R-:W-:Y:S01]  /*5340*/  LOP3.LUT R86, R82, 0xff0000, R81, 0xf8, !PT ;  /* 0x00ff000052567812 */ /* 0x000fe200078ef851 */
[--C-:B------:R-:W-:Y:S01]  /*5350*/  HADD2.F32 R81, -RZ, R44.reuse.H1_H1 ;  /* 0x3000002cff517230 */ /* 0x100fe20000004100 */
[----:B------:R-:W-:Y:S01]  /*5360*/  LOP3.LUT R89, R85, 0xff0000, R84, 0xf8, !PT ;  /* 0x00ff000055597812 */ /* 0x000fe200078ef854 */
[--C-:B------:R-:W-:Y:S01]  /*5370*/  HADD2.F32 R87, -RZ, R83.reuse.H0_H0 ;  /* 0x20000053ff577230 */ /* 0x100fe20000004100 */
[----:B------:R-:W-:Y:S01]  /*5380*/  F2FP.F16.E4M3.UNPACK_B R84, R150.H1 ;  /* 0x00000096ff54723e */ /* 0x000fe200030006ff */
[----:B------:R-:W-:Y:S01]  /*5390*/  HADD2.F32 R44, -RZ, R44.H0_H0 ;  /* 0x2000002cff2c7230 */ /* 0x000fe20000004100 */
[----:B------:R-:W-:Y:S01]  /*53a0*/  F2FP.F16.E4M3.UNPACK_B R45, R45.H1 ;  /* 0x0000002dff2d723e */ /* 0x000fe200030006ff */
[----:B------:R-:W-:Y:S02]  /*53b0*/  HADD2.F32 R88, -RZ, R83.H1_H1 ;  /* 0x30000053ff587230 */ /* 0x000fe40000004100 */
[----:B------:R-:W-:Y:S01]  /*53c0*/  FMUL.FTZ R91, R81, R87 ;  /* 0x00000057515b7220 */ /* 0x000fe20000410000 */
[----:B------:R-:W-:-:S02]  /*53d0*/  HADD2.F32 R85, -RZ, R84.H0_H0 ;  /* 0x20000054ff557230 */ /* 0x000fc40000004100 */
        /* <DEDUP_REMOVED lines=78> */
.L_x_2253:
[----:B------:R-:W-:Y:S05]  /*58c0*/  BSYNC B3 ;  /* 0x0000000000037941 */ /* 0x000fea0003800000 */
.L_x_2252:
[----:B--2---:R1:W-:Y:S02]  /*58d0*/  STG.E.128 desc[UR54][R50.64+0x80], R44 ;  /* 0x0000802c32007986 */ /* 0x0043e4000c101d36 */
.L_x_2251:
[----:B------:R-:W-:Y:S05]  /*58e0*/  BSYNC B2 ;  /* 0x0000000000027941 */ /* 0x000fea0003800000 */
.L_x_2250:
[----:B------:R-:W-:-:S13]  /*58f0*/  ISETP.NE.AND P3, PT, R38, RZ, PT ;  /* 0x000000ff2600720c */ /* 0x000fda0003f65270 */
[----:B------:R-:W-:Y:S05]  /*5900*/  @!P3 BRA `(.L_x_2233) ;  /* 0x0000000400b8b947 */ /* 0x000fea0003800000 */
[----:B-1234-:R1:W2:Y:S01]  /*5910*/  LDS.128 R44, [R40+0x29200] ;  /* 0x02920000282c7984 */ /* 0x01e2a20000000c00 */
[----:B------:R-:W-:Y:S01]  /*5920*/  IADD3 R81, R19, 0x50, RZ ;  /* 0x0000005013517810 */ /* 0x000fe20007ffe0ff */
[----:B------:R-:W-:Y:S03]  /*5930*/  BSSY B2, `(.L_x_2254) ;  /* 0x000006a000027945 */ /* 0x000fe60003800000 */
        /* <DEDUP_REMOVED lines=105> */
.L_x_2255:
[----:B------:R-:W-:Y:S05]  /*5fd0*/  BSYNC B2 ;  /* 0x0000000000027941 */ /* 0x000fea0003800000 */
.L_x_2254:
[----:B--2---:R1:W-:Y:S02]  /*5fe0*/  STG.E.128 desc[UR54][R50.64+0xa0], R44 ;  /* 0x0000a02c32007986 */ /* 0x0043e4000c101d36 */
.L_x_2233:
[----:B------:R-:W-:Y:S05]  /*5ff0*/  BSYNC B1 ;  /* 0x0000000000017941 */ /* 0x000fea0003800000 */
.L_x_2232:
[----:B------:R-:W-:Y:S05]  /*6000*/  @P4 BRA `(.L_x_2256) ;  /* 0x0000009400384947 */ /* 0x000fea0003800000 */
[----:B------:R-:W-:Y:S01]  /*6010*/  ISETP.NE.AND P3, PT, R33, RZ, PT ;  /* 0x000000ff2100720c */ /* 0x000fe20003f65270 */
[----:B------:R-:W-:-:S12]  /*6020*/  BSSY B1, `(.L_x_2257) ;  /* 0x000006f000017945 */ /* 0x000fd80003800000 */
[----:B------:R-:W-:Y:S05]  /*6030*/  @!P3 BRA `(.L_x_2258) ;  /* 0x0000000400b4b947 */ /* 0x000fea0003800000 */
[----:B-1234-:R1:W2:Y:S01]  /*6040*/  LDS.128 R44, [R39+0x26200] ;  /* 0x02620000272c7984 */ /* 0x01e2a20000000c00 */
[----:B------:R-:W-:Y:S01]  /*6050*/  ISETP.GE.AND P3, PT, R19, R134, PT ;  /* 0x000000861300720c */ /* 0x000fe20003f66270 */
[----:B------:R-:W-:-:S12]  /*6060*/  BSSY B2, `(.L_x_2259) ;  /* 0x0000069000027945 */ /* 0x000fd80003800000 */
[----:B-1----:R-:W-:Y:S05]  /*6070*/  @P3 BRA `(.L_x_2260) ;  /* 0x00000004009c3947 */ /* 0x002fea0003800000 */
[----:B------:R-:W-:Y:S01]  /*6080*/  SHF.R.U32.HI R72, RZ, 0x8, R73 ;  /* 0x00000008ff487819 */ /* 0x000fe20000011649 */
[----:B--2---:R-:W-:Y:S01]  /*6090*/  IMAD.MOV.U32 R50, RZ, RZ, R44 ;  /* 0x000000ffff327224 */ /* 0x004fe200078e002c */
[--C-:B------:R-:W-:Y:S02]  /*60a0*/  SHF.R.U32.HI R74, RZ, 0x8, R75.reuse ;  /* 0x00000008ff4a7819 */ /* 0x100fe4000001164b */
        /* <DEDUP_REMOVED lines=12> */
[----:B------:R-:W-:Y:S01]  /*6170*/  F2FP.F16.E4M3.UNPACK_B R45, R45.H1 ;  /* 0x0000002dff2d723e */ /* 0x000fe200030006ff */
[--C-:B------:R-:W-:Y:S01]  /*6180*/  HADD2.F32 R77, -RZ, R74.reuse.H1_H1 ;  /* 0x3000004aff4d7230 */ /* 0x100fe20000004100 */
[----:B------:R-:W-:Y:S01]  /*6190*/  LOP3.LUT R78, R73, 0xff0000, R76, 0xf8, !PT ;  /* 0x00ff0000494e7812 */ /* 0x000fe200078ef84c */
[----:B------:R-:W-:Y:S01]  /*61a0*/  HADD2.F32 R76, -RZ, R74.H0_H0 ;  /* 0x2000004aff4c7230 */ /* 0x000fe20000004100 */
[----:B------:R-:W-:Y:S01]  /*61b0*/  LOP3.LUT R75, R51, 0xff0000, R72, 0xf8, !PT ;  /* 0x00ff0000334b7812 */ /* 0x000fe200078ef848 */
[--C-:B------:R-:W-:Y:S01]  /*61c0*/  HADD2.F32 R51, -RZ, R44.reuse.H1_H1 ;  /* 0x3000002cff337230 */ /* 0x100fe20000004100 */
[----:B------:R-:W-:Y:S01]  /*61d0*/  F2FP.F16.E4M3.UNPACK_B R73, R151.H1 ;  /* 0x00000097ff49723e */ /* 0x000fe200030006ff */
[----:B------:R-:W-:Y:S01]  /*61e0*/  HADD2.F32 R72, -RZ, R45.H1_H1 ;  /* 0x3000002dff487230 */ /* 0x000fe20000004100 */
[----:B------:R-:W-:Y:S01]  /*61f0*/  F2FP.F16.E4M3.UNPACK_B R153, R153 ;  /* 0x00000099ff99723e */ /* 0x000fe200020006ff */
[----:B------:R-:W-:-:S02]  /*6200*/  HADD2.F32 R44, -RZ, R44.H0_H0 ;  /* 0x2000002cff2c7230 */ /* 0x000fc40000004100 */
[-C--:B------:R-:W-:Y:S01]  /*6210*/  FMUL.FTZ R79, R51, R76.reuse ;  /* 0x0000004c334f7220 */ /* 0x080fe20000410000 */
[----:B------:R-:W-:Y:S02]  /*6220*/  HADD2.F32 R74, -RZ, R73.H0_H0 ;  /* 0x20000049ff4a7230 */ /* 0x000fe40000004100 */
[----:B------:R-:W-:Y:S01]  /*6230*/  FMUL.FTZ R80, R72, R77 ;  /* 0x0000004d48507220 */ /* 0x000fe20000410000 */
[----:B------:R-:W-:Y:S02]  /*6240*/  HADD2.F32 R45, -RZ, R45.H0_H0 ;  /* 0x2000002dff2d7230 */ /* 0x000fe40000004100 */
[C---:B------:R-:W-:Y:S01]  /*6250*/  FMUL.FTZ R76, R44.reuse, R76 ;  /* 0x0000004c2c4c7220 */ /* 0x040fe20000410000 */
[----:B------:R-:W-:Y:S02]  /*6260*/  HADD2.F32 R73, -RZ, R73.H1_H1 ;  /* 0x30000049ff497230 */ /* 0x000fe40000004100 */
[-C--:B------:R-:W-:Y:S01]  /*6270*/  FFMA.FTZ R44, R44, R74.reuse, -R79 ;  /* 0x0000004a2c2c7223 */ /* 0x080fe2000001084f */
[----:B------:R-:W-:Y:S01]  /*6280*/  F2FP.F16.E4M3.UNPACK_B R151, R151 ;  /* 0x00000097ff97723e */ /* 0x000fe200020006ff */
[----:B------:R-:W-:Y:S01]  /*6290*/  FMUL.FTZ R77, R45, R77 ;  /* 0x0000004d2d4d7220 */ /* 0x000fe20000410000 */
[----:B------:R-:W-:Y:S01]  /*62a0*/  FFMA.FTZ R81, R51, R74, R76 ;  /* 0x0000004a33517223 */ /* 0x000fe2000001004c */
        /* <DEDUP_REMOVED lines=19> */
[-C--:B------:R-:W-:Y:S01]  /*63e0*/  FFMA.FTZ R80, R45, R151.reuse, -R74 ;  /* 0x000000972d507223 */ /* 0x080fe2000001084a */
[----:B------:R-:W-:Y:S01]  /*63f0*/  FFMA.FTZ R153, R50, R151, R153 ;  /* 0x0000009732997223 */ /* 0x000fe20000010099 */
[----:B------:R-:W-:-:S02]  /*6400*/  F2FP.F16.E4M3.UNPACK_B R50, R47.H1 ;  /* 0x0000002fff32723e */ /* 0x000fc400030006ff */
[----:B------:R-:W-:Y:S02]  /*6410*/  F2FP.SATFINITE.E4M3.F32.PACK_AB_MERGE_C R84, R77, R76, RZ ;  /* 0x0000004c4d54723e */ /* 0x000fe400048070ff */
[----:B------:R-:W-:Y:S01]  /*6420*/  F2FP.F16.E4M3.UNPACK_B R76, R78.H1 ;  /* 0x0000004eff4c723e */ /* 0x000fe200030006ff */
[--C-:B------:R-:W-:Y:S01]  /*6430*/  HADD2.F32 R72, -RZ, R50.reuse.H1_H1 ;  /* 0x30000032ff487230 */ /* 0x100fe20000004100 */
[-C--:B------:R-:W-:Y:S01]  /*6440*/  F2FP.F16.E4M3.UNPACK_B R73, R75.reuse.H1 ;  /* 0x0000004bff49723e */ /* 0x080fe200030006ff */
[----:B------:R-:W-:Y:S01]  /*6450*/  HADD2.F32 R51, -RZ, R50.H0_H0 ;  /* 0x20000032ff337230 */ /* 0x000fe20000004100 */
[----:B------:R-:W-:Y:S01]  /*6460*/  F2FP.F16.E4M3.UNPACK_B R45, R46.H1 ;  /* 0x0000002eff2d723e */ /* 0x000fe200030006ff */
[----:B------:R-:W-:Y:S01]  /*6470*/  HADD2.F32 R79, -RZ, R76.H1_H1 ;  /* 0x3000004cff4f7230 */ /* 0x000fe20000004100 */
        /* <DEDUP_REMOVED lines=14> */
[----:B------:R-:W-:Y:S01]  /*6560*/  FFMA.FTZ R82, R45, R51, -R82 ;  /* 0x000000332d527223 */ /* 0x000fe20000010852 */
[----:B------:R-:W-:-:S02]  /*6570*/  HADD2.F32 R76, -RZ, R76.H0_H0 ;  /* 0x2000004cff4c7230 */ /* 0x000fc40000004100 */
[----:B------:R-:W-:Y:S01]  /*6580*/  FFMA.FTZ R77, R50, R51, R77 ;  /* 0x00000033324d7223 */ /* 0x000fe2000001004d */
[--C-:B------:R-:W-:Y:S02]  /*6590*/  HADD2.F32 R50, -RZ, R47.reuse.H0_H0 ;  /* 0x2000002fff327230 */ /* 0x100fe40000004100 */
[----:B------:R-:W-:Y:S01]  /*65a0*/  FFMA.FTZ R74, R72, R74, R79 ;  /* 0x0000004a484a7223 */ /* 0x000fe2000001004f */
[----:B------:R-:W-:Y:S02]  /*65b0*/  HADD2.F32 R47, -RZ, R47.H1_H1 ;  /* 0x3000002fff2f7230 */ /* 0x000fe40000004100 */
[--C-:B------:R-:W-:Y:S01]  /*65c0*/  HADD2.F32 R45, -RZ, R46.reuse.H0_H0 ;  /* 0x2000002eff2d7230 */ /* 0x100fe20000004100 */
[----:B------:R-:W-:Y:S01]  /*65d0*/  F2FP.SATFINITE.E4M3.F32.PACK_AB_MERGE_C R77, R77, R82, RZ ;  /* 0x000000524d4d723e */ /* 0x000fe200048070ff */
        /* <DEDUP_REMOVED lines=15> */
[----:B------:R-:W-:Y:S02]  /*66d0*/  F2FP.SATFINITE.E4M3.F32.PACK_AB_MERGE_C R46, R51, R72, R77 ;  /* 0x00000048332e723e */ /* 0x000fe4000480704d */
[----:B------:R-:W-:-:S07]  /*66e0*/  F2FP.SATFINITE.E4M3.F32.PACK_AB_MERGE_C R47, R76, R79, R74 ;  /* 0x0000004f4c2f723e */ /* 0x000fce000480704a */
.L_x_2260:
[----:B------:R-:W-:Y:S05]  /*66f0*/  BSYNC B2 ;  /* 0x0000000000027941 */ /* 0x000fea0003800000 */
.L_x_2259:
[----:B--2---:R1:W-:Y:S02]  /*6700*/  STG.E.128 desc[UR54][R48.64], R44 ;  /* 0x0000002c30007986 */ /* 0x0043e4000c101d36 */
.L_x_2258:
[----:B------:R-:W-:Y:S05]  /*6710*/  BSYNC B1 ;  /* 0x0000000000017941 */ /* 0x000fea0003800000 */
.L_x_2257:
        /* <DEDUP_REMOVED lines=8> */
[----:B------:R-:W-:Y:S01]  /*67a0*/  SHF.R.U32.HI R50, RZ, 0x8, R71 ;  /* 0x00000008ff327819 */ /* 0x000fe20000011647 */
[----:B--2---:R-:W-:Y:S01]  /*67b0*/  IMAD.MOV.U32 R68, RZ, RZ, R47 ;  /* 0x000000ffff447224 */ /* 0x004fe200078e002f */
[--C-:B------:R-:W-:Y:S01]  /*67c0*/  SHF.R.U32.HI R72, RZ, 0x8, R69.reuse ;  /* 0x00000008ff487819 */ /* 0x100fe20000011645 */
[----:B------:R-:W-:Y:S01]  /*67d0*/  IMAD.MOV.U32 R51, RZ, RZ, R46 ;  /* 0x000000ffff337224 */ /* 0x000fe200078e002e */
[----:B------:R-:W-:Y:S01]  /*67e0*/  SHF.R.U32.HI R74, RZ, 0x10, R69 ;  /* 0x00000010ff4a7819 */ /* 0x000fe20000011645 */
[----:B------:R-:W-:Y:S01]  /*67f0*/  IMAD.SHL.U32 R47, R50, 0x100, RZ ;  /* 0x00000100322f7824 */ /* 0x000fe200078e00ff */
[----:B------:R-:W-:Y:S02]  /*6800*/  LOP3.LUT R69, R69, 0xff0000ff, RZ, 0xc0, !PT ;  /* 0xff0000ff45457812 */ /* 0x000fe400078ec0ff */
[----:B------:R-:W-:Y:S02]  /*6810*/  SHF.R.U32.HI R73, RZ, 0x10, R71 ;  /* 0x00000010ff497819 */ /* 0x000fe40000011647 */
[----:B------:R-:W-:-:S02]  /*6820*/  SHF.L.U32 R46, R72, 0x8, RZ ;  /* 0x00000008482e7819 */ /* 0x000fc400000006ff */
        /* <DEDUP_REMOVED lines=96> */
.L_x_2264:
[----:B------:R-:W-:Y:S05]  /*6e30*/  BSYNC B2 ;  /* 0x0000000000027941 */ /* 0x000fea0003800000 */
.L_x_2263:
[----:B--2---:R1:W-:Y:S02]  /*6e40*/  STG.E.128 desc[UR54][R48.64+0x20], R44 ;  /* 0x0000202c30007986 */ /* 0x0043e4000c101d36 */
.L_x_2262:
[----:B------:R-:W-:Y:S05]  /*6e50*/  BSYNC B1 ;  /* 0x0000000000017941 */ /* 0x000fea0003800000 */
.L_x_2261:
        /* <DEDUP_REMOVED lines=10> */
[--C-:B------:R-:W-:Y:S02]  /*6f00*/  SHF.R.U32.HI R66, RZ, 0x8, R67.reuse ;  /* 0x00000008ff427819 */ /* 0x100fe40000011643 */
[----:B------:R-:W-:Y:S01]  /*6f10*/  SHF.R.U32.HI R68, RZ, 0x10, R67 ;  /* 0x00000010ff447819 */ /* 0x000fe20000011643 */
[----:B------:R-:W-:Y:S01]  /*6f20*/  IMAD.SHL.U32 R47, R70, 0x100, RZ ;  /* 0x00000100462f7824 */ /* 0x000fe200078e00ff */
[----:B------:R-:W-:Y:S01]  /*6f30*/  MOV R51, R46 ;  /* 0x0000002e00337202 */ /* 0x000fe20000000f00 */
[----:B------:R-:W-:Y:S01]  /*6f40*/  IMAD.SHL.U32 R46, R66, 0x100, RZ ;  /* 0x00000100422e7824 */ /* 0x000fe200078e00ff */
[----:B------:R-:W-:Y:S01]  /*6f50*/  LOP3.LUT R50, R65, 0xff0000ff, RZ, 0xc0, !PT ;  /* 0xff0000ff41327812 */ /* 0x000fe200078ec0ff */
[----:B------:R-:W-:Y:S01]  /*6f60*/  IMAD.U32 R68, R68, 0x10000, RZ ;  /* 0x0001000044447824 */ /* 0x000fe200078e00ff */
[----:B------:R-:W-:-:S02]  /*6f70*/  SHF.R.U32.HI R69, RZ, 0x10, R65 ;  /* 0x00000010ff457819 */ /* 0x000fc40000011641 */
[----:B------:R-:W-:Y:S02]  /*6f80*/  LOP3.LUT R65, R67, 0xff0000ff, RZ, 0xc0, !PT ;  /* 0xff0000ff43417812 */ /* 0x000fe400078ec0ff */
        /* <DEDUP_REMOVED lines=94> */
.L_x_2268:
[----:B------:R-:W-:Y:S05]  /*7570*/  BSYNC B2 ;  /* 0x0000000000027941 */ /* 0x000fea0003800000 */
.L_x_2267:
[----:B--2---:R1:W-:Y:S02]  /*7580*/  STG.E.128 desc[UR54][R48.64+0x40], R44 ;  /* 0x0000402c30007986 */ /* 0x0043e4000c101d36 */
.L_x_2266:
[----:B------:R-:W-:Y:S05]  /*7590*/  BSYNC B1 ;  /* 0x0000000000017941 */ /* 0x000fea0003800000 */
.L_x_2265:
        /* <DEDUP_REMOVED lines=10> */
[----:B------:R-:W-:Y:S02]  /*7640*/  SHF.R.U32.HI R50, RZ, 0x8, R63 ;  /* 0x00000008ff327819 */ /* 0x000fe4000001163f */
[----:B------:R-:W-:Y:S01]  /*7650*/  SHF.R.U32.HI R66, RZ, 0x10, R61 ;  /* 0x00000010ff427819 */ /* 0x000fe2000001163d */
[----:B------:R-:W-:Y:S01]  /*7660*/  IMAD.SHL.U32 R46, R64, 0x100, RZ ;  /* 0x00000100402e7824 */ /* 0x000fe200078e00ff */
[----:B------:R-:W-:Y:S01]  /*7670*/  MOV R60, R47 ;  /* 0x0000002f003c7202 */ /* 0x000fe20000000f00 */
        /* <DEDUP_REMOVED lines=99> */
.L_x_2272:
[----:B------:R-:W-:Y:S05]  /*7cb0*/  BSYNC B2 ;  /* 0x0000000000027941 */ /* 0x000fea0003800000 */
.L_x_2271:
[----:B--2---:R1:W-:Y:S02]  /*7cc0*/  STG.E.128 desc[UR54][R48.64+0x60], R44 ;  /* 0x0000602c30007986 */ /* 0x0043e4000c101d36 */
.L_x_2270:
[----:B------:R-:W-:Y:S05]  /*7cd0*/  BSYNC B1 ;  /* 0x0000000000017941 */ /* 0x000fea0003800000 */
.L_x_2269:
[----:B------:R-:W-:Y:S01]  /*7ce0*/  ISETP.NE.AND P3, PT, R37, RZ, PT ;  /* 0x000000ff2500720c */ /* 0x000fe20003f65270 */
[----:B------:R-:W-:-:S12]  /*7cf0*/  BSSY B1, `(.L_x_2273) ;  /* 0x0000072000017945 */ /* 0x000fd80003800000 */
[----:B------:R-:W-:Y:S05]  /*7d00*/  @!P3 BRA `(.L_x_2274) ;  /* 0x0000000400c0b947 */ /* 0x000fea0003800000 */
[----:B-1234-:R1:W2:Y:S01]  /*7d10*/  LDS.128 R44, [R39+0x2b200] ;  /* 0x02b20000272c7984 */ /* 0x01e2a20000000c00 */
[----:B------:R-:W-:Y:S01]  /*7d20*/  IADD3 R51, R19, 0x40, RZ ;  /* 0x0000004013337810 */ /* 0x000fe20007ffe0ff */
[----:B------:R-:W-:Y:S03]  /*7d30*/  BSSY B2, `(.L_x_2275) ;  /* 0x000006c000027945 */ /* 0x000fe60003800000 */
        /* <DEDUP_REMOVED lines=8> */
[----:B------:R-:W-:Y:S01]  /*7dc0*/  LOP3.LUT R50, R57, 0xff0000ff, RZ, 0xc0, !PT ;  /* 0xff0000ff39327812 */ /* 0x000fe200078ec0ff */
[----:B------:R-:W-:Y:S01]  /*7dd0*/  IMAD.SHL.U32 R46, R58, 0x100, RZ ;  /* 0x000001003a2e7824 */ /* 0x000fe200078e00ff */
[----:B------:R-:W-:Y:S01]  /*7de0*/  SHF.R.U32.HI R61, RZ, 0x10, R57 ;  /* 0x00000010ff3d7819 */ /* 0x000fe20000011639 */
[----:B------:R-:W-:Y:S01]  /*7df0*/  IMAD.U32 R60, R60, 0x10000, RZ ;  /* 0x000100003c3c7824 */ /* 0x000fe200078e00ff */
[----:B------:R-:W-:-:S02]  /*7e00*/  LOP3.LUT R57, R59, 0xff0000ff, RZ, 0xc0, !PT ;  /* 0xff0000ff3b397812 */ /* 0x000fc400078ec0ff */
        /* <DEDUP_REMOVED lines=92> */
[----:B------:R-:W-:Y:S02]  /*83d0*/  F2FP.SATFINITE.E4M3.F32.PACK_AB_MERGE_C R44, R136, R63, R68 ;  /* 0x0000003f882c723e */ /* 0x000fe40004807044 */
[----:B------:R-:W-:-:S07]  /*83e0*/  MOV R46, R60 ;  /* 0x0000003c002e7202 */ /* 0x000fce0000000f00 */
.L_x_2276:
[----:B------:R-:W-:Y:S05]  /*83f0*/  BSYNC B2 ;  /* 0x0000000000027941 */ /* 0x000fea0003800000 */
.L_x_2275:
[----:B--2---:R1:W-:Y:S02]  /*8400*/  STG.E.128 desc[UR54][R48.64+0x80], R44 ;  /* 0x0000802c30007986 */ /* 0x0043e4000c101d36 */
.L_x_2274:
[----:B------:R-:W-:Y:S05]  /*8410*/  BSYNC B1 ;  /* 0x0000000000017941 */ /* 0x000fea0003800000 */
.L_x_2273:
[----:B------:R-:W-:-:S13]  /*8420*/  ISETP.NE.AND P3, PT, R38, RZ, PT ;  /* 0x000000ff2600720c */ /* 0x000fda0003f65270 */
        /* <DEDUP_REMOVED lines=8> */
[----:B------:R-:W-:Y:S01]  /*84b0*/  SHF.R.U32.HI R50, RZ, 0x8, R55 ;  /* 0x00000008ff327819 */ /* 0x000fe20000011637 */
[----:B------:R-:W-:Y:S01]  /*84c0*/  IMAD.MOV.U32 R51, RZ, RZ, R46 ;  /* 0x000000ffff337224 */ /* 0x000fe200078e002e */
[----:B------:R-:W-:Y:S01]  /*84d0*/  SHF.R.U32.HI R58, RZ, 0x10, R53 ;  /* 0x00000010ff3a7819 */ /* 0x000fe20000011635 */
[----:B------:R-:W-:Y:S01]  /*84e0*/  IMAD.SHL.U32 R46, R56, 0x100, RZ ;  /* 0x00000100382e7824 */ /* 0x000fe200078e00ff */
[----:B------:R-:W-:Y:S01]  /*84f0*/  LOP3.LUT R53, R53, 0xff0000ff, RZ, 0xc0, !PT ;  /* 0xff0000ff35357812 */ /* 0x000fe200078ec0ff */
[----:B------:R-:W-:Y:S01]  /*8500*/  IMAD.SHL.U32 R47, R50, 0x100, RZ ;  /* 0x00000100322f7824 */ /* 0x000fe200078e00ff */
[----:B------:R-:W-:Y:S02]  /*8510*/  LOP3.LUT R54, R55, 0xff0000ff, RZ, 0xc0, !PT ;  /* 0xff0000ff37367812 */ /* 0x000fe400078ec0ff */
[----:B------:R-:W-:-:S02]  /*8520*/  SHF.R.U32.HI R57, RZ, 0x10, R55 ;  /* 0x00000010ff397819 */ /* 0x000fc40000011637 */
[----:B------:R-:W-:Y:S02]  /*8530*/  LOP3.LUT R50, R53, 0xff00, R46, 0xf8, !PT ;  /* 0x0000ff0035327812 */ /* 0x000fe400078ef82e */
[----:B------:R-:W-:Y:S01]  /*8540*/  LOP3.LUT R56, R54, 0xff00, R47, 0xf8, !PT ;  /* 0x0000ff0036387812 */ /* 0x000fe200078ef82f */
[----:B------:R-:W-:Y:S01]  /*8550*/  IMAD.U32 R47, R58, 0x10000, RZ ;  /* 0x000100003a2f7824 */ /* 0x000fe200078e00ff */
        /* <DEDUP_REMOVED lines=92> */
.L_x_2278:
[----:B------:R-:W-:Y:S05]  /*8b20*/  BSYNC B1 ;  /* 0x0000000000017941 */ /* 0x000fea0003800000 */
.L_x_2277:
[----:B--2---:R1:W-:Y:S01]  /*8b30*/  STG.E.128 desc[UR54][R48.64+0xa0], R44 ;  /* 0x0000a02c30007986 */ /* 0x0043e2000c101d36 */
[----:B------:R-:W-:Y:S05]  /*8b40*/  BRA `(.L_x_2256) ;  /* 0x0000006800687947 */ /* 0x000fea0003800000 */
.L_x_2224:
        /* <DEDUP_REMOVED lines=54> */
.L_x_2280:
[----:B------:R-:W-:Y:S05]  /*8eb0*/  BSYNC B1 ;  /* 0x0000000000017941 */ /* 0x000fea0003800000 */
.L_x_2279:
        /* <DEDUP_REMOVED lines=37> */
.L_x_2282:
[----:B------:R-:W-:Y:S05]  /*9110*/  BSYNC B1 ;  /* 0x0000000000017941 */ /* 0x000fea0003800000 */
.L_x_2281:
        /* <DEDUP_REMOVED lines=26> */
.L_x_2283:
[----:B0-----:R-:W-:Y:S01]  /*92c0*/  IMAD R42, R17, 0x8, R16 ;  /* 0x00000008112a7824 */ /* 0x001fe200078e0210 */
[----:B------:R-:W-:Y:S01]  /*92d0*/  SHF.L.U32 R43, R223, 0x1f, RZ ;  /* 0x0000001fdf2b7819 */ /* 0x000fe200000006ff */
[----:B------:R-:W0:Y:S01]  /*92e0*/  LDC R151, c[0x0][0x2e4] ;  /* 0x0000b900ff977b82 */ /* 0x000e220000000800 */
[----:B------:R-:W-:Y:S02]  /*92f0*/  BSSY B1, `(.L_x_2284) ;  /* 0x0000004000017945 */ /* 0x000fe40003800000 */
[----:B------:R-:W1:Y:S05]  /*9300*/  SYNCS.PHASECHK.TRANS64.TRYWAIT P5, [R42+URZ+0x33490], R43 ;  /* 0x0334902b2a0075a7 */ /* 0x000e6a00080a017f */
[----:B------:R-:W2:Y:S01]  /*9310*/  LDC.64 R136, c[0x0][0x2f0] ;  /* 0x0000bc00ff887b82 */ /* 0x000ea20000000a00 */
[----:B-1----:R-:W-:Y:S05]  /*9320*/  @!P5 BRA `(.L_x_2285) ;  /* 0x0000023c00b8d947 */ /* 0x002fea0003800000 */
.L_x_2555:
[----:B------:R-:W-:Y:S05]  /*9330*/  BSYNC B1 ;  /* 0x0000000000017941 */ /* 0x000fea0003800000 */
.L_x_2284:
[----:B------:R-:W-:Y:S01]  /*9340*/  BSSY B1, `(.L_x_2286) ;  /* 0x00002ed000017945 */ /* 0x000fe20003800000 */
[----:B0-----:R-:W-:Y:S01]  /*9350*/  IADD3 R153, -R122, R151, RZ ;  /* 0x000000977a997210 */ /* 0x001fe20007ffe1ff */
[----:B------:R-:W-:Y:S02]  /*9360*/  IMAD.MOV.U32 R139, RZ, RZ, R99 ;  /* 0x000000ffff8b7224 */ /* 0x000fe400078e0063 */
[----:B------:R-:W-:Y:S05]  /*9370*/  @P4 BRA `(.L_x_2287) ;  /* 0x0000002c00a44947 */ /* 0x000fea0003800000 */
[----:B------:R-:W-:Y:S01]  /*9380*/  ISETP.NE.AND P4, PT, R33, RZ, PT ;  /* 0x000000ff2100720c */ /* 0x000fe20003f85270 */
[-C--:B--2---:R-:W-:Y:S01]  /*9390*/  IMAD.WIDE.U32 R140, R23, R136.reuse, R138 ;  /* 0x00000088178c7225 */ /* 0x084fe200078e008a */
[----:B------:R-:W-:Y:S01]  /*93a0*/  SHF.R.S32.HI R92, RZ, 0x1f, R23 ;  /* 0x0000001fff5c7819 */ /* 0x000fe20000011417 */
[----:B------:R-:W-:Y:S04]  /*93b0*/  BSSY B2, `(.L_x_2288) ;  /* 0x00000f5000027945 */ /* 0x000fe80003800000 */
[----:B------:R-:W-:-:S04]  /*93c0*/  IMAD R92, R92, R136, RZ ;  /* 0x000000885c5c7224 */ /* 0x000fc800078e02ff */
[----:B------:R-:W-:-:S04]  /*93d0*/  IMAD R167, R23, R137, R92 ;  /* 0x0000008917a77224 */ /* 0x000fc800078e025c */
[----:B------:R-:W-:Y:S01]  /*93e0*/  IMAD.IADD R167, R167, 0x1, R141 ;  /* 0x00000001a7a77824 */ /* 0x000fe200078e028d */
[----:B------:R-:W-:Y:S06]  /*93f0*/  @!P4 BRA `(.L_x_2289) ;  /* 0x0000000c00c0c947 */ /* 0x000fec0003800000 */
        /* <DEDUP_REMOVED lines=21> */
[----:B------:R-:W2:Y:S01]  /*9550*/  LDS.128 R96, [R96+0x24200] ;  /* 0x0242000060607984 */ /* 0x000ea20000000c00 */
[----:B------:R-:W-:Y:S05]  /*9560*/  @P4 BRA `(.L_x_2291) ;  /* 0x0000000c00384947 */ /* 0x000fea0003800000 */
[----:B------:R-:W-:Y:S02]  /*9570*/  F2FP.F16.E4M3.UNPACK_B R180, R177.H1 ;  /* 0x000000b1ffb4723e */ /* 0x000fe400030006ff */
[----:B--2---:R-:W-:Y:S02]  /*9580*/  F2FP.F16.E4M3.UNPACK_B R46, R96.H1 ;  /* 0x00000060ff2e723e */ /* 0x004fe400030006ff */
[----:B0-----:R-:W-:Y:S01]  /*9590*/  F2FP.F16.E4M3.UNPACK_B R44, R92.H1 ;  /* 0x0000005cff2c723e */ /* 0x001fe200030006ff */
[----:B------:R-:W-:Y:S01]  /*95a0*/  HADD2.F32 R183, -RZ, R180.H0_H0 ;  /* 0x200000b4ffb77230 */ /* 0x000fe20000004100 */
[----:B------:R-:W-:Y:S01]  /*95b0*/  F2FP.F16.E4M3.UNPACK_B R179, R178.H1 ;  /* 0x000000b2ffb3723e */ /* 0x000fe200030006ff */
[----:B------:R-:W-:Y:S01]  /*95c0*/  HADD2.F32 R56, -RZ, R46.H0_H0 ;  /* 0x2000002eff387230 */ /* 0x000fe20000004100 */
[----:B------:R-:W-:Y:S01]  /*95d0*/  F2FP.F16.E4M3.UNPACK_B R96, R96 ;  /* 0x00000060ff60723e */ /* 0x000fe200020006ff */
[----:B------:R-:W-:Y:S01]  /*95e0*/  HADD2.F32 R58, -RZ, R44.H0_H0 ;  /* 0x2000002cff3a7230 */ /* 0x000fe20000004100 */
[----:B------:R-:W-:Y:S01]  /*95f0*/  LOP3.LUT R184, R59, 0xff0000ff, RZ, 0xc0, !PT ;  /* 0xff0000ff3bb87812 */ /* 0x000fe200078ec0ff */
        /* <DEDUP_REMOVED lines=8> */
[----:B------:R-:W-:Y:S01]  /*9680*/  HADD2.F32 R181, -RZ, R180.H1_H1 ;  /* 0x300000b4ffb57230 */ /* 0x000fe20000004100 */
[----:B------:R-:W-:-:S02]  /*9690*/  F2FP.F16.E4M3.UNPACK_B R180, R177 ;  /* 0x000000b1ffb4723e */ /* 0x000fc400020006ff */
[----:B------:R-:W-:Y:S02]  /*96a0*/  LOP3.LUT R188, R45, 0xff0000ff, RZ, 0xc0, !PT ;  /* 0xff0000ff2dbc7812 */ /* 0x000fe400078ec0ff */
[-C--:B------:R-:W-:Y:S01]  /*96b0*/  FMUL.FTZ R185, R44, R181.reuse ;  /* 0x000000b52cb97220 */ /* 0x080fe20000410000 */
[C---:B------:R-:W-:Y:S01]  /*96c0*/  FMUL.FTZ R187, R46.reuse, R181 ;  /* 0x000000b52ebb7220 */ /* 0x040fe20000410000 */
[----:B------:R-:W-:Y:S02]  /*96d0*/  SHF.R.U32.HI R186, RZ, 0x8, R47 ;  /* 0x00000008ffba7819 */ /* 0x000fe4000001162f */
[-C--:B------:R-:W-:Y:S01]  /*96e0*/  FFMA.FTZ R185, R46, R179.reuse, R185 ;  /* 0x000000b32eb97223 */ /* 0x080fe200000100b9 */
[----:B------:R-:W-:Y:S01]  /*96f0*/  F2FP.F16.E4M3.UNPACK_B R46, R92 ;  /* 0x0000005cff2e723e */ /* 0x000fe200020006ff */
[----:B------:R-:W-:Y:S01]  /*9700*/  FFMA.FTZ R187, R44, R179, -R187 ;  /* 0x000000b32cbb7223 */ /* 0x000fe200000108bb */
[----:B------:R-:W-:Y:S01]  /*9710*/  F2FP.F16.E4M3.UNPACK_B R92, R178 ;  /* 0x000000b2ff5c723e */ /* 0x000fe200020006ff */
[----:B------:R-:W-:Y:S01]  /*9720*/  HADD2.F32 R178, -RZ, R180.H0_H0 ;  /* 0x200000b4ffb27230 */ /* 0x000fe20000004100 */
[----:B------:R-:W-:Y:S01]  /*9730*/  F2FP.SATFINITE.E4M3.F32.PACK_AB_MERGE_C R56, R185, R56, RZ ;  /* 0x00000038b938723e */ /* 0x000fe200048070ff */
[----:B------:R-:W-:Y:S01]  /*9740*/  HADD2.F32 R44, -RZ, R96.H0_H0 ;  /* 0x20000060ff2c7230 */ /* 0x000fe20000004100 */
[----:B------:R-:W-:Y:S01]  /*9750*/  F2FP.SATFINITE.E4M3.F32.PACK_AB_MERGE_C R58, R187, R58, RZ ;  /* 0x0000003abb3a723e */ /* 0x000fe200048070ff */
[----:B------:R-:W-:-:S02]  /*9760*/  HADD2.F32 R179, -RZ, R46.H0_H0 ;  /* 0x2000002effb37230 */ /* 0x000fc40000004100 */
[----:B------:R-:W-:Y:S02]  /*9770*/  HADD2.F32 R177, -RZ, R92.H0_H0 ;  /* 0x2000005cffb17230 */ /* 0x000fe40000004100 */
[CC--:B------:R-:W-:Y:S01]  /*9780*/  FMUL.FTZ R182, R44.reuse, R178.reuse ;  /* 0x000000b22cb67220 */ /* 0x0c0fe20000410000 */
[----:B------:R-:W-:Y:S02]  /*9790*/  HADD2.F32 R180, -RZ, R180.H1_H1 ;  /* 0x300000b4ffb47230 */ /* 0x000fe40000004100 */
[C---:B------:R-:W-:Y:S01]  /*97a0*/  FMUL.FTZ R181, R179.reuse, R178 ;  /* 0x000000b2b3b57220 */ /* 0x040fe20000410000 */
[----:B------:R-:W-:Y:S02]  /*97b0*/  HADD2.F32 R46, -RZ, R46.H1_H1 ;  /* 0x3000002eff2e7230 */ /* 0x000fe40000004100 */
[-C--:B------:R-:W-:Y:S01]  /*97c0*/  FFMA.FTZ R179, R179, R177.reuse, -R182 ;  /* 0x000000b1b3b37223 */ /* 0x080fe200000108b6 */
[----:B------:R-:W-:Y:S02]  /*97d0*/  HADD2.F32 R92, -RZ, R92.H1_H1 ;  /* 0x3000005cff5c7230 */ /* 0x000fe40000004100 */
[----:B------:R-:W-:Y:S01]  /*97e0*/  FFMA.FTZ R44, R44, R177, R181 ;  /* 0x000000b12c2c7223 */ /* 0x000fe200000100b5 */
[----:B------:R-:W-:Y:S01]  /*97f0*/  HADD2.F32 R177, -RZ, R96.H1_H1 ;  /* 0x30000060ffb17230 */ /* 0x000fe20000004100 */
[----:B------:R-:W-:Y:S01]  /*9800*/  F2FP.F16.E4M3.UNPACK_B R182, R172.H1 ;  /* 0x000000acffb6723e */ /* 0x000fe200030006ff */
[----:B------:R-:W-:Y:S01]  /*9810*/  IMAD.SHL.U32 R186, R186, 0x100, RZ ;  /* 0x00000100baba7824 */ /* 0x000fe200078e00ff */
[----:B------:R-:W-:-:S02]  /*9820*/  F2FP.F16.E4M3.UNPACK_B R178, R176.H1 ;  /* 0x000000b0ffb2723e */ /* 0x000fc400030006ff */
[CC--:B------:R-:W-:Y:S01]  /*9830*/  FMUL.FTZ R181, R177.reuse, R180.reuse ;  /* 0x000000b4b1b57220 */ /* 0x0c0fe20000410000 */
[C---:B------:R-:W-:Y:S01]  /*9840*/  FMUL.FTZ R180, R46.reuse, R180 ;  /* 0x000000b42eb47220 */ /* 0x040fe20000410000 */
[----:B------:R-:W-:Y:S01]  /*9850*/  HADD2.F32 R189, -RZ, R182.H0_H0 ;  /* 0x200000b6ffbd7230 */ /* 0x000fe20000004100 */
[----:B------:R-:W-:Y:S01]  /*9860*/  F2FP.F16.E4M3.UNPACK_B R172, R172 ;  /* 0x000000acffac723e */ /* 0x000fe200020006ff */
[-C--:B------:R-:W-:Y:S01]  /*9870*/  FFMA.FTZ R96, R46, R92.reuse, -R181 ;  /* 0x0000005c2e607223 */ /* 0x080fe200000108b5 */
[----:B------:R-:W-:Y:S01]  /*9880*/  FFMA.FTZ R177, R177, R92, R180 ;  /* 0x0000005cb1b17223 */ /* 0x000fe200000100b4 */
[----:B------:R-:W-:Y:S01]  /*9890*/  F2FP.F16.E4M3.UNPACK_B R181, R98.H1 ;  /* 0x00000062ffb5723e */ /* 0x000fe200030006ff */
[----:B------:R-:W-:Y:S01]  /*98a0*/  HADD2.F32 R183, -RZ, R178.H0_H0 ;  /* 0x200000b2ffb77230 */ /* 0x000fe20000004100 */
[-C--:B------:R-:W-:Y:S01]  /*98b0*/  F2FP.F16.E4M3.UNPACK_B R180, R94.reuse.H1 ;  /* 0x0000005effb4723e */ /* 0x080fe200030006ff */
[----:B------:R-:W-:Y:S01]  /*98c0*/  HADD2.F32 R182, -RZ, R182.H1_H1 ;  /* 0x300000b6ffb67230 */ /* 0x000fe20000004100 */
[----:B------:R-:W-:Y:S01]  /*98d0*/  F2FP.F16.E4M3.UNPACK_B R94, R94 ;  /* 0x0000005eff5e723e */ /* 0x000fe200020006ff */
[----:B------:R-:W-:-:S02]  /*98e0*/  HADD2.F32 R46, -RZ, R181.H0_H0 ;  /* 0x200000b5ff2e7230 */ /* 0x000fc40000004100 */
[--C-:B------:R-:W-:Y:S02]  /*98f0*/  HADD2.F32 R92, -RZ, R180.reuse.H0_H0 ;  /* 0x200000b4ff5c7230 */ /* 0x100fe40000004100 */
[----:B------:R-:W-:Y:S02]  /*9900*/  HADD2.F32 R181, -RZ, R181.H1_H1 ;  /* 0x300000b5ffb57230 */ /* 0x000fe40000004100 */
[-C--:B------:R-:W-:Y:S01]  /*9910*/  FMUL.FTZ R191, R46, R189.reuse ;  /* 0x000000bd2ebf7220 */ /* 0x080fe20000410000 */
[----:B------:R-:W-:Y:S02]  /*9920*/  HADD2.F32 R180, -RZ, R180.H1_H1 ;  /* 0x300000b4ffb47230 */ /* 0x000fe40000004100 */
[C---:B------:R-:W-:Y:S01]  /*9930*/  FMUL.FTZ R189, R92.reuse, R189 ;  /* 0x000000bd5cbd7220 */ /* 0x040fe20000410000 */
[----:B------:R-:W-:Y:S02]  /*9940*/  HADD2.F32 R178, -RZ, R178.H1_H1 ;  /* 0x300000b2ffb27230 */ /* 0x000fe40000004100 */
[----:B------:R-:W-:Y:S01]  /*9950*/  FFMA.FTZ R92, R92, R183, -R191 ;  /* 0x000000b75c5c7223 */ /* 0x000fe200000108bf */
[----:B------:R-:W-:-:S02]  /*9960*/  HADD2.F32 R195, -RZ, R172.H1_H1 ;  /* 0x300000acffc37230 */ /* 0x000fc40000004100 */
[----:B------:R-:W-:Y:S01]  /*9970*/  FFMA.FTZ R46, R46, R183, R189 ;  /* 0x000000b72e2e7223 */ /* 0x000fe200000100bd */
[CC--:B------:R-:W-:Y:S01]  /*9980*/  FMUL.FTZ R183, R181.reuse, R182.reuse ;  /* 0x000000b6b5b77220 */ /* 0x0c0fe20000410000 */
[C---:B------:R-:W-:Y:S01]  /*9990*/  FMUL.FTZ R182, R180.reuse, R182 ;  /* 0x000000b6b4b67220 */ /* 0x040fe20000410000 */
[----:B------:R-:W-:Y:S02]  /*99a0*/  HADD2.F32 R189, -RZ, R94.H0_H0 ;  /* 0x2000005effbd7230 */ /* 0x000fe40000004100 */
[-C--:B------:R-:W-:Y:S01]  /*99b0*/  FFMA.FTZ R183, R180, R178.reuse, -R183 ;  /* 0x000000b2b4b77223 */ /* 0x080fe200000108b7 */
[----:B------:R-:W-:Y:S01]  /*99c0*/  FFMA.FTZ R181, R181, R178, R182 ;  /* 0x000000b2b5b57223 */ /* 0x000fe200000100b6 */
[----:B------:R-:W-:Y:S01]  /*99d0*/  F2FP.F16.E4M3.UNPACK_B R178, R98 ;  /* 0x00000062ffb2723e */ /* 0x000fe200020006ff */
[----:B------:R-:W-:Y:S01]  /*99e0*/  HADD2.F32 R180, -RZ, R172.H0_H0 ;  /* 0x200000acffb47230 */ /* 0x000fe20000004100 */
[----:B------:R-:W-:Y:S01]  /*99f0*/  F2FP.F16.E4M3.UNPACK_B R98, R176 ;  /* 0x000000b0ff62723e */ /* 0x000fe200020006ff */
[----:B------:R-:W-:Y:S01]  /*9a00*/  HADD2.F32 R94, -RZ, R94.H1_H1 ;  /* 0x3000005eff5e7230 */ /* 0x000fe20000004100 */
[----:B------:R-:W-:Y:S01]  /*9a10*/  SHF.R.U32.HI R172, RZ, 0x8, R57 ;  /* 0x00000008ffac7819 */ /* 0x000fe20000011639 */
[----:B------:R-:W-:Y:S01]  /*9a20*/  HADD2.F32 R191, -RZ, R178.H0_H0 ;  /* 0x200000b2ffbf7230 */ /* 0x000fe20000004100 */
[----:B------:R-:W-:Y:S01]  /*9a30*/  F2FP.SATFINITE.E4M3.F32.PACK_AB_MERGE_C R183, R183, R92, RZ ;  /* 0x0000005cb7b7723e */ /* 0x000fe200048070ff */
[----:B------:R-:W-:Y:S01]  /*9a40*/  HADD2.F32 R176, -RZ, R98.H0_H0 ;  /* 0x20000062ffb07230 */ /* 0x000fe20000004100 */
[----:B------:R-:W-:Y:S01]  /*9a50*/  SHF.L.U32 R172, R172, 0x8, RZ ;  /* 0x00000008acac7819 */ /* 0x000fe200000006ff */
[----:B------:R-:W-:-:S02]  /*9a60*/  HADD2.F32 R178, -RZ, R178.H1_H1 ;  /* 0x300000b2ffb27230 */ /* 0x000fc40000004100 */
[-C--:B------:R-:W-:Y:S01]  /*9a70*/  FMUL.FTZ R182, R191, R180.reuse ;  /* 0x000000b4bfb67220 */ /* 0x080fe20000410000 */
[----:B------:R-:W-:Y:S01]  /*9a80*/  FMUL.FTZ R180, R189, R180 ;  /* 0x000000b4bdb47220 */ /* 0x000fe20000410000 */
[----:B------:R-:W-:Y:S01]  /*9a90*/  HADD2.F32 R193, -RZ, R98.H1_H1 ;  /* 0x30000062ffc17230 */ /* 0x000fe20000004100 */
[----:B------:R-:W-:Y:S01]  /*9aa0*/  F2FP.SATFINITE.E4M3.F32.PACK_AB_MERGE_C R181, R181, R46, RZ ;  /* 0x0000002eb5b5723e */ /* 0x000fe200048070ff */
[-C--:B------:R-:W-:Y:S01]  /*9ab0*/  FFMA.FTZ R189, R189, R176.reuse, -R182 ;  /* 0x000000b0bdbd7223 */ /* 0x080fe200000108b6 */
[----:B------:R-:W-:Y:S01]  /*9ac0*/  FFMA.FTZ R191, R191, R176, R180 ;  /* 0x000000b0bfbf7223 */ /* 0x000fe200000100b4 */
[----:B------:R-:W-:Y:S01]  /*9ad0*/  SHF.R.U32.HI R176, RZ, 0x10, R57 ;  /* 0x00000010ffb07819 */ /* 0x000fe20000011639 */
[-C--:B------:R-:W-:Y:S01]  /*9ae0*/  FMUL.FTZ R197, R178, R195.reuse ;  /* 0x000000c3b2c57220 */ /* 0x080fe20000410000 */
[----:B------:R-:W-:Y:S01]  /*9af0*/  LOP3.LUT R57, R57, 0xff0000ff, RZ, 0xc0, !PT ;  /* 0xff0000ff39397812 */ /* 0x000fe200078ec0ff */
[C---:B------:R-:W-:Y:S01]  /*9b00*/  FMUL.FTZ R195, R94.reuse, R195 ;  /* 0x000000c35ec37220 */ /* 0x040fe20000410000 */
[----:B------:R-:W-:Y:S01]  /*9b10*/  SHF.R.U32.HI R182, RZ, 0x8, R45 ;  /* 0x00000008ffb67819 */ /* 0x000fe2000001162d */
[-C--:B------:R-:W-:Y:S01]  /*9b20*/  FFMA.FTZ R98, R94, R193.reuse, -R197 ;  /* 0x000000c15e627223 */ /* 0x080fe200000108c5 */
[----:B------:R-:W-:Y:S01]  /*9b30*/  LOP3.LUT R172, R57, 0xff00, R172, 0xf8, !PT ;  /* 0x0000ff0039ac7812 */ /* 0x000fe200078ef8ac */
[----:B------:R-:W-:Y:S01]  /*9b40*/  FFMA.FTZ R94, R178, R193, R195 ;  /* 0x000000c1b25e7223 */ /* 0x000fe200000100c3 */
[--C-:B------:R-:W-:Y:S01]  /*9b50*/  SHF.R.U32.HI R178, RZ, 0x10, R59.reuse ;  /* 0x00000010ffb27819 */ /* 0x100fe2000001163b */
[----:B------:R-:W-:Y:S01]  /*9b60*/  IMAD.SHL.U32 R57, R182, 0x100, RZ ;  /* 0x00000100b6397824 */ /* 0x000fe200078e00ff */
[----:B------:R-:W-:-:S02]  /*9b70*/  SHF.R.U32.HI R180, RZ, 0x8, R59 ;  /* 0x00000008ffb47819 */ /* 0x000fc4000001163b */
[----:B------:R-:W-:Y:S02]  /*9b80*/  SHF.R.U32.HI R59, RZ, 0x10, R45 ;  /* 0x00000010ff3b7819 */ /* 0x000fe4000001162d */
[----:B------:R-:W-:Y:S01]  /*9b90*/  LOP3.LUT R188, R188, 0xff00, R57, 0xf8, !PT ;  /* 0x0000ff00bcbc7812 */ /* 0x000fe200078ef839 */
[----:B------:R-:W-:Y:S01]  /*9ba0*/  IMAD.U32 R57, R176, 0x10000, RZ ;  /* 0x00010000b0397824 */ /* 0x000fe200078e00ff */
[----:B------:R-:W-:Y:S01]  /*9bb0*/  F2FP.SATFINITE.E4M3.F32.PACK_AB_MERGE_C R92, R96, R179, R58 ;  /* 0x000000b3605c723e */ /* 0x000fe2000480703a */
[----:B------:R-:W-:Y:S01]  /*9bc0*/  IMAD.U32 R59, R59, 0x10000, RZ ;  /* 0x000100003b3b7824 */ /* 0x000fe200078e00ff */
[----:B------:R-:W-:Y:S01]  /*9bd0*/  F2FP.F16.E4M3.UNPACK_B R46, R97 ;  /* 0x00000061ff2e723e */ /* 0x000fe200020006ff */
[----:B------:R-:W-:Y:S01]  /*9be0*/  IMAD.SHL.U32 R193, R180, 0x100, RZ ;  /* 0x00000100b4c17824 */ /* 0x000fe200078e00ff */
[----:B------:R-:W-:Y:S02]  /*9bf0*/  LOP3.LUT R57, R172, 0xff0000, R57, 0xf8, !PT ;  /* 0x00ff0000ac397812 */ /* 0x000fe400078ef839 */
[----:B------:R-:W-:Y:S01]  /*9c00*/  LOP3.LUT R172, R188, 0xff0000, R59, 0xf8, !PT ;  /* 0x00ff0000bcac7812 */ /* 0x000fe200078ef83b */
[--C-:B------:R-:W-:Y:S01]  /*9c10*/  HADD2.F32 R58, -RZ, R46.reuse.H1_H1 ;  /* 0x3000002eff3a7230 */ /* 0x100fe20000004100 */
[----:B------:R-:W-:Y:S01]  /*9c20*/  F2FP.SATFINITE.E4M3.F32.PACK_AB_MERGE_C R96, R177, R44, R56 ;  /* 0x0000002cb160723e */ /* 0x000fe20004807038 */
[----:B------:R-:W-:Y:S01]  /*9c30*/  HADD2.F32 R56, -RZ, R46.H0_H0 ;  /* 0x2000002eff387230 */ /* 0x000fe20000004100 */
[----:B------:R-:W-:-:S02]  /*9c40*/  F2FP.F16.E4M3.UNPACK_B R59, R172 ;  /* 0x000000acff3b723e */ /* 0x000fc400020006ff */
[----:B------:R-:W-:Y:S02]  /*9c50*/  F2FP.F16.E4M3.UNPACK_B R44, R93 ;  /* 0x0000005dff2c723e */ /* 0x000fe400020006ff */
[----:B------:R-:W-:Y:S01]  /*9c60*/  F2FP.F16.E4M3.UNPACK_B R176, R57 ;  /* 0x00000039ffb0723e */ /* 0x000fe200020006ff */
[--C-:B------:R-:W-:Y:S01]  /*9c70*/  HADD2.F32 R179, -RZ, R59.reuse.H0_H0 ;  /* 0x2000003bffb37230 */ /* 0x100fe20000004100 */
[----:B------:R-:W-:Y:S01]  /*9c80*/  F2FP.SATFINITE.E4M3.F32.PACK_AB_MERGE_C R189, R98, R189, R183 ;  /* 0x000000bd62bd723e */ /* 0x000fe200048070b7 */
[----:B------:R-:W-:Y:S01]  /*9c90*/  HADD2.F32 R46, -RZ, R44.H0_H0 ;  /* 0x2000002cff2e7230 */ /* 0x000fe20000004100 */
[----:B------:R-:W-:Y:S01]  /*9ca0*/  F2FP.SATFINITE.E4M3.F32.PACK_AB_MERGE_C R98, R94, R191, R181 ;  /* 0x000000bf5e62723e */ /* 0x000fe200048070b5 */
[----:B------:R-:W-:Y:S01]  /*9cb0*/  HADD2.F32 R177, -RZ, R176.H0_H0 ;  /* 0x200000b0ffb17230 */ /* 0x000fe20000004100 */
[----:B------:R-:W-:Y:S01]  /*9cc0*/  SHF.R.U32.HI R45, RZ, 0x10, R47 ;  /* 0x00000010ff2d7819 */ /* 0x000fe2000001162f */
[----:B------:R-:W-:Y:S01]  /*9cd0*/  FMUL.FTZ R181, R56, R179 ;  /* 0x000000b338b57220 */ /* 0x000fe20000410000 */
[----:B------:R-:W-:Y:S01]  /*9ce0*/  HADD2.F32 R94, -RZ, R59.H1_H1 ;  /* 0x3000003bff5e7230 */ /* 0x000fe20000004100 */
[----:B------:R-:W-:Y:S01]  /*9cf0*/  LOP3.LUT R47, R47, 0xff0000ff, RZ, 0xc0, !PT ;  /* 0xff0000ff2f2f7812 */ /* 0x000fe200078ec0ff */
[----:B------:R-:W-:-:S02]  /*9d00*/  HADD2.F32 R59, -RZ, R44.H1_H1 ;  /* 0x3000002cff3b7230 */ /* 0x000fc40000004100 */
[C---:B------:R-:W-:Y:S01]  /*9d10*/  FMUL.FTZ R179, R46.reuse, R179 ;  /* 0x000000b32eb37220 */ /* 0x040fe20000410000 */
[-C--:B------:R-:W-:Y:S01]  /*9d20*/  FFMA.FTZ R44, R46, R177.reuse, -R181 ;  /* 0x000000b12e2c7223 */ /* 0x080fe200000108b5 */
[----:B------:R-:W-:Y:S01]  /*9d30*/  LOP3.LUT R186, R47, 0xff00, R186, 0xf8, !PT ;  /* 0x0000ff002fba7812 */ /* 0x000fe200078ef8ba */
[----:B------:R-:W-:Y:S02]  /*9d40*/  HADD2.F32 R176, -RZ, R176.H1_H1 ;  /* 0x300000b0ffb07230 */ /* 0x000fe40000004100 */
[----:B------:R-:W-:Y:S01]  /*9d50*/  FFMA.FTZ R46, R56, R177, R179 ;  /* 0x000000b1382e7223 */ /* 0x000fe200000100b3 */
[----:B------:R-:W-:Y:S02]  /*9d60*/  IMAD.U32 R47, R178, 0x10000, RZ ;  /* 0x00010000b22f7824 */ /* 0x000fe400078e00ff */
[-C--:B------:R-:W-:Y:S01]  /*9d70*/  FMUL.FTZ R181, R59, R94.reuse ;  /* 0x0000005e3bb57220 */ /* 0x080fe20000410000 */
[----:B------:R-:W-:Y:S01]  /*9d80*/  F2FP.F16.E4M3.UNPACK_B R56, R93.H1 ;  /* 0x0000005dff38723e */ /* 0x000fe200030006ff */
[C---:B------:R-:W-:Y:S01]  /*9d90*/  FMUL.FTZ R178, R58.reuse, R94 ;  /* 0x0000005e3ab27220 */ /* 0x040fe20000410000 */
[----:B------:R-:W-:Y:S01]  /*9da0*/  F2FP.F16.E4M3.UNPACK_B R94, R97.H1 ;  /* 0x00000061ff5e723e */ /* 0x000fe200030006ff */
[----:B------:R-:W-:Y:S01]  /*9db0*/  FFMA.FTZ R93, R58, R176, R181 ;  /* 0x000000b03a5d7223 */ /* 0x000fe200000100b5 */
[----:B------:R-:W-:Y:S01]  /*9dc0*/  F2FP.F16.E4M3.UNPACK_B R172, R172.H1 ;  /* 0x000000acffac723e */ /* 0x000fe200030006ff */
[----:B------:R-:W-:-:S02]  /*9dd0*/  HADD2.F32 R58, -RZ, R56.H0_H0 ;  /* 0x20000038ff3a7230 */ /* 0x000fc40000004100 */
[----:B------:R-:W-:Y:S01]  /*9de0*/  FFMA.FTZ R59, R59, R176, -R178 ;  /* 0x000000b03b3b7223 */ /* 0x000fe200000108b2 */
[----:B------:R-:W-:Y:S01]  /*9df0*/  HADD2.F32 R97, -RZ, R56.H1_H1 ;  /* 0x30000038ff617230 */ /* 0x000fe20000004100 */
[----:B------:R-:W-:Y:S01]  /*9e00*/  F2FP.F16.E4M3.UNPACK_B R56, R57.H1 ;  /* 0x00000039ff38723e */ /* 0x000fe200030006ff */
[----:B------:R-:W-:Y:S01]  /*9e10*/  HADD2.F32 R57, -RZ, R94.H0_H0 ;  /* 0x2000005eff397230 */ /* 0x000fe20000004100 */
[----:B------:R-:W-:Y:S01]  /*9e20*/  SHF.L.U32 R45, R45, 0x10, RZ ;  /* 0x000000102d2d7819 */ /* 0x000fe200000006ff */
[----:B------:R-:W-:Y:S01]  /*9e30*/  HADD2.F32 R177, -RZ, R172.H0_H0 ;  /* 0x200000acffb17230 */ /* 0x000fe20000004100 */
[----:B------:R-:W-:Y:S01]  /*9e40*/  LOP3.LUT R184, R184, 0xff00, R193, 0xf8, !PT ;  /* 0x0000ff00b8b87812 */ /* 0x000fe200078ef8c1 */
[----:B------:R-:W-:Y:S01]  /*9e50*/  HADD2.F32 R94, -RZ, R94.H1_H1 ;  /* 0x3000005eff5e7230 */ /* 0x000fe20000004100 */
[----:B------:R-:W-:Y:S01]  /*9e60*/  LOP3.LUT R45, R186, 0xff0000, R45, 0xf8, !PT ;  /* 0x00ff0000ba2d7812 */ /* 0x000fe200078ef82d */
[----:B------:R-:W-:Y:S02]  /*9e70*/  HADD2.F32 R178, -RZ, R172.H1_H1 ;  /* 0x300000acffb27230 */ /* 0x000fe40000004100 */
[----:B------:R-:W-:Y:S01]  /*9e80*/  FMUL.FTZ R179, R57, R177 ;  /* 0x000000b139b37220 */ /* 0x000fe20000410000 */
[----:B------:R-:W-:-:S02]  /*9e90*/  HADD2.F32 R172, -RZ, R56.H0_H0 ;  /* 0x20000038ffac7230 */ /* 0x000fc40000004100 */
[----:B------:R-:W-:Y:S01]  /*9ea0*/  FMUL.FTZ R180, R58, R177 ;  /* 0x000000b13ab47220 */ /* 0x000fe20000410000 */
[----:B------:R-:W-:Y:S02]  /*9eb0*/  HADD2.F32 R176, -RZ, R56.H1_H1 ;  /* 0x30000038ffb07230 */ /* 0x000fe40000004100 */
[-C--:B------:R-:W-:Y:S01]  /*9ec0*/  FMUL.FTZ R182, R94, R178.reuse ;  /* 0x000000b25eb67220 */ /* 0x080fe20000410000 */
[----:B------:R-:W-:Y:S01]  /*9ed0*/  FMUL.FTZ R177, R97, R178 ;  /* 0x000000b261b17220 */ /* 0x000fe20000410000 */
[-C--:B------:R-:W-:Y:S01]  /*9ee0*/  FFMA.FTZ R56, R58, R172.reuse, -R179 ;  /* 0x000000ac3a387223 */ /* 0x080fe200000108b3 */
[----:B------:R-:W-:Y:S01]  /*9ef0*/  FFMA.FTZ R57, R57, R172, R180 ;  /* 0x000000ac39397223 */ /* 0x000fe200000100b4 */
[-C--:B------:R-:W-:Y:S01]  /*9f00*/  FFMA.FTZ R97, R97, R176.reuse, -R182 ;  /* 0x000000b061617223 */ /* 0x080fe200000108b6 */
[----:B------:R-:W-:Y:S01]  /*9f10*/  FFMA.FTZ R58, R94, R176, R177 ;  /* 0x000000b05e3a7223 */ /* 0x000fe200000100b1 */
[----:B------:R-:W-:Y:S02]  /*9f20*/  LOP3.LUT R47, R184, 0xff0000, R47, 0xf8, !PT ;  /* 0x00ff0000b82f7812 */ /* 0x000fe400078ef82f */
[----:B------:R-:W-:-:S02]  /*9f30*/  F2FP.F16.E4M3.UNPACK_B R176, R99 ;  /* 0x00000063ffb0723e */ /* 0x000fc400020006ff */
[----:B------:R-:W-:Y:S02]  /*9f40*/  F2FP.F16.E4M3.UNPACK_B R172, R45 ;  /* 0x0000002dffac723e */ /* 0x000fe400020006ff */
[-C--:B------:R-:W-:Y:S01]  /*9f50*/  F2FP.F16.E4M3.UNPACK_B R94, R95.reuse ;  /* 0x0000005fff5e723e */ /* 0x080fe200020006ff */
[----:B------:R-:W-:Y:S01]  /*9f60*/  HADD2.F32 R179, -RZ, R176.H0_H0 ;  /* 0x200000b0ffb37230 */ /* 0x000fe20000004100 */
[----:B------:R-:W-:Y:S01]  /*9f70*/  F2FP.F16.E4M3.UNPACK_B R177, R95.H1 ;  /* 0x0000005fffb1723e */ /* 0x000fe200030006ff */
[----:B------:R-:W-:Y:S01]  /*9f80*/  HADD2.F32 R186, -RZ, R172.H0_H0 ;  /* 0x200000acffba7230 */ /* 0x000fe20000004100 */
[----:B------:R-:W-:Y:S01]  /*9f90*/  F2FP.F16.E4M3.UNPACK_B R95, R47 ;  /* 0x0000002fff5f723e */ /* 0x000fe200020006ff */
[----:B------:R-:W-:Y:S01]  /*9fa0*/  HADD2.F32 R176, -RZ, R176.H1_H1 ;  /* 0x300000b0ffb07230 */ /* 0x000fe20000004100 */
[----:B------:R-:W-:Y:S01]  /*9fb0*/  F2FP.F16.E4M3.UNPACK_B R178, R99.H1 ;  /* 0x00000063ffb2723e */ /* 0x000fe200030006ff */
[----:B------:R-:W-:Y:S01]  /*9fc0*/  HADD2.F32 R99, -RZ, R94.H0_H0 ;  /* 0x2000005eff637230 */ /* 0x000fe20000004100 */
[----:B------:R-:W-:Y:S01]  /*9fd0*/  F2FP.F16.E4M3.UNPACK_B R184, R45.H1 ;  /* 0x0000002dffb8723e */ /* 0x000fe200030006ff */
[----:B------:R-:W-:-:S02]  /*9fe0*/  HADD2.F32 R182, -RZ, R95.H0_H0 ;  /* 0x2000005fffb67230 */ /* 0x000fc40000004100 */
[-C--:B------:R-:W-:Y:S01]  /*9ff0*/  FMUL.FTZ R188, R179, R186.reuse ;  /* 0x000000bab3bc7220 */ /* 0x080fe20000410000 */
[----:B------:R-:W-:Y:S01]  /*a000*/  HADD2.F32 R180, -RZ, R178.H0_H0 ;  /* 0x200000b2ffb47230 */ /* 0x000fe20000004100 */
[----:B------:R-:W-:Y:S01]  /*a010*/  F2FP.F16.E4M3.UNPACK_B R181, R47.H1 ;  /* 0x0000002fffb5723e */ /* 0x000fe200030006ff */
[----:B------:R-:W-:Y:S02]  /*a020*/  HADD2.F32 R185, -RZ, R184.H0_H0 ;  /* 0x200000b8ffb97230 */ /* 0x000fe40000004100 */
[C---:B------:R-:W-:Y:S01]  /*a030*/  FMUL.FTZ R186, R99.reuse, R186 ;  /* 0x000000ba63ba7220 */ /* 0x040fe20000410000 */
[----:B------:R-:W-:Y:S01]  /*a040*/  FFMA.FTZ R45, R99, R182, -R188 ;  /* 0x000000b6632d7223 */ /* 0x000fe200000108bc */
[----:B------:R-:W-:Y:S01]  /*a050*/  HADD2.F32 R99, -RZ, R177.H0_H0 ;  /* 0x200000b1ff637230 */ /* 0x000fe20000004100 */
[----:B------:R-:W-:Y:S01]  /*a060*/  F2FP.SATFINITE.E4M3.F32.PACK_AB_MERGE_C R56, R97, R56, RZ ;  /* 0x000000386138723e */ /* 0x000fe200048070ff */
[----:B------:R-:W-:Y:S02]  /*a070*/  HADD2.F32 R183, -RZ, R181.H0_H0 ;  /* 0x200000b5ffb77230 */ /* 0x000fe40000004100 */
[-C--:B------:R-:W-:Y:S01]  /*a080*/  FMUL.FTZ R188, R180, R185.reuse ;  /* 0x000000b9b4bc7220 */ /* 0x080fe20000410000 */
[----:B------:R-:W-:Y:S01]  /*a090*/  FFMA.FTZ R47, R179, R182, R186 ;  /* 0x000000b6b32f7223 */ /* 0x000fe200000100ba */
[----:B------:R-:W-:Y:S01]  /*a0a0*/  FMUL.FTZ R185, R99, R185 ;  /* 0x000000b963b97220 */ /* 0x000fe20000410000 */
[----:B------:R-:W-:-:S02]  /*a0b0*/  HADD2.F32 R179, -RZ, R178.H1_H1 ;  /* 0x300000b2ffb37230 */ /* 0x000fc40000004100 */
[-C--:B------:R-:W-:Y:S01]  /*a0c0*/  FFMA.FTZ R99, R99, R183.reuse, -R188 ;  /* 0x000000b763637223 */ /* 0x080fe200000108bc */
[----:B------:R-:W-:Y:S02]  /*a0d0*/  HADD2.F32 R184, -RZ, R184.H1_H1 ;  /* 0x300000b8ffb87230 */ /* 0x000fe40000004100 */
[----:B------:R-:W-:Y:S01]  /*a0e0*/  FFMA.FTZ R178, R180, R183, R185 ;  /* 0x000000b7b4b27223 */ /* 0x000fe200000100b9 */
[----:B------:R-:W-:Y:S01]  /*a0f0*/  HADD2.F32 R177, -RZ, R177.H1_H1 ;  /* 0x300000b1ffb17230 */ /* 0x000fe20000004100 */
[----:B------:R-:W-:Y:S01]  /*a100*/  F2FP.SATFINITE.E4M3.F32.PACK_AB_MERGE_C R57, R58, R57, RZ ;  /* 0x000000393a39723e */ /* 0x000fe200048070ff */
[----:B------:R-:W-:Y:S02]  /*a110*/  HADD2.F32 R180, -RZ, R181.H1_H1 ;  /* 0x300000b5ffb47230 */ /* 0x000fe40000004100 */
[-C--:B------:R-:W-:Y:S01]  /*a120*/  FMUL.FTZ R182, R179, R184.reuse ;  /* 0x000000b8b3b67220 */ /* 0x080fe20000410000 */
[----:B------:R-:W-:Y:S02]  /*a130*/  HADD2.F32 R181, -RZ, R172.H1_H1 ;  /* 0x300000acffb57230 */ /* 0x000fe40000004100 */
[----:B------:R-:W-:Y:S01]  /*a140*/  FMUL.FTZ R184, R177, R184 ;  /* 0x000000b8b1b87220 */ /* 0x000fe20000410000 */
[----:B------:R-:W-:-:S02]  /*a150*/  HADD2.F32 R94, -RZ, R94.H1_H1 ;  /* 0x3000005eff5e7230 */ /* 0x000fc40000004100 */
[-C--:B------:R-:W-:Y:S01]  /*a160*/  FFMA.FTZ R182, R177, R180.reuse, -R182 ;  /* 0x000000b4b1b67223 */ /* 0x080fe200000108b6 */
[----:B------:R-:W-:Y:S02]  /*a170*/  HADD2.F32 R95, -RZ, R95.H1_H1 ;  /* 0x3000005fff5f7230 */ /* 0x000fe40000004100 */
[-C--:B------:R-:W-:Y:S01]  /*a180*/  FMUL.FTZ R177, R176, R181.reuse ;  /* 0x000000b5b0b17220 */ /* 0x080fe20000410000 */
[----:B------:R-:W-:Y:S01]  /*a190*/  FFMA.FTZ R179, R179, R180, R184 ;  /* 0x000000b4b3b37223 */ /* 0x000fe200000100b8 */
[----:B------:R-:W-:Y:S01]  /*a1a0*/  FMUL.FTZ R181, R94, R181 ;  /* 0x000000b55eb57220 */ /* 0x000fe20000410000 */
[----:B------:R-:W-:Y:S01]  /*a1b0*/  F2FP.SATFINITE.E4M3.F32.PACK_AB_MERGE_C R99, R182, R99, RZ ;  /* 0x00000063b663723e */ /* 0x000fe200048070ff */
[-C--:B------:R-:W-:Y:S01]  /*a1c0*/  FFMA.FTZ R94, R94, R95.reuse, -R177 ;  /* 0x0000005f5e5e7223 */ /* 0x080fe200000108b1 */
[----:B------:R-:W-:Y:S01]  /*a1d0*/  F2FP.SATFINITE.E4M3.F32.PACK_AB_MERGE_C R59, R59, R44, R56 ;  /* 0x0000002c3b3b723e */ /* 0x000fe20004807038 */
[----:B------:R-:W-:Y:S01]  /*a1e0*/  FFMA.FTZ R176, R176, R95, R181 ;  /* 0x0000005fb0b07223 */ /* 0x000fe200000100b5 */
[----:B------:R-:W-:-:S02]  /*a1f0*/  F2FP.SATFINITE.E4M3.F32.PACK_AB_MERGE_C R178, R179, R178, RZ ;  /* 0x000000b2b3b2723e */ /* 0x000fc400048070ff */
[----:B------:R-:W-:Y:S01]  /*a200*/  F2FP.SATFINITE.E4M3.F32.PACK_AB_MERGE_C R95, R94, R45, R99 ;  /* 0x0000002d5e5f723e */ /* 0x000fe20004807063 */
[----:B------:R-:W-:Y:S01]  /*a210*/  IMAD.MOV.U32 R94, RZ, RZ, R189 ;  /* 0x000000ffff5e7224 */ /* 0x000fe200078e00bd */
[----:B------:R-:W-:Y:S01]  /*a220*/  F2FP.SATFINITE.E4M3.F32.PACK_AB_MERGE_C R97, R93, R46, R57 ;  /* 0x0000002e5d61723e */ /* 0x000fe20004807039 */
[----:B------:R-:W-:Y:S01]  /*a230*/  IMAD.MOV.U32 R93, RZ, RZ, R59 ;  /* 0x000000ffff5d7224 */ /* 0x000fe200078e003b */
[----:B------:R-:W-:-:S07]  /*a240*/  F2FP.SATFINITE.E4M3.F32.PACK_AB_MERGE_C R99, R176, R47, R178 ;  /* 0x0000002fb063723e */ /* 0x000fce00048070b2 */
.L_x_2291:
[----:B------:R-:W-:Y:S05]  /*a250*/  BSYNC B3 ;  /* 0x0000000000037941 */ /* 0x000fea0003800000 */
.L_x_2290:
        /* <DEDUP_REMOVED lines=9> */
[----:B--2---:R0:W-:Y:S03]  /*a2f0*/  @!P4 STG.E.128 desc[UR54][R46.64], R96 ;  /* 0x000000602e00c986 */ /* 0x0041e6000c101d36 */
.L_x_2289:
[----:B------:R-:W-:Y:S05]  /*a300*/  BSYNC B2 ;  /* 0x0000000000027941 */ /* 0x000fea0003800000 */
.L_x_2288:
        /* <DEDUP_REMOVED lines=20> */
[----:B------:R-:W-:-:S03]  /*a450*/  IMAD R47, R17, 0x7800, R44 ;  /* 0x00007800112f7824 */ /* 0x000fc600078e022c */
[C---:B------:R-:W-:Y:S01]  /*a460*/  IADD3 R56, R16.reuse, R45, RZ ;  /* 0x0000002d10387210 */ /* 0x040fe20007ffe0ff */
[----:B------:R-:W-:-:S05]  /*a470*/  IMAD.IADD R47, R16, 0x1, R47 ;  /* 0x00000001102f7824 */ /* 0x000fca00078e022f */
[----:B------:R-:W0:Y:S04]  /*a480*/  LDS.128 R56, [R56+0x24200] ;  /* 0x0242000038387984 */ /* 0x000e280000000c00 */
[----:B------:R-:W2:Y:S01]  /*a490*/  LDS.128 R44, [R47+0x24200] ;  /* 0x024200002f2c7984 */ /* 0x000ea20000000c00 */
[----:B------:R-:W-:Y:S05]  /*a4a0*/  @P4 BRA `(.L_x_2295) ;  /* 0x0000000c00484947 */ /* 0x000fea0003800000 */
[----:B------:R-:W-:Y:S01]  /*a4b0*/  SHF.R.U32.HI R175, RZ, 0x8, R61 ;  /* 0x00000008ffaf7819 */ /* 0x000fe2000001163d */
[----:B--2---:R-:W-:Y:S01]  /*a4c0*/  IMAD.MOV.U32 R48, RZ, RZ, R45 ;  /* 0x000000ffff307224 */ /* 0x004fe200078e002d */
[----:B------:R-:W-:Y:S01]  /*a4d0*/  SHF.R.U32.HI R174, RZ, 0x10, R61 ;  /* 0x00000010ffae7819 */ /* 0x000fe2000001163d */
[----:B0-----:R-:W-:Y:S01]  /*a4e0*/  IMAD.MOV.U32 R60, RZ, RZ, R56 ;  /* 0x000000ffff3c7224 */ /* 0x001fe200078e0038 */
[----:B------:R-:W-:Y:S01]  /*a4f0*/  SHF.R.U32.HI R97, RZ, 0x8, R49 ;  /* 0x00000008ff617819 */ /* 0x000fe20000011631 */
[----:B------:R-:W-:Y:S01]  /*a500*/  IMAD.SHL.U32 R45, R175, 0x100, RZ ;  /* 0x00000100af2d7824 */ /* 0x000fe200078e00ff */
[----:B------:R-:W-:Y:S02]  /*a510*/  SHF.R.U32.HI R99, RZ, 0x8, R51 ;  /* 0x00000008ff637819 */ /* 0x000fe40000011633 */
[----:B------:R-:W-:Y:S01]  /*a520*/  LOP3.LUT R50, R61, 0xff0000ff, RZ, 0xc0, !PT ;  /* 0xff0000ff3d327812 */ /* 0x000fe200078ec0ff */
[----:B------:R-:W-:Y:S01]  /*a530*/  IMAD.SHL.U32 R97, R97, 0x100, RZ ;  /* 0x0000010061617824 */ /* 0x000fe200078e00ff */
[----:B------:R-:W-:Y:S01]  /*a540*/  SHF.R.U32.HI R98, RZ, 0x8, R63 ;  /* 0x00000008ff627819 */ /* 0x000fe2000001163f */
[----:B------:R-:W-:Y:S01]  /*a550*/  IMAD.SHL.U32 R99, R99, 0x100, RZ ;  /* 0x0000010063637824 */ /* 0x000fe200078e00ff */
[----:B------:R-:W-:Y:S01]  /*a560*/  LOP3.LUT R96, R51, 0xff0000ff, RZ, 0xc0, !PT ;  /* 0xff0000ff33607812 */ /* 0x000fe200078ec0ff */
[----:B------:R-:W-:Y:S01]  /*a570*/  IMAD.MOV.U32 R61, RZ, RZ, R44 ;  /* 0x000000ffff3d7224 */ /* 0x000fe200078e002c */
[----:B------:R-:W-:Y:S01]  /*a580*/  SHF.R.U32.HI R172, RZ, 0x10, R51 ;  /* 0x00000010ffac7819 */ /* 0x000fe20000011633 */
[----:B------:R-:W-:Y:S01]  /*a590*/  IMAD.MOV.U32 R51, RZ, RZ, R46 ;  /* 0x000000ffff337224 */ /* 0x000fe200078e002e */
[----:B------:R-:W-:Y:S01]  /*a5a0*/  LOP3.LUT R62, R63, 0xff0000ff, RZ, 0xc0, !PT ;  /* 0xff0000ff3f3e7812 */ /* 0x000fe200078ec0ff */
[----:B------:R-:W-:Y:S01]  /*a5b0*/  IMAD.U32 R46, R174, 0x10000, RZ ;  /* 0x00010000ae2e7824 */ /* 0x000fe200078e00ff */
[----:B------:R-:W-:Y:S01]  /*a5c0*/  SHF.R.U32.HI R173, RZ, 0x10, R63 ;  /* 0x00000010ffad7819 */ /* 0x000fe2000001163f */
[----:B------:R-:W-:Y:S01]  /*a5d0*/  IMAD.U32 R172, R172, 0x10000, RZ ;  /* 0x00010000acac7824 */ /* 0x000fe200078e00ff */
[----:B------:R-:W-:-:S02]  /*a5e0*/  LOP3.LUT R45, R50, 0xff00, R45, 0xf8, !PT ;  /* 0x0000ff00322d7812 */ /* 0x000fc400078ef82d */
[----:B------:R-:W-:Y:S02]  /*a5f0*/  LOP3.LUT R94, R49, 0xff0000ff, RZ, 0xc0, !PT ;  /* 0xff0000ff315e7812 */ /* 0x000fe400078ec0ff */
[----:B------:R-:W-:Y:S02]  /*a600*/  SHF.L.U32 R63, R98, 0x8, RZ ;  /* 0x00000008623f7819 */ /* 0x000fe400000006ff */
[----:B------:R-:W-:Y:S01]  /*a610*/  LOP3.LUT R46, R45, 0xff0000, R46, 0xf8, !PT ;  /* 0x00ff00002d2e7812 */ /* 0x000fe200078ef82e */
[----:B------:R-:W-:Y:S01]  /*a620*/  IMAD.U32 R45, R173, 0x10000, RZ ;  /* 0x00010000ad2d7824 */ /* 0x000fe200078e00ff */
[----:B------:R-:W-:Y:S02]  /*a630*/  LOP3.LUT R44, R62, 0xff00, R63, 0xf8, !PT ;  /* 0x0000ff003e2c7812 */ /* 0x000fe400078ef83f */
[----:B------:R-:W-:Y:S02]  /*a640*/  LOP3.LUT R98, R94, 0xff00, R97, 0xf8, !PT ;  /* 0x0000ff005e627812 */ /* 0x000fe400078ef861 */
[----:B------:R-:W-:-:S02]  /*a650*/  LOP3.LUT R99, R96, 0xff00, R99, 0xf8, !PT ;  /* 0x0000ff0060637812 */ /* 0x000fc400078ef863 */
[----:B------:R-:W-:Y:S02]  /*a660*/  F2FP.F16.E4M3.UNPACK_B R96, R168.H1 ;  /* 0x000000a8ff60723e */ /* 0x000fe400030006ff */
[----:B------:R-:W-:Y:S02]  /*a670*/  F2FP.F16.E4M3.UNPACK_B R94, R61.H1 ;  /* 0x0000003dff5e723e */ /* 0x000fe400030006ff */
[----:B------:R-:W-:Y:S02]  /*a680*/  F2FP.F16.E4M3.UNPACK_B R62, R60.H1 ;  /* 0x0000003cff3e723e */ /* 0x000fe400030006ff */
[----:B------:R-:W-:Y:S01]  /*a690*/  SHF.R.U32.HI R49, RZ, 0x10, R49 ;  /* 0x00000010ff317819 */ /* 0x000fe20000011631 */
        /* <DEDUP_REMOVED lines=8> */
[--C-:B------:R-:W-:Y:S02]  /*a720*/  HADD2.F32 R97, -RZ, R63.reuse.H0_H0 ;  /* 0x2000003fff617230 */ /* 0x100fe40000004100 */
[----:B------:R-:W-:Y:S01]  /*a730*/  FMUL.FTZ R175, R50, R45 ;  /* 0x0000002d32af7220 */ /* 0x000fe20000410000 */
[----:B------:R-:W-:Y:S01]  /*a740*/  LOP3.LUT R45, R99, 0xff0000, R172, 0xf8, !PT ;  /* 0x00ff0000632d7812 */ /* 0x000fe200078ef8ac */
[----:B------:R-:W-:Y:S01]  /*a750*/  HADD2.F32 R172, -RZ, R96.H1_H1 ;  /* 0x30000060ffac7230 */ /* 0x000fe20000004100 */
[----:B------:R-:W-:Y:S01]  /*a760*/  LOP3.LUT R49, R98, 0xff0000, R49, 0xf8, !PT ;  /* 0x00ff000062317812 */ /* 0x000fe200078ef831 */
        /* <DEDUP_REMOVED lines=8> */
[----:B------:R-:W-:-:S02]  /*a7f0*/  HADD2.F32 R99, -RZ, R168.H0_H0 ;  /* 0x200000a8ff637230 */ /* 0x000fc40000004100 */
[-C--:B------:R-:W-:Y:S01]  /*a800*/  FMUL.FTZ R174, R97, R172.reuse ;  /* 0x000000ac61ae7220 */ /* 0x080fe20000410000 */
[----:B------:R-:W-:Y:S02]  /*a810*/  HADD2.F32 R60, -RZ, R96.H0_H0 ;  /* 0x20000060ff3c7230 */ /* 0x000fe40000004100 */
[C---:B------:R-:W-:Y:S01]  /*a820*/  FMUL.FTZ R172, R63.reuse, R172 ;  /* 0x000000ac3fac7220 */ /* 0x040fe20000410000 */
[----:B------:R-:W-:Y:S02]  /*a830*/  HADD2.F32 R62, -RZ, R94.H0_H0 ;  /* 0x2000005eff3e7230 */ /* 0x000fe40000004100 */
[-C--:B------:R-:W-:Y:S01]  /*a840*/  FFMA.FTZ R61, R63, R98.reuse, -R174 ;  /* 0x000000623f3d7223 */ /* 0x080fe200000108ae */
[----:B------:R-:W-:Y:S02]  /*a850*/  HADD2.F32 R173, -RZ, R168.H1_H1 ;  /* 0x300000a8ffad7230 */ /* 0x000fe40000004100 */
[----:B------:R-:W-:Y:S01]  /*a860*/  FFMA.FTZ R63, R97, R98, R172 ;  /* 0x00000062613f7223 */ /* 0x000fe200000100ac */
[----:B------:R-:W-:-:S02]  /*a870*/  HADD2.F32 R97, -RZ, R170.H0_H0 ;  /* 0x200000aaff617230 */ /* 0x000fc40000004100 */
[-C--:B------:R-:W-:Y:S01]  /*a880*/  FMUL.FTZ R175, R60, R99.reuse ;  /* 0x000000633caf7220 */ /* 0x080fe20000410000 */
[C---:B------:R-:W-:Y:S01]  /*a890*/  FMUL.FTZ R99, R62.reuse, R99 ;  /* 0x000000633e637220 */ /* 0x040fe20000410000 */
[----:B------:R-:W-:Y:S01]  /*a8a0*/  HADD2.F32 R96, -RZ, R96.H1_H1 ;  /* 0x30000060ff607230 */ /* 0x000fe20000004100 */
[----:B------:R-:W-:Y:S01]  /*a8b0*/  F2FP.F16.E4M3.UNPACK_B R98, R51.H1 ;  /* 0x00000033ff62723e */ /* 0x000fe200030006ff */
[-C--:B------:R-:W-:Y:S01]  /*a8c0*/  FFMA.FTZ R62, R62, R97.reuse, -R175 ;  /* 0x000000613e3e7223 */ /* 0x080fe200000108af */
[----:B------:R-:W-:Y:S01]  /*a8d0*/  FFMA.FTZ R60, R60, R97, R99 ;  /* 0x000000613c3c7223 */ /* 0x000fe20000010063 */
[----:B------:R-:W-:Y:S02]  /*a8e0*/  HADD2.F32 R94, -RZ, R94.H1_H1 ;  /* 0x3000005eff5e7230 */ /* 0x000fe40000004100 */
[----:B------:R-:W-:Y:S01]  /*a8f0*/  FMUL.FTZ R97, R96, R173 ;  /* 0x000000ad60617220 */ /* 0x000fe20000410000 */
[----:B------:R-:W-:Y:S01]  /*a900*/  HADD2.F32 R99, -RZ, R170.H1_H1 ;  /* 0x300000aaff637230 */ /* 0x000fe20000004100 */
[----:B------:R-:W-:Y:S01]  /*a910*/  F2FP.F16.E4M3.UNPACK_B R170, R169.H1 ;  /* 0x000000a9ffaa723e */ /* 0x000fe200030006ff */
[----:B------:R-:W-:-:S02]  /*a920*/  HADD2.F32 R168, -RZ, R98.H0_H0 ;  /* 0x20000062ffa87230 */ /* 0x000fc40000004100 */
[C---:B------:R-:W-:Y:S01]  /*a930*/  FMUL.FTZ R173, R94.reuse, R173 ;  /* 0x000000ad5ead7220 */ /* 0x040fe20000410000 */
[----:B------:R-:W-:Y:S01]  /*a940*/  F2FP.F16.E4M3.UNPACK_B R172, R171.H1 ;  /* 0x000000abffac723e */ /* 0x000fe200030006ff */
[-C--:B------:R-:W-:Y:S01]  /*a950*/  FFMA.FTZ R97, R94, R99.reuse, -R97 ;  /* 0x000000635e617223 */ /* 0x080fe20000010861 */
[-C--:B------:R-:W-:Y:S01]  /*a960*/  F2FP.F16.E4M3.UNPACK_B R94, R58.reuse.H1 ;  /* 0x0000003aff5e723e */ /* 0x080fe200030006ff */
[--C-:B------:R-:W-:Y:S02]  /*a970*/  HADD2.F32 R175, -RZ, R170.reuse.H0_H0 ;  /* 0x200000aaffaf7230 */ /* 0x100fe40000004100 */
[----:B------:R-:W-:Y:S01]  /*a980*/  FFMA.FTZ R99, R96, R99, R173 ;  /* 0x0000006360637223 */ /* 0x000fe200000100ad */
[----:B------:R-:W-:Y:S01]  /*a990*/  HADD2.F32 R177, -RZ, R170.H1_H1 ;  /* 0x300000aaffb17230 */ /* 0x000fe20000004100 */
[----:B------:R-:W-:Y:S01]  /*a9a0*/  F2FP.F16.E4M3.UNPACK_B R169, R169 ;  /* 0x000000a9ffa9723e */ /* 0x000fe200020006ff */
[----:B------:R-:W-:Y:S02]  /*a9b0*/  HADD2.F32 R96, -RZ, R94.H0_H0 ;  /* 0x2000005eff607230 */ /* 0x000fe40000004100 */
[----:B------:R-:W-:Y:S01]  /*a9c0*/  FMUL.FTZ R179, R168, R175 ;  /* 0x000000afa8b37220 */ /* 0x000fe20000410000 */
[----:B------:R-:W-:Y:S01]  /*a9d0*/  HADD2.F32 R173, -RZ, R172.H0_H0 ;  /* 0x200000acffad7230 */ /* 0x000fe20000004100 */
[----:B------:R-:W-:Y:S01]  /*a9e0*/  F2FP.F16.E4M3.UNPACK_B R58, R58 ;  /* 0x0000003aff3a723e */ /* 0x000fe200020006ff */
[----:B------:R-:W-:-:S02]  /*a9f0*/  HADD2.F32 R170, -RZ, R98.H1_H1 ;  /* 0x30000062ffaa7230 */ /* 0x000fc40000004100 */
[C---:B------:R-:W-:Y:S01]  /*aa00*/  FMUL.FTZ R181, R96.reuse, R175 ;  /* 0x000000af60b57220 */ /* 0x040fe20000410000 */
[----:B------:R-:W-:Y:S02]  /*aa10*/  HADD2.F32 R98, -RZ, R94.H1_H1 ;  /* 0x3000005eff627230 */ /* 0x000fe40000004100 */
        /* <DEDUP_REMOVED lines=9> */
[----:B------:R-:W-:Y:S02]  /*aab0*/  HADD2.F32 R170, -RZ, R169.H0_H0 ;  /* 0x200000a9ffaa7230 */ /* 0x000fe40000004100 */
[----:B------:R-:W-:Y:S01]  /*aac0*/  FFMA.FTZ R181, R168, R173, R181 ;  /* 0x000000ada8b57223 */ /* 0x000fe200000100b5 */
[--C-:B------:R-:W-:Y:S01]  /*aad0*/  HADD2.F32 R98, -RZ, R96.reuse.H0_H0 ;  /* 0x20000060ff627230 */ /* 0x100fe20000004100 */
[----:B------:R-:W-:Y:S01]  /*aae0*/  F2FP.SATFINITE.E4M3.F32.PACK_AB_MERGE_C R50, R61, R50, RZ ;  /* 0x000000323d32723e */ /* 0x000fe200048070ff */
[----:B------:R-:W-:Y:S02]  /*aaf0*/  HADD2.F32 R168, -RZ, R171.H0_H0 ;  /* 0x200000abffa87230 */ /* 0x000fe40000004100 */
[-C--:B------:R-:W-:Y:S01]  /*ab00*/  FMUL.FTZ R173, R51, R170.reuse ;  /* 0x000000aa33ad7220 */ /* 0x080fe20000410000 */
[----:B------:R-:W-:Y:S02]  /*ab10*/  HADD2.F32 R169, -RZ, R169.H1_H1 ;  /* 0x300000a9ffa97230 */ /* 0x000fe40000004100 */
[----:B------:R-:W-:Y:S01]  /*ab20*/  FMUL.FTZ R172, R98, R170 ;  /* 0x000000aa62ac7220 */ /* 0x000fe20000410000 */
[----:B------:R-:W-:-:S02]  /*ab30*/  HADD2.F32 R96, -RZ, R96.H1_H1 ;  /* 0x30000060ff607230 */ /* 0x000fc40000004100 */
[-C--:B------:R-:W-:Y:S01]  /*ab40*/  FFMA.FTZ R173, R98, R168.reuse, R173 ;  /* 0x000000a862ad7223 */ /* 0x080fe200000100ad */
[----:B------:R-:W-:Y:S02]  /*ab50*/  HADD2.F32 R58, -RZ, R58.H1_H1 ;  /* 0x3000003aff3a7230 */ /* 0x000fe40000004100 */
[----:B------:R-:W-:Y:S01]  /*ab60*/  FFMA.FTZ R172, R51, R168, -R172 ;  /* 0x000000a833ac7223 */ /* 0x000fe200000108ac */
[----:B------:R-:W-:Y:S02]  /*ab70*/  HADD2.F32 R171, -RZ, R171.H1_H1 ;  /* 0x300000abffab7230 */ /* 0x000fe40000004100 */
[-C--:B------:R-:W-:Y:S01]  /*ab80*/  FMUL.FTZ R175, R96, R169.reuse ;  /* 0x000000a960af7220 */ /* 0x080fe20000410000 */
[----:B------:R-:W-:Y:S01]  /*ab90*/  F2FP.SATFINITE.E4M3.F32.PACK_AB_MERGE_C R51, R63, R56, RZ ;  /* 0x000000383f33723e */ /* 0x000fe200048070ff */
[C---:B------:R-:W-:Y:S01]  /*aba0*/  FMUL.FTZ R169, R58.reuse, R169 ;  /* 0x000000a93aa97220 */ /* 0x040fe20000410000 */
[----:B------:R-:W-:Y:S01]  /*abb0*/  F2FP.F16.E4M3.UNPACK_B R63, R48 ;  /* 0x00000030ff3f723e */ /* 0x000fe200020006ff */
[----:B------:R-:W-:Y:S01]  /*abc0*/  FFMA.FTZ R175, R58, R171, -R175 ;  /* 0x000000ab3aaf7223 */ /* 0x000fe200000108af */
[----:B------:R-:W-:Y:S01]  /*abd0*/  F2FP.F16.E4M3.UNPACK_B R98, R49 ;  /* 0x00000031ff62723e */ /* 0x000fe200020006ff */
[----:B------:R-:W-:Y:S01]  /*abe0*/  FFMA.FTZ R96, R96, R171, R169 ;  /* 0x000000ab60607223 */ /* 0x000fe200000100a9 */
[----:B------:R-:W-:-:S02]  /*abf0*/  F2FP.F16.E4M3.UNPACK_B R61, R57 ;  /* 0x00000039ff3d723e */ /* 0x000fc400020006ff */
[----:B------:R-:W-:Y:S02]  /*ac00*/  F2FP.SATFINITE.E4M3.F32.PACK_AB_MERGE_C R58, R179, R94, RZ ;  /* 0x0000005eb33a723e */ /* 0x000fe400048070ff */
[----:B------:R-:W-:Y:S01]  /*ac10*/  F2FP.SATFINITE.E4M3.F32.PACK_AB_MERGE_C R56, R97, R62, R50 ;  /* 0x0000003e6138723e */ /* 0x000fe20004807032 */
[----:B------:R-:W-:Y:S01]  /*ac20*/  HADD2.F32 R62, -RZ, R63.H0_H0 ;  /* 0x2000003fff3e7230 */ /* 0x000fe20000004100 */
[----:B------:R-:W-:Y:S01]  /*ac30*/  F2FP.SATFINITE.E4M3.F32.PACK_AB_MERGE_C R51, R99, R60, R51 ;  /* 0x0000003c6333723e */ /* 0x000fe20004807033 */
[--C-:B------:R-:W-:Y:S01]  /*ac40*/  HADD2.F32 R99, -RZ, R98.reuse.H0_H0 ;  /* 0x20000062ff637230 */ /* 0x100fe20000004100 */
[----:B------:R-:W-:Y:S01]  /*ac50*/  F2FP.SATFINITE.E4M3.F32.PACK_AB_MERGE_C R174, R174, R181, RZ ;  /* 0x000000b5aeae723e */ /* 0x000fe200048070ff */
[----:B------:R-:W-:Y:S01]  /*ac60*/  HADD2.F32 R60, -RZ, R61.H0_H0 ;  /* 0x2000003dff3c7230 */ /* 0x000fe20000004100 */
[----:B------:R-:W-:Y:S01]  /*ac70*/  F2FP.F16.E4M3.UNPACK_B R94, R46 ;  /* 0x0000002eff5e723e */ /* 0x000fe200020006ff */
[----:B------:R-:W-:Y:S01]  /*ac80*/  HADD2.F32 R98, -RZ, R98.H1_H1 ;  /* 0x30000062ff627230 */ /* 0x000fe20000004100 */
[----:B------:R-:W-:Y:S01]  /*ac90*/  F2FP.SATFINITE.E4M3.F32.PACK_AB_MERGE_C R50, R96, R173, R174 ;  /* 0x000000ad6032723e */ /* 0x000fe200048070ae */
[----:B------:R-:W-:Y:S01]  /*aca0*/  FMUL.FTZ R169, R62, R99 ;  /* 0x000000633ea97220 */ /* 0x000fe20000410000 */
[----:B------:R-:W-:-:S02]  /*acb0*/  HADD2.F32 R96, -RZ, R63.H1_H1 ;  /* 0x3000003fff607230 */ /* 0x000fc40000004100 */
[----:B------:R-:W-:Y:S01]  /*acc0*/  FMUL.FTZ R99, R60, R99 ;  /* 0x000000633c637220 */ /* 0x000fe20000410000 */
[--C-:B------:R-:W-:Y:S01]  /*acd0*/  HADD2.F32 R97, -RZ, R94.reuse.H0_H0 ;  /* 0x2000005eff617230 */ /* 0x100fe20000004100 */
[----:B------:R-:W-:Y:S01]  /*ace0*/  F2FP.F16.E4M3.UNPACK_B R46, R46.H1 ;  /* 0x0000002eff2e723e */ /* 0x000fe200030006ff */
[----:B------:R-:W-:Y:S02]  /*acf0*/  HADD2.F32 R63, -RZ, R61.H1_H1 ;  /* 0x3000003dff3f7230 */ /* 0x000fe40000004100 */
[-C--:B------:R-:W-:Y:S01]  /*ad00*/  FMUL.FTZ R168, R96, R98.reuse ;  /* 0x0000006260a87220 */ /* 0x080fe20000410000 */
[----:B------:R-:W-:Y:S01]  /*ad10*/  F2FP.F16.E4M3.UNPACK_B R173, R45.H1 ;  /* 0x0000002dffad723e */ /* 0x000fe200030006ff */
[-C--:B------:R-:W-:Y:S01]  /*ad20*/  FFMA.FTZ R60, R60, R97.reuse, -R169 ;  /* 0x000000613c3c7223 */ /* 0x080fe200000108a9 */
[----:B------:R-:W-:Y:S01]  /*ad30*/  FFMA.FTZ R61, R62, R97, R99 ;  /* 0x000000613e3d7223 */ /* 0x000fe20000010063 */
[----:B------:R-:W-:Y:S02]  /*ad40*/  HADD2.F32 R97, -RZ, R94.H1_H1 ;  /* 0x3000005eff617230 */ /* 0x000fe40000004100 */
[C---:B------:R-:W-:Y:S01]  /*ad50*/  FMUL.FTZ R99, R63.reuse, R98 ;  /* 0x000000623f637220 */ /* 0x040fe20000410000 */
[----:B------:R-:W-:Y:S01]  /*ad60*/  F2FP.F16.E4M3.UNPACK_B R94, R48.H1 ;  /* 0x00000030ff5e723e */ /* 0x000fe200030006ff */
[----:B------:R-:W-:Y:S01]  /*ad70*/  HADD2.F32 R174, -RZ, R173.H0_H0 ;  /* 0x200000adffae7230 */ /* 0x000fe20000004100 */
[----:B------:R-:W-:Y:S01]  /*ad80*/  F2FP.F16.E4M3.UNPACK_B R98, R49.H1 ;  /* 0x00000031ff62723e */ /* 0x000fe200030006ff */
[----:B------:R-:W-:Y:S01]  /*ad90*/  FFMA.FTZ R48, R96, R97, R99 ;  /* 0x0000006160307223 */ /* 0x000fe20000010063 */
[----:B------:R-:W-:Y:S01]  /*ada0*/  F2FP.F16.E4M3.UNPACK_B R62, R57.H1 ;  /* 0x00000039ff3e723e */ /* 0x000fe200030006ff */
[----:B------:R-:W-:Y:S01]  /*adb0*/  FFMA.FTZ R57, R63, R97, -R168 ;  /* 0x000000613f397223 */ /* 0x000fe200000108a8 */
[----:B------:R-:W-:Y:S01]  /*adc0*/  HADD2.F32 R63, -RZ, R94.H0_H0 ;  /* 0x2000005eff3f7230 */ /* 0x000fe20000004100 */
[----:B------:R-:W-:Y:S01]  /*add0*/  F2FP.SATFINITE.E4M3.F32.PACK_AB_MERGE_C R58, R175, R172, R58 ;  /* 0x000000acaf3a723e */ /* 0x000fe2000480703a */
[----:B------:R-:W-:Y:S01]  /*ade0*/  HADD2.F32 R168, -RZ, R98.H0_H0 ;  /* 0x20000062ffa87230 */ /* 0x000fe20000004100 */
[----:B------:R-:W-:Y:S01]  /*adf0*/  F2FP.F16.E4M3.UNPACK_B R172, R45 ;  /* 0x0000002dffac723e */ /* 0x000fe200020006ff */
[----:B------:R-:W-:-:S02]  /*ae00*/  HADD2.F32 R49, -RZ, R62.H0_H0 ;  /* 0x2000003eff317230 */ /* 0x000fc40000004100 */
[----:B------:R-:W-:Y:S02]  /*ae10*/  HADD2.F32 R96, -RZ, R94.H1_H1 ;  /* 0x3000005eff607230 */ /* 0x000fe40000004100 */
[----:B------:R-:W-:Y:S02]  /*ae20*/  HADD2.F32 R97, -RZ, R98.H1_H1 ;  /* 0x30000062ff617230 */ /* 0x000fe40000004100 */
[-C--:B------:R-:W-:Y:S01]  /*ae30*/  FMUL.FTZ R98, R63, R168.reuse ;  /* 0x000000a83f627220 */ /* 0x080fe20000410000 */
[----:B------:R-:W-:Y:S02]  /*ae40*/  HADD2.F32 R94, -RZ, R46.H0_H0 ;  /* 0x2000002eff5e7230 */ /* 0x000fe40000004100 */
[----:B------:R-:W-:Y:S01]  /*ae50*/  FMUL.FTZ R168, R49, R168 ;  /* 0x000000a831a87220 */ /* 0x000fe20000410000 */
[----:B------:R-:W-:Y:S02]  /*ae60*/  HADD2.F32 R62, -RZ, R62.H1_H1 ;  /* 0x3000003eff3e7230 */ /* 0x000fe40000004100 */
[----:B------:R-:W-:Y:S01]  /*ae70*/  FMUL.FTZ R169, R96, R97 ;  /* 0x0000006160a97220 */ /* 0x000fe20000410000 */
[----:B------:R-:W-:-:S02]  /*ae80*/  HADD2.F32 R99, -RZ, R46.H1_H1 ;  /* 0x3000002eff637230 */ /* 0x000fc40000004100 */
[-C--:B------:R-:W-:Y:S01]  /*ae90*/  FFMA.FTZ R46, R49, R94.reuse, -R98 ;  /* 0x0000005e312e7223 */ /* 0x080fe20000010862 */
[----:B------:R-:W-:Y:S01]  /*aea0*/  F2FP.F16.E4M3.UNPACK_B R98, R47.H1 ;  /* 0x0000002fff62723e */ /* 0x000fe200030006ff */
[----:B------:R-:W-:Y:S01]  /*aeb0*/  FFMA.FTZ R49, R63, R94, R168 ;  /* 0x0000005e3f317223 */ /* 0x000fe200000100a8 */
[----:B------:R-:W-:Y:S01]  /*aec0*/  F2FP.F16.E4M3.UNPACK_B R94, R59 ;  /* 0x0000003bff5e723e */ /* 0x000fe200020006ff */
[C---:B------:R-:W-:Y:S01]  /*aed0*/  FFMA.FTZ R63, R62.reuse, R99, -R169 ;  /* 0x000000633e3f7223 */ /* 0x040fe200000108a9 */
[----:B------:R-:W-:Y:S01]  /*aee0*/  FMUL.FTZ R171, R62, R97 ;  /* 0x000000613eab7220 */ /* 0x000fe20000410000 */
[----:B------:R-:W-:Y:S01]  /*aef0*/  F2FP.F16.E4M3.UNPACK_B R59, R59.H1 ;  /* 0x0000003bff3b723e */ /* 0x000fe200030006ff */
[----:B------:R-:W-:Y:S01]  /*af00*/  HADD2.F32 R45, -RZ, R98.H0_H0 ;  /* 0x20000062ff2d7230 */ /* 0x000fe20000004100 */
[----:B------:R-:W-:Y:S01]  /*af10*/  F2FP.F16.E4M3.UNPACK_B R169, R44.H1 ;  /* 0x0000002cffa9723e */ /* 0x000fe200030006ff */
[----:B------:R-:W-:Y:S01]  /*af20*/  FFMA.FTZ R62, R96, R99, R171 ;  /* 0x00000063603e7223 */ /* 0x000fe200000100ab */
[----:B------:R-:W-:Y:S01]  /*af30*/  F2FP.F16.E4M3.UNPACK_B R97, R47 ;  /* 0x0000002fff61723e */ /* 0x000fe200020006ff */
[----:B------:R-:W-:-:S02]  /*af40*/  HADD2.F32 R96, -RZ, R59.H0_H0 ;  /* 0x2000003bff607230 */ /* 0x000fc40000004100 */
[C---:B------:R-:W-:Y:S01]  /*af50*/  FMUL.FTZ R175, R45.reuse, R174 ;  /* 0x000000ae2daf7220 */ /* 0x040fe20000410000 */
[----:B------:R-:W-:Y:S01]  /*af60*/  HADD2.F32 R171, -RZ, R169.H0_H0 ;  /* 0x200000a9ffab7230 */ /* 0x000fe20000004100 */
[----:B------:R-:W-:Y:S01]  /*af70*/  F2FP.F16.E4M3.UNPACK_B R168, R44 ;  /* 0x0000002cffa8723e */ /* 0x000fe200020006ff */
[----:B------:R-:W-:Y:S02]  /*af80*/  HADD2.F32 R98, -RZ, R98.H1_H1 ;  /* 0x30000062ff627230 */ /* 0x000fe40000004100 */
[C---:B------:R-:W-:Y:S01]  /*af90*/  FMUL.FTZ R174, R96.reuse, R174 ;  /* 0x000000ae60ae7220 */ /* 0x040fe20000410000 */
[----:B------:R-:W-:Y:S02]  /*afa0*/  HADD2.F32 R173, -RZ, R173.H1_H1 ;  /* 0x300000adffad7230 */ /* 0x000fe40000004100 */
[-C--:B------:R-:W-:Y:S01]  /*afb0*/  FFMA.FTZ R175, R96, R171.reuse, -R175 ;  /* 0x000000ab60af7223 */ /* 0x080fe200000108af */
[----:B------:R-:W-:Y:S02]  /*afc0*/  HADD2.F32 R59, -RZ, R59.H1_H1 ;  /* 0x3000003bff3b7230 */ /* 0x000fe40000004100 */
[----:B------:R-:W-:Y:S01]  /*afd0*/  FFMA.FTZ R174, R45, R171, R174 ;  /* 0x000000ab2dae7223 */ /* 0x000fe200000100ae */
[----:B------:R-:W-:-:S02]  /*afe0*/  HADD2.F32 R99, -RZ, R97.H0_H0 ;  /* 0x20000061ff637230 */ /* 0x000fc40000004100 */
[-C--:B------:R-:W-:Y:S01]  /*aff0*/  FMUL.FTZ R96, R98, R173.reuse ;  /* 0x000000ad62607220 */ /* 0x080fe20000410000 */
[----:B------:R-:W-:Y:S02]  /*b000*/  HADD2.F32 R44, -RZ, R172.H0_H0 ;  /* 0x200000acff2c7230 */ /* 0x000fe40000004100 */
[----:B------:R-:W-:Y:S01]  /*b010*/  FMUL.FTZ R173, R59, R173 ;  /* 0x000000ad3bad7220 */ /* 0x000fe20000410000 */
[----:B------:R-:W-:Y:S01]  /*b020*/  HADD2.F32 R47, -RZ, R94.H0_H0 ;  /* 0x2000005eff2f7230 */ /* 0x000fe20000004100 */
[----:B------:R-:W-:Y:S01]  /*b030*/  F2FP.SATFINITE.E4M3.F32.PACK_AB_MERGE_C R46, R63, R46, RZ ;  /* 0x0000002e3f2e723e */ /* 0x000fe200048070ff */
[----:B------:R-:W-:Y:S02]  /*b040*/  HADD2.F32 R97, -RZ, R97.H1_H1 ;  /* 0x30000061ff617230 */ /* 0x000fe40000004100 */
[-C--:B------:R-:W-:Y:S01]  /*b050*/  FMUL.FTZ R176, R99, R44.reuse ;  /* 0x0000002c63b07220 */ /* 0x080fe20000410000 */
[----:B------:R-:W-:Y:S02]  /*b060*/  HADD2.F32 R172, -RZ, R172.H1_H1 ;  /* 0x300000acffac7230 */ /* 0x000fe40000004100 */
[----:B------:R-:W-:Y:S01]  /*b070*/  FMUL.FTZ R178, R47, R44 ;  /* 0x0000002c2fb27220 */ /* 0x000fe20000410000 */
[----:B------:R-:W-:Y:S01]  /*b080*/  HADD2.F32 R169, -RZ, R169.H1_H1 ;  /* 0x300000a9ffa97230 */ /* 0x000fe20000004100 */
[----:B------:R-:W-:Y:S01]  /*b090*/  F2FP.SATFINITE.E4M3.F32.PACK_AB_MERGE_C R49, R62, R49, RZ ;  /* 0x000000313e31723e */ /* 0x000fe200048070ff */
[----:B------:R-:W-:-:S02]  /*b0a0*/  HADD2.F32 R94, -RZ, R94.H1_H1 ;  /* 0x3000005eff5e7230 */ /* 0x000fc40000004100 */
[-C--:B------:R-:W-:Y:S01]  /*b0b0*/  FMUL.FTZ R45, R97, R172.reuse ;  /* 0x000000ac612d7220 */ /* 0x080fe20000410000 */
[--C-:B------:R-:W-:Y:S02]  /*b0c0*/  HADD2.F32 R170, -RZ, R168.reuse.H0_H0 ;  /* 0x200000a8ffaa7230 */ /* 0x100fe40000004100 */
[-C--:B------:R-:W-:Y:S01]  /*b0d0*/  FFMA.FTZ R96, R59, R169.reuse, -R96 ;  /* 0x000000a93b607223 */ /* 0x080fe20000010860 */
[----:B------:R-:W-:Y:S02]  /*b0e0*/  HADD2.F32 R168, -RZ, R168.H1_H1 ;  /* 0x300000a8ffa87230 */ /* 0x000fe40000004100 */
[----:B------:R-:W-:Y:S01]  /*b0f0*/  FMUL.FTZ R172, R94, R172 ;  /* 0x000000ac5eac7220 */ /* 0x000fe20000410000 */
[----:B------:R-:W-:Y:S01]  /*b100*/  FFMA.FTZ R173, R98, R169, R173 ;  /* 0x000000a962ad7223 */ /* 0x000fe200000100ad */
[-C--:B------:R-:W-:Y:S01]  /*b110*/  FFMA.FTZ R44, R47, R170.reuse, -R176 ;  /* 0x000000aa2f2c7223 */ /* 0x080fe200000108b0 */
[----:B------:R-:W-:Y:S01]  /*b120*/  FFMA.FTZ R178, R99, R170, R178 ;  /* 0x000000aa63b27223 */ /* 0x000fe200000100b2 */
[-C--:B------:R-:W-:Y:S01]  /*b130*/  FFMA.FTZ R45, R94, R168.reuse, -R45 ;  /* 0x000000a85e2d7223 */ /* 0x080fe2000001082d */
[----:B------:R-:W-:Y:S01]  /*b140*/  FFMA.FTZ R97, R97, R168, R172 ;  /* 0x000000a861617223 */ /* 0x000fe200000100ac */
[----:B------:R-:W-:-:S02]  /*b150*/  F2FP.SATFINITE.E4M3.F32.PACK_AB_MERGE_C R96, R96, R175, RZ ;  /* 0x000000af6060723e */ /* 0x000fc400048070ff */
[----:B------:R-:W-:Y:S02]  /*b160*/  F2FP.SATFINITE.E4M3.F32.PACK_AB_MERGE_C R173, R173, R174, RZ ;  /* 0x000000aeadad723e */ /* 0x000fe400048070ff */
[----:B------:R-:W-:Y:S01]  /*b170*/  F2FP.SATFINITE.E4M3.F32.PACK_AB_MERGE_C R57, R57, R60, R46 ;  /* 0x0000003c3939723e */ /* 0x000fe2000480702e */
[----:B------:R-:W-:Y:S01]  /*b180*/  IMAD.MOV.U32 R46, RZ, RZ, R50 ;  /* 0x000000ffff2e7224 */ /* 0x000fe200078e0032 */
[----:B------:R-:W-:Y:S02]  /*b190*/  F2FP.SATFINITE.E4M3.F32.PACK_AB_MERGE_C R59, R45, R44, R96 ;  /* 0x0000002c2d3b723e */ /* 0x000fe40004807060 */
[----:B------:R-:W-:Y:S02]  /*b1a0*/  F2FP.SATFINITE.E4M3.F32.PACK_AB_MERGE_C R45, R48, R61, R49 ;  /* 0x0000003d302d723e */ /* 0x000fe40004807031 */
[----:B------:R-:W-:Y:S02]  /*b1b0*/  F2FP.SATFINITE.E4M3.F32.PACK_AB_MERGE_C R47, R97, R178, R173 ;  /* 0x000000b2612f723e */ /* 0x000fe400048070ad */
[----:B------:R-:W-:-:S07]  /*b1c0*/  MOV R44, R51 ;  /* 0x00000033002c7202 */ /* 0x000fce0000000f00 */
.L_x_2295:
[----:B------:R-:W-:Y:S05]  /*b1d0*/  BSYNC B3 ;  /* 0x0000000000037941 */ /* 0x000fea0003800000 */
.L_x_2294:
        /* <DEDUP_REMOVED lines=10> */
.L_x_2293:
[----:B------:R-:W-:Y:S05]  /*b280*/  BSYNC B2 ;  /* 0x0000000000027941 */ /* 0x000fea0003800000 */
.L_x_2292:
[----:B------:R-:W-:-:S13]  /*b290*/  ISETP.NE.AND P4, PT, R35, RZ, PT ;  /* 0x000000ff2300720c */ /* 0x000fda0003f85270 */
[----:B------:R-:W-:Y:S05]  /*b2a0*/  @!P4 BRA `(.L_x_2287) ;  /* 0x0000000c00d8c947 */ /* 0x000fea0003800000 */
[----:B------:R-:W-:Y:S01]  /*b2b0*/  ISETP.GE.AND P6, PT, R222, R100, PT ;  /* 0x00000064de00720c */ /* 0x000fe20003fc6270 */
[----:B------:R-:W-:Y:S01]  /*b2c0*/  BSSY B2, `(.L_x_2296) ;  /* 0x00000ea000027945 */ /* 0x000fe20003800000 */
[----:B---3--:R-:W-:Y:S02]  /*b2d0*/  IADD3 R57, P4, P5, R120, R140, R28 ;  /* 0x0000008c78397210 */ /* 0x008fe40007d9e01c */
[----:B0-----:R-:W-:Y:S02]  /*b2e0*/  SEL R44, R122, R153, !P6 ;  /* 0x000000997a2c7207 */ /* 0x001fe40007000000 */
[----:B------:R-:W-:Y:S02]  /*b2f0*/  IADD3.X R56, R0, R167, R31, P4, P5 ;  /* 0x000000a700387210 */ /* 0x000fe400027ea41f */
[----:B------:R-:W-:Y:S02]  /*b300*/  SHF.R.S32.HI R45, RZ, 0x1f, R44 ;  /* 0x0000001fff2d7819 */ /* 0x000fe4000001142c */
[----:B------:R-:W-:-:S02]  /*b310*/  ISETP.GE.AND P4, PT, R222, R134, PT ;  /* 0x00000086de00720c */ /* 0x000fc40003f86270 */
[----:B------:R-:W-:-:S04]  /*b320*/  LEA.HI R44, R45, R44, RZ, 0x5 ;  /* 0x0000002c2d2c7211 */ /* 0x000fc800078f28ff */
        /* <DEDUP_REMOVED lines=14> */
[----:B------:R-:W2:Y:S01]  /*b410*/  LDS.128 R48, [R48+0x24200] ;  /* 0x0242000030307984 */ /* 0x000ea20000000c00 */
[----:B------:R-:W-:Y:S05]  /*b420*/  @P4 BRA `(.L_x_2297) ;  /* 0x0000000c004c4947 */ /* 0x000fea0003800000 */
[----:B------:R-:W-:Y:S01]  /*b430*/  SHF.R.U32.HI R93, RZ, 0x8, R89 ;  /* 0x00000008ff5d7819 */ /* 0x000fe20000011659 */
[----:B0-----:R-:W-:Y:S01]  /*b440*/  IMAD.MOV.U32 R58, RZ, RZ, R44 ;  /* 0x000000ffff3a7224 */ /* 0x001fe200078e002c */
[----:B------:R-:W-:Y:S01]  /*b450*/  LOP3.LUT R61, R89, 0xff0000ff, RZ, 0xc0, !PT ;  /* 0xff0000ff593d7812 */ /* 0x000fe200078ec0ff */
[----:B--2---:R-:W-:Y:S01]  /*b460*/  IMAD.MOV.U32 R62, RZ, RZ, R48 ;  /* 0x000000ffff3e7224 */ /* 0x004fe200078e0030 */
[----:B------:R-:W-:Y:S01]  /*b470*/  SHF.R.U32.HI R92, RZ, 0x8, R91 ;  /* 0x00000008ff5c7819 */ /* 0x000fe2000001165b */
[----:B------:R-:W-:Y:S01]  /*b480*/  IMAD.SHL.U32 R44, R93, 0x100, RZ ;  /* 0x000001005d2c7824 */ /* 0x000fe200078e00ff */
[----:B------:R-:W-:Y:S01]  /*b490*/  SHF.R.U32.HI R60, RZ, 0x8, R53 ;  /* 0x00000008ff3c7819 */ /* 0x000fe20000011635 */
[----:B------:R-:W-:Y:S01]  /*b4a0*/  IMAD.MOV.U32 R52, RZ, RZ, R45 ;  /* 0x000000ffff347224 */ /* 0x000fe200078e002d */
[----:B------:R-:W-:Y:S02]  /*b4b0*/  SHF.R.U32.HI R95, RZ, 0x10, R89 ;  /* 0x00000010ff5f7819 */ /* 0x000fe40000011659 */
[----:B------:R-:W-:Y:S01]  /*b4c0*/  LOP3.LUT R61, R61, 0xff00, R44, 0xf8, !PT ;  /* 0x0000ff003d3d7812 */ /* 0x000fe200078ef82c */
[----:B------:R-:W-:Y:S01]  /*b4d0*/  IMAD.SHL.U32 R44, R92, 0x100, RZ ;  /* 0x000001005c2c7824 */ /* 0x000fe200078e00ff */
[----:B------:R-:W-:-:S02]  /*b4e0*/  SHF.R.U32.HI R94, RZ, 0x10, R91 ;  /* 0x00000010ff5e7819 */ /* 0x000fc4000001165b */
[----:B------:R-:W-:Y:S02]  /*b4f0*/  LOP3.LUT R63, R91, 0xff0000ff, RZ, 0xc0, !PT ;  /* 0xff0000ff5b3f7812 */ /* 0x000fe400078ec0ff */
[----:B------:R-:W-:Y:S02]  /*b500*/  SHF.R.U32.HI R54, RZ, 0x8, R55 ;  /* 0x00000008ff367819 */ /* 0x000fe40000011637 */
[----:B------:R-:W-:Y:S02]  /*b510*/  LOP3.LUT R89, R53, 0xff0000ff, RZ, 0xc0, !PT ;  /* 0xff0000ff35597812 */ /* 0x000fe400078ec0ff */
[----:B------:R-:W-:Y:S01]  /*b520*/  SHF.L.U32 R48, R60, 0x8, RZ ;  /* 0x000000083c307819 */ /* 0x000fe200000006ff */
[----:B------:R-:W-:Y:S01]  /*b530*/  IMAD.SHL.U32 R54, R54, 0x100, RZ ;  /* 0x0000010036367824 */ /* 0x000fe200078e00ff */
[----:B------:R-:W-:Y:S01]  /*b540*/  SHF.R.U32.HI R88, RZ, 0x10, R53 ;  /* 0x00000010ff587819 */ /* 0x000fe20000011635 */
[----:B------:R-:W-:Y:S01]  /*b550*/  IMAD.MOV.U32 R53, RZ, RZ, R46 ;  /* 0x000000ffff357224 */ /* 0x000fe200078e002e */
[----:B------:R-:W-:Y:S01]  /*b560*/  LOP3.LUT R45, R63, 0xff00, R44, 0xf8, !PT ;  /* 0x0000ff003f2d7812 */ /* 0x000fe200078ef82c */
[----:B------:R-:W-:Y:S01]  /*b570*/  IMAD.U32 R46, R95, 0x10000, RZ ;  /* 0x000100005f2e7824 */ /* 0x000fe200078e00ff */
[----:B------:R-:W-:Y:S01]  /*b580*/  SHF.R.U32.HI R90, RZ, 0x10, R55 ;  /* 0x00000010ff5a7819 */ /* 0x000fe20000011637 */
[----:B------:R-:W-:Y:S01]  /*b590*/  IMAD.U32 R44, R94, 0x10000, RZ ;  /* 0x000100005e2c7824 */ /* 0x000fe200078e00ff */
[----:B------:R-:W-:Y:S01]  /*b5a0*/  LOP3.LUT R91, R89, 0xff00, R48, 0xf8, !PT ;  /* 0x0000ff00595b7812 */ /* 0x000fe200078ef830 */
[----:B------:R-:W-:Y:S01]  /*b5b0*/  IMAD.U32 R48, R88, 0x10000, RZ ;  /* 0x0001000058307824 */ /* 0x000fe200078e00ff */
[----:B------:R-:W-:Y:S01]  /*b5c0*/  LOP3.LUT R55, R55, 0xff0000ff, RZ, 0xc0, !PT ;  /* 0xff0000ff37377812 */ /* 0x000fe200078ec0ff */
[----:B------:R-:W-:Y:S01]  /*b5d0*/  IMAD.U32 R90, R90, 0x10000, RZ ;  /* 0x000100005a5a7824 */ /* 0x000fe200078e00ff */
        /* <DEDUP_REMOVED lines=10> */
[----:B------:R-:W-:-:S02]  /*b680*/  F2FP.F16.E4M3.UNPACK_B R166, R166 ;  /* 0x000000a6ffa6723e */ /* 0x000fc400020006ff */
[-C--:B------:R-:W-:Y:S01]  /*b690*/  FMUL.FTZ R95, R55, R45.reuse ;  /* 0x0000002d375f7220 */ /* 0x080fe20000410000 */
[--C-:B------:R-:W-:Y:S02]  /*b6a0*/  HADD2.F32 R88, -RZ, R61.reuse.H0_H0 ;  /* 0x2000003dff587230 */ /* 0x100fe40000004100 */
[C---:B------:R-:W-:Y:S01]  /*b6b0*/  FMUL.FTZ R92, R54.reuse, R45 ;  /* 0x0000002d365c7220 */ /* 0x040fe20000410000 */
[----:B------:R-:W-:Y:S01]  /*b6c0*/  LOP3.LUT R45, R93, 0xff0000, R90, 0xf8, !PT ;  /* 0x00ff00005d2d7812 */ /* 0x000fe200078ef85a */
[----:B------:R-:W-:Y:S01]  /*b6d0*/  HADD2.F32 R90, -RZ, R61.H1_H1 ;  /* 0x3000003dff5a7230 */ /* 0x000fe20000004100 */
[----:B------:R-:W-:Y:S01]  /*b6e0*/  F2FP.F16.E4M3.UNPACK_B R62, R62 ;  /* 0x0000003eff3e723e */ /* 0x000fe200020006ff */
[-C--:B------:R-:W-:Y:S01]  /*b6f0*/  FFMA.FTZ R54, R54, R88.reuse, -R95 ;  /* 0x0000005836367223 */ /* 0x080fe2000001085f */
[----:B------:R-:W-:Y:S01]  /*b700*/  FFMA.FTZ R55, R55, R88, R92 ;  /* 0x0000005837377223 */ /* 0x000fe2000001005c */
[----:B------:R-:W-:Y:S01]  /*b710*/  HADD2.F32 R88, -RZ, R89.H1_H1 ;  /* 0x30000059ff587230 */ /* 0x000fe20000004100 */
[----:B------:R-:W-:Y:S01]  /*b720*/  F2FP.F16.E4M3.UNPACK_B R164, R164 ;  /* 0x000000a4ffa4723e */ /* 0x000fe200020006ff */
[----:B------:R-:W-:Y:S01]  /*b730*/  HADD2.F32 R61, -RZ, R60.H1_H1 ;  /* 0x3000003cff3d7230 */ /* 0x000fe20000004100 */
[----:B------:R-:W-:Y:S01]  /*b740*/  LOP3.LUT R48, R91, 0xff0000, R48, 0xf8, !PT ;  /* 0x00ff00005b307812 */ /* 0x000fe200078ef830 */
[----:B------:R-:W-:Y:S01]  /*b750*/  HADD2.F32 R89, -RZ, R63.H1_H1 ;  /* 0x3000003fff597230 */ /* 0x000fe20000004100 */
[----:B------:R-:W-:Y:S01]  /*b760*/  F2FP.F16.E4M3.UNPACK_B R63, R58 ;  /* 0x0000003aff3f723e */ /* 0x000fe200020006ff */
[----:B------:R-:W-:-:S02]  /*b770*/  HADD2.F32 R93, -RZ, R166.H0_H0 ;  /* 0x200000a6ff5d7230 */ /* 0x000fc40000004100 */
[-C--:B------:R-:W-:Y:S01]  /*b780*/  FMUL.FTZ R92, R61, R88.reuse ;  /* 0x000000583d5c7220 */ /* 0x080fe20000410000 */
[----:B------:R-:W-:Y:S02]  /*b790*/  HADD2.F32 R91, -RZ, R164.H0_H0 ;  /* 0x200000a4ff5b7230 */ /* 0x000fe40000004100 */
[----:B------:R-:W-:Y:S01]  /*b7a0*/  FMUL.FTZ R58, R89, R88 ;  /* 0x00000058593a7220 */ /* 0x000fe20000410000 */
[----:B------:R-:W-:Y:S02]  /*b7b0*/  HADD2.F32 R88, -RZ, R62.H0_H0 ;  /* 0x2000003eff587230 */ /* 0x000fe40000004100 */
[----:B------:R-:W-:Y:S02]  /*b7c0*/  HADD2.F32 R60, -RZ, R63.H0_H0 ;  /* 0x2000003fff3c7230 */ /* 0x000fe40000004100 */
[-C--:B------:R-:W-:Y:S01]  /*b7d0*/  FFMA.FTZ R61, R61, R90.reuse, -R58 ;  /* 0x0000005a3d3d7223 */ /* 0x080fe2000001083a */
[----:B------:R-:W-:Y:S01]  /*b7e0*/  FFMA.FTZ R58, R89, R90, R92 ;  /* 0x0000005a593a7223 */ /* 0x000fe2000001005c */
[----:B------:R-:W-:Y:S01]  /*b7f0*/  FMUL.FTZ R95, R88, R93 ;  /* 0x0000005d585f7220 */ /* 0x000fe20000410000 */
[----:B------:R-:W-:-:S02]  /*b800*/  HADD2.F32 R166, -RZ, R166.H1_H1 ;  /* 0x300000a6ffa67230 */ /* 0x000fc40000004100 */
[C---:B------:R-:W-:Y:S01]  /*b810*/  FMUL.FTZ R93, R60.reuse, R93 ;  /* 0x0000005d3c5d7220 */ /* 0x040fe20000410000 */
[----:B------:R-:W-:Y:S02]  /*b820*/  HADD2.F32 R89, -RZ, R62.H1_H1 ;  /* 0x3000003eff597230 */ /* 0x000fe40000004100 */
        /* <DEDUP_REMOVED lines=68> */
[-C--:B------:R-:W-:Y:S01]  /*bc70*/  FFMA.FTZ R60, R62, R89.reuse, R91 ;  /* 0x000000593e3c7223 */ /* 0x080fe2000001005b */
[----:B------:R-:W-:Y:S02]  /*bc80*/  HADD2.F32 R88, -RZ, R88.H1_H1 ;  /* 0x30000058ff587230 */ /* 0x000fe40000004100 */
[-C--:B------:R-:W-:Y:S01]  /*bc90*/  FMUL.FTZ R92, R63, R90.reuse ;  /* 0x0000005a3f5c7220 */ /* 0x080fe20000410000 */
[----:B------:R-:W-:Y:S01]  /*bca0*/  FFMA.FTZ R58, R58, R89, -R93 ;  /* 0x000000593a3a7223 */ /* 0x000fe2000001085d */
[C---:B------:R-:W-:Y:S01]  /*bcb0*/  FMUL.FTZ R90, R61.reuse, R90 ;  /* 0x0000005a3d5a7220 */ /* 0x040fe20000410000 */
[----:B------:R-:W-:Y:S01]  /*bcc0*/  F2FP.F16.E4M3.UNPACK_B R62, R49.H1 ;  /* 0x00000031ff3e723e */ /* 0x000fe200030006ff */
[----:B------:R-:W-:Y:S01]  /*bcd0*/  FFMA.FTZ R49, R61, R88, -R92 ;  /* 0x000000583d317223 */ /* 0x000fe2000001085c */
[----:B------:R-:W-:Y:S01]  /*bce0*/  F2FP.F16.E4M3.UNPACK_B R89, R48.H1 ;  /* 0x00000030ff59723e */ /* 0x000fe200030006ff */
[----:B------:R-:W-:Y:S01]  /*bcf0*/  FFMA.FTZ R61, R63, R88, R90 ;  /* 0x000000583f3d7223 */ /* 0x000fe2000001005a */
[----:B------:R-:W-:Y:S01]  /*bd00*/  HADD2.F32 R48, -RZ, R52.H0_H0 ;  /* 0x20000034ff307230 */ /* 0x000fe20000004100 */
[----:B------:R-:W-:Y:S01]  /*bd10*/  F2FP.F16.E4M3.UNPACK_B R46, R46.H1 ;  /* 0x0000002eff2e723e */ /* 0x000fe200030006ff */
[--C-:B------:R-:W-:Y:S01]  /*bd20*/  HADD2.F32 R63, -RZ, R62.reuse.H0_H0 ;  /* 0x2000003eff3f7230 */ /* 0x100fe20000004100 */
[----:B------:R-:W-:Y:S01]  /*bd30*/  F2FP.SATFINITE.E4M3.F32.PACK_AB_MERGE_C R96, R96, R97, RZ ;  /* 0x000000616060723e */ /* 0x000fe200048070ff */
[----:B------:R-:W-:Y:S01]  /*bd40*/  HADD2.F32 R62, -RZ, R62.H1_H1 ;  /* 0x3000003eff3e7230 */ /* 0x000fe20000004100 */
[----:B------:R-:W-:Y:S01]  /*bd50*/  F2FP.F16.E4M3.UNPACK_B R92, R45 ;  /* 0x0000002dff5c723e */ /* 0x000fe200020006ff */
[--C-:B------:R-:W-:Y:S01]  /*bd60*/  HADD2.F32 R91, -RZ, R89.reuse.H1_H1 ;  /* 0x30000059ff5b7230 */ /* 0x100fe20000004100 */
[----:B------:R-:W-:Y:S01]  /*bd70*/  F2FP.SATFINITE.E4M3.F32.PACK_AB_MERGE_C R50, R165, R50, R96 ;  /* 0x00000032a532723e */ /* 0x000fe20004807060 */
[----:B------:R-:W-:-:S02]  /*bd80*/  HADD2.F32 R90, -RZ, R89.H0_H0 ;  /* 0x20000059ff5a7230 */ /* 0x000fc40000004100 */
[----:B------:R-:W-:Y:S02]  /*bd90*/  HADD2.F32 R52, -RZ, R52.H1_H1 ;  /* 0x30000034ff347230 */ /* 0x000fe40000004100 */
[-C--:B------:R-:W-:Y:S01]  /*bda0*/  FMUL.FTZ R95, R62, R91.reuse ;  /* 0x0000005b3e5f7220 */ /* 0x080fe20000410000 */
[--C-:B------:R-:W-:Y:S02]  /*bdb0*/  HADD2.F32 R88, -RZ, R46.reuse.H0_H0 ;  /* 0x2000002eff587230 */ /* 0x100fe40000004100 */
[CC--:B------:R-:W-:Y:S01]  /*bdc0*/  FMUL.FTZ R93, R63.reuse, R90.reuse ;  /* 0x0000005a3f5d7220 */ /* 0x0c0fe20000410000 */
[----:B------:R-:W-:Y:S02]  /*bdd0*/  HADD2.F32 R89, -RZ, R46.H1_H1 ;  /* 0x3000002eff597230 */ /* 0x000fe40000004100 */
[----:B------:R-:W-:Y:S01]  /*bde0*/  FMUL.FTZ R91, R52, R91 ;  /* 0x0000005b345b7220 */ /* 0x000fe20000410000 */
[C---:B------:R-:W-:Y:S01]  /*bdf0*/  FMUL.FTZ R90, R48.reuse, R90 ;  /* 0x0000005a305a7220 */ /* 0x040fe20000410000 */
[-C--:B------:R-:W-:Y:S01]  /*be00*/  FFMA.FTZ R46, R48, R88.reuse, -R93 ;  /* 0x00000058302e7223 */ /* 0x080fe2000001085d */
[----:B------:R-:W-:Y:S01]  /*be10*/  F2FP.F16.E4M3.UNPACK_B R48, R47 ;  /* 0x0000002fff30723e */ /* 0x000fe200020006ff */
[----:B------:R-:W-:Y:S01]  /*be20*/  FFMA.FTZ R99, R62, R89, R91 ;  /* 0x000000593e637223 */ /* 0x000fe2000001005b */
[----:B------:R-:W-:Y:S01]  /*be30*/  F2FP.F16.E4M3.UNPACK_B R62, R51.H1 ;  /* 0x00000033ff3e723e */ /* 0x000fe200030006ff */
[----:B------:R-:W-:Y:S01]  /*be40*/  FFMA.FTZ R97, R52, R89, -R95 ;  /* 0x0000005934617223 */ /* 0x000fe2000001085f */
[----:B------:R-:W-:Y:S01]  /*be50*/  F2FP.F16.E4M3.UNPACK_B R93, R45.H1 ;  /* 0x0000002dff5d723e */ /* 0x000fe200030006ff */
[----:B------:R-:W-:Y:S01]  /*be60*/  FFMA.FTZ R96, R63, R88, R90 ;  /* 0x000000583f607223 */ /* 0x000fe2000001005a */
[----:B------:R-:W-:Y:S01]  /*be70*/  F2FP.F16.E4M3.UNPACK_B R47, R47.H1 ;  /* 0x0000002fff2f723e */ /* 0x000fe200030006ff */
[----:B------:R-:W-:Y:S01]  /*be80*/  HADD2.F32 R94, -RZ, R92.H0_H0 ;  /* 0x2000005cff5e7230 */ /* 0x000fe20000004100 */
[-C--:B------:R-:W-:Y:S01]  /*be90*/  F2FP.F16.E4M3.UNPACK_B R45, R44.reuse ;  /* 0x0000002cff2d723e */ /* 0x080fe200020006ff */
[----:B------:R-:W-:Y:S01]  /*bea0*/  HADD2.F32 R95, -RZ, R93.H0_H0 ;  /* 0x2000005dff5f7230 */ /* 0x000fe20000004100 */
[----:B------:R-:W-:Y:S01]  /*beb0*/  F2FP.F16.E4M3.UNPACK_B R89, R44.H1 ;  /* 0x0000002cff59723e */ /* 0x000fe200030006ff */
[----:B------:R-:W-:Y:S01]  /*bec0*/  HADD2.F32 R44, -RZ, R62.H0_H0 ;  /* 0x2000003eff2c7230 */ /* 0x000fe20000004100 */
[----:B------:R-:W-:Y:S01]  /*bed0*/  F2FP.F16.E4M3.UNPACK_B R63, R51 ;  /* 0x00000033ff3f723e */ /* 0x000fe200020006ff */
[----:B------:R-:W-:Y:S01]  /*bee0*/  HADD2.F32 R52, -RZ, R47.H0_H0 ;  /* 0x2000002fff347230 */ /* 0x000fe20000004100 */
[----:B------:R-:W-:Y:S01]  /*bef0*/  F2FP.SATFINITE.E4M3.F32.PACK_AB_MERGE_C R46, R97, R46, RZ ;  /* 0x0000002e612e723e */ /* 0x000fe200048070ff */
[----:B------:R-:W-:-:S02]  /*bf00*/  HADD2.F32 R91, -RZ, R89.H0_H0 ;  /* 0x20000059ff5b7230 */ /* 0x000fc40000004100 */
[-C--:B------:R-:W-:Y:S01]  /*bf10*/  FMUL.FTZ R165, R44, R95.reuse ;  /* 0x0000005f2ca57220 */ /* 0x080fe20000410000 */
[----:B------:R-:W-:Y:S02]  /*bf20*/  HADD2.F32 R88, -RZ, R63.H0_H0 ;  /* 0x2000003fff587230 */ /* 0x000fe40000004100 */
[C---:B------:R-:W-:Y:S01]  /*bf30*/  FMUL.FTZ R95, R52.reuse, R95 ;  /* 0x0000005f345f7220 */ /* 0x040fe20000410000 */
[----:B------:R-:W-:Y:S02]  /*bf40*/  HADD2.F32 R62, -RZ, R62.H1_H1 ;  /* 0x3000003eff3e7230 */ /* 0x000fe40000004100 */
[----:B------:R-:W-:Y:S01]  /*bf50*/  FFMA.FTZ R165, R52, R91, -R165 ;  /* 0x0000005b34a57223 */ /* 0x000fe200000108a5 */
[----:B------:R-:W-:Y:S02]  /*bf60*/  HADD2.F32 R93, -RZ, R93.H1_H1 ;  /* 0x3000005dff5d7230 */ /* 0x000fe40000004100 */
[----:B------:R-:W-:Y:S01]  /*bf70*/  FMUL.FTZ R98, R88, R94 ;  /* 0x0000005e58627220 */ /* 0x000fe20000410000 */
[----:B------:R-:W-:-:S02]  /*bf80*/  HADD2.F32 R47, -RZ, R47.H1_H1 ;  /* 0x3000002fff2f7230 */ /* 0x000fc40000004100 */
[----:B------:R-:W-:Y:S01]  /*bf90*/  FFMA.FTZ R95, R44, R91, R95 ;  /* 0x0000005b2c5f7223 */ /* 0x000fe2000001005f */
[----:B------:R-:W-:Y:S02]  /*bfa0*/  HADD2.F32 R51, -RZ, R48.H0_H0 ;  /* 0x20000030ff337230 */ /* 0x000fe40000004100 */
[-C--:B------:R-:W-:Y:S01]  /*bfb0*/  FMUL.FTZ R44, R62, R93.reuse ;  /* 0x0000005d3e2c7220 */ /* 0x080fe20000410000 */
[----:B------:R-:W-:Y:S02]  /*bfc0*/  HADD2.F32 R90, -RZ, R45.H0_H0 ;  /* 0x2000002dff5a7230 */ /* 0x000fe40000004100 */
[----:B------:R-:W-:Y:S01]  /*bfd0*/  FMUL.FTZ R93, R47, R93 ;  /* 0x0000005d2f5d7220 */ /* 0x000fe20000410000 */
        /* <DEDUP_REMOVED lines=16> */
[----:B------:R-:W-:-:S02]  /*c0e0*/  F2FP.SATFINITE.E4M3.F32.PACK_AB_MERGE_C R62, R62, R95, RZ ;  /* 0x0000005f3e3e723e */ /* 0x000fc400048070ff */
[----:B------:R-:W-:Y:S01]  /*c0f0*/  F2FP.SATFINITE.E4M3.F32.PACK_AB_MERGE_C R45, R49, R58, R46 ;  /* 0x0000003a312d723e */ /* 0x000fe2000480702e */
[----:B------:R-:W-:Y:S01]  /*c100*/  IMAD.MOV.U32 R46, RZ, RZ, R53 ;  /* 0x000000ffff2e7224 */ /* 0x000fe200078e0035 */
[----:B------:R-:W-:Y:S01]  /*c110*/  F2FP.SATFINITE.E4M3.F32.PACK_AB_MERGE_C R47, R51, R98, R44 ;  /* 0x00000062332f723e */ /* 0x000fe2000480702c */
[----:B------:R-:W-:Y:S01]  /*c120*/  IMAD.MOV.U32 R44, RZ, RZ, R55 ;  /* 0x000000ffff2c7224 */ /* 0x000fe200078e0037 */
[----:B------:R-:W-:Y:S02]  /*c130*/  F2FP.SATFINITE.E4M3.F32.PACK_AB_MERGE_C R49, R61, R60, R96 ;  /* 0x0000003c3d31723e */ /* 0x000fe40004807060 */
[----:B------:R-:W-:Y:S02]  /*c140*/  F2FP.SATFINITE.E4M3.F32.PACK_AB_MERGE_C R51, R92, R163, R62 ;  /* 0x000000a35c33723e */ /* 0x000fe4000480703e */
[----:B------:R-:W-:-:S07]  /*c150*/  MOV R48, R54 ;  /* 0x0000003600307202 */ /* 0x000fce0000000f00 */
.L_x_2297:
[----:B------:R-:W-:Y:S05]  /*c160*/  BSYNC B2 ;  /* 0x0000000000027941 */ /* 0x000fea0003800000 */
.L_x_2296:
        /* <DEDUP_REMOVED lines=10> */
.L_x_2287:
[----:B------:R-:W-:Y:S05]  /*c210*/  BSYNC B1 ;  /* 0x0000000000017941 */ /* 0x000fea0003800000 */
.L_x_2286:
[----:B0--34-:R-:W-:Y:S02]  /*c220*/  VIADD R45, R23, 0x80 ;  /* 0x00000080172d7836 */ /* 0x019fe40000000000 */
[-C--:B--2---:R-:W-:Y:S02]  /*c230*/  IMAD R44, R145, R136.reuse, RZ ;  /* 0x00000088912c7224 */ /* 0x084fe400078e02ff */
[----:B------:R-:W-:-:S04]  /*c240*/  IMAD.WIDE.U32 R138, R45, R136, R138 ;  /* 0x000000882d8a7225 */ /* 0x000fc800078e008a */
[----:B------:R-:W-:Y:S01]  /*c250*/  IMAD R57, R45, R137, R44 ;  /* 0x000000892d397224 */ /* 0x000fe200078e022c */
[----:B------:R-:W-:Y:S06]  /*c260*/  @P3 BRA `(.L_x_2256) ;  /* 0x0000003000a03947 */ /* 0x000fec0003800000 */
[----:B------:R-:W-:Y:S01]  /*c270*/  ISETP.NE.AND P3, PT, R33, RZ, PT ;  /* 0x000000ff2100720c */ /* 0x000fe20003f65270 */
[----:B------:R-:W-:Y:S01]  /*c280*/  BSSY B1, `(.L_x_2298) ;  /* 0x00000fa000017945 */ /* 0x000fe20003800000 */
[----:B------:R-:W-:-:S11]  /*c290*/  IMAD.IADD R57, R139, 0x1, R57 ;  /* 0x000000018b397824 */ /* 0x000fd600078e0239 */
        /* <DEDUP_REMOVED lines=15> */
[----:B------:R-:W-:-:S05]  /*c390*/  IMAD R44, R47, 0x2800, R232 ;  /* 0x000028002f2c7824 */ /* 0x000fca00078e02e8 */
[----:B------:R-:W-:Y:S01]  /*c3a0*/  IADD3 R44, R44, R45, RZ ;  /* 0x0000002d2c2c7210 */ /* 0x000fe20007ffe0ff */
[----:B------:R-:W-:-:S04]  /*c3b0*/  IMAD R45, R17, 0x7800, R135 ;  /* 0x00007800112d7824 */ /* 0x000fc800078e0287 */
[----:B------:R-:W-:Y:S02]  /*c3c0*/  IMAD R47, R17, 0x7800, R44 ;  /* 0x00007800112f7824 */ /* 0x000fe400078e022c */
[C---:B------:R-:W-:Y:S02]  /*c3d0*/  IMAD.IADD R45, R16.reuse, 0x1, R45 ;  /* 0x00000001102d7824 */ /* 0x040fe400078e022d */
[----:B------:R-:W-:-:S04]  /*c3e0*/  IMAD.IADD R48, R16, 0x1, R47 ;  /* 0x0000000110307824 */ /* 0x000fc800078e022f */
[----:B------:R-:W0:Y:S04]  /*c3f0*/  LDS.128 R44, [R45+0x24200] ;  /* 0x024200002d2c7984 */ /* 0x000e280000000c00 */
[----:B------:R-:W2:Y:S01]  /*c400*/  LDS.128 R48, [R48+0x24200] ;  /* 0x0242000030307984 */ /* 0x000ea20000000c00 */
[----:B------:R-:W-:Y:S05]  /*c410*/  @P3 BRA `(.L_x_2301) ;  /* 0x0000000c00543947 */ /* 0x000fea0003800000 */
[----:B------:R-:W-:Y:S01]  /*c420*/  SHF.R.U32.HI R56, RZ, 0x8, R77 ;  /* 0x00000008ff387819 */ /* 0x000fe2000001164d */
[----:B0-----:R-:W-:Y:S01]  /*c430*/  IMAD.MOV.U32 R55, RZ, RZ, R45 ;  /* 0x000000ffff377224 */ /* 0x001fe200078e002d */
[----:B------:R-:W-:Y:S01]  /*c440*/  SHF.R.U32.HI R78, RZ, 0x10, R77 ;  /* 0x00000010ff4e7819 */ /* 0x000fe2000001164d */
[----:B--2---:R-:W-:Y:S01]  /*c450*/  IMAD.MOV.U32 R63, RZ, RZ, R48 ;  /* 0x000000ffff3f7224 */ /* 0x004fe200078e0030 */
[----:B------:R-:W-:Y:S01]  /*c460*/  SHF.R.U32.HI R64, RZ, 0x8, R65 ;  /* 0x00000008ff407819 */ /* 0x000fe20000011641 */
[----:B------:R-:W-:Y:S01]  /*c470*/  IMAD.SHL.U32 R45, R56, 0x100, RZ ;  /* 0x00000100382d7824 */ /* 0x000fe200078e00ff */
[----:B------:R-:W-:Y:S01]  /*c480*/  LOP3.LUT R58, R77, 0xff0000ff, RZ, 0xc0, !PT ;  /* 0xff0000ff4d3a7812 */ /* 0x000fe200078ec0ff */
[----:B------:R-:W-:Y:S01]  /*c490*/  IMAD.MOV.U32 R60, RZ, RZ, R44 ;  /* 0x000000ffff3c7224 */ /* 0x000fe200078e002c */
[----:B------:R-:W-:Y:S01]  /*c4a0*/  SHF.R.U32.HI R66, RZ, 0x8, R79 ;  /* 0x00000008ff427819 */ /* 0x000fe2000001164f */
[----:B------:R-:W-:Y:S01]  /*c4b0*/  IMAD.SHL.U32 R48, R64, 0x100, RZ ;  /* 0x0000010040307824 */ /* 0x000fe200078e00ff */
[----:B------:R-:W-:-:S02]  /*c4c0*/  LOP3.LUT R61, R65, 0xff0000ff, RZ, 0xc0, !PT ;  /* 0xff0000ff413d7812 */ /* 0x000fc400078ec0ff */
[----:B------:R-:W-:Y:S01]  /*c4d0*/  SHF.R.U32.HI R77, RZ, 0x10, R65 ;  /* 0x00000010ff4d7819 */ /* 0x000fe20000011641 */
[----:B------:R-:W-:Y:S01]  /*c4e0*/  IMAD.SHL.U32 R44, R66, 0x100, RZ ;  /* 0x00000100422c7824 */ /* 0x000fe200078e00ff */
[----:B------:R-:W-:Y:S01]  /*c4f0*/  MOV R56, R46 ;  /* 0x0000002e00387202 */ /* 0x000fe20000000f00 */
[----:B------:R-:W-:Y:S01]  /*c500*/  IMAD.U32 R46, R78, 0x10000, RZ ;  /* 0x000100004e2e7824 */ /* 0x000fe200078e00ff */
[----:B------:R-:W-:Y:S01]  /*c510*/  SHF.R.U32.HI R65, RZ, 0x8, R67 ;  /* 0x00000008ff417819 */ /* 0x000fe20000011643 */
[----:B------:R-:W-:Y:S01]  /*c520*/  IMAD.U32 R77, R77, 0x10000, RZ ;  /* 0x000100004d4d7824 */ /* 0x000fe200078e00ff */
[----:B------:R-:W-:Y:S02]  /*c530*/  SHF.R.U32.HI R76, RZ, 0x10, R79 ;  /* 0x00000010ff4c7819 */ /* 0x000fe4000001164f */
[----:B------:R-:W-:Y:S01]  /*c540*/  LOP3.LUT R45, R58, 0xff00, R45, 0xf8, !PT ;  /* 0x0000ff003a2d7812 */ /* 0x000fe200078ef82d */
[----:B------:R-:W-:Y:S01]  /*c550*/  IMAD.SHL.U32 R65, R65, 0x100, RZ ;  /* 0x0000010041417824 */ /* 0x000fe200078e00ff */
[----:B------:R-:W-:-:S02]  /*c560*/  LOP3.LUT R59, R79, 0xff0000ff, RZ, 0xc0, !PT ;  /* 0xff0000ff4f3b7812 */ /* 0x000fc400078ec0ff */
[----:B------:R-:W-:Y:S01]  /*c570*/  LOP3.LUT R46, R45, 0xff0000, R46, 0xf8, !PT ;  /* 0x00ff00002d2e7812 */ /* 0x000fe200078ef82e */
[----:B------:R-:W-:Y:S01]  /*c580*/  IMAD.U32 R45, R76, 0x10000, RZ ;  /* 0x000100004c2d7824 */ /* 0x000fe200078e00ff */
[----:B------:R-:W-:Y:S02]  /*c590*/  LOP3.LUT R62, R67, 0xff0000ff, RZ, 0xc0, !PT ;  /* 0xff0000ff433e7812 */ /* 0x000fe400078ec0ff */
[----:B------:R-:W-:Y:S02]  /*c5a0*/  SHF.R.U32.HI R79, RZ, 0x10, R67 ;  /* 0x00000010ff4f7819 */ /* 0x000fe40000011643 */
[----:B------:R-:W-:Y:S02]  /*c5b0*/  LOP3.LUT R48, R61, 0xff00, R48, 0xf8, !PT ;  /* 0x0000ff003d307812 */ /* 0x000fe400078ef830 */
[----:B------:R-:W-:Y:S02]  /*c5c0*/  LOP3.LUT R44, R59, 0xff00, R44, 0xf8, !PT ;  /* 0x0000ff003b2c7812 */ /* 0x000fe400078ef82c */
[----:B------:R-:W-:-:S02]  /*c5d0*/  F2FP.F16.E4M3.UNPACK_B R67, R159.H1 ;  /* 0x0000009fff43723e */ /* 0x000fc400030006ff */
        /* <DEDUP_REMOVED lines=8> */
[----:B------:R-:W-:-:S02]  /*c660*/  SHF.L.U32 R79, R79, 0x10, RZ ;  /* 0x000000104f4f7819 */ /* 0x000fc400000006ff */
[CC--:B------:R-:W-:Y:S01]  /*c670*/  FMUL.FTZ R89, R59.reuse, R45.reuse ;  /* 0x0000002d3b597220 */ /* 0x0c0fe20000410000 */
[--C-:B------:R-:W-:Y:S02]  /*c680*/  HADD2.F32 R65, -RZ, R62.reuse.H0_H0 ;  /* 0x2000003eff417230 */ /* 0x100fe40000004100 */
[----:B------:R-:W-:Y:S01]  /*c690*/  FMUL.FTZ R76, R58, R45 ;  /* 0x0000002d3a4c7220 */ /* 0x000fe20000410000 */
        /* <DEDUP_REMOVED lines=11> */
[----:B------:R-:W-:-:S02]  /*c750*/  HADD2.F32 R67, -RZ, R159.H0_H0 ;  /* 0x2000009fff437230 */ /* 0x000fc40000004100 */
[CC--:B------:R-:W-:Y:S01]  /*c760*/  FMUL.FTZ R77, R65.reuse, R76.reuse ;  /* 0x0000004c414d7220 */ /* 0x0c0fe20000410000 */
[----:B------:R-:W-:Y:S01]  /*c770*/  F2FP.F16.E4M3.UNPACK_B R161, R161 ;  /* 0x000000a1ffa1723e */ /* 0x000fe200020006ff */
[C---:B------:R-:W-:Y:S01]  /*c780*/  FMUL.FTZ R76, R62.reuse, R76 ;  /* 0x0000004c3e4c7220 */ /* 0x040fe20000410000 */
[----:B------:R-:W-:Y:S02]  /*c790*/  HADD2.F32 R64, -RZ, R63.H0_H0 ;  /* 0x2000003fff407230 */ /* 0x000fe40000004100 */
[-C--:B------:R-:W-:Y:S01]  /*c7a0*/  FFMA.FTZ R89, R62, R66.reuse, -R77 ;  /* 0x000000423e597223 */ /* 0x080fe2000001084d */
[----:B------:R-:W-:Y:S02]  /*c7b0*/  HADD2.F32 R61, -RZ, R60.H0_H0 ;  /* 0x2000003cff3d7230 */ /* 0x000fe40000004100 */
[----:B------:R-:W-:Y:S01]  /*c7c0*/  FFMA.FTZ R88, R65, R66, R76 ;  /* 0x0000004241587223 */ /* 0x000fe2000001004c */
[----:B------:R-:W-:Y:S02]  /*c7d0*/  HADD2.F32 R62, -RZ, R161.H0_H0 ;  /* 0x200000a1ff3e7230 */ /* 0x000fe40000004100 */
        /* <DEDUP_REMOVED lines=32> */
[----:B------:R-:W-:Y:S02]  /*c9e0*/  HADD2.F32 R64, -RZ, R160.H0_H0 ;  /* 0x200000a0ff407230 */ /* 0x000fe40000004100 */
[-C--:B------:R-:W-:Y:S01]  /*c9f0*/  FFMA.FTZ R95, R60, R65.reuse, -R61 ;  /* 0x000000413c5f7223 */ /* 0x080fe2000001083d */
[----:B------:R-:W-:Y:S01]  /*ca00*/  F2FP.F16.E4M3.UNPACK_B R60, R50 ;  /* 0x00000032ff3c723e */ /* 0x000fe200020006ff */
[----:B------:R-:W-:Y:S01]  /*ca10*/  HADD2.F32 R50, -RZ, R56.H0_H0 ;  /* 0x20000038ff327230 */ /* 0x000fe20000004100 */
[----:B------:R-:W-:Y:S01]  /*ca20*/  F2FP.F16.E4M3.UNPACK_B R162, R162 ;  /* 0x000000a2ffa2723e */ /* 0x000fe200020006ff */
[----:B------:R-:W-:Y:S01]  /*ca30*/  FFMA.FTZ R97, R62, R65, R67 ;  /* 0x000000413e617223 */ /* 0x000fe20000010043 */
[----:B------:R-:W-:Y:S01]  /*ca40*/  HADD2.F32 R65, -RZ, R160.H1_H1 ;  /* 0x300000a0ff417230 */ /* 0x000fe20000004100 */
[----:B------:R-:W-:Y:S01]  /*ca50*/  F2FP.SATFINITE.E4M3.F32.PACK_AB_MERGE_C R58, R89, R58, RZ ;  /* 0x0000003a593a723e */ /* 0x000fe200048070ff */
[--C-:B------:R-:W-:Y:S01]  /*ca60*/  HADD2.F32 R61, -RZ, R60.reuse.H0_H0 ;  /* 0x2000003cff3d7230 */ /* 0x100fe20000004100 */
[----:B------:R-:W-:Y:S01]  /*ca70*/  F2FP.SATFINITE.E4M3.F32.PACK_AB_MERGE_C R59, R88, R59, RZ ;  /* 0x0000003b583b723e */ /* 0x000fe200048070ff */
[----:B------:R-:W-:Y:S01]  /*ca80*/  HADD2.F32 R60, -RZ, R60.H1_H1 ;  /* 0x3000003cff3c7230 */ /* 0x000fe20000004100 */
[----:B------:R-:W-:Y:S01]  /*ca90*/  F2FP.SATFINITE.E4M3.F32.PACK_AB_MERGE_C R66, R97, R66, RZ ;  /* 0x000000426142723e */ /* 0x000fe200048070ff */
[----:B------:R-:W-:-:S02]  /*caa0*/  HADD2.F32 R56, -RZ, R56.H1_H1 ;  /* 0x30000038ff387230 */ /* 0x000fc40000004100 */
[CC--:B------:R-:W-:Y:S01]  /*cab0*/  FMUL.FTZ R67, R61.reuse, R64.reuse ;  /* 0x000000403d437220 */ /* 0x0c0fe20000410000 */
[--C-:B------:R-:W-:Y:S02]  /*cac0*/  HADD2.F32 R62, -RZ, R162.reuse.H0_H0 ;  /* 0x200000a2ff3e7230 */ /* 0x100fe40000004100 */
[----:B------:R-:W-:Y:S01]  /*cad0*/  FMUL.FTZ R64, R50, R64 ;  /* 0x0000004032407220 */ /* 0x000fe20000410000 */
[----:B------:R-:W-:Y:S02]  /*cae0*/  HADD2.F32 R63, -RZ, R162.H1_H1 ;  /* 0x300000a2ff3f7230 */ /* 0x000fe40000004100 */
[-C--:B------:R-:W-:Y:S01]  /*caf0*/  FMUL.FTZ R91, R60, R65.reuse ;  /* 0x000000413c5b7220 */ /* 0x080fe20000410000 */
[----:B------:R-:W-:Y:S01]  /*cb00*/  FMUL.FTZ R65, R56, R65 ;  /* 0x0000004138417220 */ /* 0x000fe20000410000 */
[-C--:B------:R-:W-:Y:S01]  /*cb10*/  FFMA.FTZ R50, R50, R62.reuse, -R67 ;  /* 0x0000003e32327223 */ /* 0x080fe20000010843 */
[----:B------:R-:W-:Y:S01]  /*cb20*/  FFMA.FTZ R64, R61, R62, R64 ;  /* 0x0000003e3d407223 */ /* 0x000fe20000010040 */
[----:B------:R-:W-:Y:S01]  /*cb30*/  F2FP.F16.E4M3.UNPACK_B R62, R49 ;  /* 0x00000031ff3e723e */ /* 0x000fe200020006ff */
[-C--:B------:R-:W-:Y:S01]  /*cb40*/  FFMA.FTZ R91, R56, R63.reuse, -R91 ;  /* 0x0000003f385b7223 */ /* 0x080fe2000001085b */
[----:B------:R-:W-:Y:S01]  /*cb50*/  F2FP.F16.E4M3.UNPACK_B R67, R48 ;  /* 0x00000030ff43723e */ /* 0x000fe200020006ff */
[----:B------:R-:W-:Y:S01]  /*cb60*/  FFMA.FTZ R93, R60, R63, R65 ;  /* 0x0000003f3c5d7223 */ /* 0x000fe20000010041 */
[----:B------:R-:W-:Y:S01]  /*cb70*/  F2FP.F16.E4M3.UNPACK_B R61, R55 ;  /* 0x00000037ff3d723e */ /* 0x000fe200020006ff */
[----:B------:R-:W-:Y:S01]  /*cb80*/  HADD2.F32 R63, -RZ, R62.H0_H0 ;  /* 0x2000003eff3f7230 */ /* 0x000fe20000004100 */
[----:B------:R-:W-:-:S02]  /*cb90*/  F2FP.SATFINITE.E4M3.F32.PACK_AB_MERGE_C R56, R95, R90, RZ ;  /* 0x0000005a5f38723e */ /* 0x000fc400048070ff */
[----:B------:R-:W-:Y:S01]  /*cba0*/  F2FP.SATFINITE.E4M3.F32.PACK_AB_MERGE_C R58, R79, R76, R58 ;  /* 0x0000004c4f3a723e */ /* 0x000fe2000480703a */
[----:B------:R-:W-:Y:S01]  /*cbb0*/  HADD2.F32 R76, -RZ, R67.H0_H0 ;  /* 0x20000043ff4c7230 */ /* 0x000fe20000004100 */
[----:B------:R-:W-:Y:S01]  /*cbc0*/  F2FP.F16.E4M3.UNPACK_B R65, R46 ;  /* 0x0000002eff41723e */ /* 0x000fe200020006ff */
[----:B------:R-:W-:Y:S01]  /*cbd0*/  HADD2.F32 R60, -RZ, R61.H0_H0 ;  /* 0x2000003dff3c7230 */ /* 0x000fe20000004100 */
[----:B------:R-:W-:Y:S01]  /*cbe0*/  F2FP.SATFINITE.E4M3.F32.PACK_AB_MERGE_C R56, R91, R50, R56 ;  /* 0x000000325b38723e */ /* 0x000fe20004807038 */
        /* <DEDUP_REMOVED lines=11> */
[-C--:B------:R-:W-:Y:S01]  /*cca0*/  FMUL.FTZ R77, R64, R67.reuse ;  /* 0x00000043404d7220 */ /* 0x080fe20000410000 */
[C---:B------:R-:W-:Y:S01]  /*ccb0*/  FMUL.FTZ R67, R62.reuse, R67 ;  /* 0x000000433e437220 */ /* 0x040fe20000410000 */
[----:B------:R-:W-:Y:S02]  /*ccc0*/  F2FP.F16.E4M3.UNPACK_B R63, R49.H1 ;  /* 0x00000031ff3f723e */ /* 0x000fe400030006ff */
[----:B------:R-:W-:Y:S01]  /*ccd0*/  F2FP.F16.E4M3.UNPACK_B R66, R48.H1 ;  /* 0x00000030ff42723e */ /* 0x000fe200030006ff */
[----:B------:R-:W-:Y:S01]  /*cce0*/  FFMA.FTZ R49, R62, R65, -R77 ;  /* 0x000000413e317223 */ /* 0x000fe2000001084d */
[----:B------:R-:W-:Y:S01]  /*ccf0*/  F2FP.F16.E4M3.UNPACK_B R55, R55.H1 ;  /* 0x00000037ff37723e */ /* 0x000fe200030006ff */
[----:B------:R-:W-:Y:S01]  /*cd00*/  FFMA.FTZ R88, R64, R65, R67 ;  /* 0x0000004140587223 */ /* 0x000fe20000010043 */
[----:B------:R-:W-:Y:S01]  /*cd10*/  HADD2.F32 R62, -RZ, R63.H0_H0 ;  /* 0x2000003fff3e7230 */ /* 0x000fe20000004100 */
[----:B------:R-:W-:Y:S01]  /*cd20*/  F2FP.F16.E4M3.UNPACK_B R46, R46.H1 ;  /* 0x0000002eff2e723e */ /* 0x000fe200030006ff */
[----:B------:R-:W-:Y:S01]  /*cd30*/  HADD2.F32 R67, -RZ, R66.H0_H0 ;  /* 0x20000042ff437230 */ /* 0x000fe20000004100 */
[----:B------:R-:W-:Y:S01]  /*cd40*/  F2FP.F16.E4M3.UNPACK_B R76, R45.H1 ;  /* 0x0000002dff4c723e */ /* 0x000fe200030006ff */
[----:B------:R-:W-:-:S02]  /*cd50*/  HADD2.F32 R48, -RZ, R55.H0_H0 ;  /* 0x20000037ff307230 */ /* 0x000fc40000004100 */
[----:B------:R-:W-:Y:S02]  /*cd60*/  HADD2.F32 R63, -RZ, R63.H1_H1 ;  /* 0x3000003fff3f7230 */ /* 0x000fe40000004100 */
[-C--:B------:R-:W-:Y:S01]  /*cd70*/  FMUL.FTZ R77, R62, R67.reuse ;  /* 0x000000433e4d7220 */ /* 0x080fe20000410000 */
[----:B------:R-:W-:Y:S02]  /*cd80*/  HADD2.F32 R66, -RZ, R66.H1_H1 ;  /* 0x30000042ff427230 */ /* 0x000fe40000004100 */
[----:B------:R-:W-:Y:S01]  /*cd90*/  FMUL.FTZ R67, R48, R67 ;  /* 0x0000004330437220 */ /* 0x000fe20000410000 */
[----:B------:R-:W-:Y:S02]  /*cda0*/  HADD2.F32 R55, -RZ, R55.H1_H1 ;  /* 0x30000037ff377230 */ /* 0x000fe40000004100 */
[--C-:B------:R-:W-:Y:S02]  /*cdb0*/  HADD2.F32 R65, -RZ, R46.reuse.H0_H0 ;  /* 0x2000002eff417230 */ /* 0x100fe40000004100 */
[----:B------:R-:W-:-:S02]  /*cdc0*/  HADD2.F32 R64, -RZ, R46.H1_H1 ;  /* 0x3000002eff407230 */ /* 0x000fc40000004100 */
[-C--:B------:R-:W-:Y:S01]  /*cdd0*/  FMUL.FTZ R46, R63, R66.reuse ;  /* 0x000000423f2e7220 */ /* 0x080fe20000410000 */
[C---:B------:R-:W-:Y:S01]  /*cde0*/  FMUL.FTZ R66, R55.reuse, R66 ;  /* 0x0000004237427220 */ /* 0x040fe20000410000 */
[----:B------:R-:W-:Y:S01]  /*cdf0*/  FFMA.FTZ R89, R62, R65, R67 ;  /* 0x000000413e597223 */ /* 0x000fe20000010043 */
[----:B------:R-:W-:Y:S01]  /*ce00*/  F2FP.F16.E4M3.UNPACK_B R67, R45 ;  /* 0x0000002dff43723e */ /* 0x000fe200020006ff */
[-C--:B------:R-:W-:Y:S01]  /*ce10*/  FFMA.FTZ R90, R55, R64.reuse, -R46 ;  /* 0x00000040375a7223 */ /* 0x080fe2000001082e */
[----:B------:R-:W-:Y:S01]  /*ce20*/  F2FP.F16.E4M3.UNPACK_B R46, R47 ;  /* 0x0000002fff2e723e */ /* 0x000fe200020006ff */
[----:B------:R-:W-:Y:S01]  /*ce30*/  FFMA.FTZ R79, R48, R65, -R77 ;  /* 0x00000041304f7223 */ /* 0x000fe2000001084d */
[-C--:B------:R-:W-:Y:S01]  /*ce40*/  F2FP.F16.E4M3.UNPACK_B R55, R51.reuse ;  /* 0x00000033ff37723e */ /* 0x080fe200020006ff */
[----:B------:R-:W-:Y:S01]  /*ce50*/  FFMA.FTZ R92, R63, R64, R66 ;  /* 0x000000403f5c7223 */ /* 0x000fe20000010042 */
[----:B------:R-:W-:Y:S01]  /*ce60*/  F2FP.F16.E4M3.UNPACK_B R62, R51.H1 ;  /* 0x00000033ff3e723e */ /* 0x000fe200030006ff */
        /* <DEDUP_REMOVED lines=8> */
[--C-:B------:R-:W-:Y:S02]  /*cef0*/  HADD2.F32 R78, -RZ, R76.reuse.H0_H0 ;  /* 0x2000004cff4e7230 */ /* 0x100fe40000004100 */
[----:B------:R-:W-:Y:S01]  /*cf00*/  FMUL.FTZ R91, R63, R77 ;  /* 0x0000004d3f5b7220 */ /* 0x000fe20000410000 */
[----:B------:R-:W-:Y:S01]  /*cf10*/  HADD2.F32 R51, -RZ, R47.H0_H0 ;  /* 0x2000002fff337230 */ /* 0x000fe20000004100 */
        /* <DEDUP_REMOVED lines=20> */
[----:B------:R-:W-:Y:S01]  /*d060*/  FMUL.FTZ R44, R46, R67 ;  /* 0x000000432e2c7220 */ /* 0x000fe20000410000 */
[----:B------:R-:W-:Y:S01]  /*d070*/  F2FP.SATFINITE.E4M3.F32.PACK_AB_MERGE_C R89, R92, R89, RZ ;  /* 0x000000595c59723e */ /* 0x000fe200048070ff */
[-C--:B------:R-:W-:Y:S01]  /*d080*/  FFMA.FTZ R62, R62, R64.reuse, R63 ;  /* 0x000000403e3e7223 */ /* 0x080fe2000001003f */
[----:B------:R-:W-:Y:S01]  /*d090*/  FFMA.FTZ R47, R47, R64, -R48 ;  /* 0x000000402f2f7223 */ /* 0x000fe20000010830 */
        /* <DEDUP_REMOVED lines=8> */
[----:B------:R-:W-:Y:S01]  /*d120*/  F2FP.SATFINITE.E4M3.F32.PACK_AB_MERGE_C R51, R45, R94, R62 ;  /* 0x0000005e2d33723e */ /* 0x000fe2000480703e */
[----:B------:R-:W-:Y:S01]  /*d130*/  IMAD.MOV.U32 R45, RZ, RZ, R49 ;  /* 0x000000ffff2d7224 */ /* 0x000fe200078e0031 */
[----:B------:R-:W-:Y:S01]  /*d140*/  F2FP.SATFINITE.E4M3.F32.PACK_AB_MERGE_C R47, R46, R91, R47 ;  /* 0x0000005b2e2f723e */ /* 0x000fe2000480702f */
[----:B------:R-:W-:Y:S02]  /*d150*/  IMAD.MOV.U32 R49, RZ, RZ, R88 ;  /* 0x000000ffff317224 */ /* 0x000fe400078e0058 */
[----:B------:R-:W-:-:S07]  /*d160*/  IMAD.MOV.U32 R46, RZ, RZ, R56 ;  /* 0x000000ffff2e7224 */ /* 0x000fce00078e0038 */
.L_x_2301:
[----:B------:R-:W-:Y:S05]  /*d170*/  BSYNC B2 ;  /* 0x0000000000027941 */ /* 0x000fea0003800000 */
.L_x_2300:
        /* <DEDUP_REMOVED lines=9> */
[----:B--2---:R0:W-:Y:S04]  /*d210*/  @!P3 STG.E.128 desc[UR54][R54.64], R48 ;  /* 0x000000303600b986 */ /* 0x0041e8000c101d36 */
.L_x_2299:
[----:B------:R-:W-:Y:S05]  /*d220*/  BSYNC B1 ;  /* 0x0000000000017941 */ /* 0x000fea0003800000 */
.L_x_2298:
        /* <DEDUP_REMOVED lines=31> */
[----:B------:R-:W-:Y:S01]  /*d420*/  IMAD.MOV.U32 R56, RZ, RZ, R50 ;  /* 0x000000ffff387224 */ /* 0x000fe200078e0032 */
[----:B------:R-:W-:Y:S01]  /*d430*/  SHF.L.U32 R44, R55, 0x8, RZ ;  /* 0x00000008372c7819 */ /* 0x000fe200000006ff */
[----:B------:R-:W-:Y:S01]  /*d440*/  IMAD.MOV.U32 R55, RZ, RZ, R46 ;  /* 0x000000ffff377224 */ /* 0x000fe200078e002e */
[----:B------:R-:W-:Y:S02]  /*d450*/  SHF.R.U32.HI R65, RZ, 0x10, R81 ;  /* 0x00000010ff417819 */ /* 0x000fe40000011651 */
[----:B------:R-:W-:Y:S01]  /*d460*/  LOP3.LUT R61, R61, 0xff00, R44, 0xf8, !PT ;  /* 0x0000ff003d3d7812 */ /* 0x000fe200078ef82c */
[----:B------:R-:W-:Y:S01]  /*d470*/  IMAD.SHL.U32 R44, R64, 0x100, RZ ;  /* 0x00000100402c7824 */ /* 0x000fe200078e00ff */
[----:B------:R-:W-:Y:S01]  /*d480*/  LOP3.LUT R63, R83, 0xff0000ff, RZ, 0xc0, !PT ;  /* 0xff0000ff533f7812 */ /* 0x000fe200078ec0ff */
[----:B------:R-:W-:Y:S01]  /*d490*/  IMAD.U32 R48, R65, 0x10000, RZ ;  /* 0x0001000041307824 */ /* 0x000fe200078e00ff */
[----:B------:R-:W-:-:S02]  /*d4a0*/  SHF.R.U32.HI R60, RZ, 0x8, R69 ;  /* 0x00000008ff3c7819 */ /* 0x000fc40000011645 */
[----:B------:R-:W-:Y:S02]  /*d4b0*/  SHF.R.U32.HI R66, RZ, 0x10, R83 ;  /* 0x00000010ff427819 */ /* 0x000fe40000011653 */
[----:B------:R-:W-:Y:S01]  /*d4c0*/  LOP3.LUT R65, R63, 0xff00, R44, 0xf8, !PT ;  /* 0x0000ff003f417812 */ /* 0x000fe200078ef82c */
[----:B------:R-:W-:Y:S01]  /*d4d0*/  IMAD.SHL.U32 R46, R60, 0x100, RZ ;  /* 0x000001003c2e7824 */ /* 0x000fe200078e00ff */
[----:B------:R-:W-:Y:S02]  /*d4e0*/  SHF.R.U32.HI R58, RZ, 0x8, R71 ;  /* 0x00000008ff3a7819 */ /* 0x000fe40000011647 */
[----:B------:R-:W-:Y:S02]  /*d4f0*/  SHF.L.U32 R44, R66, 0x10, RZ ;  /* 0x00000010422c7819 */ /* 0x000fe400000006ff */
[----:B------:R-:W-:Y:S01]  /*d500*/  LOP3.LUT R67, R69, 0xff0000ff, RZ, 0xc0, !PT ;  /* 0xff0000ff45437812 */ /* 0x000fe200078ec0ff */
[----:B------:R-:W-:Y:S01]  /*d510*/  IMAD.SHL.U32 R50, R58, 0x100, RZ ;  /* 0x000001003a327824 */ /* 0x000fe200078e00ff */
[----:B------:R-:W-:-:S02]  /*d520*/  F2FP.F16.E4M3.UNPACK_B R66, R154.H1 ;  /* 0x0000009aff42723e */ /* 0x000fc400030006ff */
[----:B------:R-:W-:Y:S02]  /*d530*/  F2FP.F16.E4M3.UNPACK_B R63, R62.H1 ;  /* 0x0000003eff3f723e */ /* 0x000fe400030006ff */
[----:B------:R-:W-:Y:S02]  /*d540*/  F2FP.F16.E4M3.UNPACK_B R60, R59.H1 ;  /* 0x0000003bff3c723e */ /* 0x000fe400030006ff */
[----:B------:R-:W-:Y:S02]  /*d550*/  SHF.R.U32.HI R70, RZ, 0x10, R69 ;  /* 0x00000010ff467819 */ /* 0x000fe40000011645 */
[----:B------:R-:W-:Y:S01]  /*d560*/  LOP3.LUT R67, R67, 0xff00, R46, 0xf8, !PT ;  /* 0x0000ff0043437812 */ /* 0x000fe200078ef82e */
[----:B------:R-:W-:Y:S01]  /*d570*/  HADD2.F32 R46, -RZ, R66.H0_H0 ;  /* 0x20000042ff2e7230 */ /* 0x000fe20000004100 */
[----:B------:R-:W-:Y:S01]  /*d580*/  LOP3.LUT R48, R61, 0xff0000, R48, 0xf8, !PT ;  /* 0x00ff00003d307812 */ /* 0x000fe200078ef830 */
[----:B------:R-:W-:Y:S01]  /*d590*/  HADD2.F32 R61, -RZ, R63.H0_H0 ;  /* 0x2000003fff3d7230 */ /* 0x000fe20000004100 */
[----:B------:R-:W-:Y:S01]  /*d5a0*/  F2FP.F16.E4M3.UNPACK_B R64, R156.H1 ;  /* 0x0000009cff40723e */ /* 0x000fe200030006ff */
[----:B------:R-:W-:Y:S01]  /*d5b0*/  HADD2.F32 R58, -RZ, R60.H0_H0 ;  /* 0x2000003cff3a7230 */ /* 0x000fe20000004100 */
[----:B------:R-:W-:-:S02]  /*d5c0*/  LOP3.LUT R69, R71, 0xff0000ff, RZ, 0xc0, !PT ;  /* 0xff0000ff47457812 */ /* 0x000fc400078ec0ff */
[----:B------:R-:W-:Y:S01]  /*d5d0*/  LOP3.LUT R44, R65, 0xff0000, R44, 0xf8, !PT ;  /* 0x00ff0000412c7812 */ /* 0x000fe200078ef82c */
[--C-:B------:R-:W-:Y:S01]  /*d5e0*/  HADD2.F32 R65, -RZ, R64.reuse.H0_H0 ;  /* 0x20000040ff417230 */ /* 0x100fe20000004100 */
[----:B------:R-:W-:Y:S01]  /*d5f0*/  SHF.R.U32.HI R68, RZ, 0x10, R71 ;  /* 0x00000010ff447819 */ /* 0x000fe20000011647 */
[-C--:B------:R-:W-:Y:S01]  /*d600*/  FMUL.FTZ R71, R61, R46.reuse ;  /* 0x0000002e3d477220 */ /* 0x080fe20000410000 */
[----:B------:R-:W-:Y:S01]  /*d610*/  LOP3.LUT R69, R69, 0xff00, R50, 0xf8, !PT ;  /* 0x0000ff0045457812 */ /* 0x000fe200078ef832 */
[----:B------:R-:W-:Y:S02]  /*d620*/  IMAD.U32 R50, R70, 0x10000, RZ ;  /* 0x0001000046327824 */ /* 0x000fe400078e00ff */
[C---:B------:R-:W-:Y:S01]  /*d630*/  FMUL.FTZ R70, R58.reuse, R46 ;  /* 0x0000002e3a467220 */ /* 0x040fe20000410000 */
[-C--:B------:R-:W-:Y:S01]  /*d640*/  FFMA.FTZ R58, R58, R65.reuse, -R71 ;  /* 0x000000413a3a7223 */ /* 0x080fe20000010847 */
[----:B------:R-:W-:Y:S01]  /*d650*/  IMAD.U32 R68, R68, 0x10000, RZ ;  /* 0x0001000044447824 */ /* 0x000fe200078e00ff */
[----:B------:R-:W-:Y:S01]  /*d660*/  F2FP.F16.E4M3.UNPACK_B R154, R154 ;  /* 0x0000009aff9a723e */ /* 0x000fe200020006ff */
[----:B------:R-:W-:Y:S01]  /*d670*/  FFMA.FTZ R71, R61, R65, R70 ;  /* 0x000000413d477223 */ /* 0x000fe20000010046 */
[----:B------:R-:W-:Y:S01]  /*d680*/  LOP3.LUT R50, R67, 0xff0000, R50, 0xf8, !PT ;  /* 0x00ff000043327812 */ /* 0x000fe200078ef832 */
        /* <DEDUP_REMOVED lines=8> */
[----:B------:R-:W-:-:S02]  /*d710*/  HADD2.F32 R66, -RZ, R154.H0_H0 ;  /* 0x2000009aff427230 */ /* 0x000fc40000004100 */
[CC--:B------:R-:W-:Y:S01]  /*d720*/  FMUL.FTZ R68, R64.reuse, R67.reuse ;  /* 0x0000004340447220 */ /* 0x0c0fe20000410000 */
[----:B------:R-:W-:Y:S02]  /*d730*/  HADD2.F32 R63, -RZ, R62.H0_H0 ;  /* 0x2000003eff3f7230 */ /* 0x000fe40000004100 */
[C---:B------:R-:W-:Y:S01]  /*d740*/  FMUL.FTZ R67, R61.reuse, R67 ;  /* 0x000000433d437220 */ /* 0x040fe20000410000 */
[----:B------:R-:W-:Y:S02]  /*d750*/  HADD2.F32 R60, -RZ, R59.H0_H0 ;  /* 0x2000003bff3c7230 */ /* 0x000fe40000004100 */
[-C--:B------:R-:W-:Y:S01]  /*d760*/  FFMA.FTZ R77, R61, R65.reuse, -R68 ;  /* 0x000000413d4d7223 */ /* 0x080fe20000010844 */
[----:B------:R-:W-:Y:S02]  /*d770*/  HADD2.F32 R61, -RZ, R156.H0_H0 ;  /* 0x2000009cff3d7230 */ /* 0x000fe40000004100 */
        /* <DEDUP_REMOVED lines=34> */
[----:B------:R-:W-:Y:S01]  /*d9a0*/  FFMA.FTZ R83, R59, R64, -R60 ;  /* 0x000000403b537223 */ /* 0x000fe2000001083c */
[----:B------:R-:W-:Y:S01]  /*d9b0*/  F2FP.F16.E4M3.UNPACK_B R59, R56 ;  /* 0x00000038ff3b723e */ /* 0x000fe200020006ff */
[----:B------:R-:W-:Y:S01]  /*d9c0*/  FFMA.FTZ R82, R61, R64, R66 ;  /* 0x000000403d527223 */ /* 0x000fe20000010042 */
[----:B------:R-:W-:Y:S01]  /*d9d0*/  HADD2.F32 R64, -RZ, R155.H1_H1 ;  /* 0x3000009bff407230 */ /* 0x000fe20000004100 */
[----:B------:R-:W-:Y:S01]  /*d9e0*/  F2FP.SATFINITE.E4M3.F32.PACK_AB_MERGE_C R58, R77, R58, RZ ;  /* 0x0000003a4d3a723e */ /* 0x000fe200048070ff */
[----:B------:R-:W-:Y:S01]  /*d9f0*/  HADD2.F32 R56, -RZ, R55.H0_H0 ;  /* 0x20000037ff387230 */ /* 0x000fe20000004100 */
[----:B------:R-:W-:Y:S01]  /*da00*/  F2FP.SATFINITE.E4M3.F32.PACK_AB_MERGE_C R71, R76, R71, RZ ;  /* 0x000000474c47723e */ /* 0x000fe200048070ff */
[--C-:B------:R-:W-:Y:S01]  /*da10*/  HADD2.F32 R60, -RZ, R59.reuse.H0_H0 ;  /* 0x2000003bff3c7230 */ /* 0x100fe20000004100 */
[----:B------:R-:W-:Y:S01]  /*da20*/  F2FP.SATFINITE.E4M3.F32.PACK_AB_MERGE_C R80, R83, R80, RZ ;  /* 0x000000505350723e */ /* 0x000fe200048070ff */
[----:B------:R-:W-:Y:S01]  /*da30*/  HADD2.F32 R59, -RZ, R59.H1_H1 ;  /* 0x3000003bff3b7230 */ /* 0x000fe20000004100 */
[----:B------:R-:W-:Y:S01]  /*da40*/  F2FP.SATFINITE.E4M3.F32.PACK_AB_MERGE_C R81, R82, R81, RZ ;  /* 0x000000515251723e */ /* 0x000fe200048070ff */
[----:B------:R-:W-:-:S02]  /*da50*/  HADD2.F32 R63, -RZ, R155.H0_H0 ;  /* 0x2000009bff3f7230 */ /* 0x000fc40000004100 */
[----:B------:R-:W-:Y:S02]  /*da60*/  HADD2.F32 R55, -RZ, R55.H1_H1 ;  /* 0x30000037ff377230 */ /* 0x000fe40000004100 */
[-C--:B------:R-:W-:Y:S01]  /*da70*/  FMUL.FTZ R78, R59, R64.reuse ;  /* 0x000000403b4e7220 */ /* 0x080fe20000410000 */
[--C-:B------:R-:W-:Y:S02]  /*da80*/  HADD2.F32 R61, -RZ, R157.reuse.H0_H0 ;  /* 0x2000009dff3d7230 */ /* 0x100fe40000004100 */
[-C--:B------:R-:W-:Y:S01]  /*da90*/  FMUL.FTZ R65, R60, R63.reuse ;  /* 0x0000003f3c417220 */ /* 0x080fe20000410000 */
[----:B------:R-:W-:Y:S02]  /*daa0*/  HADD2.F32 R62, -RZ, R157.H1_H1 ;  /* 0x3000009dff3e7230 */ /* 0x000fe40000004100 */
[C---:B------:R-:W-:Y:S01]  /*dab0*/  FMUL.FTZ R64, R55.reuse, R64 ;  /* 0x0000004037407220 */ /* 0x040fe20000410000 */
[C---:B------:R-:W-:Y:S01]  /*dac0*/  FMUL.FTZ R63, R56.reuse, R63 ;  /* 0x0000003f383f7220 */ /* 0x040fe20000410000 */
[-C--:B------:R-:W-:Y:S01]  /*dad0*/  FFMA.FTZ R56, R56, R61.reuse, -R65 ;  /* 0x0000003d38387223 */ /* 0x080fe20000010841 */
[----:B------:R-:W-:Y:S01]  /*dae0*/  F2FP.F16.E4M3.UNPACK_B R65, R50 ;  /* 0x00000032ff41723e */ /* 0x000fe200020006ff */
[-C--:B------:R-:W-:Y:S01]  /*daf0*/  FFMA.FTZ R55, R55, R62.reuse, -R78 ;  /* 0x0000003e37377223 */ /* 0x080fe2000001084e */
[----:B------:R-:W-:Y:S01]  /*db00*/  FFMA.FTZ R79, R59, R62, R64 ;  /* 0x0000003e3b4f7223 */ /* 0x000fe20000010040 */
        /* <DEDUP_REMOVED lines=13> */
[-C--:B------:R-:W-:Y:S01]  /*dbe0*/  FMUL.FTZ R70, R63, R68.reuse ;  /* 0x000000443f467220 */ /* 0x080fe20000410000 */
[----:B------:R-:W-:Y:S01]  /*dbf0*/  FMUL.FTZ R68, R61, R68 ;  /* 0x000000443d447220 */ /* 0x000fe20000410000 */
[----:B------:R-:W-:Y:S01]  /*dc00*/  HADD2.F32 R65, -RZ, R65.H1_H1 ;  /* 0x30000041ff417230 */ /* 0x000fe20000004100 */
[----:B------:R-:W-:Y:S01]  /*dc10*/  F2FP.F16.E4M3.UNPACK_B R45, R45.H1 ;  /* 0x0000002dff2d723e */ /* 0x000fe200030006ff */
[----:B------:R-:W-:Y:S02]  /*dc20*/  HADD2.F32 R60, -RZ, R60.H1_H1 ;  /* 0x3000003cff3c7230 */ /* 0x000fe40000004100 */
[-C--:B------:R-:W-:Y:S01]  /*dc30*/  FFMA.FTZ R68, R63, R66.reuse, R68 ;  /* 0x000000423f447223 */ /* 0x080fe20000010044 */
[----:B------:R-:W-:Y:S02]  /*dc40*/  HADD2.F32 R63, -RZ, R64.H1_H1 ;  /* 0x30000040ff3f7230 */ /* 0x000fe40000004100 */
[-C--:B------:R-:W-:Y:S01]  /*dc50*/  FMUL.FTZ R67, R62, R65.reuse ;  /* 0x000000413e437220 */ /* 0x080fe20000410000 */
[----:B------:R-:W-:Y:S01]  /*dc60*/  FFMA.FTZ R70, R61, R66, -R70 ;  /* 0x000000423d467223 */ /* 0x000fe20000010846 */
[C---:B------:R-:W-:Y:S01]  /*dc70*/  FMUL.FTZ R65, R60.reuse, R65 ;  /* 0x000000413c417220 */ /* 0x040fe20000410000 */
[----:B------:R-:W-:Y:S01]  /*dc80*/  F2FP.F16.E4M3.UNPACK_B R61, R49.H1 ;  /* 0x00000031ff3d723e */ /* 0x000fe200030006ff */
[-C--:B------:R-:W-:Y:S01]  /*dc90*/  FFMA.FTZ R69, R60, R63.reuse, -R67 ;  /* 0x0000003f3c457223 */ /* 0x080fe20000010843 */
        /* <DEDUP_REMOVED lines=8> */
[----:B------:R-:W-:Y:S02]  /*dd20*/  HADD2.F32 R64, -RZ, R60.H1_H1 ;  /* 0x3000003cff407230 */ /* 0x000fe40000004100 */
[-C--:B------:R-:W-:Y:S01]  /*dd30*/  FMUL.FTZ R66, R50, R62.reuse ;  /* 0x0000003e32427220 */ /* 0x080fe20000410000 */
[----:B------:R-:W-:Y:S02]  /*dd40*/  HADD2.F32 R45, -RZ, R45.H1_H1 ;  /* 0x3000002dff2d7230 */ /* 0x000fe40000004100 */
[----:B------:R-:W-:Y:S01]  /*dd50*/  FMUL.FTZ R63, R49, R62 ;  /* 0x0000003e313f7220 */ /* 0x000fe20000410000 */
[--C-:B------:R-:W-:Y:S02]  /*dd60*/  HADD2.F32 R60, -RZ, R48.reuse.H0_H0 ;  /* 0x20000030ff3c7230 */ /* 0x100fe40000004100 */
[----:B------:R-:W-:Y:S01]  /*dd70*/  FMUL.FTZ R62, R61, R64 ;  /* 0x000000403d3e7220 */ /* 0x000fe20000410000 */
[----:B------:R-:W-:-:S02]  /*dd80*/  HADD2.F32 R48, -RZ, R48.H1_H1 ;  /* 0x30000030ff307230 */ /* 0x000fc40000004100 */
[----:B------:R-:W-:Y:S01]  /*dd90*/  FMUL.FTZ R64, R45, R64 ;  /* 0x000000402d407220 */ /* 0x000fe20000410000 */
[----:B------:R-:W-:Y:S01]  /*dda0*/  FFMA.FTZ R77, R50, R60, R63 ;  /* 0x0000003c324d7223 */ /* 0x000fe2000001003f */
[----:B------:R-:W-:Y:S02]  /*ddb0*/  F2FP.F16.E4M3.UNPACK_B R50, R51 ;  /* 0x00000033ff32723e */ /* 0x000fe400020006ff */
[----:B------:R-:W-:Y:S01]  /*ddc0*/  FFMA.FTZ R78, R61, R48, R64 ;  /* 0x000000303d4e7223 */ /* 0x000fe20000010040 */
[----:B------:R-:W-:Y:S01]  /*ddd0*/  F2FP.F16.E4M3.UNPACK_B R64, R46 ;  /* 0x0000002eff40723e */ /* 0x000fe200020006ff */
[----:B------:R-:W-:Y:S01]  /*dde0*/  FFMA.FTZ R79, R45, R48, -R62 ;  /* 0x000000302d4f7223 */ /* 0x000fe2000001083e */
[-C--:B------:R-:W-:Y:S01]  /*ddf0*/  F2FP.F16.E4M3.UNPACK_B R45, R47.reuse ;  /* 0x0000002fff2d723e */ /* 0x080fe200020006ff */
[----:B------:R-:W-:Y:S01]  /*de00*/  FFMA.FTZ R76, R49, R60, -R66 ;  /* 0x0000003c314c7223 */ /* 0x000fe20000010842 */
        /* <DEDUP_REMOVED lines=47> */
[----:B------:R-:W-:-:S07]  /*e100*/  F2FP.SATFINITE.E4M3.F32.PACK_AB_MERGE_C R49, R71, R68, R77 ;  /* 0x000000444731723e */ /* 0x000fce000480704d */
.L_x_2305:
[----:B------:R-:W-:Y:S05]  /*e110*/  BSYNC B2 ;  /* 0x0000000000027941 */ /* 0x000fea0003800000 */
.L_x_2304:
        /* <DEDUP_REMOVED lines=9> */
[----:B--2---:R3:W-:Y:S03]  /*e1b0*/  @!P3 STG.E.128 desc[UR54][R54.64], R48 ;  /* 0x000000303600b986 */ /* 0x0047e6000c101d36 */
.L_x_2303:
[----:B------:R-:W-:Y:S05]  /*e1c0*/  BSYNC B1 ;  /* 0x0000000000017941 */ /* 0x000fea0003800000 */
.L_x_2302:
[----:B------:R-:W-:-:S13]  /*e1d0*/  ISETP.NE.AND P3, PT, R35, RZ, PT ;  /* 0x000000ff2300720c */ /* 0x000fda0003f65270 */
[----:B------:R-:W-:Y:S05]  /*e1e0*/  @!P3 BRA `(.L_x_2256) ;  /* 0x0000001000c0b947 */ /* 0x000fea0003800000 */
[----:B0--3--:R-:W-:Y:S01]  /*e1f0*/  IADD3 R53, P3, P4, R120, R138, R28 ;  /* 0x0000008a78357210 */ /* 0x009fe20007c7e01c */
[----:B------:R-:W-:Y:S01]  /*e200*/  BSSY B1, `(.L_x_2306) ;  /* 0x00000ed000017945 */ /* 0x000fe20003800000 */
[----:B------:R-:W-:Y:S02]  /*e210*/  ISETP.GE.AND P5, PT, R222, R100, PT ;  /* 0x00000064de00720c */ /* 0x000fe40003fa6270 */
[----:B------:R-:W-:Y:S02]  /*e220*/  IADD3.X R44, R0, R57, R31, P3, P4 ;  /* 0x00000039002c7210 */ /* 0x000fe40001fe841f */
[----:B------:R-:W-:Y:S02]  /*e230*/  IADD3 R52, P3, R53, R124, RZ ;  /* 0x0000007c35347210 */ /* 0x000fe40007f7e0ff */
[----:B------:R-:W-:-:S03]  /*e240*/  SEL R153, R122, R153, !P5 ;  /* 0x000000997a997207 */ /* 0x000fc60006800000 */
[----:B------:R-:W-:Y:S01]  /*e250*/  IMAD.X R53, R44, 0x1, R125, P3 ;  /* 0x000000012c357824 */ /* 0x000fe200018e067d */
[----:B------:R-:W-:Y:S02]  /*e260*/  SHF.R.S32.HI R44, RZ, 0x1f, R153 ;  /* 0x0000001fff2c7819 */ /* 0x000fe40000011499 */
[----:B------:R-:W-:Y:S02]  /*e270*/  ISETP.GE.AND P3, PT, R222, R134, PT ;  /* 0x00000086de00720c */ /* 0x000fe40003f66270 */
        /* <DEDUP_REMOVED lines=18> */
[----:B--2---:R-:W-:Y:S01]  /*e3a0*/  IMAD.MOV.U32 R60, RZ, RZ, R48 ;  /* 0x000000ffff3c7224 */ /* 0x004fe200078e0030 */
[----:B------:R-:W-:Y:S01]  /*e3b0*/  SHF.R.U32.HI R65, RZ, 0x8, R87 ;  /* 0x00000008ff417819 */ /* 0x000fe20000011657 */
[----:B0-----:R-:W-:Y:S01]  /*e3c0*/  IMAD.MOV.U32 R59, RZ, RZ, R46 ;  /* 0x000000ffff3b7224 */ /* 0x001fe200078e002e */
[----:B------:R-:W-:Y:S01]  /*e3d0*/  LOP3.LUT R56, R85, 0xff0000ff, RZ, 0xc0, !PT ;  /* 0xff0000ff55387812 */ /* 0x000fe200078ec0ff */
[----:B------:R-:W-:Y:S01]  /*e3e0*/  IMAD.SHL.U32 R61, R61, 0x100, RZ ;  /* 0x000001003d3d7824 */ /* 0x000fe200078e00ff */
[----:B------:R-:W-:Y:S01]  /*e3f0*/  SHF.R.U32.HI R70, RZ, 0x10, R85 ;  /* 0x00000010ff467819 */ /* 0x000fe20000011655 */
[----:B------:R-:W-:Y:S01]  /*e400*/  IMAD.SHL.U32 R65, R65, 0x100, RZ ;  /* 0x0000010041417824 */ /* 0x000fe200078e00ff */
[----:B------:R-:W-:Y:S01]  /*e410*/  LOP3.LUT R58, R87, 0xff0000ff, RZ, 0xc0, !PT ;  /* 0xff0000ff573a7812 */ /* 0x000fe200078ec0ff */
[----:B------:R-:W-:Y:S01]  /*e420*/  IMAD.MOV.U32 R63, RZ, RZ, R50 ;  /* 0x000000ffff3f7224 */ /* 0x000fe200078e0032 */
[----:B------:R-:W-:Y:S01]  /*e430*/  LOP3.LUT R48, R56, 0xff00, R61, 0xf8, !PT ;  /* 0x0000ff0038307812 */ /* 0x000fe200078ef83d */
[----:B------:R-:W-:Y:S01]  /*e440*/  IMAD.U32 R61, R70, 0x10000, RZ ;  /* 0x00010000463d7824 */ /* 0x000fe200078e00ff */
[----:B------:R-:W-:-:S02]  /*e450*/  SHF.R.U32.HI R66, RZ, 0x10, R87 ;  /* 0x00000010ff427819 */ /* 0x000fc40000011657 */
[----:B------:R-:W-:Y:S02]  /*e460*/  SHF.R.U32.HI R67, RZ, 0x8, R73 ;  /* 0x00000008ff437819 */ /* 0x000fe40000011649 */
[----:B------:R-:W-:Y:S02]  /*e470*/  SHF.R.U32.HI R69, RZ, 0x8, R75 ;  /* 0x00000008ff457819 */ /* 0x000fe4000001164b */
[----:B------:R-:W-:Y:S01]  /*e480*/  MOV R55, R44 ;  /* 0x0000002c00377202 */ /* 0x000fe20000000f00 */
[----:B------:R-:W-:Y:S01]  /*e490*/  IMAD.SHL.U32 R67, R67, 0x100, RZ ;  /* 0x0000010043437824 */ /* 0x000fe200078e00ff */
[----:B------:R-:W-:Y:S01]  /*e4a0*/  LOP3.LUT R44, R58, 0xff00, R65, 0xf8, !PT ;  /* 0x0000ff003a2c7812 */ /* 0x000fe200078ef841 */
[----:B------:R-:W-:Y:S01]  /*e4b0*/  IMAD.U32 R65, R66, 0x10000, RZ ;  /* 0x0001000042417824 */ /* 0x000fe200078e00ff */
[----:B------:R-:W-:Y:S02]  /*e4c0*/  LOP3.LUT R48, R48, 0xff0000, R61, 0xf8, !PT ;  /* 0x00ff000030307812 */ /* 0x000fe400078ef83d */
[----:B------:R-:W-:-:S02]  /*e4d0*/  LOP3.LUT R62, R73, 0xff0000ff, RZ, 0xc0, !PT ;  /* 0xff0000ff493e7812 */ /* 0x000fc400078ec0ff */
[----:B------:R-:W-:Y:S02]  /*e4e0*/  LOP3.LUT R64, R75, 0xff0000ff, RZ, 0xc0, !PT ;  /* 0xff0000ff4b407812 */ /* 0x000fe400078ec0ff */
[----:B------:R-:W-:Y:S02]  /*e4f0*/  SHF.L.U32 R69, R69, 0x8, RZ ;  /* 0x0000000845457819 */ /* 0x000fe400000006ff */
        /* <DEDUP_REMOVED lines=14> */
[----:B------:R-:W-:Y:S01]  /*e5e0*/  SHF.R.U32.HI R71, RZ, 0x10, R75 ;  /* 0x00000010ff477819 */ /* 0x000fe2000001164b */
[----:B------:R-:W-:Y:S02]  /*e5f0*/  IMAD.U32 R69, R68, 0x10000, RZ ;  /* 0x0001000044457824 */ /* 0x000fe400078e00ff */
        /* <DEDUP_REMOVED lines=8> */
[----:B------:R-:W-:Y:S01]  /*e680*/  IMAD.U32 R71, R71, 0x10000, RZ ;  /* 0x0001000047477824 */ /* 0x000fe200078e00ff */
[----:B------:R-:W-:Y:S01]  /*e690*/  LOP3.LUT R50, R50, 0xff0000, R69, 0xf8, !PT ;  /* 0x00ff000032327812 */ /* 0x000fe200078ef845 */
[----:B------:R-:W-:-:S02]  /*e6a0*/  HADD2.F32 R65, -RZ, R64.H1_H1 ;  /* 0x30000040ff417230 */ /* 0x000fc40000004100 */
[----:B------:R-:W-:Y:S01]  /*e6b0*/  FMUL.FTZ R69, R62, R67 ;  /* 0x000000433e457220 */ /* 0x000fe20000410000 */
[----:B------:R-:W-:Y:S01]  /*e6c0*/  F2FP.F16.E4M3.UNPACK_B R149, R149 ;  /* 0x00000095ff95723e */ /* 0x000fe200020006ff */
[----:B------:R-:W-:Y:S02]  /*e6d0*/  HADD2.F32 R64, -RZ, R147.H0_H0 ;  /* 0x20000093ff407230 */ /* 0x000fe40000004100 */
[----:B------:R-:W-:Y:S01]  /*e6e0*/  FMUL.FTZ R67, R58, R67 ;  /* 0x000000433a437220 */ /* 0x000fe20000410000 */
[----:B------:R-:W-:Y:S01]  /*e6f0*/  HADD2.F32 R61, -RZ, R60.H0_H0 ;  /* 0x2000003cff3d7230 */ /* 0x000fe20000004100 */
[----:B------:R-:W-:Y:S01]  /*e700*/  LOP3.LUT R46, R46, 0xff0000, R71, 0xf8, !PT ;  /* 0x00ff00002e2e7812 */ /* 0x000fe200078ef847 */
[----:B------:R-:W-:Y:S02]  /*e710*/  HADD2.F32 R56, -RZ, R55.H0_H0 ;  /* 0x20000037ff387230 */ /* 0x000fe40000004100 */
[-C--:B------:R-:W-:Y:S01]  /*e720*/  FFMA.FTZ R72, R58, R65.reuse, -R69 ;  /* 0x000000413a487223 */ /* 0x080fe20000010845 */
[----:B------:R-:W-:Y:S01]  /*e730*/  FFMA.FTZ R71, R62, R65, R67 ;  /* 0x000000413e477223 */ /* 0x000fe20000010043 */
        /* <DEDUP_REMOVED lines=13> */
[----:B------:R-:W-:Y:S01]  /*e810*/  FFMA.FTZ R69, R55, R149, -R62 ;  /* 0x0000009537457223 */ /* 0x000fe2000001083e */
        /* <DEDUP_REMOVED lines=8> */
[-C--:B------:R-:W-:Y:S01]  /*e8a0*/  FMUL.FTZ R75, R61, R64.reuse ;  /* 0x000000403d4b7220 */ /* 0x080fe20000410000 */
[----:B------:R-:W-:Y:S01]  /*e8b0*/  HADD2.F32 R60, -RZ, R62.H0_H0 ;  /* 0x2000003eff3c7230 */ /* 0x000fe20000004100 */
[----:B------:R-:W-:Y:S01]  /*e8c0*/  F2FP.F16.E4M3.UNPACK_B R63, R63 ;  /* 0x0000003fff3f723e */ /* 0x000fe200020006ff */
[----:B------:R-:W-:Y:S02]  /*e8d0*/  HADD2.F32 R58, -RZ, R58.H1_H1 ;  /* 0x3000003aff3a7230 */ /* 0x000fe40000004100 */
[C---:B------:R-:W-:Y:S01]  /*e8e0*/  FMUL.FTZ R64, R56.reuse, R64 ;  /* 0x0000004038407220 */ /* 0x040fe20000410000 */
[----:B------:R-:W-:Y:S02]  /*e8f0*/  HADD2.F32 R55, -RZ, R55.H1_H1 ;  /* 0x30000037ff377230 */ /* 0x000fe40000004100 */
[-C--:B------:R-:W-:Y:S01]  /*e900*/  FFMA.FTZ R74, R56, R60.reuse, -R75 ;  /* 0x0000003c384a7223 */ /* 0x080fe2000001084b */
[----:B------:R-:W-:Y:S02]  /*e910*/  HADD2.F32 R62, -RZ, R62.H1_H1 ;  /* 0x3000003eff3e7230 */ /* 0x000fe40000004100 */
[----:B------:R-:W-:Y:S01]  /*e920*/  FMUL.FTZ R56, R58, R65 ;  /* 0x000000413a387220 */ /* 0x000fe20000410000 */
[----:B------:R-:W-:Y:S01]  /*e930*/  F2FP.F16.E4M3.UNPACK_B R59, R59 ;  /* 0x0000003bff3b723e */ /* 0x000fe200020006ff */
[----:B------:R-:W-:Y:S01]  /*e940*/  FMUL.FTZ R65, R55, R65 ;  /* 0x0000004137417220 */ /* 0x000fe20000410000 */
[----:B------:R-:W-:Y:S01]  /*e950*/  FFMA.FTZ R76, R61, R60, R64 ;  /* 0x0000003c3d4c7223 */ /* 0x000fe20000010040 */
[----:B------:R-:W-:Y:S01]  /*e960*/  FFMA.FTZ R77, R55, R62, -R56 ;  /* 0x0000003e374d7223 */ /* 0x000fe20000010838 */
[----:B------:R-:W-:Y:S01]  /*e970*/  F2FP.F16.E4M3.UNPACK_B R150, R150 ;  /* 0x00000096ff96723e */ /* 0x000fe200020006ff */
[----:B------:R-:W-:-:S02]  /*e980*/  HADD2.F32 R60, -RZ, R148.H0_H0 ;  /* 0x20000094ff3c7230 */ /* 0x000fc40000004100 */
[----:B------:R-:W-:Y:S01]  /*e990*/  FFMA.FTZ R79, R58, R62, R65 ;  /* 0x0000003e3a4f7223 */ /* 0x000fe20000010041 */
[----:B------:R-:W-:Y:S02]  /*e9a0*/  HADD2.F32 R56, -RZ, R63.H0_H0 ;  /* 0x2000003fff387230 */ /* 0x000fe40000004100 */
[----:B------:R-:W-:Y:S02]  /*e9b0*/  HADD2.F32 R148, -RZ, R148.H1_H1 ;  /* 0x30000094ff947230 */ /* 0x000fe40000004100 */
[----:B------:R-:W-:Y:S02]  /*e9c0*/  HADD2.F32 R55, -RZ, R59.H0_H0 ;  /* 0x2000003bff377230 */ /* 0x000fe40000004100 */
[----:B------:R-:W-:Y:S01]  /*e9d0*/  FMUL.FTZ R62, R56, R60 ;  /* 0x0000003c383e7220 */ /* 0x000fe20000410000 */
[----:B------:R-:W-:Y:S01]  /*e9e0*/  HADD2.F32 R63, -RZ, R63.H1_H1 ;  /* 0x3000003fff3f7230 */ /* 0x000fe20000004100 */
[----:B------:R-:W-:Y:S01]  /*e9f0*/  F2FP.SATFINITE.E4M3.F32.PACK_AB_MERGE_C R76, R79, R76, RZ ;  /* 0x0000004c4f4c723e */ /* 0x000fe200048070ff */
[----:B------:R-:W-:-:S02]  /*ea00*/  HADD2.F32 R58, -RZ, R150.H0_H0 ;  /* 0x20000096ff3a7230 */ /* 0x000fc40000004100 */
[----:B------:R-:W-:Y:S01]  /*ea10*/  FMUL.FTZ R61, R55, R60 ;  /* 0x0000003c373d7220 */ /* 0x000fe20000410000 */
[----:B------:R-:W-:Y:S02]  /*ea20*/  HADD2.F32 R59, -RZ, R59.H1_H1 ;  /* 0x3000003bff3b7230 */ /* 0x000fe40000004100 */
[----:B------:R-:W-:Y:S01]  /*ea30*/  FMUL.FTZ R64, R63, R148 ;  /* 0x000000943f407220 */ /* 0x000fe20000410000 */
[----:B------:R-:W-:Y:S02]  /*ea40*/  HADD2.F32 R150, -RZ, R150.H1_H1 ;  /* 0x30000096ff967230 */ /* 0x000fe40000004100 */
[-C--:B------:R-:W-:Y:S01]  /*ea50*/  FFMA.FTZ R65, R56, R58.reuse, R61 ;  /* 0x0000003a38417223 */ /* 0x080fe2000001003d */
[----:B------:R-:W-:Y:S01]  /*ea60*/  FFMA.FTZ R60, R55, R58, -R62 ;  /* 0x0000003a373c7223 */ /* 0x000fe2000001083e */
[----:B------:R-:W-:Y:S01]  /*ea70*/  FMUL.FTZ R148, R59, R148 ;  /* 0x000000943b947220 */ /* 0x000fe20000410000 */
[----:B------:R-:W-:Y:S01]  /*ea80*/  F2FP.SATFINITE.E4M3.F32.PACK_AB_MERGE_C R56, R71, R70, RZ ;  /* 0x000000464738723e */ /* 0x000fe200048070ff */
[-C--:B------:R-:W-:Y:S01]  /*ea90*/  FFMA.FTZ R75, R59, R150.reuse, -R64 ;  /* 0x000000963b4b7223 */ /* 0x080fe20000010840 */
[----:B------:R-:W-:Y:S01]  /*eaa0*/  F2FP.F16.E4M3.UNPACK_B R61, R49 ;  /* 0x00000031ff3d723e */ /* 0x000fe200020006ff */
[----:B------:R-:W-:Y:S01]  /*eab0*/  FFMA.FTZ R148, R63, R150, R148 ;  /* 0x000000963f947223 */ /* 0x000fe20000010094 */
[----:B------:R-:W-:-:S02]  /*eac0*/  F2FP.F16.E4M3.UNPACK_B R64, R50 ;  /* 0x00000032ff40723e */ /* 0x000fc400020006ff */
[----:B------:R-:W-:Y:S01]  /*ead0*/  F2FP.SATFINITE.E4M3.F32.PACK_AB_MERGE_C R58, R77, R74, RZ ;  /* 0x0000004a4d3a723e */ /* 0x000fe200048070ff */
[--C-:B------:R-:W-:Y:S01]  /*eae0*/  HADD2.F32 R62, -RZ, R61.reuse.H0_H0 ;  /* 0x2000003dff3e7230 */ /* 0x100fe20000004100 */
[----:B------:R-:W-:Y:S01]  /*eaf0*/  F2FP.F16.E4M3.UNPACK_B R59, R45 ;  /* 0x0000002dff3b723e */ /* 0x000fe200020006ff */
[----:B------:R-:W-:Y:S01]  /*eb00*/  HADD2.F32 R61, -RZ, R61.H1_H1 ;  /* 0x3000003dff3d7230 */ /* 0x000fe20000004100 */
[----:B------:R-:W-:Y:S01]  /*eb10*/  F2FP.SATFINITE.E4M3.F32.PACK_AB_MERGE_C R56, R68, R67, R56 ;  /* 0x000000434438723e */ /* 0x000fe20004807038 */
[--C-:B------:R-:W-:Y:S01]  /*eb20*/  HADD2.F32 R67, -RZ, R64.reuse.H0_H0 ;  /* 0x20000040ff437230 */ /* 0x100fe20000004100 */
[----:B------:R-:W-:Y:S01]  /*eb30*/  F2FP.SATFINITE.E4M3.F32.PACK_AB_MERGE_C R55, R72, R73, RZ ;  /* 0x000000494837723e */ /* 0x000fe200048070ff */
[----:B------:R-:W-:Y:S01]  /*eb40*/  HADD2.F32 R64, -RZ, R64.H1_H1 ;  /* 0x30000040ff407230 */ /* 0x000fe20000004100 */
[----:B------:R-:W-:Y:S02]  /*eb50*/  F2FP.F16.E4M3.UNPACK_B R63, R48 ;  /* 0x00000030ff3f723e */ /* 0x000fe400020006ff */
[----:B------:R-:W-:Y:S01]  /*eb60*/  F2FP.SATFINITE.E4M3.F32.PACK_AB_MERGE_C R58, R75, R60, R58 ;  /* 0x0000003c4b3a723e */ /* 0x000fe2000480703a */
[----:B------:R-:W-:Y:S01]  /*eb70*/  HADD2.F32 R60, -RZ, R59.H0_H0 ;  /* 0x2000003bff3c7230 */ /* 0x000fe20000004100 */
[----:B------:R-:W-:Y:S01]  /*eb80*/  F2FP.SATFINITE.E4M3.F32.PACK_AB_MERGE_C R55, R69, R66, R55 ;  /* 0x000000424537723e */ /* 0x000fe20004807037 */
[----:B------:R-:W-:Y:S01]  /*eb90*/  FMUL.FTZ R69, R62, R67 ;  /* 0x000000433e457220 */ /* 0x000fe20000410000 */
[----:B------:R-:W-:Y:S01]  /*eba0*/  F2FP.SATFINITE.E4M3.F32.PACK_AB_MERGE_C R148, R148, R65, R76 ;  /* 0x000000419494723e */ /* 0x000fe2000480704c */
[----:B------:R-:W-:-:S02]  /*ebb0*/  HADD2.F32 R65, -RZ, R63.H0_H0 ;  /* 0x2000003fff417230 */ /* 0x000fc40000004100 */
[----:B------:R-:W-:Y:S01]  /*ebc0*/  FMUL.FTZ R67, R60, R67 ;  /* 0x000000433c437220 */ /* 0x000fe20000410000 */
[----:B------:R-:W-:Y:S02]  /*ebd0*/  HADD2.F32 R59, -RZ, R59.H1_H1 ;  /* 0x3000003bff3b7230 */ /* 0x000fe40000004100 */
[-C--:B------:R-:W-:Y:S01]  /*ebe0*/  FMUL.FTZ R66, R61, R64.reuse ;  /* 0x000000403d427220 */ /* 0x080fe20000410000 */
[----:B------:R-:W-:Y:S01]  /*ebf0*/  F2FP.F16.E4M3.UNPACK_B R45, R45.H1 ;  /* 0x0000002dff2d723e */ /* 0x000fe200030006ff */
[-C--:B------:R-:W-:Y:S01]  /*ec00*/  FFMA.FTZ R67, R62, R65.reuse, R67 ;  /* 0x000000413e437223 */ /* 0x080fe20000010043 */
[----:B------:R-:W-:Y:S02]  /*ec10*/  HADD2.F32 R62, -RZ, R63.H1_H1 ;  /* 0x3000003fff3e7230 */ /* 0x000fe40000004100 */
[----:B------:R-:W-:Y:S01]  /*ec20*/  FFMA.FTZ R69, R60, R65, -R69 ;  /* 0x000000413c457223 */ /* 0x000fe20000010845 */
[----:B------:R-:W-:Y:S01]  /*ec30*/  FMUL.FTZ R64, R59, R64 ;  /* 0x000000403b407220 */ /* 0x000fe20000410000 */
[----:B------:R-:W-:Y:S01]  /*ec40*/  F2FP.F16.E4M3.UNPACK_B R60, R49.H1 ;  /* 0x00000031ff3c723e */ /* 0x000fe200030006ff */
[----:B------:R-:W-:-:S02]  /*ec50*/  HADD2.F32 R49, -RZ, R45.H0_H0 ;  /* 0x2000002dff317230 */ /* 0x000fc40000004100 */
[----:B------:R-:W-:Y:S01]  /*ec60*/  FFMA.FTZ R68, R59, R62, -R66 ;  /* 0x0000003e3b447223 */ /* 0x000fe20000010842 */
[----:B------:R-:W-:Y:S01]  /*ec70*/  F2FP.F16.E4M3.UNPACK_B R59, R50.H1 ;  /* 0x00000032ff3b723e */ /* 0x000fe200030006ff */
[----:B------:R-:W-:Y:S01]  /*ec80*/  FFMA.FTZ R70, R61, R62, R64 ;  /* 0x0000003e3d467223 */ /* 0x000fe20000010040 */
[--C-:B------:R-:W-:Y:S01]  /*ec90*/  HADD2.F32 R50, -RZ, R60.reuse.H0_H0 ;  /* 0x2000003cff327230 */ /* 0x100fe20000004100 */
[----:B------:R-:W-:Y:S01]  /*eca0*/  F2FP.F16.E4M3.UNPACK_B R48, R48.H1 ;  /* 0x00000030ff30723e */ /* 0x000fe200030006ff */
[----:B------:R-:W-:Y:S01]  /*ecb0*/  HADD2.F32 R60, -RZ, R60.H1_H1 ;  /* 0x3000003cff3c7230 */ /* 0x000fe20000004100 */
[----:B------:R-:W-:Y:S01]  /*ecc0*/  F2FP.F16.E4M3.UNPACK_B R63, R46 ;  /* 0x0000002eff3f723e */ /* 0x000fe200020006ff */
[--C-:B------:R-:W-:Y:S02]  /*ecd0*/  HADD2.F32 R61, -RZ, R59.reuse.H0_H0 ;  /* 0x2000003bff3d7230 */ /* 0x100fe40000004100 */
[----:B------:R-:W-:Y:S02]  /*ece0*/  HADD2.F32 R62, -RZ, R59.H1_H1 ;  /* 0x3000003bff3e7230 */ /* 0x000fe40000004100 */
[----:B------:R-:W-:-:S02]  /*ecf0*/  HADD2.F32 R59, -RZ, R48.H0_H0 ;  /* 0x20000030ff3b7230 */ /* 0x000fc40000004100 */
[-C--:B------:R-:W-:Y:S01]  /*ed00*/  FMUL.FTZ R64, R50, R61.reuse ;  /* 0x0000003d32407220 */ /* 0x080fe20000410000 */
[C---:B------:R-:W-:Y:S01]  /*ed10*/  FMUL.FTZ R61, R49.reuse, R61 ;  /* 0x0000003d313d7220 */ /* 0x040fe20000410000 */
        /* <DEDUP_REMOVED lines=55> */
[----:B------:R-:W-:-:S02]  /*f090*/  F2FP.SATFINITE.E4M3.F32.PACK_AB_MERGE_C R45, R68, R69, R71 ;  /* 0x00000045442d723e */ /* 0x000fc40004807047 */
[----:B------:R-:W-:Y:S02]  /*f0a0*/  F2FP.SATFINITE.E4M3.F32.PACK_AB_MERGE_C R49, R70, R67, R72 ;  /* 0x000000434631723e */ /* 0x000fe40004807048 */
[----:B------:R-:W-:Y:S02]  /*f0b0*/  F2FP.SATFINITE.E4M3.F32.PACK_AB_MERGE_C R51, R63, R76, R64 ;  /* 0x0000004c3f33723e */ /* 0x000fe40004807040 */
[----:B------:R-:W-:-:S07]  /*f0c0*/  MOV R46, R58 ;  /* 0x0000003a002e7202 */ /* 0x000fce0000000f00 */
.L_x_2307:
[----:B------:R-:W-:Y:S05]  /*f0d0*/  BSYNC B1 ;  /* 0x0000000000017941 */ /* 0x000fea0003800000 */
.L_x_2306:
        /* <DEDUP_REMOVED lines=8> */
[----:B--2---:R0:W-:Y:S01]  /*f160*/  STG.E.128 desc[UR54][R124.64], R48 ;  /* 0x000000307c007986 */ /* 0x0041e2000c101d36 */
[----:B------:R-:W-:Y:S05]  /*f170*/  BRA `(.L_x_2256) ;  /* 0x0000000000dc7947 */ /* 0x000fea0003800000 */
.L_x_2223:
[----:B------:R-:W-:-:S06]  /*f180*/  UISETP.NE.AND UP0, UPT, UR53, 0x3, UPT ;  /* 0x000000033500788c */ /* 0x000fcc000bf05270 */
[----:B------:R-:W-:-:S13]  /*f190*/  PLOP3.LUT P2, PT, PT, PT, UP0, 0x80, 0x0 ;  /* 0x000000000000781c */ /* 0x000fda0003f4f008 */
[----:B------:R-:W-:Y:S05]  /*f1a0*/  @!P2 BRA `(.L_x_2308) ;  /* 0x000000000004a947 */ /* 0x000fea0003800000 */
[----:B------:R-:W-:Y:S01]  /*f1b0*/  BPT.TRAP 0x1 ;  /* 0x000000040000795c */ /* 0x000fe20000300000 */
.L_x_2308:
[----:B------:R-:W-:Y:S01]  /*f1c0*/  IMAD R42, R17, 0x8, R16 ;  /* 0x00000008112a7824 */ /* 0x000fe200078e0210 */
[----:B------:R-:W-:Y:S01]  /*f1d0*/  SHF.L.U32 R43, R223, 0x1f, RZ ;  /* 0x0000001fdf2b7819 */ /* 0x000fe200000006ff */
[----:B------:R-:W-:Y:S01]  /*f1e0*/  IMAD R41, R24, -0xa0, R2 ;  /* 0xffffff6018297824 */ /* 0x000fe200078e0202 */
[----:B------:R-:W-:Y:S02]  /*f1f0*/  BSSY B1, `(.L_x_2309) ;  /* 0x0000004000017945 */ /* 0x000fe40003800000 */
[----:B------:R-:W0:Y:S02]  /*f200*/  SYNCS.PHASECHK.TRANS64.TRYWAIT P3, [R42+URZ+0x33490], R43 ;  /* 0x0334902b2a0075a7 */ /* 0x000e24000806017f */
[----:B------:R-:W-:Y:S01]  /*f210*/  VIMNMX R41, R41, 0xa0, PT ;  /* 0x000000a029297848 */ /* 0x000fe20003fe0100 */
[----:B0-----:R-:W-:Y:S06]  /*f220*/  @!P3 BRA `(.L_x_2310) ;  /* 0x000001e0000cb947 */ /* 0x001fec0003800000 */
.L_x_2556:
[----:B------:R-:W-:Y:S05]  /*f230*/  BSYNC B1 ;  /* 0x0000000000017941 */ /* 0x000fea0003800000 */
.L_x_2309:
        /* <DEDUP_REMOVED lines=21> */
.L_x_2312:
[----:B------:R-:W-:Y:S05]  /*f390*/  BSYNC B1 ;  /* 0x0000000000017941 */ /* 0x000fea0003800000 */
.L_x_2311:
        /* <DEDUP_REMOVED lines=21> */
.L_x_2256:
[----:B------:R-:W-:Y:S05]  /*f4f0*/  BSYNC B0 ;  /* 0x0000000000007941 */ /* 0x000fea0003800000 */
.L_x_2222:
        /* <DEDUP_REMOVED lines=17> */
.L_x_2314:
[----:B------:R-:W-:Y:S05]  /*f610*/  BSYNC B0 ;  /* 0x0000000000007941 */ /* 0x000fea0003800000 */
.L_x_2313:
[----:B------:R-:W1:Y:S01]  /*f620*/  SYNCS.PHASECHK.TRANS64.TRYWAIT P2, [R42+URZ+0x334b0], R43 ;  /* 0x0334b02b2a0075a7 */ /* 0x000e62000804017f */
[----:B------:R-:W-:Y:S01]  /*f630*/  ULDC UR37, c[0x0][0x2e4] ;  /* 0x0000b90000257ab9 */ /* 0x000fe20000000800 */
[----:B------:R-:W-:Y:S01]  /*f640*/  ULDC.64 UR38, c[0x0][0x318] ;  /* 0x0000c60000267ab9 */ /* 0x000fe20000000a00 */
[----:B------:R-:W-:Y:S01]  /*f650*/  ULDC.64 UR40, c[0x0][0x308] ;  /* 0x0000c20000287ab9 */ /* 0x000fe20000000a00 */
[----:B------:R-:W-:Y:S01]  /*f660*/  BSSY B0, `(.L_x_2315) ;  /* 0x0000003000007945 */ /* 0x000fe20003800000 */
[----:B------:R-:W-:-:S03]  /*f670*/  IMAD.WIDE R48, R24, 0xa0, R102 ;  /* 0x000000a018307825 */ /* 0x000fc600078e0266 */
[----:B-1----:R-:W-:Y:S05]  /*f680*/  @!P2 BRA `(.L_x_2316) ;  /* 0x000001dc0008a947 */ /* 0x002fea0003800000 */
.L_x_2557:
[----:B------:R-:W-:Y:S05]  /*f690*/  BSYNC B0 ;  /* 0x0000000000007941 */ /* 0x000fea0003800000 */
.L_x_2315:
[----:B------:R-:W-:Y:S01]  /*f6a0*/  ISETP.GE.AND P2, PT, R23, R41, PT ;  /* 0x000000291700720c */ /* 0x000fe20003f46270 */
[----:B------:R-:W-:-:S12]  /*f6b0*/  BSSY B0, `(.L_x_2317) ;  /* 0x000001b000007945 */ /* 0x000fd80003800000 */
[----:B------:R-:W-:Y:S05]  /*f6c0*/  @P2 BRA `(.L_x_2318) ;  /* 0x0000000000642947 */ /* 0x000fea0003800000 */
[----:B------:R-:W-:Y:S01]  /*f6d0*/  MOV R45, R32 ;  /* 0x00000020002d7202 */ /* 0x000fe20000000f00 */
[----:B0-----:R-:W-:Y:S02]  /*f6e0*/  IMAD.MOV.U32 R44, RZ, RZ, R118 ;  /* 0x000000ffff2c7224 */ /* 0x001fe400078e0076 */
[----:B-1----:R-:W-:Y:S02]  /*f6f0*/  IMAD R43, R49, UR38, RZ ;  /* 0x00000026312b7c24 */ /* 0x002fe4000f8e02ff */
        /* <DEDUP_REMOVED lines=22> */
.L_x_2318:
[----:B------:R-:W-:Y:S05]  /*f860*/  BSYNC B0 ;  /* 0x0000000000007941 */ /* 0x000fea0003800000 */
.L_x_2317:
[----:B-1----:R-:W-:Y:S01]  /*f870*/  VIADD R43, R23, 0x80 ;  /* 0x00000080172b7836 */ /* 0x002fe20000000000 */
[----:B------:R-:W-:Y:S04]  /*f880*/  BSSY B0, `(.L_x_2319) ;  /* 0x000001e000007945 */ /* 0x000fe80003800000 */
[----:B------:R-:W-:-:S13]  /*f890*/  ISETP.GE.AND P2, PT, R43, R41, PT ;  /* 0x000000292b00720c */ /* 0x000fda0003f46270 */
[----:B------:R-:W-:Y:S05]  /*f8a0*/  @P2 BRA `(.L_x_2320) ;  /* 0x00000000006c2947 */ /* 0x000fea0003800000 */
[----:B------:R-:W-:Y:S01]  /*f8b0*/  IADD3 R41, P2, R48, 0x80, RZ ;  /* 0x0000008030297810 */ /* 0x000fe20007f5e0ff */
[----:B0-2---:R-:W-:Y:S02]  /*f8c0*/  IMAD.MOV.U32 R44, RZ, RZ, R118 ;  /* 0x000000ffff2c7224 */ /* 0x005fe400078e0076 */
[----:B------:R-:W-:Y:S02]  /*f8d0*/  IMAD.MOV.U32 R45, RZ, RZ, R32 ;  /* 0x000000ffff2d7224 */ /* 0x000fe400078e0020 */
[----:B------:R-:W-:Y:S02]  /*f8e0*/  IMAD.X R48, RZ, RZ, R49, P2 ;  /* 0x000000ffff307224 */ /* 0x000fe400010e0631 */
        /* <DEDUP_REMOVED lines=23> */
.L_x_2320:
[----:B------:R-:W-:Y:S05]  /*fa60*/  BSYNC B0 ;  /* 0x0000000000007941 */ /* 0x000fea0003800000 */
.L_x_2319:
[----:B------:R-:W3:Y:S01]  /*fa70*/  LDL R39, [R1+0x10] ;  /* 0x0000100001277983 */ /* 0x000ee20000100800 */
[----:B------:R-:W-:Y:S02]  /*fa80*/  VIADD R17, R17, 0x1 ;  /* 0x0000000111117836 */ /* 0x000fe40000000000 */
[----:B------:R-:W-:Y:S01]  /*fa90*/  @!P3 VIADD R42, R42, 0x334c0 ;  /* 0x000334c02a2ab836 */ /* 0x000fe20000000000 */
[----:B------:R-:W-:Y:S01]  /*faa0*/  @!PT LDS RZ, [RZ] ;  /* 0x00000000fffff984 */ /* 0x000fe20000000800 */
[----:B------:R-:W-:Y:S01]  /*fab0*/  @!PT LDS RZ, [RZ] ;  /* 0x00000000fffff984 */ /* 0x000fe20000000800 */
[----:B------:R-:W-:Y:S01]  /*fac0*/  @!PT LDS RZ, [RZ] ;  /* 0x00000000fffff984 */ /* 0x000fe20000000800 */
[----:B------:R-:W-:Y:S01]  /*fad0*/  @!PT LDS RZ, [RZ] ;  /* 0x00000000fffff984 */ /* 0x000fe20000000800 */
[----:B------:R4:W-:Y:S06]  /*fae0*/  MEMBAR.ALL.CTA ;  /* 0x0000000000007992 */ /* 0x0009ec0000008000 */
[----:B----4-:R-:W4:Y:S02]  /*faf0*/  FENCE.VIEW.ASYNC.S ;  /* 0x00000000000073c6 */ /* 0x010f240000000000 */
[----:B----4-:R4:W-:Y:S01]  /*fb00*/  BAR.SYNC.DEFER_BLOCKING R152, 0x80 ;  /* 0x000200980000751d */ /* 0x0109e20000010000 */
[----:B------:R-:W-:-:S02]  /*fb10*/  ISETP.NE.AND P2, PT, R17, 0x2, PT ;  /* 0x000000021100780c */ /* 0x000fc40003f45270 */
[----:B------:R-:W-:Y:S02]  /*fb20*/  @!P3 PRMT R42, RZ, 0x654, R42 ;  /* 0x00000654ff2ab816 */ /* 0x000fe4000000002a */
[----:B------:R-:W-:Y:S02]  /*fb30*/  SEL R40, RZ, 0x1, P2 ;  /* 0x00000001ff287807 */ /* 0x000fe40001000000 */
[----:B------:R-:W-:Y:S02]  /*fb40*/  SEL R17, R17, RZ, P2 ;  /* 0x000000ff11117207 */ /* 0x000fe40001000000 */
[----:B------:R-:W-:Y:S01]  /*fb50*/  LOP3.LUT R223, R223, R40, RZ, 0x3c, !PT ;  /* 0x00000028dfdf7212 */ /* 0x000fe200078e3cff */
[----:B------:R4:W-:Y:S01]  /*fb60*/  @!P3 SYNCS.ARRIVE.TRANS64.RED.A1T0 RZ, [R42+URZ], RZ ;  /* 0x000000ff2affb9a7 */ /* 0x0009e2000810043f */
[----:B---3--:R-:W-:-:S13]  /*fb70*/  LOP3.LUT P4, RZ, R39, 0x2, RZ, 0xc0, !PT ;  /* 0x0000000227ff7812 */ /* 0x008fda000788c0ff */
[----:B----4-:R-:W-:Y:S05]  /*fb80*/  @P4 BRA `(.L_x_2321) ;  /* 0xffffff2c004c4947 */ /* 0x010fea000383ffff */
[----:B------:R-:W3:Y:S01]  /*fb90*/  S2R R39, SR_TID.X ;  /* 0x0000000000277919 */ /* 0x000ee20000002100 */
[----:B------:R-:W-:Y:S02]  /*fba0*/  PLOP3.LUT P0, PT, PT, PT, PT, 0x8, 0x0 ;  /* 0x000000000000781c */ /* 0x000fe40003f0e170 */
[----:B---3--:R-:W-:-:S04]  /*fbb0*/  SHF.R.U32.HI R39, RZ, 0x7, R39 ;  /* 0x00000007ff277819 */ /* 0x008fc80000011627 */
[----:B------:R-:W-:-:S13]  /*fbc0*/  ISETP.NE.AND P4, PT, R39, 0x1, PT ;  /* 0x000000012700780c */ /* 0x000fda0003f85270 */
[----:B------:R-:W-:Y:S06]  /*fbd0*/  @!P4 BAR.ARV 0x9, 0x100 ;  /* 0x024400000000cb1d */ /* 0x000fec0000002000 */
.L_x_2217:
[----:B------:R-:W3:Y:S01]  /*fbe0*/  LDC R0, c[0x0][0x428] ;  /* 0x00010a00ff007b82 */ /* 0x000ee20000000800 */
[----:B------:R-:W-:Y:S05]  /*fbf0*/  @P0 BRA `(.L_x_2322) ;  /* 0x00000000000c0947 */ /* 0x000fea0003800000 */
[----:B------:R-:W4:Y:S01]  /*fc00*/  FENCE.VIEW.ASYNC.G ;  /* 0x00000000000073c6 */ /* 0x000f220000000100 */
[----:B------:R-:W-:Y:S05]  /*fc10*/  WARPSYNC.ALL ;  /* 0x0000000000007948 */ /* 0x000fea0003800000 */
[----:B----4-:R-:W-:Y:S06]  /*fc20*/  BAR.ARV 0xc, 0x180 ;  /* 0x0306000000007b1d */ /* 0x010fec0000002000 */
.L_x_2322:
[----:B------:R-:W4:Y:S01]  /*fc30*/  LDL R4, [R1+0x1c] ;  /* 0x00001c0001047983 */ /* 0x000f220000100800 */
[----:B------:R-:W-:-:S03]  /*fc40*/  ULDC.64 UR4, c[0x0][0x990] ;  /* 0x0002640000047ab9 */ /* 0x000fc60000000a00 */
[----:B------:R-:W2:Y:S01]  /*fc50*/  LDL R5, [R1+0xc] ;  /* 0x00000c0001057983 */ /* 0x000ea20000100800 */
[----:B------:R-:W-:Y:S01]  /*fc60*/  ISETP.NE.U32.AND P0, PT, RZ, UR4, PT ;  /* 0x00000004ff007c0c */ /* 0x000fe2000bf05070 */
[----:B------:R-:W-:Y:S01]  /*fc70*/  ULDC.64 UR6, c[0x0][0x998] ;  /* 0x0002660000067ab9 */ /* 0x000fe20000000a00 */
[----:B---3--:R-:W-:Y:S02]  /*fc80*/  ISETP.NE.AND P2, PT, R0, 0x1, PT ;  /* 0x000000010000780c */ /* 0x008fe40003f45270 */
[----:B------:R-:W-:Y:S02]  /*fc90*/  ISETP.NE.AND.EX P0, PT, RZ, UR5, PT, P0 ;  /* 0x00000005ff007c0c */ /* 0x000fe4000bf05300 */
[----:B------:R-:W-:Y:S02]  /*fca0*/  ISETP.NE.U32.AND P1, PT, RZ, UR6, PT ;  /* 0x00000006ff007c0c */ /* 0x000fe4000bf25070 */
[----:B------:R-:W-:Y:S02]  /*fcb0*/  MOV R7, R226 ;  /* 0x000000e200077202 */ /* 0x000fe40000000f00 */
[----:B------:R-:W-:-:S05]  /*fcc0*/  ISETP.NE.AND.EX P1, PT, RZ, UR7, PT, P1 ;  /* 0x00000007ff007c0c */ /* 0x000fca000bf25310 */
[----:B------:R-:W3:Y:S08]  /*fcd0*/  @P2 LDC R3, c[0x0][0x42c] ;  /* 0x00010b00ff032b82 */ /* 0x000ef00000000800 */
[----:B------:R-:W4:Y:S08]  /*fce0*/  @P0 LDC.64 R10, c[0x0][0x9a8] ;  /* 0x00026a00ff0a0b82 */ /* 0x000f300000000a00 */
[----:B------:R-:W0:Y:S08]  /*fcf0*/  @P2 LDC R2, c[0x0][0x430] ;  /* 0x00010c00ff022b82 */ /* 0x000e300000000800 */
[----:B------:R-:W1:Y:S01]  /*fd00*/  @P1 LDC.64 R12, c[0x0][0x9b8] ;  /* 0x00026e00ff0c1b82 */ /* 0x000e620000000a00 */
[----:B---3--:R-:W-:-:S07]  /*fd10*/  @P2 IMAD.HI.U32 R3, R226, R3, RZ ;  /* 0x00000003e2032227 */ /* 0x008fce00078e00ff */
[----:B------:R-:W3:Y:S08]  /*fd20*/  @P0 LDC.64 R14, c[0x0][0x9b0] ;  /* 0x00026c00ff0e0b82 */ /* 0x000ef00000000a00 */
[----:B------:R-:W3:Y:S01]  /*fd30*/  @P1 LDC.64 R20, c[0x0][0x9c0] ;  /* 0x00027000ff141b82 */ /* 0x000ee20000000a00 */
[----:B0-----:R-:W-:-:S04]  /*fd40*/  @P2 SHF.R.U32.HI R7, RZ, R2, R3 ;  /* 0x00000002ff072219 */ /* 0x001fc80000011603 */
[----:B------:R-:W-:Y:S01]  /*fd50*/  @P0 SHF.R.S32.HI R9, RZ, 0x1f, R7 ;  /* 0x0000001fff090819 */ /* 0x000fe20000011407 */
[C---:B----4-:R-:W-:Y:S02]  /*fd60*/  @P0 IMAD R0, R4.reuse, R10, RZ ;  /* 0x0000000a04000224 */ /* 0x050fe400078e02ff */
[----:B-1----:R-:W-:Y:S02]  /*fd70*/  @P1 IMAD R4, R4, R12, RZ ;  /* 0x0000000c04041224 */ /* 0x002fe400078e02ff */
[C---:B--2---:R-:W-:Y:S02]  /*fd80*/  @P0 IMAD R11, R5.reuse, R11, R0 ;  /* 0x0000000b050b0224 */ /* 0x044fe400078e0200 */
[----:B------:R-:W-:-:S04]  /*fd90*/  @P0 IMAD.WIDE.U32 R2, R5, R10, RZ ;  /* 0x0000000a05020225 */ /* 0x000fc800078e00ff */
[----:B------:R-:W-:Y:S01]  /*fda0*/  @P0 IMAD.IADD R3, R3, 0x1, R11 ;  /* 0x0000000103030824 */ /* 0x000fe200078e020b */
[----:B------:R-:W-:Y:S01]  /*fdb0*/  @P1 SHF.R.S32.HI R11, RZ, 0x1f, R7 ;  /* 0x0000001fff0b1819 */ /* 0x000fe20000011407 */
[C---:B------:R-:W-:Y:S02]  /*fdc0*/  @P1 IMAD R13, R5.reuse, R13, R4 ;  /* 0x0000000d050d1224 */ /* 0x040fe400078e0204 */
[----:B------:R-:W-:-:S04]  /*fdd0*/  @P1 IMAD.WIDE.U32 R4, R5, R12, RZ ;  /* 0x0000000c05041225 */ /* 0x000fc800078e00ff */
[----:B---3--:R-:W-:Y:S02]  /*fde0*/  @P0 IMAD R0, R9, R14, RZ ;  /* 0x0000000e09000224 */ /* 0x008fe400078e02ff */
[----:B------:R-:W-:Y:S02]  /*fdf0*/  @P1 IMAD R6, R11, R20, RZ ;  /* 0x000000140b061224 */ /* 0x000fe400078e02ff */
[----:B------:R-:W-:Y:S02]  /*fe00*/  @P1 IMAD.IADD R5, R5, 0x1, R13 ;  /* 0x0000000105051824 */ /* 0x000fe400078e020d */
        /* <DEDUP_REMOVED lines=14> */
[----:B------:R1:W2:Y:S01]  /*fef0*/  @P1 LDG.E R0, desc[UR54][R8.64] ;  /* 0x0000003608001981 */ /* 0x0002a2000c1e1900 */
[----:B------:R-:W-:Y:S01]  /*ff00*/  IADD3 R2, R234, 0x11f, -R227 ;  /* 0x0000011fea027810 */ /* 0x000fe20007ffe8e3 */
[----:B------:R-:W3:Y:S02]  /*ff10*/  @P2 LDC R6, c[0x0][0x430] ;  /* 0x00010c00ff062b82 */ /* 0x000ee40000000800 */
[----:B------:R4:W2:Y:S01]  /*ff20*/  @P0 LDG.E R3, desc[UR54][R4.64] ;  /* 0x0000003604030981 */ /* 0x0008a2000c1e1900 */
[----:B------:R-:W-:-:S05]  /*ff30*/  LEA R2, R225, R2, 0x7 ;  /* 0x00000002e1027211 */ /* 0x000fca00078e38ff */
[----:B------:R-:W-:-:S05]  /*ff40*/  IMAD.HI R2, R2, 0x66666667, RZ ;  /* 0x6666666702027827 */ /* 0x000fca00078e02ff */
[----:B------:R-:W-:-:S04]  /*ff50*/  SHF.R.U32.HI R7, RZ, 0x1f, R2 ;  /* 0x0000001fff077819 */ /* 0x000fc80000011602 */
[----:B------:R-:W-:-:S04]  /*ff60*/  LEA.HI.SX32 R7, R2, R7, 0x1a ;  /* 0x0000000702077211 */ /* 0x000fc800078fd2ff */
[----:B------:R-:W-:-:S04]  /*ff70*/  VIMNMX R105, R158, R7, PT ;  /* 0x000000079e697248 */ /* 0x000fc80003fe0100 */
[----:B------:R-:W-:Y:S01]  /*ff80*/  ISETP.GE.AND P1, PT, R105, 0x1, PT ;  /* 0x000000016900780c */ /* 0x000fe20003f26270 */
[----:B0-----:R-:W-:Y:S01]  /*ff90*/  @P2 IMAD.HI.U32 R11, R226, R11, RZ ;  /* 0x0000000be20b2227 */ /* 0x001fe200078e00ff */
[----:B------:R-:W-:Y:S02]  /*ffa0*/  PLOP3.LUT P0, PT, PT, PT, PT, 0x80, 0x0 ;  /* 0x000000000000781c */ /* 0x000fe40003f0f070 */
[----:B------:R-:W-:Y:S02]  /*ffb0*/  CS2R R120, SRZ ;  /* 0x0000000000787805 */ /* 0x000fe4000001ff00 */
[----:B------:R-:W-:Y:S01]  /*ffc0*/  CS2R R30, SRZ ;  /* 0x00000000001e7805 */ /* 0x000fe2000001ff00 */
[----:B------:R-:W-:Y:S01]  /*ffd0*/  IMAD.MOV.U32 R119, RZ, RZ, RZ ;  /* 0x000000ffff777224 */ /* 0x000fe200078e00ff */
[----:B---3--:R-:W-:Y:S02]  /*ffe0*/  @P2 SHF.R.U32.HI R226, RZ, R6, R11 ;  /* 0x00000006ffe22219 */ /* 0x008fe4000001160b */
        /* <DEDUP_REMOVED lines=9> */
[----:B------:R-:W-:Y:S01]  /*10080*/  IMAD.MOV.U32 R50, RZ, RZ, RZ ;  /* 0x000000ffff327224 */ /* 0x000fe200078e00ff */
[----:B------:R-:W-:Y:S02]  /*10090*/  CS2R R54, SRZ ;  /* 0x0000000000367805 */ /* 0x000fe4000001ff00 */
[----:B------:R-:W-:Y:S01]  /*100a0*/  CS2R R78, SRZ ;  /* 0x00000000004e7805 */ /* 0x000fe2000001ff00 */
[----:B------:R-:W-:Y:S01]  /*100b0*/  IMAD.MOV.U32 R67, RZ, RZ, RZ ;  /* 0x000000ffff437224 */ /* 0x000fe200078e00ff */
        /* <DEDUP_REMOVED lines=15> */
[----:B-1----:R-:W-:Y:S02]  /*101b0*/  CS2R R8, SRZ ;  /* 0x0000000000087805 */ /* 0x002fe4000001ff00 */
[----:B------:R-:W-:Y:S02]  /*101c0*/  CS2R R112, SRZ ;  /* 0x0000000000707805 */ /* 0x000fe4000001ff00 */
[----:B------:R-:W-:Y:S01]  /*101d0*/  CS2R R12, SRZ ;  /* 0x00000000000c7805 */ /* 0x000fe2000001ff00 */
[----:B------:R-:W-:Y:S01]  /*101e0*/  IMAD.MOV.U32 R104, RZ, RZ, RZ ;  /* 0x000000ffff687224 */ /* 0x000fe200078e00ff */
[----:B------:R-:W-:Y:S02]  /*101f0*/  CS2R R24, SRZ ;  /* 0x0000000000187805 */ /* 0x000fe4000001ff00 */
[----:B------:R-:W-:Y:S02]  /*10200*/  CS2R R6, SRZ ;  /* 0x0000000000067805 */ /* 0x000fe4000001ff00 */
[----:B------:R-:W-:-:S02]  /*10210*/  CS2R R26, SRZ ;  /* 0x00000000001a7805 */ /* 0x000fc4000001ff00 */
[----:B------:R-:W-:Y:S02]  /*10220*/  CS2R R42, SRZ ;  /* 0x00000000002a7805 */ /* 0x000fe4000001ff00 */
        /* <DEDUP_REMOVED lines=10> */
[----:B------:R-:W-:Y:S02]  /*102d0*/  MOV R131, RZ ;  /* 0x000000ff00837202 */ /* 0x000fe40000000f00 */
[----:B------:R-:W-:-:S02]  /*102e0*/  CS2R R20, SRZ ;  /* 0x0000000000147805 */ /* 0x000fc4000001ff00 */
[----:B----4-:R-:W-:Y:S01]  /*102f0*/  CS2R R4, SRZ ;  /* 0x0000000000047805 */ /* 0x010fe2000001ff00 */
[----:B------:R-:W-:Y:S02]  /*10300*/  IMAD.MOV.U32 R133, RZ, RZ, RZ ;  /* 0x000000ffff857224 */ /* 0x000fe400078e00ff */
[----:B--2---:R-:W-:-:S04]  /*10310*/  FMUL.FTZ R0, R3, R0 ;  /* 0x0000000003007220 */ /* 0x004fc80000410000 */
[----:B------:R-:W-:Y:S01]  /*10320*/  FMUL.FTZ R2, R0, UR4 ;  /* 0x0000000400027c20 */ /* 0x000fe20008410000 */
[----:B------:R-:W-:Y:S06]  /*10330*/  @!P1 BRA `(.L_x_2323) ;  /* 0x0000013000409947 */ /* 0x000fec0003800000 */
[----:B------:R-:W-:-:S03]  /*10340*/  UMOV UR4, 0xffffffff ;  /* 0xffffffff00047882 */ /* 0x000fc60000000000 */
[----:B------:R-:W-:Y:S05]  /*10350*/  BRA.DIV UR4, `(.L_x_2324) ;  /* 0x000001ce04e87947 */ /* 0x000fea000b800000 */
[----:B------:R-:W0:Y:S02]  /*10360*/  S2R R0, SR_TID.X ;  /* 0x0000000000007919 */ /* 0x000e240000002100 */
[C---:B0-----:R-:W-:Y:S02]  /*10370*/  VIADD R3, R0.reuse, 0xffffff80 ;  /* 0xffffff8000037836 */ /* 0x041fe40000000000 */
[----:B------:R-:W-:-:S05]  /*10380*/  VIADD R0, R0, 0xffffff80 ;  /* 0xffffff8000007836 */ /* 0x000fca0000000000 */
[----:B------:R-:W-:-:S04]  /*10390*/  SHF.R.S32.HI R0, RZ, 0x1f, R0 ;  /* 0x0000001fff007819 */ /* 0x000fc80000011400 */
[----:B------:R-:W-:-:S04]  /*103a0*/  LEA.HI R0, R0, R3, RZ, 0x7 ;  /* 0x0000000300007211 */ /* 0x000fc800078f38ff */
[----:B------:R-:W-:-:S05]  /*103b0*/  SHF.R.S32.HI R0, RZ, 0x7, R0 ;  /* 0x00000007ff007819 */ /* 0x000fca0000011400 */
[----:B------:R0:W1:Y:S02]  /*103c0*/  SHFL.IDX PT, R224, R0, RZ, 0x1f ;  /* 0x00001fff00e07589 */ /* 0x00006400000e0000 */
.L_x_2560:
        /* <DEDUP_REMOVED lines=25> */
.L_x_2325:
        /* <DEDUP_REMOVED lines=13> */
.L_x_2329:
[----:B-1----:R1:W2:Y:S02]  /*10630*/  SYNCS.PHASECHK.TRANS64.TRYWAIT P0, [R16+URZ+0x33400], R3 ;  /* 0x03340003100075a7 */ /* 0x0022a4000800017f */
[----:B--2---:R-:W-:Y:S05]  /*10640*/  @!P0 NANOSLEEP.SYNCS 0x989680 ;  /* 0x009896800000895d */ /* 0x004fea0003900000 */
[----:B------:R-:W2:Y:S02]  /*10650*/  @!P0 SYNCS.PHASECHK.TRANS64 P0, [R16+URZ+0x33400], R3 ;  /* 0x03340003100085a7 */ /* 0x000ea4000800007f */
[----:B--2---:R-:W-:Y:S05]  /*10660*/  @!P0 BRA `(.L_x_2329) ;  /* 0xfffffffc00f08947 */ /* 0x004fea000383ffff */
.L_x_2328:
[----:B------:R-:W-:Y:S05]  /*10670*/  BSYNC B0 ;  /* 0x0000000000007941 */ /* 0x000fea0003800000 */
.L_x_2327:
[----:B------:R-:W-:Y:S05]  /*10680*/  BRA `(.L_x_2330) ;  /* 0x00000070001c7947 */ /* 0x000fea0003800000 */
.L_x_2326:
[----:B------:R-:W-:Y:S01]  /*10690*/  ULOP3.LUT UP0, URZ, UR52, 0x1bf, URZ, 0xc0, !UPT ;  /* 0x000001bf343f7892 */ /* 0x000fe2000f80c03f */
[----:B-----5:R-:W-:Y:S01]  /*106a0*/  SHF.R.S32.HI R0, RZ, 0x1f, R144 ;  /* 0x0000001fff007819 */ /* 0x020fe20000011490 */
[----:B------:R-:W-:Y:S01]  /*106b0*/  ULDC.64 UR4, c[0x0][0x3d8] ;  /* 0x0000f60000047ab9 */ /* 0x000fe20000000a00 */
[----:B------:R-:W-:Y:S01]  /*106c0*/  ULDC.64 UR6, c[0x0][0x3e8] ;  /* 0x0000fa0000067ab9 */ /* 0x000fe20000000a00 */
[----:B------:R-:W-:Y:S01]  /*106d0*/  IMAD.WIDE.U32 R46, R144, UR4, RZ ;  /* 0x00000004902e7c25 */ /* 0x000fe2000f8e00ff */
[----:B------:R-:W-:Y:S02]  /*106e0*/  SHF.R.S32.HI R48, RZ, 0x1f, R19 ;  /* 0x0000001fff307819 */ /* 0x000fe40000011413 */
[----:B------:R-:W-:Y:S01]  /*106f0*/  PLOP3.LUT P0, PT, PT, PT, UP0, 0x80, 0x0 ;  /* 0x000000000000781c */ /* 0x000fe20003f0f008 */
[C---:B------:R-:W-:Y:S01]  /*10700*/  IMAD R3, R0.reuse, UR4, RZ ;  /* 0x0000000400037c24 */ /* 0x040fe2000f8e02ff */
[----:B------:R-:W-:Y:S01]  /*10710*/  SHF.R.S32.HI R57, RZ, 0x1f, R18 ;  /* 0x0000001fff397819 */ /* 0x000fe20000011412 */
[----:B------:R-:W-:-:S02]  /*10720*/  IMAD R5, R0, UR6, RZ ;  /* 0x0000000600057c24 */ /* 0x000fc4000f8e02ff */
[C---:B------:R-:W-:Y:S02]  /*10730*/  IMAD R3, R144.reuse, UR5, R3 ;  /* 0x0000000590037c24 */ /* 0x040fe4000f8e0203 */
[C---:B------:R-:W-:Y:S02]  /*10740*/  IMAD R5, R144.reuse, UR7, R5 ;  /* 0x0000000790057c24 */ /* 0x040fe4000f8e0205 */
[----:B------:R-:W-:-:S04]  /*10750*/  IMAD.WIDE.U32 R144, R144, UR6, RZ ;  /* 0x0000000690907c25 */ /* 0x000fc8000f8e00ff */
[----:B------:R-:W-:Y:S02]  /*10760*/  IMAD.IADD R51, R3, 0x1, R47 ;  /* 0x0000000103337824 */ /* 0x000fe400078e022f */
[----:B------:R-:W-:Y:S01]  /*10770*/  IMAD.IADD R49, R5, 0x1, R145 ;  /* 0x0000000105317824 */ /* 0x000fe200078e0291 */
        /* <DEDUP_REMOVED lines=16> */
[----:B-1----:R-:W-:Y:S05]  /*10880*/  CALL.ABS.NOINC R14 ;  /* 0x000000000e007343 */ /* 0x002fea0003c00000 */
.L_x_2331:
[----:B------:R-:W0:Y:S01]  /*10890*/  LDC.64 R12, c[0x0][0x3d8] ;  /* 0x0000f600ff0c7b82 */ /* 0x000e220000000a00 */
[----:B------:R-:W-:Y:S01]  /*108a0*/  SHF.R.S32.HI R3, RZ, 0x1f, R225 ;  /* 0x0000001fff037819 */ /* 0x000fe200000114e1 */
[----:B------:R-:W-:Y:S01]  /*108b0*/  ULDC.U8 UR4, c[0x0][0x3f0] ;  /* 0x0000fc0000047ab9 */ /* 0x000fe20000000000 */
[----:B------:R-:W-:Y:S01]  /*108c0*/  BSSY B0, `(.L_x_2332) ;  /* 0x00006db000007945 */ /* 0x000fe20003800000 */
[----:B------:R-:W-:-:S04]  /*108d0*/  ISETP.NE.AND P0, PT, RZ, UR4, PT ;  /* 0x00000004ff007c0c */ /* 0x000fc8000bf05270 */
[----:B------:R-:W1:Y:S01]  /*108e0*/  LDC.64 R10, c[0x0][0x3e8] ;  /* 0x0000fa00ff0a7b82 */ /* 0x000e620000000a00 */
[-C--:B0-----:R-:W-:Y:S02]  /*108f0*/  IMAD R0, R3, R12.reuse, RZ ;  /* 0x0000000c03007224 */ /* 0x081fe400078e02ff */
[----:B------:R-:W-:-:S03]  /*10900*/  IMAD.WIDE.U32 R4, R225, R12, RZ ;  /* 0x0000000ce1047225 */ /* 0x000fc600078e00ff */
[----:B------:R-:W-:Y:S01]  /*10910*/  SHF.L.U32 R53, R4, 0x7, RZ ;  /* 0x0000000704357819 */ /* 0x000fe200000006ff */
        /* <DEDUP_REMOVED lines=39> */
[----:B------:R-:W-:Y:S01]  /*10b90*/  SHF.R.S32.HI R54, RZ, 0x1f, R23 ;  /* 0x0000001fff367819 */ /* 0x000fe20000011417 */
[----:B------:R-:W-:Y:S01]  /*10ba0*/  IMAD.MOV.U32 R9, RZ, RZ, R48 ;  /* 0x000000ffff097224 */ /* 0x000fe200078e0030 */
[----:B------:R-:W-:Y:S01]  /*10bb0*/  MOV R8, R19 ;  /* 0x0000001300087202 */ /* 0x000fe20000000f00 */
[----:B------:R-:W-:Y:S01]  /*10bc0*/  ULDC UR4, c[0x0][0x3d4] ;  /* 0x0000f50000047ab9 */ /* 0x000fe20000000800 */
[----:B------:R-:W-:Y:S01]  /*10bd0*/  ULDC.64 UR6, c[0x0][0x3c8] ;  /* 0x0000f20000067ab9 */ /* 0x000fe20000000a00 */
[CC--:B------:R-:W-:Y:S01]  /*10be0*/  IMAD R0, R54.reuse, R12.reuse, RZ ;  /* 0x0000000c36007224 */ /* 0x0c0fe200078e02ff */
[----:B------:R-:W-:Y:S01]  /*10bf0*/  ULDC.64 UR8, c[0x0][0x3e0] ;  /* 0x0000f80000087ab9 */ /* 0x000fe20000000a00 */
[C---:B------:R-:W-:Y:S01]  /*10c00*/  IMAD.WIDE.U32 R14, R23.reuse, R12, R8 ;  /* 0x0000000c170e7225 */ /* 0x040fe200078e0008 */
[----:B------:R-:W-:Y:S02]  /*10c10*/  CS2R R42, SRZ ;  /* 0x00000000002a7805 */ /* 0x000fe4000001ff00 */
[----:B------:R-:W-:Y:S01]  /*10c20*/  CS2R R40, SRZ ;  /* 0x0000000000287805 */ /* 0x000fe2000001ff00 */
[----:B------:R-:W-:Y:S01]  /*10c30*/  IMAD R21, R23, R13, R0 ;  /* 0x0000000d17157224 */ /* 0x000fe200078e0200 */
[----:B------:R-:W-:Y:S01]  /*10c40*/  IADD3 R14, P2, P5, R53, R46, R14 ;  /* 0x0000002e350e7210 */ /* 0x000fe20007d5e00e */
[----:B------:R-:W-:-:S02]  /*10c50*/  IMAD R0, R54, R10, RZ ;  /* 0x0000000a36007224 */ /* 0x000fc400078e02ff */
[----:B------:R-:W-:Y:S02]  /*10c60*/  IMAD.IADD R21, R15, 0x1, R21 ;  /* 0x000000010f157824 */ /* 0x000fe400078e0215 */
[----:B------:R-:W-:-:S04]  /*10c70*/  IMAD.WIDE.U32 R8, R23, R10, R8 ;  /* 0x0000000a17087225 */ /* 0x000fc800078e0008 */
[----:B------:R-:W-:Y:S01]  /*10c80*/  IMAD R15, R23, R11, R0 ;  /* 0x0000000b170f7224 */ /* 0x000fe200078e0200 */
[----:B------:R-:W-:Y:S01]  /*10c90*/  IADD3 R46, P3, P4, R55, R144, R8 ;  /* 0x00000090372e7210 */ /* 0x000fe20007c7e008 */
[----:B------:R-:W-:Y:S02]  /*10ca0*/  VIADD R8, R19, 0x10 ;  /* 0x0000001013087836 */ /* 0x000fe40000000000 */
[----:B------:R-:W-:Y:S02]  /*10cb0*/  IMAD.IADD R0, R9, 0x1, R15 ;  /* 0x0000000109007824 */ /* 0x000fe400078e020f */
[C---:B------:R-:W-:Y:S01]  /*10cc0*/  VIADD R20, R19.reuse, 0x20 ;  /* 0x0000002013147836 */ /* 0x040fe20000000000 */
[----:B------:R-:W-:Y:S01]  /*10cd0*/  ISETP.GE.AND P1, PT, R8, UR4, PT ;  /* 0x0000000408007c0c */ /* 0x000fe2000bf26270 */
[C---:B------:R-:W-:Y:S01]  /*10ce0*/  VIADD R9, R19.reuse, 0x30 ;  /* 0x0000003013097836 */ /* 0x040fe20000000000 */
[----:B------:R-:W-:Y:S02]  /*10cf0*/  IADD3.X R0, R52, R49, R0, P3, P4 ;  /* 0x0000003134007210 */ /* 0x000fe40001fe8400 */
[----:B------:R-:W-:-:S02]  /*10d00*/  ISETP.GE.AND P4, PT, R19, UR4, PT ;  /* 0x0000000413007c0c */ /* 0x000fc4000bf86270 */
[----:B------:R-:W-:Y:S02]  /*10d10*/  IADD3.X R8, R50, R51, R21, P2, P5 ;  /* 0x0000003332087210 */ /* 0x000fe400017ea415 */
[----:B------:R-:W-:Y:S02]  /*10d20*/  IADD3 R14, P3, R14, UR6, RZ ;  /* 0x000000060e0e7c10 */ /* 0x000fe4000ff7e0ff */
[----:B------:R-:W-:Y:S02]  /*10d30*/  IADD3 R46, P5, R46, UR8, RZ ;  /* 0x000000082e2e7c10 */ /* 0x000fe4000ffbe0ff */
[----:B------:R-:W-:Y:S02]  /*10d40*/  IADD3.X R15, R8, UR7, RZ, P3, !PT ;  /* 0x00000007080f7c10 */ /* 0x000fe40009ffe4ff */
[----:B------:R-:W-:Y:S01]  /*10d50*/  IADD3.X R47, R0, UR9, RZ, P5, !PT ;  /* 0x00000009002f7c10 */ /* 0x000fe2000affe4ff */
[C---:B------:R-:W-:Y:S01]  /*10d60*/  VIADD R0, R19.reuse, 0x50 ;  /* 0x0000005013007836 */ /* 0x040fe20000000000 */
[----:B------:R-:W-:Y:S01]  /*10d70*/  ISETP.GE.AND P2, PT, R20, UR4, PT ;  /* 0x0000000414007c0c */ /* 0x000fe2000bf46270 */
[----:B------:R0:W5:Y:S01]  /*10d80*/  @!P4 LDG.E.64 R42, desc[UR54][R14.64] ;  /* 0x000000360e2ac981 */ /* 0x000162000c1e1b00 */
[----:B------:R-:W-:-:S02]  /*10d90*/  IADD3 R20, R19, 0x40, RZ ;  /* 0x0000004013147810 */ /* 0x000fc40007ffe0ff */
[----:B------:R-:W-:Y:S01]  /*10da0*/  ISETP.GE.AND P3, PT, R9, UR4, PT ;  /* 0x0000000409007c0c */ /* 0x000fe2000bf66270 */
[----:B------:R0:W5:Y:S01]  /*10db0*/  @!P4 LDG.E.64 R40, desc[UR54][R46.64] ;  /* 0x000000362e28c981 */ /* 0x000162000c1e1b00 */
[----:B------:R-:W-:Y:S02]  /*10dc0*/  ISETP.GE.AND P5, PT, R20, UR4, PT ;  /* 0x0000000414007c0c */ /* 0x000fe4000bfa6270 */
[----:B------:R-:W-:Y:S02]  /*10dd0*/  ISETP.GE.AND P4, PT, R0, UR4, PT ;  /* 0x0000000400007c0c */ /* 0x000fe4000bf86270 */
        /* <DEDUP_REMOVED lines=20> */
.L_x_2335:
[----:B------:R-:W-:Y:S05]  /*10f20*/  BSYNC B1 ;  /* 0x0000000000017941 */ /* 0x000fea0003800000 */
.L_x_2334:
[----:B------:R-:W-:Y:S01]  /*10f30*/  IMAD R0, R45, R12, RZ ;  /* 0x0000000c2d007224 */ /* 0x000fe200078e02ff */
[----:B------:R-:W-:Y:S01]  /*10f40*/  ULDC.64 UR4, c[0x0][0x3c8] ;  /* 0x0000f20000047ab9 */ /* 0x000fe20000000a00 */
[----:B------:R-:W-:Y:S01]  /*10f50*/  IMAD.WIDE.U32 R6, R3, R10, R6 ;  /* 0x0000000a03067225 */ /* 0x000fe200078e0006 */
        /* <DEDUP_REMOVED lines=11> */
.L_x_2563:
[----:B------:R-:W-:-:S03]  /*11010*/  UMOV UR4, 0xffffffff ;  /* 0xffffffff00047882 */ /* 0x000fc60000000000 */
[----:B------:R-:W-:Y:S05]  /*11020*/  BRA.DIV UR4, `(.L_x_2337) ;  /* 0x000001c6041c7947 */ /* 0x000fea000b800000 */
.L_x_2566:
[----:B------:R-:W-:-:S03]  /*11030*/  UMOV UR4, 0xffffffff ;  /* 0xffffffff00047882 */ /* 0x000fc60000000000 */
[----:B------:R-:W-:Y:S05]  /*11040*/  BRA.DIV UR4, `(.L_x_2338) ;  /* 0x000001c6043c7947 */ /* 0x000fea000b800000 */
.L_x_2569:
[----:B------:R-:W-:-:S03]  /*11050*/  UMOV UR4, 0xffffffff ;  /* 0xffffffff00047882 */ /* 0x000fc60000000000 */
[----:B------:R-:W-:Y:S05]  /*11060*/  BRA.DIV UR4, `(.L_x_2339) ;  /* 0x000001c6045c7947 */ /* 0x000fea000b800000 */
.L_x_2572:
        /* <DEDUP_REMOVED lines=8> */
.L_x_2573:
[----:B------:R-:W-:Y:S05]  /*110f0*/  BSYNC B1 ;  /* 0x0000000000017941 */ /* 0x000fea0003800000 */
.L_x_2340:
[----:B------:R-:W-:Y:S05]  /*11100*/  @P0 BRA `(.L_x_2342) ;  /* 0x0000006400580947 */ /* 0x000fea0003800000 */
[----:B------:R-:W2:Y:S01]  /*11110*/  LDC R0, c[0x0][0x3d4] ;  /* 0x0000f500ff007b82 */ /* 0x000ea20000000800 */
[----:B------:R-:W-:Y:S01]  /*11120*/  LOP3.LUT R4, R228, 0x10, R18, 0xf8, !PT ;  /* 0x00000010e4047812 */ /* 0x000fe200078ef812 */
[C---:B------:R-:W-:Y:S01]  /*11130*/  VIADD R5, R19.reuse, 0x20 ;  /* 0x0000002013057836 */ /* 0x040fe20000000000 */
[----:B------:R-:W-:Y:S01]  /*11140*/  BSSY B1, `(.L_x_2343) ;  /* 0x0000087000017945 */ /* 0x000fe20003800000 */
[C---:B-1----:R-:W-:Y:S01]  /*11150*/  VIADD R3, R19.reuse, 0x10 ;  /* 0x0000001013037836 */ /* 0x042fe20000000000 */
[----:B------:R-:W-:Y:S01]  /*11160*/  LOP3.LUT R4, R4, R229, RZ, 0x3c, !PT ;  /* 0x000000e504047212 */ /* 0x000fe200078e3cff */
[----:B------:R-:W-:Y:S01]  /*11170*/  VIADD R7, R19, 0x30 ;  /* 0x0000003013077836 */ /* 0x000fe20000000000 */
[----:B------:R-:W-:Y:S01]  /*11180*/  LOP3.LUT P5, RZ, R235, 0x2, RZ, 0xc0, !PT ;  /* 0x00000002ebff7812 */ /* 0x000fe200078ac0ff */
[C---:B------:R-:W-:Y:S02]  /*11190*/  VIADD R11, R19.reuse, 0x50 ;  /* 0x00000050130b7836 */ /* 0x040fe40000000000 */
[----:B------:R-:W-:Y:S01]  /*111a0*/  IMAD.IADD R4, R230, 0x1, R4 ;  /* 0x00000001e6047824 */ /* 0x000fe200078e0204 */
[----:B--2---:R-:W-:-:S02]  /*111b0*/  ISETP.GE.AND P6, PT, R19, R0, PT ;  /* 0x000000001300720c */ /* 0x004fc40003fc6270 */
[-C--:B------:R-:W-:Y:S02]  /*111c0*/  ISETP.GE.AND P1, PT, R5, R0.reuse, PT ;  /* 0x000000000500720c */ /* 0x080fe40003f26270 */
[-C--:B------:R-:W-:Y:S01]  /*111d0*/  ISETP.GE.AND P0, PT, R3, R0.reuse, PT ;  /* 0x000000000300720c */ /* 0x080fe20003f06270 */
[----:B------:R-:W-:Y:S01]  /*111e0*/  IMAD.IADD R3, R16, 0x1, R4 ;  /* 0x0000000110037824 */ /* 0x000fe200078e0204 */
[----:B------:R-:W-:Y:S02]  /*111f0*/  IADD3 R5, R19, 0x40, RZ ;  /* 0x0000004013057810 */ /* 0x000fe40007ffe0ff */
[-C--:B------:R-:W-:Y:S02]  /*11200*/  ISETP.GE.AND P2, PT, R7, R0.reuse, PT ;  /* 0x000000000700720c */ /* 0x080fe40003f46270 */
[-C--:B------:R-:W-:Y:S02]  /*11210*/  ISETP.GE.AND P3, PT, R5, R0.reuse, PT ;  /* 0x000000000500720c */ /* 0x080fe40003f66270 */
[----:B------:R-:W-:Y:S01]  /*11220*/  ISETP.GE.AND P4, PT, R11, R0, PT ;  /* 0x000000000b00720c */ /* 0x000fe20003f86270 */
[----:B------:R-:W-:Y:S01]  /*11230*/  VIADD R0, R3, 0x20 ;  /* 0x0000002003007836 */ /* 0x000fe20000000000 */
[----:B------:R-:W-:Y:S11]  /*11240*/  @P6 BRA `(.L_x_2344) ;  /* 0x0000000400d86947 */ /* 0x000ff60003800000 */
[----:B------:R-:W1:Y:S01]  /*11250*/  LDS.128 R4, [R3+0x1e200] ;  /* 0x01e2000003047984 */ /* 0x000e620000000c00 */
[----:B-----5:R-:W-:Y:S02]  /*11260*/  SHF.R.U32.HI R10, RZ, 0x8, R42 ;  /* 0x00000008ff0a7819 */ /* 0x020fe4000001162a */
[----:B------:R-:W-:Y:S02]  /*11270*/  SHF.R.U32.HI R12, RZ, 0x8, R43 ;  /* 0x00000008ff0c7819 */ /* 0x000fe4000001162b */
[----:B------:R-:W-:Y:S02]  /*11280*/  LOP3.LUT R11, R42, 0xff, RZ, 0xc0, !PT ;  /* 0x000000ff2a0b7812 */ /* 0x000fe400078ec0ff */
[----:B------:R-:W-:Y:S02]  /*11290*/  LOP3.LUT R13, R43, 0xff, RZ, 0xc0, !PT ;  /* 0x000000ff2b0d7812 */ /* 0x000fe400078ec0ff */
[----:B------:R-:W-:Y:S02]  /*112a0*/  LOP3.LUT R10, R10, 0xff, RZ, 0xc0, !PT ;  /* 0x000000ff0a0a7812 */ /* 0x000fe400078ec0ff */
[----:B------:R-:W-:-:S02]  /*112b0*/  LOP3.LUT R12, R12, 0xff, RZ, 0xc0, !PT ;  /* 0x000000ff0c0c7812 */ /* 0x000fc400078ec0ff */
[----:B0-----:R-:W-:Y:S02]  /*112c0*/  SHF.R.U32.HI R14, RZ, 0x8, R41 ;  /* 0x00000008ff0e7819 */ /* 0x001fe40000011629 */
[----:B------:R-:W-:Y:S02]  /*112d0*/  PRMT R11, R10, 0x7604, R11 ;  /* 0x000076040a0b7816 */ /* 0x000fe4000000000b */
[----:B------:R-:W-:Y:S02]  /*112e0*/  PRMT R12, R12, 0x7604, R13 ;  /* 0x000076040c0c7816 */ /* 0x000fe4000000000d */
[----:B------:R-:W-:Y:S02]  /*112f0*/  SHF.R.U32.HI R13, RZ, 0x10, R43 ;  /* 0x00000010ff0d7819 */ /* 0x000fe4000001162b */
[----:B------:R-:W-:Y:S02]  /*11300*/  SHF.R.U32.HI R10, RZ, 0x8, R40 ;  /* 0x00000008ff0a7819 */ /* 0x000fe40000011628 */
[----:B------:R-:W-:Y:S01]  /*11310*/  LOP3.LUT R45, R41, 0xff, RZ, 0xc0, !PT ;  /* 0x000000ff292d7812 */ /* 0x000fe200078ec0ff */
[----:B------:R-:W-:Y:S01]  /*11320*/  IMAD.U32 R13, R13, 0x10000, RZ ;  /* 0x000100000d0d7824 */ /* 0x000fe200078e00ff */
[----:B------:R-:W-:-:S02]  /*11330*/  LOP3.LUT R14, R14, 0xff, RZ, 0xc0, !PT ;  /* 0x000000ff0e0e7812 */ /* 0x000fc400078ec0ff */
[----:B------:R-:W-:Y:S02]  /*11340*/  SHF.R.U32.HI R46, RZ, 0x10, R41 ;  /* 0x00000010ff2e7819 */ /* 0x000fe40000011629 */
[----:B------:R-:W-:Y:S02]  /*11350*/  LOP3.LUT R15, R40, 0xff, RZ, 0xc0, !PT ;  /* 0x000000ff280f7812 */ /* 0x000fe400078ec0ff */
[----:B------:R-:W-:Y:S02]  /*11360*/  LOP3.LUT R10, R10, 0xff, RZ, 0xc0, !PT ;  /* 0x000000ff0a0a7812 */ /* 0x000fe400078ec0ff */
[----:B------:R-:W-:Y:S01]  /*11370*/  PRMT R14, R14, 0x7604, R45 ;  /* 0x000076040e0e7816 */ /* 0x000fe2000000002d */
[----:B------:R-:W-:Y:S01]  /*11380*/  IMAD.U32 R45, R46, 0x10000, RZ ;  /* 0x000100002e2d7824 */ /* 0x000fe200078e00ff */
[----:B------:R-:W-:Y:S02]  /*11390*/  PRMT R15, R10, 0x7604, R15 ;  /* 0x000076040a0f7816 */ /* 0x000fe4000000000f */
[----:B------:R-:W-:-:S02]  /*113a0*/  LOP3.LUT R11, R11, 0xff0000, R42, 0xf8, !PT ;  /* 0x00ff00000b0b7812 */ /* 0x000fc400078ef82a */
[----:B------:R-:W-:Y:S02]  /*113b0*/  LOP3.LUT R13, R12, 0xff0000, R13, 0xf8, !PT ;  /* 0x00ff00000c0d7812 */ /* 0x000fe400078ef80d */
[----:B------:R-:W-:Y:S02]  /*113c0*/  LOP3.LUT R47, R14, 0xff0000, R45, 0xf8, !PT ;  /* 0x00ff00000e2f7812 */ /* 0x000fe400078ef82d */
[----:B------:R-:W-:Y:S02]  /*113d0*/  LOP3.LUT R45, R15, 0xff0000, R40, 0xf8, !PT ;  /* 0x00ff00000f2d7812 */ /* 0x000fe400078ef828 */
[----:B------:R-:W-:Y:S02]  /*113e0*/  LOP3.LUT R15, R11, 0xff000000, R42, 0xf8, !PT ;  /* 0xff0000000b0f7812 */ /* 0x000fe400078ef82a */
[----:B------:R-:W-:Y:S02]  /*113f0*/  LOP3.LUT R47, R47, 0xff000000, R41, 0xf8, !PT ;  /* 0xff0000002f2f7812 */ /* 0x000fe400078ef829 */
[----:B------:R-:W-:-:S02]  /*11400*/  LOP3.LUT R42, R13, 0xff000000, R43, 0xf8, !PT ;  /* 0xff0000000d2a7812 */ /* 0x000fc400078ef82b */
[----:B-1----:R-:W-:Y:S02]  /*11410*/  F2FP.F16.E4M3.UNPACK_B R10, R6.H1 ;  /* 0x00000006ff0a723e */ /* 0x002fe400030006ff */
[----:B------:R-:W-:Y:S02]  /*11420*/  LOP3.LUT R45, R45, 0xff000000, R40, 0xf8, !PT ;  /* 0xff0000002d2d7812 */ /* 0x000fe400078ef828 */
[----:B------:R-:W-:Y:S01]  /*11430*/  F2FP.F16.E4M3.UNPACK_B R43, R47 ;  /* 0x0000002fff2b723e */ /* 0x000fe200020006ff */
[--C-:B------:R-:W-:Y:S01]  /*11440*/  HADD2.F32 R13, -RZ, R10.reuse.H0_H0 ;  /* 0x2000000aff0d7230 */ /* 0x100fe20000004100 */
[----:B------:R-:W-:Y:S01]  /*11450*/  F2FP.F16.E4M3.UNPACK_B R40, R42 ;  /* 0x0000002aff28723e */ /* 0x000fe200020006ff */
[----:B------:R-:W-:Y:S01]  /*11460*/  HADD2.F32 R10, -RZ, R10.H1_H1 ;  /* 0x3000000aff0a7230 */ /* 0x000fe20000004100 */
[----:B------:R-:W-:Y:S01]  /*11470*/  F2FP.F16.E4M3.UNPACK_B R12, R6 ;  /* 0x00000006ff0c723e */ /* 0x000fe200020006ff */
[--C-:B------:R-:W-:Y:S01]  /*11480*/  HADD2.F32 R46, -RZ, R43.reuse.H1_H1 ;  /* 0x3000002bff2e7230 */ /* 0x100fe20000004100 */
[----:B------:R-:W-:Y:S01]  /*11490*/  F2FP.F16.E4M3.UNPACK_B R11, R5.H1 ;  /* 0x00000005ff0b723e */ /* 0x000fe200030006ff */
[----:B------:R-:W-:Y:S01]  /*114a0*/  HADD2.F32 R41, -RZ, R40.H1_H1 ;  /* 0x30000028ff297230 */ /* 0x000fe20000004100 */
[----:B------:R-:W-:Y:S01]  /*114b0*/  F2FP.F16.E4M3.UNPACK_B R14, R7 ;  /* 0x00000007ff0e723e */ /* 0x000fe200020006ff */
[----:B------:R-:W-:-:S02]  /*114c0*/  HADD2.F32 R43, -RZ, R43.H0_H0 ;  /* 0x2000002bff2b7230 */ /* 0x000fc40000004100 */
[CC--:B------:R-:W-:Y:S01]  /*114d0*/  FMUL.FTZ R48, R10.reuse, R46.reuse ;  /* 0x0000002e0a307220 */ /* 0x0c0fe20000410000 */
        /* <DEDUP_REMOVED lines=41> */
[----:B------:R-:W-:Y:S01]  /*11770*/  HADD2.F32 R41, -RZ, R13.H0_H0 ;  /* 0x2000000dff297230 */ /* 0x000fe20000004100 */
[----:B------:R-:W-:Y:S01]  /*11780*/  F2FP.SATFINITE.E4M3.F32.PACK_AB_MERGE_C R47, R47, R52, RZ ;  /* 0x000000342f2f723e */ /* 0x000fe200048070ff */
        /* <DEDUP_REMOVED lines=11> */
[----:B------:R-:W-:Y:S02]  /*11840*/  HADD2.F32 R6, -RZ, R15.H1_H1 ;  /* 0x3000000fff067230 */ /* 0x000fe40000004100 */
        /* <DEDUP_REMOVED lines=21> */
[----:B------:R1:W-:Y:S02]  /*119a0*/  STS.128 [R3+0x1e200], R4 ;  /* 0x01e2000403007388 */ /* 0x0003e40000000c00 */
.L_x_2344:
[----:B------:R-:W-:Y:S05]  /*119b0*/  BSYNC B1 ;  /* 0x0000000000017941 */ /* 0x000fea0003800000 */
.L_x_2343:
[----:B------:R-:W-:Y:S01]  /*119c0*/  BSSY B1, `(.L_x_2345) ;  /* 0x000007d000017945 */ /* 0x000fe20003800000 */
[----:B------:R-:W-:-:S03]  /*119d0*/  @P5 VIADD R0, R3, 0xffffffe0 ;  /* 0xffffffe003005836 */ /* 0x000fc60000000000 */
[----:B------:R-:W-:Y:S05]  /*119e0*/  @P0 BRA `(.L_x_2346) ;  /* 0x0000000400e80947 */ /* 0x000fea0003800000 */
[----:B-1----:R-:W1:Y:S01]  /*119f0*/  LDS.128 R4, [R0+0x1e200] ;  /* 0x01e2000000047984 */ /* 0x002e620000000c00 */
[----:B-----5:R-:W-:Y:S02]  /*11a00*/  SHF.R.U32.HI R11, RZ, 0x8, R36 ;  /* 0x00000008ff0b7819 */ /* 0x020fe40000011624 */
[----:B------:R-:W-:Y:S02]  /*11a10*/  SHF.R.U32.HI R13, RZ, 0x8, R37 ;  /* 0x00000008ff0d7819 */ /* 0x000fe40000011625 */
[----:B------:R-:W-:Y:S02]  /*11a20*/  SHF.R.U32.HI R41, RZ, 0x8, R39 ;  /* 0x00000008ff297819 */ /* 0x000fe40000011627 */
[----:B0-----:R-:W-:Y:S02]  /*11a30*/  SHF.R.U32.HI R15, RZ, 0x8, R38 ;  /* 0x00000008ff0f7819 */ /* 0x001fe40000011626 */
        /* <DEDUP_REMOVED lines=41> */
[-C--:B------:R-:W-:Y:S01]  /*11cd0*/  FMUL.FTZ R45, R10, R38.reuse ;  /* 0x000000260a2d7220 */ /* 0x080fe20000410000 */
        /* <DEDUP_REMOVED lines=8> */
[----:B------:R-:W-:Y:S01]  /*11d60*/  FMUL.FTZ R42, R5, R37 ;  /* 0x00000025052a7220 */ /* 0x000fe20000410000 */
        /* <DEDUP_REMOVED lines=66> */
.L_x_2346:
[----:B------:R-:W-:Y:S05]  /*12190*/  BSYNC B1 ;  /* 0x0000000000017941 */ /* 0x000fea0003800000 */
.L_x_2345:
[----:B------:R-:W-:Y:S04]  /*121a0*/  BSSY B1, `(.L_x_2347) ;  /* 0x0000078000017945 */ /* 0x000fe80003800000 */
[----:B------:R-:W-:Y:S05]  /*121b0*/  @P1 BRA `(.L_x_2348) ;  /* 0x0000000400d81947 */ /* 0x000fea0003800000 */
[----:B-12---:R-:W1:Y:S01]  /*121c0*/  LDS.128 R4, [R3+0x20200] ;  /* 0x0202000003047984 */ /* 0x006e620000000c00 */
[----:B-----5:R-:W-:Y:S02]  /*121d0*/  SHF.R.U32.HI R10, RZ, 0x8, R32 ;  /* 0x00000008ff0a7819 */ /* 0x020fe40000011620 */
[----:B------:R-:W-:Y:S02]  /*121e0*/  SHF.R.U32.HI R12, RZ, 0x8, R33 ;  /* 0x00000008ff0c7819 */ /* 0x000fe40000011621 */
[----:B------:R-:W-:Y:S02]  /*121f0*/  LOP3.LUT R11, R32, 0xff, RZ, 0xc0, !PT ;  /* 0x000000ff200b7812 */ /* 0x000fe400078ec0ff */
[----:B------:R-:W-:Y:S02]  /*12200*/  LOP3.LUT R10, R10, 0xff, RZ, 0xc0, !PT ;  /* 0x000000ff0a0a7812 */ /* 0x000fe400078ec0ff */
[----:B0-----:R-:W-:Y:S02]  /*12210*/  SHF.R.U32.HI R14, RZ, 0x8, R35 ;  /* 0x00000008ff0e7819 */ /* 0x001fe40000011623 */
        /* <DEDUP_REMOVED lines=8> */
[----:B------:R-:W-:Y:S02]  /*122a0*/  SHF.R.U32.HI R13, RZ, 0x10, R33 ;  /* 0x00000010ff0d7819 */ /* 0x000fe40000011621 */
        /* <DEDUP_REMOVED lines=103> */
.L_x_2348:
[----:B------:R-:W-:Y:S05]  /*12920*/  BSYNC B1 ;  /* 0x0000000000017941 */ /* 0x000fea0003800000 */
.L_x_2347:
[----:B------:R-:W-:Y:S04]  /*12930*/  BSSY B1, `(.L_x_2349) ;  /* 0x000007c000017945 */ /* 0x000fe80003800000 */
[----:B------:R-:W-:Y:S05]  /*12940*/  @P2 BRA `(.L_x_2350) ;  /* 0x0000000400e82947 */ /* 0x000fea0003800000 */
[----:B-123--:R-:W1:Y:S01]  /*12950*/  LDS.128 R4, [R0+0x20200] ;  /* 0x0202000000047984 */ /* 0x00ee620000000c00 */
        /* <DEDUP_REMOVED lines=121> */
.L_x_2350:
[----:B------:R-:W-:Y:S05]  /*130f0*/  BSYNC B1 ;  /* 0x0000000000017941 */ /* 0x000fea0003800000 */
.L_x_2349:
[----:B------:R-:W-:Y:S04]  /*13100*/  BSSY B1, `(.L_x_2351) ;  /* 0x0000078000017945 */ /* 0x000fe80003800000 */
[----:B------:R-:W-:Y:S05]  /*13110*/  @P3 BRA `(.L_x_2352) ;  /* 0x0000000400d83947 */ /* 0x000fea0003800000 */
[----:B-1234-:R-:W1:Y:S01]  /*13120*/  LDS.128 R4, [R3+0x22200] ;  /* 0x0222000003047984 */ /* 0x01ee620000000c00 */
        /* <DEDUP_REMOVED lines=117> */
.L_x_2352:
[----:B------:R-:W-:Y:S05]  /*13880*/  BSYNC B1 ;  /* 0x0000000000017941 */ /* 0x000fea0003800000 */
.L_x_2351:
[----:B------:R-:W-:Y:S05]  /*13890*/  @P4 BRA `(.L_x_2342) ;  /* 0x0000003c00744947 */ /* 0x000fea0003800000 */
[----:B01234-:R-:W0:Y:S01]  /*138a0*/  LDS.128 R4, [R0+0x22200] ;  /* 0x0222000000047984 */ /* 0x01fe220000000c00 */
        /* <DEDUP_REMOVED lines=122> */
.L_x_2333:
[----:B------:R-:W0:Y:S01]  /*14050*/  LDC R0, c[0x0][0x428] ;  /* 0x00010a00ff007b82 */ /* 0x000e220000000800 */
[----:B------:R-:W-:Y:S01]  /*14060*/  ISETP.GE.AND P0, PT, R23, R4, PT ;  /* 0x000000041700720c */ /* 0x000fe20003f06270 */
[----:B------:R-:W-:Y:S01]  /*14070*/  IMAD R3, R225, 0x80, R23 ;  /* 0x00000080e1037824 */ /* 0x000fe200078e0217 */
[----:B------:R-:W-:Y:S01]  /*14080*/  BSSY B1, `(.L_x_2353) ;  /* 0x0000042000017945 */ /* 0x000fe20003800000 */
[----:B------:R-:W-:Y:S01]  /*14090*/  IMAD.MOV.U32 R20, RZ, RZ, R46 ;  /* 0x000000ffff147224 */ /* 0x000fe200078e002e */
[----:B------:R-:W-:Y:S01]  /*140a0*/  MOV R48, R144 ;  /* 0x0000009000307202 */ /* 0x000fe20000000f00 */
        /* <DEDUP_REMOVED lines=16> */
[----:B-1----:R-:W-:Y:S02]  /*141b0*/  @P1 SHF.R.U32.HI R3, RZ, R5, R0 ;  /* 0x00000005ff031219 */ /* 0x002fe40000011600 */
[----:B------:R-:W-:Y:S02]  /*141c0*/  CS2R R4, SRZ ;  /* 0x0000000000047805 */ /* 0x000fe4000001ff00 */
[----:B------:R-:W-:Y:S01]  /*141d0*/  SHF.R.S32.HI R45, RZ, 0x1f, R3 ;  /* 0x0000001fff2d7819 */ /* 0x000fe20000011403 */
[----:B------:R-:W-:Y:S06]  /*141e0*/  @P0 BRA `(.L_x_2354) ;  /* 0x0000000000ac0947 */ /* 0x000fec0003800000 */
[----:B------:R-:W-:Y:S01]  /*141f0*/  SHF.R.S32.HI R8, RZ, 0x1f, R23 ;  /* 0x0000001fff087819 */ /* 0x000fe20000011417 */
[----:B------:R-:W-:Y:S01]  /*14200*/  IMAD.MOV.U32 R4, RZ, RZ, R18 ;  /* 0x000000ffff047224 */ /* 0x000fe200078e0012 */
[----:B------:R-:W-:Y:S01]  /*14210*/  ULDC.64 UR4, c[0x0][0x3c8] ;  /* 0x0000f20000047ab9 */ /* 0x000fe20000000a00 */
[----:B------:R-:W-:Y:S01]  /*14220*/  IMAD.MOV.U32 R5, RZ, RZ, R57 ;  /* 0x000000ffff057224 */ /* 0x000fe200078e0039 */
[----:B------:R-:W-:Y:S01]  /*14230*/  ULDC.64 UR6, c[0x0][0x3e0] ;  /* 0x0000f80000067ab9 */ /* 0x000fe20000000a00 */
[C---:B------:R-:W-:Y:S01]  /*14240*/  IMAD R0, R8.reuse, R12, RZ ;  /* 0x0000000c08007224 */ /* 0x040fe200078e02ff */
[----:B------:R-:W-:Y:S01]  /*14250*/  CS2R R28, SRZ ;  /* 0x00000000001c7805 */ /* 0x000fe2000001ff00 */
[----:B------:R-:W-:Y:S01]  /*14260*/  IMAD R8, R8, R10, RZ ;  /* 0x0000000a08087224 */ /* 0x000fe200078e02ff */
[----:B------:R-:W-:Y:S01]  /*14270*/  CS2R R30, SRZ ;  /* 0x00000000001e7805 */ /* 0x000fe2000001ff00 */
[----:B------:R-:W-:Y:S01]  /*14280*/  IMAD.WIDE.U32 R6, R23, R12, R4 ;  /* 0x0000000c17067225 */ /* 0x000fe200078e0004 */
[----:B------:R-:W-:-:S02]  /*14290*/  CS2R R24, SRZ ;  /* 0x0000000000187805 */ /* 0x000fc4000001ff00 */
[----:B------:R-:W-:Y:S02]  /*142a0*/  CS2R R26, SRZ ;  /* 0x00000000001a7805 */ /* 0x000fe4000001ff00 */
[----:B------:R-:W-:Y:S01]  /*142b0*/  CS2R R40, SRZ ;  /* 0x0000000000287805 */ /* 0x000fe2000001ff00 */
[C---:B------:R-:W-:Y:S01]  /*142c0*/  IMAD R9, R23.reuse, R13, R0 ;  /* 0x0000000d17097224 */ /* 0x040fe200078e0200 */
[----:B------:R-:W-:Y:S01]  /*142d0*/  CS2R R42, SRZ ;  /* 0x00000000002a7805 */ /* 0x000fe2000001ff00 */
[C---:B------:R-:W-:Y:S01]  /*142e0*/  IMAD.WIDE.U32 R4, R23.reuse, R10, R4 ;  /* 0x0000000a17047225 */ /* 0x040fe200078e0004 */
[----:B------:R-:W-:Y:S02]  /*142f0*/  CS2R R36, SRZ ;  /* 0x0000000000247805 */ /* 0x000fe4000001ff00 */
[----:B------:R-:W-:Y:S02]  /*14300*/  CS2R R38, SRZ ;  /* 0x0000000000267805 */ /* 0x000fe4000001ff00 */
[----:B------:R-:W-:Y:S01]  /*14310*/  CS2R R32, SRZ ;  /* 0x0000000000207805 */ /* 0x000fe2000001ff00 */
[----:B------:R-:W-:Y:S01]  /*14320*/  IMAD R15, R23, R11, R8 ;  /* 0x0000000b170f7224 */ /* 0x000fe200078e0208 */
[----:B------:R-:W-:Y:S01]  /*14330*/  IADD3 R8, P1, P2, R53, R46, R6 ;  /* 0x0000002e35087210 */ /* 0x000fe20007a3e006 */
[----:B------:R-:W-:Y:S01]  /*14340*/  IMAD.IADD R9, R9, 0x1, R7 ;  /* 0x0000000109097824 */ /* 0x000fe200078e0207 */
[----:B------:R-:W-:Y:S01]  /*14350*/  IADD3 R14, P3, P4, R55, R144, R4 ;  /* 0x00000090370e7210 */ /* 0x000fe20007c7e004 */
[----:B------:R-:W-:Y:S01]  /*14360*/  IMAD.IADD R0, R15, 0x1, R5 ;  /* 0x000000010f007824 */ /* 0x000fe200078e0205 */
[----:B------:R-:W-:-:S02]  /*14370*/  CS2R R6, SRZ ;  /* 0x0000000000067805 */ /* 0x000fc4000001ff00 */
[----:B------:R-:W-:Y:S02]  /*14380*/  CS2R R34, SRZ ;  /* 0x0000000000227805 */ /* 0x000fe4000001ff00 */
[----:B------:R-:W-:Y:S02]  /*14390*/  IADD3.X R4, R50, R51, R9, P1, P2 ;  /* 0x0000003332047210 */ /* 0x000fe40000fe4409 */
[----:B------:R-:W-:Y:S01]  /*143a0*/  IADD3 R8, P1, R8, UR4, RZ ;  /* 0x0000000408087c10 */ /* 0x000fe2000ff3e0ff */
[----:B------:R-:W-:Y:S01]  /*143b0*/  ULDC UR4, c[0x0][0x3d4] ;  /* 0x0000f50000047ab9 */ /* 0x000fe20000000800 */
[----:B------:R-:W-:Y:S02]  /*143c0*/  IADD3.X R0, R52, R49, R0, P3, P4 ;  /* 0x0000003134007210 */ /* 0x000fe40001fe8400 */
[----:B------:R-:W-:Y:S02]  /*143d0*/  IADD3 R14, P2, R14, UR6, RZ ;  /* 0x000000060e0e7c10 */ /* 0x000fe4000ff5e0ff */
[----:B------:R-:W-:-:S02]  /*143e0*/  IADD3.X R9, R4, UR5, RZ, P1, !PT ;  /* 0x0000000504097c10 */ /* 0x000fc40008ffe4ff */
[----:B------:R-:W-:Y:S02]  /*143f0*/  CS2R R4, SRZ ;  /* 0x0000000000047805 */ /* 0x000fe4000001ff00 */
        /* <DEDUP_REMOVED lines=10> */
.L_x_2354:
[----:B------:R-:W-:Y:S05]  /*144a0*/  BSYNC B1 ;  /* 0x0000000000017941 */ /* 0x000fea0003800000 */
.L_x_2353:
[----:B------:R-:W-:Y:S01]  /*144b0*/  IMAD R0, R45, R12, RZ ;  /* 0x0000000c2d007224 */ /* 0x000fe200078e02ff */
        /* <DEDUP_REMOVED lines=13> */
.L_x_2576:
[----:B------:R-:W-:-:S03]  /*14590*/  UMOV UR4, 0xffffffff ;  /* 0xffffffff00047882 */ /* 0x000fc60000000000 */
[----:B------:R-:W-:Y:S05]  /*145a0*/  BRA.DIV UR4, `(.L_x_2356) ;  /* 0x00000192046c7947 */ /* 0x000fea000b800000 */
.L_x_2579:
[----:B------:R-:W-:-:S03]  /*145b0*/  UMOV UR4, 0xffffffff ;  /* 0xffffffff00047882 */ /* 0x000fc60000000000 */
[----:B------:R-:W-:Y:S05]  /*145c0*/  BRA.DIV UR4, `(.L_x_2357) ;  /* 0x00000192048c7947 */ /* 0x000fea000b800000 */
.L_x_2582:
[----:B------:R-:W-:-:S03]  /*145d0*/  UMOV UR4, 0xffffffff ;  /* 0xffffffff00047882 */ /* 0x000fc60000000000 */
[----:B------:R-:W-:Y:S05]  /*145e0*/  BRA.DIV UR4, `(.L_x_2358) ;  /* 0x0000019204ac7947 */ /* 0x000fea000b800000 */
.L_x_2585:
[----:B------:R-:W-:Y:S01]  /*145f0*/  ULEA.HI UR4, UR43, UR43, URZ, 0x1 ;  /* 0x0000002b2b047291 */ /* 0x000fe2000f8f083f */
[----:B------:R-:W-:Y:S03]  /*14600*/  BSSY B1, `(.L_x_2359) ;  /* 0x0000007000017945 */ /* 0x000fe60003800000 */
[----:B------:R-:W-:-:S04]  /*14610*/  ULOP3.LUT UR4, UR4, 0xfffffffe, URZ, 0xc0, !UPT ;  /* 0xfffffffe04047892 */ /* 0x000fc8000f8ec03f */
[----:B------:R-:W-:-:S06]  /*14620*/  UIADD3 UR4, UR43, -UR4, URZ ;  /* 0x800000042b047290 */ /* 0x000fcc000fffe03f */
[----:B------:R-:W-:-:S05]  /*14630*/  IMAD.U32 R3, RZ, RZ, UR4 ;  /* 0x00000004ff037e24 */ /* 0x000fca000f8e00ff */
[----:B------:R-:W-:-:S04]  /*14640*/  SHF.L.U32 R3, R3, 0x1f, RZ ;  /* 0x0000001f03037819 */ /* 0x000fc800000006ff */
[----:B------:R-:W0:Y:S02]  /*14650*/  SYNCS.PHASECHK.TRANS64.TRYWAIT P1, [R16+URZ+0x33400], R3 ;  /* 0x03340003100075a7 */ /* 0x000e24000802017f */
[----:B0-----:R-:W-:Y:S05]  /*14660*/  @!P1 BRA `(.L_x_2360) ;  /* 0x0000019000b49947 */ /* 0x001fea0003800000 */
.L_x_2586:
[----:B------:R-:W-:Y:S05]  /*14670*/  BSYNC B1 ;  /* 0x0000000000017941 */ /* 0x000fea0003800000 */
.L_x_2359:
[----:B------:R-:W-:Y:S05]  /*14680*/  @P0 BRA `(.L_x_2342) ;  /* 0x0000002c00f80947 */ /* 0x000fea0003800000 */
[----:B0-----:R-:W0:Y:S01]  /*14690*/  LDC R3, c[0x0][0x3d4] ;  /* 0x0000f500ff037b82 */ /* 0x001e220000000800 */
[----:B------:R-:W-:Y:S01]  /*146a0*/  BSSY B1, `(.L_x_2361) ;  /* 0x00000fc000017945 */ /* 0x000fe20003800000 */
[-C--:B0-----:R-:W-:Y:S02]  /*146b0*/  ISETP.GE.AND P0, PT, R18, R3.reuse, PT ;  /* 0x000000031200720c */ /* 0x081fe40003f06270 */
[-C--:B------:R-:W-:Y:S02]  /*146c0*/  ISETP.GE.AND P1, PT, R221, R3.reuse, PT ;  /* 0x00000003dd00720c */ /* 0x080fe40003f26270 */
[----:B------:R-:W-:-:S09]  /*146d0*/  ISETP.GE.AND P2, PT, R222, R3, PT ;  /* 0x00000003de00720c */ /* 0x000fd20003f46270 */
[----:B------:R-:W-:Y:S05]  /*146e0*/  @P0 BRA `(.L_x_2362) ;  /* 0x0000000c00dc0947 */ /* 0x000fea0003800000 */
[----:B------:R-:W2:Y:S01]  /*146f0*/  LDL R67, [R1+0x3c] ;  /* 0x00003c0001437983 */ /* 0x000ea20000100800 */
[----:B-----5:R-:W-:Y:S02]  /*14700*/  SHF.R.U32.HI R0, RZ, 0x8, R28 ;  /* 0x00000008ff007819 */ /* 0x020fe4000001161c */
[----:B------:R-:W-:Y:S02]  /*14710*/  LOP3.LUT R9, R28, 0xff, RZ, 0xc0, !PT ;  /* 0x000000ff1c097812 */ /* 0x000fe400078ec0ff */
[----:B------:R-:W-:Y:S02]  /*14720*/  LOP3.LUT R8, R0, 0xff, RZ, 0xc0, !PT ;  /* 0x000000ff00087812 */ /* 0x000fe400078ec0ff */
[----:B------:R-:W-:Y:S02]  /*14730*/  LEA.HI R0, R3, R22, RZ, 0x1c ;  /* 0x0000001603007211 */ /* 0x000fe400078fe0ff */
[----:B------:R-:W-:Y:S02]  /*14740*/  PRMT R21, R8, 0x7604, R9 ;  /* 0x0000760408157816 */ /* 0x000fe40000000009 */
[----:B------:R-:W-:-:S02]  /*14750*/  SHF.R.U32.HI R12, RZ, 0x8, R30 ;  /* 0x00000008ff0c7819 */ /* 0x000fc4000001161e */
[----:B------:R-:W-:Y:S02]  /*14760*/  SHF.R.S32.HI R9, RZ, 0x1f, R0 ;  /* 0x0000001fff097819 */ /* 0x000fe40000011400 */
[----:B------:R-:W-:Y:S02]  /*14770*/  LOP3.LUT R13, R30, 0xff, RZ, 0xc0, !PT ;  /* 0x000000ff1e0d7812 */ /* 0x000fe400078ec0ff */
[----:B------:R-:W-:Y:S02]  /*14780*/  LOP3.LUT R12, R12, 0xff, RZ, 0xc0, !PT ;  /* 0x000000ff0c0c7812 */ /* 0x000fe400078ec0ff */
[----:B------:R-:W-:Y:S01]  /*14790*/  LEA.HI R8, R9, R0, RZ, 0x2 ;  /* 0x0000000009087211 */ /* 0x000fe200078f10ff */
[----:B------:R-:W-:Y:S01]  /*147a0*/  IMAD.SHL.U32 R9, R0, 0x10, RZ ;  /* 0x0000001000097824 */ /* 0x000fe200078e00ff */
[----:B------:R-:W-:Y:S02]  /*147b0*/  PRMT R47, R12, 0x7604, R13 ;  /* 0x000076040c2f7816 */ /* 0x000fe4000000000d */
[----:B------:R-:W-:-:S02]  /*147c0*/  SHF.R.U32.HI R13, RZ, 0x8, R31 ;  /* 0x00000008ff0d7819 */ /* 0x000fc4000001161f */
[----:B------:R-:W-:Y:S02]  /*147d0*/  SHF.R.U32.HI R10, RZ, 0x8, R29 ;  /* 0x00000008ff0a7819 */ /* 0x000fe4000001161d */
[----:B------:R-:W-:Y:S02]  /*147e0*/  LOP3.LUT R0, R228, 0x30, R9, 0xf8, !PT ;  /* 0x00000030e4007812 */ /* 0x000fe400078ef809 */
[----:B------:R-:W-:Y:S02]  /*147f0*/  SHF.L.U32 R8, R8, 0xb, RZ ;  /* 0x0000000b08087819 */ /* 0x000fe400000006ff */
[----:B------:R-:W-:Y:S02]  /*14800*/  LOP3.LUT R9, R13, 0xff, RZ, 0xc0, !PT ;  /* 0x000000ff0d097812 */ /* 0x000fe400078ec0ff */
[----:B------:R-:W-:Y:S02]  /*14810*/  LOP3.LUT R11, R29, 0xff, RZ, 0xc0, !PT ;  /* 0x000000ff1d0b7812 */ /* 0x000fe400078ec0ff */
[----:B------:R-:W-:-:S02]  /*14820*/  LOP3.LUT R10, R10, 0xff, RZ, 0xc0, !PT ;  /* 0x000000ff0a0a7812 */ /* 0x000fc400078ec0ff */
[----:B------:R-:W-:Y:S02]  /*14830*/  LOP3.LUT R0, R0, R229, RZ, 0x3c, !PT ;  /* 0x000000e500007212 */ /* 0x000fe400078e3cff */
[----:B------:R-:W-:Y:S02]  /*14840*/  LOP3.LUT R13, R8, 0xffffe000, RZ, 0xc0, !PT ;  /* 0xffffe000080d7812 */ /* 0x000fe400078ec0ff */
[----:B------:R-:W-:Y:S02]  /*14850*/  PRMT R20, R10, 0x7604, R11 ;  /* 0x000076040a147816 */ /* 0x000fe4000000000b */
[----:B------:R-:W-:Y:S02]  /*14860*/  IADD3 R13, R0, R230, R13 ;  /* 0x000000e6000d7210 */ /* 0x000fe40007ffe00d */
[----:B------:R-:W-:Y:S02]  /*14870*/  SHF.R.U32.HI R11, RZ, 0x8, R40 ;  /* 0x00000008ff0b7819 */ /* 0x000fe40000011628 */
[----:B------:R-:W-:Y:S01]  /*14880*/  LOP3.LUT R12, R40, 0xff, RZ, 0xc0, !PT ;  /* 0x000000ff280c7812 */ /* 0x000fe200078ec0ff */
[----:B------:R-:W-:Y:S01]  /*14890*/  IMAD.IADD R0, R16, 0x1, R13 ;  /* 0x0000000110007824 */ /* 0x000fe200078e020d */
[----:B------:R-:W-:-:S02]  /*148a0*/  LOP3.LUT R11, R11, 0xff, RZ, 0xc0, !PT ;  /* 0x000000ff0b0b7812 */ /* 0x000fc400078ec0ff */
[----:B------:R-:W-:Y:S02]  /*148b0*/  LOP3.LUT R10, R31, 0xff, RZ, 0xc0, !PT ;  /* 0x000000ff1f0a7812 */ /* 0x000fe400078ec0ff */
[----:B------:R-:W-:Y:S02]  /*148c0*/  PRMT R53, R11, 0x7604, R12 ;  /* 0x000076040b357816 */ /* 0x000fe4000000000c */
[----:B------:R-:W0:Y:S01]  /*148d0*/  LDS.128 R12, [R0+0x1e200] ;  /* 0x01e20000000c7984 */ /* 0x000e220000000c00 */
[----:B------:R-:W-:Y:S02]  /*148e0*/  PRMT R46, R9, 0x7604, R10 ;  /* 0x00007604092e7816 */ /* 0x000fe4000000000a */
[----:B------:R-:W-:Y:S02]  /*148f0*/  SHF.R.U32.HI R49, RZ, 0x8, R42 ;  /* 0x00000008ff317819 */ /* 0x000fe4000001162a */
        /* <DEDUP_REMOVED lines=9> */
[----:B------:R-:W-:Y:S01]  /*14990*/  SHF.R.U32.HI R51, RZ, 0x8, R43 ;  /* 0x00000008ff337819 */ /* 0x000fe2000001162b */
[----:B------:R-:W-:Y:S01]  /*149a0*/  IMAD.U32 R49, R49, 0x10000, RZ ;  /* 0x0001000031317824 */ /* 0x000fe200078e00ff */
[----:B------:R-:W-:Y:S01]  /*149b0*/  SHF.R.U32.HI R45, RZ, 0x10, R29 ;  /* 0x00000010ff2d7819 */ /* 0x000fe2000001161d */
[----:B------:R-:W-:Y:S01]  /*149c0*/  IMAD.U32 R55, R55, 0x10000, RZ ;  /* 0x0001000037377824 */ /* 0x000fe200078e00ff */
[----:B------:R-:W-:Y:S02]  /*149d0*/  LOP3.LUT R52, R43, 0xff, RZ, 0xc0, !PT ;  /* 0x000000ff2b347812 */ /* 0x000fe400078ec0ff */
[----:B------:R-:W-:Y:S01]  /*149e0*/  LOP3.LUT R51, R51, 0xff, RZ, 0xc0, !PT ;  /* 0x000000ff33337812 */ /* 0x000fe200078ec0ff */
[----:B------:R-:W-:Y:S01]  /*149f0*/  IMAD.U32 R45, R45, 0x10000, RZ ;  /* 0x000100002d2d7824 */ /* 0x000fe200078e00ff */
[----:B------:R-:W-:-:S02]  /*14a00*/  SHF.R.U32.HI R59, RZ, 0x10, R43 ;  /* 0x00000010ff3b7819 */ /* 0x000fc4000001162b */
[----:B------:R-:W-:Y:S02]  /*14a10*/  LOP3.LUT R21, R21, 0xff0000, R28, 0xf8, !PT ;  /* 0x00ff000015157812 */ /* 0x000fe400078ef81c */
[----:B------:R-:W-:Y:S01]  /*14a20*/  PRMT R52, R51, 0x7604, R52 ;  /* 0x0000760433347816 */ /* 0x000fe20000000034 */
[----:B------:R-:W-:Y:S01]  /*14a30*/  IMAD.U32 R59, R59, 0x10000, RZ ;  /* 0x000100003b3b7824 */ /* 0x000fe200078e00ff */
[----:B------:R-:W-:Y:S02]  /*14a40*/  LOP3.LUT R51, R46, 0xff0000, R49, 0xf8, !PT ;  /* 0x00ff00002e337812 */ /* 0x000fe400078ef831 */
[----:B------:R-:W-:Y:S02]  /*14a50*/  LOP3.LUT R55, R48, 0xff0000, R55, 0xf8, !PT ;  /* 0x00ff000030377812 */ /* 0x000fe400078ef837 */
[----:B------:R-:W-:Y:S02]  /*14a60*/  LOP3.LUT R45, R20, 0xff0000, R45, 0xf8, !PT ;  /* 0x00ff0000142d7812 */ /* 0x000fe400078ef82d */
        /* <DEDUP_REMOVED lines=9> */
[----:B------:R-:W-:Y:S02]  /*14b00*/  F2FP.F16.E4M3.UNPACK_B R51, R55 ;  /* 0x00000037ff33723e */ /* 0x000fe400020006ff */
[----:B0-----:R-:W-:Y:S02]  /*14b10*/  F2FP.F16.E4M3.UNPACK_B R40, R13 ;  /* 0x0000000dff28723e */ /* 0x001fe400020006ff */
[----:B------:R-:W-:Y:S01]  /*14b20*/  F2FP.F16.E4M3.UNPACK_B R49, R48 ;  /* 0x00000030ff31723e */ /* 0x000fe200020006ff */
[----:B------:R-:W-:Y:S01]  /*14b30*/  HADD2.F32 R56, -RZ, R51.H0_H0 ;  /* 0x20000033ff387230 */ /* 0x000fe20000004100 */
[----:B------:R-:W-:-:S02]  /*14b40*/  LOP3.LUT R57, R57, 0xff0000, R42, 0xf8, !PT ;  /* 0x00ff000039397812 */ /* 0x000fc400078ef82a */
[----:B------:R-:W-:Y:S01]  /*14b50*/  F2FP.F16.E4M3.UNPACK_B R41, R13.H1 ;  /* 0x0000000dff29723e */ /* 0x000fe200030006ff */
[--C-:B------:R-:W-:Y:S01]  /*14b60*/  HADD2.F32 R50, -RZ, R49.reuse.H0_H0 ;  /* 0x20000031ff327230 */ /* 0x100fe20000004100 */
[----:B------:R-:W-:Y:S01]  /*14b70*/  LOP3.LUT R58, R57, 0xff000000, R42, 0xf8, !PT ;  /* 0xff000000393a7812 */ /* 0x000fe200078ef82a */
[----:B------:R-:W-:Y:S01]  /*14b80*/  HADD2.F32 R49, -RZ, R49.H1_H1 ;  /* 0x30000031ff317230 */ /* 0x000fe20000004100 */
[----:B------:R-:W-:Y:S02]  /*14b90*/  F2FP.F16.E4M3.UNPACK_B R55, R55.H1 ;  /* 0x00000037ff37723e */ /* 0x000fe400030006ff */
[----:B------:R-:W-:Y:S02]  /*14ba0*/  F2FP.F16.E4M3.UNPACK_B R48, R48.H1 ;  /* 0x00000030ff30723e */ /* 0x000fe400030006ff */
[----:B------:R-:W-:Y:S01]  /*14bb0*/  LOP3.LUT R60, R59, 0xff000000, R43, 0xf8, !PT ;  /* 0xff0000003b3c7812 */ /* 0x000fe200078ef82b */
[----:B------:R-:W-:Y:S01]  /*14bc0*/  HADD2.F32 R59, -RZ, R55.H0_H0 ;  /* 0x20000037ff3b7230 */ /* 0x000fe20000004100 */
[----:B------:R-:W-:-:S02]  /*14bd0*/  F2FP.F16.E4M3.UNPACK_B R42, R14 ;  /* 0x0000000eff2a723e */ /* 0x000fc400020006ff */
[----:B------:R-:W-:Y:S01]  /*14be0*/  F2FP.F16.E4M3.UNPACK_B R43, R14.H1 ;  /* 0x0000000eff2b723e */ /* 0x000fe200030006ff */
[--C-:B------:R-:W-:Y:S01]  /*14bf0*/  HADD2.F32 R14, -RZ, R41.reuse.H0_H0 ;  /* 0x20000029ff0e7230 */ /* 0x100fe20000004100 */
[-C--:B------:R-:W-:Y:S01]  /*14c00*/  F2FP.F16.E4M3.UNPACK_B R45, R15.reuse ;  /* 0x0000000fff2d723e */ /* 0x080fe200020006ff */
[----:B------:R-:W-:Y:S01]  /*14c10*/  HADD2.F32 R41, -RZ, R41.H1_H1 ;  /* 0x30000029ff297230 */ /* 0x000fe20000004100 */
[----:B------:R-:W-:Y:S02]  /*14c20*/  F2FP.F16.E4M3.UNPACK_B R46, R15.H1 ;  /* 0x0000000fff2e723e */ /* 0x000fe400030006ff */
[----:B------:R-:W-:Y:S01]  /*14c30*/  FMUL.FTZ R63, R14, R59 ;  /* 0x0000003b0e3f7220 */ /* 0x000fe20000410000 */
[-C--:B------:R-:W-:Y:S02]  /*14c40*/  F2FP.F16.E4M3.UNPACK_B R15, R12.reuse ;  /* 0x0000000cff0f723e */ /* 0x080fe400020006ff */
[----:B------:R-:W-:Y:S01]  /*14c50*/  F2FP.F16.E4M3.UNPACK_B R12, R12.H1 ;  /* 0x0000000cff0c723e */ /* 0x000fe200030006ff */
[----:B--2---:R-:W0:Y:S02]  /*14c60*/  LDS.128 R8, [R67+0x1e200] ;  /* 0x01e2000043087984 */ /* 0x004e240000000c00 */
[----:B0-----:R-:W-:-:S02]  /*14c70*/  F2FP.F16.E4M3.UNPACK_B R20, R9 ;  /* 0x00000009ff14723e */ /* 0x001fc400020006ff */
[----:B------:R-:W-:Y:S01]  /*14c80*/  F2FP.F16.E4M3.UNPACK_B R21, R9.H1 ;  /* 0x00000009ff15723e */ /* 0x000fe200030006ff */
[--C-:B------:R-:W-:Y:S01]  /*14c90*/  HADD2.F32 R9, -RZ, R40.reuse.H0_H0 ;  /* 0x20000028ff097230 */ /* 0x100fe20000004100 */
[-C--:B------:R-:W-:Y:S01]  /*14ca0*/  F2FP.F16.E4M3.UNPACK_B R28, R10.reuse ;  /* 0x0000000aff1c723e */ /* 0x080fe200020006ff */
[----:B------:R-:W-:Y:S01]  /*14cb0*/  HADD2.F32 R40, -RZ, R40.H1_H1 ;  /* 0x30000028ff287230 */ /* 0x000fe20000004100 */
[----:B------:R-:W-:Y:S01]  /*14cc0*/  F2FP.F16.E4M3.UNPACK_B R29, R10.H1 ;  /* 0x0000000aff1d723e */ /* 0x000fe200030006ff */
[--C-:B------:R-:W-:Y:S02]  /*14cd0*/  HADD2.F32 R10, -RZ, R20.reuse.H0_H0 ;  /* 0x20000014ff0a7230 */ /* 0x100fe40000004100 */
[C---:B------:R-:W-:Y:S01]  /*14ce0*/  FMUL.FTZ R13, R9.reuse, R56 ;  /* 0x00000038090d7220 */ /* 0x040fe20000410000 */
[-C--:B------:R-:W-:Y:S01]  /*14cf0*/  FMUL.FTZ R57, R9, R50.reuse ;  /* 0x0000003209397220 */ /* 0x080fe20000410000 */
[----:B------:R-:W-:Y:S01]  /*14d00*/  HADD2.F32 R20, -RZ, R20.H1_H1 ;  /* 0x30000014ff147230 */ /* 0x000fe20000004100 */
[----:B------:R-:W-:Y:S01]  /*14d10*/  F2FP.F16.E4M3.UNPACK_B R30, R11 ;  /* 0x0000000bff1e723e */ /* 0x000fe200020006ff */
[C---:B------:R-:W-:Y:S01]  /*14d20*/  FFMA.FTZ R9, R10.reuse, R50, -R13 ;  /* 0x000000320a097223 */ /* 0x040fe2000001080d */
[----:B------:R-:W-:Y:S01]  /*14d30*/  FFMA.FTZ R13, R10, R56, R57 ;  /* 0x000000380a0d7223 */ /* 0x000fe20000010039 */
[----:B------:R-:W-:Y:S01]  /*14d40*/  HADD2.F32 R57, -RZ, R51.H1_H1 ;  /* 0x30000033ff397230 */ /* 0x000fe20000004100 */
[-C--:B------:R-:W-:Y:S01]  /*14d50*/  F2FP.F16.E4M3.UNPACK_B R50, R60.reuse ;  /* 0x0000003cff32723e */ /* 0x080fe200020006ff */
[----:B------:R-:W-:Y:S01]  /*14d60*/  HADD2.F32 R51, -RZ, R48.H0_H0 ;  /* 0x20000030ff337230 */ /* 0x000fe20000004100 */
[----:B------:R-:W-:Y:S01]  /*14d70*/  F2FP.F16.E4M3.UNPACK_B R60, R60.H1 ;  /* 0x0000003cff3c723e */ /* 0x000fe200030006ff */
[----:B------:R-:W-:-:S02]  /*14d80*/  HADD2.F32 R10, -RZ, R21.H0_H0 ;  /* 0x20000015ff0a7230 */ /* 0x000fc40000004100 */
[C---:B------:R-:W-:Y:S01]  /*14d90*/  FMUL.FTZ R61, R40.reuse, R57 ;  /* 0x00000039283d7220 */ /* 0x040fe20000410000 */
[----:B------:R-:W-:Y:S01]  /*14da0*/  FMUL.FTZ R40, R40, R49 ;  /* 0x0000003128287220 */ /* 0x000fe20000410000 */
[----:B------:R-:W-:Y:S01]  /*14db0*/  FMUL.FTZ R14, R14, R51 ;  /* 0x000000330e0e7220 */ /* 0x000fe20000410000 */
[----:B------:R-:W-:Y:S02]  /*14dc0*/  HADD2.F32 R48, -RZ, R48.H1_H1 ;  /* 0x30000030ff307230 */ /* 0x000fe40000004100 */
[C---:B------:R-:W-:Y:S01]  /*14dd0*/  FFMA.FTZ R56, R20.reuse, R49, -R61 ;  /* 0x0000003114387223 */ /* 0x040fe2000001083d */
[----:B------:R-:W-:Y:S01]  /*14de0*/  FFMA.FTZ R62, R20, R57, R40 ;  /* 0x00000039143e7223 */ /* 0x000fe20000010028 */
[----:B------:R-:W-:Y:S01]  /*14df0*/  F2FP.F16.E4M3.UNPACK_B R20, R53 ;  /* 0x00000035ff14723e */ /* 0x000fe200020006ff */
[C---:B------:R-:W-:Y:S01]  /*14e00*/  FFMA.FTZ R63, R10.reuse, R51, -R63 ;  /* 0x000000330a3f7223 */ /* 0x040fe2000001083f */
[----:B------:R-:W-:Y:S01]  /*14e10*/  FFMA.FTZ R59, R10, R59, R14 ;  /* 0x0000003b0a3b7223 */ /* 0x000fe2000001000e */
[----:B------:R-:W-:Y:S01]  /*14e20*/  HADD2.F32 R40, -RZ, R55.H1_H1 ;  /* 0x30000037ff287230 */ /* 0x000fe20000004100 */
[----:B------:R-:W-:Y:S01]  /*14e30*/  F2FP.F16.E4M3.UNPACK_B R53, R53.H1 ;  /* 0x00000035ff35723e */ /* 0x000fe200030006ff */
        /* <DEDUP_REMOVED lines=17> */
[----:B------:R-:W-:Y:S02]  /*14f50*/  HADD2.F32 R30, -RZ, R30.H1_H1 ;  /* 0x3000001eff1e7230 */ /* 0x000fe40000004100 */
        /* <DEDUP_REMOVED lines=8> */
[C---:B------:R-:W-:Y:S01]  /*14fe0*/  FMUL.FTZ R51, R14.reuse, R41 ;  /* 0x000000290e337220 */ /* 0x040fe20000410000 */
[----:B------:R-:W-:Y:S01]  /*14ff0*/  F2FP.F16.E4M3.UNPACK_B R30, R54.H1 ;  /* 0x00000036ff1e723e */ /* 0x000fe200030006ff */
[----:B------:R-:W-:Y:S01]  /*15000*/  FMUL.FTZ R14, R14, R21 ;  /* 0x000000150e0e7220 */ /* 0x000fe20000410000 */
[----:B------:R-:W-:Y:S01]  /*15010*/  F2FP.F16.E4M3.UNPACK_B R20, R47.H1 ;  /* 0x0000002fff14723e */ /* 0x000fe200030006ff */
[C---:B------:R-:W-:Y:S01]  /*15020*/  FFMA.FTZ R61, R10.reuse, R21, -R51 ;  /* 0x000000150a3d7223 */ /* 0x040fe20000010833 */
[-C--:B------:R-:W-:Y:S01]  /*15030*/  F2FP.F16.E4M3.UNPACK_B R11, R8.reuse ;  /* 0x00000008ff0b723e */ /* 0x080fe200020006ff */
[----:B------:R-:W-:Y:S01]  /*15040*/  FFMA.FTZ R65, R10, R41, R14 ;  /* 0x000000290a417223 */ /* 0x000fe2000001000e */
[----:B------:R-:W-:Y:S01]  /*15050*/  F2FP.F16.E4M3.UNPACK_B R8, R8.H1 ;  /* 0x00000008ff08723e */ /* 0x000fe200030006ff */
[----:B------:R-:W-:Y:S01]  /*15060*/  HADD2.F32 R41, -RZ, R30.H0_H0 ;  /* 0x2000001eff297230 */ /* 0x000fe20000004100 */
[----:B------:R-:W-:Y:S01]  /*15070*/  F2FP.F16.E4M3.UNPACK_B R54, R54 ;  /* 0x00000036ff36723e */ /* 0x000fe200020006ff */
[----:B------:R-:W-:Y:S01]  /*15080*/  HADD2.F32 R14, -RZ, R12.H0_H0 ;  /* 0x2000000cff0e7230 */ /* 0x000fe20000004100 */
[----:B------:R-:W-:Y:S01]  /*15090*/  F2FP.F16.E4M3.UNPACK_B R47, R47 ;  /* 0x0000002fff2f723e */ /* 0x000fe200020006ff */
        /* <DEDUP_REMOVED lines=8> */
[----:B------:R-:W-:Y:S01]  /*15120*/  HADD2.F32 R10, -RZ, R8.H0_H0 ;  /* 0x20000008ff0a7230 */ /* 0x000fe20000004100 */
[----:B------:R-:W-:Y:S01]  /*15130*/  F2FP.SATFINITE.E4M3.F32.PACK_AB_MERGE_C R9, R56, R9, R63 ;  /* 0x000000093809723e */ /* 0x000fe2000480703f */
[----:B------:R-:W-:Y:S02]  /*15140*/  HADD2.F32 R31, -RZ, R31.H1_H1 ;  /* 0x3000001fff1f7230 */ /* 0x000fe40000004100 */
[C---:B------:R-:W-:Y:S01]  /*15150*/  FMUL.FTZ R40, R46.reuse, R60 ;  /* 0x0000003c2e287220 */ /* 0x040fe20000410000 */
[----:B------:R-:W-:Y:S01]  /*15160*/  FMUL.FTZ R49, R46, R53 ;  /* 0x000000352e317220 */ /* 0x000fe20000410000 */
[----:B------:R-:W-:Y:S01]  /*15170*/  FFMA.FTZ R46, R10, R41, R14 ;  /* 0x000000290a2e7223 */ /* 0x000fe2000001000e */
[----:B------:R-:W-:-:S02]  /*15180*/  HADD2.F32 R41, -RZ, R30.H1_H1 ;  /* 0x3000001eff297230 */ /* 0x000fc40000004100 */
[C---:B------:R-:W-:Y:S01]  /*15190*/  FFMA.FTZ R70, R31.reuse, R53, -R40 ;  /* 0x000000351f467223 */ /* 0x040fe20000010828 */
[----:B------:R-:W-:Y:S02]  /*151a0*/  HADD2.F32 R12, -RZ, R12.H1_H1 ;  /* 0x3000000cff0c7230 */ /* 0x000fe40000004100 */
[----:B------:R-:W-:Y:S01]  /*151b0*/  FFMA.FTZ R40, R10, R21, -R45 ;  /* 0x000000150a287223 */ /* 0x000fe2000001082d */
[----:B------:R-:W-:Y:S02]  /*151c0*/  HADD2.F32 R21, -RZ, R20.H1_H1 ;  /* 0x30000014ff157230 */ /* 0x000fe40000004100 */
        /* <DEDUP_REMOVED lines=17> */
[----:B------:R-:W-:Y:S01]  /*152e0*/  HADD2.F32 R11, -RZ, R11.H1_H1 ;  /* 0x3000000bff0b7230 */ /* 0x000fe20000004100 */
[----:B------:R-:W-:Y:S01]  /*152f0*/  F2FP.F16.E4M3.UNPACK_B R14, R58.H1 ;  /* 0x0000003aff0e723e */ /* 0x000fe200030006ff */
[C---:B------:R-:W-:Y:S01]  /*15300*/  FMUL.FTZ R12, R15.reuse, R54 ;  /* 0x000000360f0c7220 */ /* 0x040fe20000410000 */
[----:B------:R-:W-:Y:S01]  /*15310*/  F2FP.F16.E4M3.UNPACK_B R8, R52.H1 ;  /* 0x00000034ff08723e */ /* 0x000fe200030006ff */
[----:B------:R-:W-:Y:S01]  /*15320*/  FMUL.FTZ R21, R15, R10 ;  /* 0x0000000a0f157220 */ /* 0x000fe20000410000 */
[----:B------:R-:W-:Y:S01]  /*15330*/  F2FP.F16.E4M3.UNPACK_B R52, R52 ;  /* 0x00000034ff34723e */ /* 0x000fe200020006ff */
[----:B------:R-:W-:Y:S01]  /*15340*/  FFMA.FTZ R20, R11, R10, -R12 ;  /* 0x0000000a0b147223 */ /* 0x000fe2000001080c */
[----:B------:R-:W-:-:S02]  /*15350*/  HADD2.F32 R15, -RZ, R14.H0_H0 ;  /* 0x2000000eff0f7230 */ /* 0x000fc40000004100 */
[----:B------:R-:W-:Y:S01]  /*15360*/  FFMA.FTZ R54, R11, R54, R21 ;  /* 0x000000360b367223 */ /* 0x000fe20000010015 */
[--C-:B------:R-:W-:Y:S01]  /*15370*/  HADD2.F32 R10, -RZ, R43.reuse.H0_H0 ;  /* 0x2000002bff0a7230 */ /* 0x100fe20000004100 */
[----:B------:R-:W-:Y:S01]  /*15380*/  F2FP.F16.E4M3.UNPACK_B R58, R58 ;  /* 0x0000003aff3a723e */ /* 0x000fe200020006ff */
[----:B------:R-:W-:Y:S01]  /*15390*/  HADD2.F32 R11, -RZ, R8.H0_H0 ;  /* 0x20000008ff0b7230 */ /* 0x000fe20000004100 */
[----:B------:R-:W-:Y:S01]  /*153a0*/  F2FP.SATFINITE.E4M3.F32.PACK_AB_MERGE_C R13, R62, R13, R48 ;  /* 0x0000000d3e0d723e */ /* 0x000fe20004807030 */
[----:B------:R-:W-:Y:S02]  /*153b0*/  HADD2.F32 R14, -RZ, R14.H1_H1 ;  /* 0x3000000eff0e7230 */ /* 0x000fe40000004100 */
[C---:B------:R-:W-:Y:S01]  /*153c0*/  FMUL.FTZ R21, R10.reuse, R15 ;  /* 0x0000000f0a157220 */ /* 0x040fe20000410000 */
[----:B------:R-:W-:Y:S02]  /*153d0*/  HADD2.F32 R43, -RZ, R43.H1_H1 ;  /* 0x3000002bff2b7230 */ /* 0x000fe40000004100 */
[----:B------:R-:W-:Y:S01]  /*153e0*/  FMUL.FTZ R31, R10, R11 ;  /* 0x0000000b0a1f7220 */ /* 0x000fe20000410000 */
[----:B------:R-:W-:-:S02]  /*153f0*/  HADD2.F32 R12, -RZ, R8.H1_H1 ;  /* 0x30000008ff0c7230 */ /* 0x000fc40000004100 */
[--C-:B------:R-:W-:Y:S02]  /*15400*/  HADD2.F32 R8, -RZ, R29.reuse.H0_H0 ;  /* 0x2000001dff087230 */ /* 0x100fe40000004100 */
[C---:B------:R-:W-:Y:S01]  /*15410*/  FMUL.FTZ R10, R43.reuse, R14 ;  /* 0x0000000e2b0a7220 */ /* 0x040fe20000410000 */
[----:B------:R-:W-:Y:S02]  /*15420*/  HADD2.F32 R29, -RZ, R29.H1_H1 ;  /* 0x3000001dff1d7230 */ /* 0x000fe40000004100 */
[-C--:B------:R-:W-:Y:S01]  /*15430*/  FMUL.FTZ R43, R43, R12.reuse ;  /* 0x0000000c2b2b7220 */ /* 0x080fe20000410000 */
[C---:B------:R-:W-:Y:S01]  /*15440*/  FFMA.FTZ R30, R8.reuse, R11, -R21 ;  /* 0x0000000b081e7223 */ /* 0x040fe20000010815 */
[----:B------:R-:W-:Y:S01]  /*15450*/  FFMA.FTZ R47, R8, R15, R31 ;  /* 0x0000000f082f7223 */ /* 0x000fe2000001001f */
[C---:B------:R-:W-:Y:S01]  /*15460*/  FFMA.FTZ R53, R29.reuse, R12, -R10 ;  /* 0x0000000c1d357223 */ /* 0x040fe2000001080a */
[----:B------:R-:W-:Y:S01]  /*15470*/  FFMA.FTZ R50, R29, R14, R43 ;  /* 0x0000000e1d327223 */ /* 0x000fe2000001002b */
[----:B------:R-:W-:-:S02]  /*15480*/  HADD2.F32 R10, -RZ, R42.H0_H0 ;  /* 0x2000002aff0a7230 */ /* 0x000fc40000004100 */
[----:B------:R-:W-:Y:S01]  /*15490*/  HADD2.F32 R11, -RZ, R52.H0_H0 ;  /* 0x20000034ff0b7230 */ /* 0x000fe20000004100 */
[----:B------:R-:W-:Y:S01]  /*154a0*/  F2FP.SATFINITE.E4M3.F32.PACK_AB_MERGE_C R30, R53, R30, RZ ;  /* 0x0000001e351e723e */ /* 0x000fe200048070ff */
[--C-:B------:R-:W-:Y:S01]  /*154b0*/  HADD2.F32 R21, -RZ, R58.reuse.H0_H0 ;  /* 0x2000003aff157230 */ /* 0x100fe20000004100 */
[----:B------:R-:W-:Y:S01]  /*154c0*/  F2FP.SATFINITE.E4M3.F32.PACK_AB_MERGE_C R47, R50, R47, RZ ;  /* 0x0000002f322f723e */ /* 0x000fe200048070ff */
        /* <DEDUP_REMOVED lines=21> */
[----:B------:R-:W-:Y:S01]  /*15620*/  F2FP.SATFINITE.E4M3.F32.PACK_AB_MERGE_C R12, R54, R45, R12 ;  /* 0x0000002d360c723e */ /* 0x000fe2000480700c */
[----:B------:R0:W-:Y:S01]  /*15630*/  STS.128 [R67+0x1e200], R8 ;  /* 0x01e2000843007388 */ /* 0x0001e20000000c00 */
[----:B------:R-:W-:-:S05]  /*15640*/  F2FP.SATFINITE.E4M3.F32.PACK_AB_MERGE_C R14, R29, R14, R47 ;  /* 0x0000000e1d0e723e */ /* 0x000fca000480702f */
[----:B------:R0:W-:Y:S02]  /*15650*/  STS.128 [R0+0x1e200], R12 ;  /* 0x01e2000c00007388 */ /* 0x0001e40000000c00 */
.L_x_2362:
[----:B------:R-:W-:Y:S05]  /*15660*/  BSYNC B1 ;  /* 0x0000000000017941 */ /* 0x000fea0003800000 */
.L_x_2361:
[----:B------:R-:W-:Y:S04]  /*15670*/  BSSY B1, `(.L_x_2363) ;  /* 0x0000104000017945 */ /* 0x000fe80003800000 */
[----:B------:R-:W-:Y:S05]  /*15680*/  @P1 BRA `(.L_x_2364) ;  /* 0x0000001000081947 */ /* 0x000fea0003800000 */
[----:B------:R-:W2:Y:S01]  /*15690*/  LDL R60, [R1+0x38] ;  /* 0x00003800013c7983 */ /* 0x000ea20000100800 */
[----:B0-----:R-:W-:Y:S02]  /*156a0*/  SHF.R.S32.HI R12, RZ, 0x1f, R221 ;  /* 0x0000001fff0c7819 */ /* 0x001fe400000114dd */
[----:B-----5:R-:W-:Y:S02]  /*156b0*/  SHF.R.U32.HI R0, RZ, 0x8, R24 ;  /* 0x00000008ff007819 */ /* 0x020fe40000011618 */
[----:B------:R-:W-:Y:S02]  /*156c0*/  LEA.HI R12, R12, R221, RZ, 0x4 ;  /* 0x000000dd0c0c7211 */ /* 0x000fe400078f20ff */
[----:B------:R-:W-:Y:S02]  /*156d0*/  LOP3.LUT R8, R24, 0xff, RZ, 0xc0, !PT ;  /* 0x000000ff18087812 */ /* 0x000fe400078ec0ff */
[----:B------:R-:W-:Y:S02]  /*156e0*/  SHF.R.S32.HI R12, RZ, 0x4, R12 ;  /* 0x00000004ff0c7819 */ /* 0x000fe4000001140c */
[----:B------:R-:W-:-:S02]  /*156f0*/  LOP3.LUT R9, R0, 0xff, RZ, 0xc0, !PT ;  /* 0x000000ff00097812 */ /* 0x000fc400078ec0ff */
[----:B------:R-:W-:Y:S02]  /*15700*/  LEA.HI R0, R3, R12, RZ, 0x1c ;  /* 0x0000000c03007211 */ /* 0x000fe400078fe0ff */
[----:B------:R-:W-:Y:S02]  /*15710*/  PRMT R21, R9, 0x7604, R8 ;  /* 0x0000760409157816 */ /* 0x000fe40000000008 */
[----:B------:R-:W-:Y:S02]  /*15720*/  SHF.R.S32.HI R9, RZ, 0x1f, R0 ;  /* 0x0000001fff097819 */ /* 0x000fe40000011400 */
[----:B------:R-:W-:Y:S02]  /*15730*/  SHF.R.U32.HI R15, RZ, 0x8, R36 ;  /* 0x00000008ff0f7819 */ /* 0x000fe40000011624 */
[----:B------:R-:W-:Y:S01]  /*15740*/  LEA.HI R8, R9, R0, RZ, 0x2 ;  /* 0x0000000009087211 */ /* 0x000fe200078f10ff */
[----:B------:R-:W-:Y:S01]  /*15750*/  IMAD.SHL.U32 R9, R0, 0x10, RZ ;  /* 0x0000001000097824 */ /* 0x000fe200078e00ff */
[----:B------:R-:W-:-:S02]  /*15760*/  SHF.R.U32.HI R13, RZ, 0x8, R27 ;  /* 0x00000008ff0d7819 */ /* 0x000fc4000001161b */
[----:B------:R-:W-:Y:S02]  /*15770*/  LOP3.LUT R14, R36, 0xff, RZ, 0xc0, !PT ;  /* 0x000000ff240e7812 */ /* 0x000fe400078ec0ff */
[----:B------:R-:W-:Y:S02]  /*15780*/  LOP3.LUT R0, R228, 0x30, R9, 0xf8, !PT ;  /* 0x00000030e4007812 */ /* 0x000fe400078ef809 */
[----:B------:R-:W-:Y:S02]  /*15790*/  SHF.L.U32 R8, R8, 0xb, RZ ;  /* 0x0000000b08087819 */ /* 0x000fe400000006ff */
[----:B------:R-:W-:Y:S02]  /*157a0*/  LOP3.LUT R15, R15, 0xff, RZ, 0xc0, !PT ;  /* 0x000000ff0f0f7812 */ /* 0x000fe400078ec0ff */
[----:B------:R-:W-:Y:S02]  /*157b0*/  LOP3.LUT R12, R27, 0xff, RZ, 0xc0, !PT ;  /* 0x000000ff1b0c7812 */ /* 0x000fe400078ec0ff */
[----:B------:R-:W-:-:S02]  /*157c0*/  LOP3.LUT R13, R13, 0xff, RZ, 0xc0, !PT ;  /* 0x000000ff0d0d7812 */ /* 0x000fc400078ec0ff */
[----:B------:R-:W-:Y:S02]  /*157d0*/  SHF.R.U32.HI R11, RZ, 0x8, R25 ;  /* 0x00000008ff0b7819 */ /* 0x000fe40000011619 */
[----:B------:R-:W-:Y:S02]  /*157e0*/  LOP3.LUT R0, R0, R229, RZ, 0x3c, !PT ;  /* 0x000000e500007212 */ /* 0x000fe400078e3cff */
[----:B------:R-:W-:Y:S02]  /*157f0*/  LOP3.LUT R9, R8, 0xffffe000, RZ, 0xc0, !PT ;  /* 0xffffe00008097812 */ /* 0x000fe400078ec0ff */
[----:B------:R-:W-:Y:S02]  /*15800*/  PRMT R45, R15, 0x7604, R14 ;  /* 0x000076040f2d7816 */ /* 0x000fe4000000000e */
[----:B------:R-:W-:Y:S02]  /*15810*/  SHF.R.U32.HI R15, RZ, 0x8, R37 ;  /* 0x00000008ff0f7819 */ /* 0x000fe40000011625 */
[----:B------:R-:W-:-:S02]  /*15820*/  PRMT R41, R13, 0x7604, R12 ;  /* 0x000076040d297816 */ /* 0x000fc4000000000c */
[----:B------:R-:W-:Y:S02]  /*15830*/  LOP3.LUT R10, R25, 0xff, RZ, 0xc0, !PT ;  /* 0x000000ff190a7812 */ /* 0x000fe400078ec0ff */
[----:B------:R-:W-:Y:S02]  /*15840*/  LOP3.LUT R11, R11, 0xff, RZ, 0xc0, !PT ;  /* 0x000000ff0b0b7812 */ /* 0x000fe400078ec0ff */
[----:B------:R-:W-:Y:S02]  /*15850*/  IADD3 R13, R0, R230, R9 ;  /* 0x000000e6000d7210 */ /* 0x000fe40007ffe009 */
[----:B------:R-:W-:Y:S02]  /*15860*/  SHF.R.U32.HI R14, RZ, 0x8, R38 ;  /* 0x00000008ff0e7819 */ /* 0x000fe40000011626 */
[----:B------:R-:W-:Y:S02]  /*15870*/  LOP3.LUT R0, R37, 0xff, RZ, 0xc0, !PT ;  /* 0x000000ff25007812 */ /* 0x000fe400078ec0ff */
[----:B------:R-:W-:-:S02]  /*15880*/  LOP3.LUT R15, R15, 0xff, RZ, 0xc0, !PT ;  /* 0x000000ff0f0f7812 */ /* 0x000fc400078ec0ff */
[----:B------:R-:W-:Y:S02]  /*15890*/  SHF.R.U32.HI R51, RZ, 0x8, R39 ;  /* 0x00000008ff337819 */ /* 0x000fe40000011627 */
[----:B------:R-:W-:Y:S02]  /*158a0*/  PRMT R29, R11, 0x7604, R10 ;  /* 0x000076040b1d7816 */ /* 0x000fe4000000000a */
[----:B------:R-:W-:Y:S02]  /*158b0*/  LOP3.LUT R43, R14, 0xff, RZ, 0xc0, !PT ;  /* 0x000000ff0e2b7812 */ /* 0x000fe400078ec0ff */
[----:B------:R-:W-:Y:S02]  /*158c0*/  SHF.R.U32.HI R11, RZ, 0x8, R26 ;  /* 0x00000008ff0b7819 */ /* 0x000fe4000001161a */
[----:B------:R-:W-:Y:S02]  /*158d0*/  LOP3.LUT R12, R38, 0xff, RZ, 0xc0, !PT ;  /* 0x000000ff260c7812 */ /* 0x000fe400078ec0ff */
[----:B------:R-:W-:-:S02]  /*158e0*/  LOP3.LUT R14, R39, 0xff, RZ, 0xc0, !PT ;  /* 0x000000ff270e7812 */ /* 0x000fc400078ec0ff */
[----:B------:R-:W-:Y:S01]  /*158f0*/  PRMT R47, R15, 0x7604, R0 ;  /* 0x000076040f2f7816 */ /* 0x000fe20000000000 */
[----:B------:R-:W-:Y:S01]  /*15900*/  IMAD.IADD R0, R16, 0x1, R13 ;  /* 0x0000000110007824 */ /* 0x000fe200078e020d */
[----:B------:R-:W-:Y:S02]  /*15910*/  LOP3.LUT R51, R51, 0xff, RZ, 0xc0, !PT ;  /* 0x000000ff33337812 */ /* 0x000fe400078ec0ff */
[----:B------:R-:W-:Y:S02]  /*15920*/  LOP3.LUT R10, R26, 0xff, RZ, 0xc0, !PT ;  /* 0x000000ff1a0a7812 */ /* 0x000fe400078ec0ff */
[----:B------:R-:W-:Y:S02]  /*15930*/  LOP3.LUT R11, R11, 0xff, RZ, 0xc0, !PT ;  /* 0x000000ff0b0b7812 */ /* 0x000fe400078ec0ff */
[----:B------:R-:W-:Y:S02]  /*15940*/  PRMT R49, R43, 0x7604, R12 ;  /* 0x000076042b317816 */ /* 0x000fe4000000000c */
[----:B------:R-:W-:-:S02]  /*15950*/  PRMT R51, R51, 0x7604, R14 ;  /* 0x0000760433337816 */ /* 0x000fc4000000000e */
[----:B------:R-:W0:Y:S01]  /*15960*/  LDS.128 R12, [R0+0x1e200] ;  /* 0x01e20000000c7984 */ /* 0x000e220000000c00 */
        /* <DEDUP_REMOVED lines=17> */
[----:B------:R-:W-:-:S02]  /*15a80*/  PRMT R43, R40, 0x7054, R41 ;  /* 0x00007054282b7816 */ /* 0x000fc40000000029 */
[----:B------:R-:W-:Y:S02]  /*15a90*/  LOP3.LUT R30, R30, 0xff, RZ, 0xc0, !PT ;  /* 0x000000ff1e1e7812 */ /* 0x000fe400078ec0ff */
[----:B------:R-:W-:Y:S02]  /*15aa0*/  SHF.R.U32.HI R40, RZ, 0x10, R39 ;  /* 0x00000010ff287819 */ /* 0x000fe40000011627 */
[----:B------:R-:W-:Y:S02]  /*15ab0*/  PRMT R47, R28, 0x7054, R47 ;  /* 0x000070541c2f7816 */ /* 0x000fe4000000002f */
[----:B------:R-:W-:Y:S02]  /*15ac0*/  PRMT R45, R20, 0x7054, R45 ;  /* 0x00007054142d7816 */ /* 0x000fe4000000002d */
[----:B------:R-:W-:Y:S02]  /*15ad0*/  PRMT R49, R30, 0x7054, R49 ;  /* 0x000070541e317816 */ /* 0x000fe40000000031 */
[----:B------:R-:W-:-:S02]  /*15ae0*/  LOP3.LUT R41, R29, 0xff000000, R25, 0xf8, !PT ;  /* 0xff0000001d297812 */ /* 0x000fc400078ef819 */
[----:B------:R-:W-:Y:S02]  /*15af0*/  LOP3.LUT R40, R40, 0xff, RZ, 0xc0, !PT ;  /* 0x000000ff28287812 */ /* 0x000fe400078ec0ff */
[----:B------:R-:W-:Y:S02]  /*15b00*/  LOP3.LUT R47, R47, 0xff000000, R37, 0xf8, !PT ;  /* 0xff0000002f2f7812 */ /* 0x000fe400078ef825 */
[----:B------:R-:W-:Y:S02]  /*15b10*/  LOP3.LUT R43, R43, 0xff000000, R27, 0xf8, !PT ;  /* 0xff0000002b2b7812 */ /* 0x000fe400078ef81b */
[----:B------:R-:W-:Y:S02]  /*15b20*/  LOP3.LUT R45, R45, 0xff000000, R36, 0xf8, !PT ;  /* 0xff0000002d2d7812 */ /* 0x000fe400078ef824 */
[----:B------:R-:W-:Y:S02]  /*15b30*/  LOP3.LUT R49, R49, 0xff000000, R38, 0xf8, !PT ;  /* 0xff00000031317812 */ /* 0x000fe400078ef826 */
[----:B------:R-:W-:-:S02]  /*15b40*/  F2FP.F16.E4M3.UNPACK_B R36, R41 ;  /* 0x00000029ff24723e */ /* 0x000fc400020006ff */
[----:B0-----:R-:W-:Y:S02]  /*15b50*/  F2FP.F16.E4M3.UNPACK_B R27, R13 ;  /* 0x0000000dff1b723e */ /* 0x001fe400020006ff */
[----:B------:R-:W-:Y:S01]  /*15b60*/  PRMT R51, R40, 0x7054, R51 ;  /* 0x0000705428337816 */ /* 0x000fe20000000033 */
[----:B------:R-:W-:Y:S01]  /*15b70*/  HADD2.F32 R37, -RZ, R36.H0_H0 ;  /* 0x20000024ff257230 */ /* 0x000fe20000004100 */
[----:B------:R-:W-:Y:S01]  /*15b80*/  F2FP.F16.E4M3.UNPACK_B R38, R47 ;  /* 0x0000002fff26723e */ /* 0x000fe200020006ff */
[--C-:B------:R-:W-:Y:S01]  /*15b90*/  HADD2.F32 R29, -RZ, R27.reuse.H0_H0 ;  /* 0x2000001bff1d7230 */ /* 0x100fe20000004100 */
[----:B------:R-:W-:Y:S01]  /*15ba0*/  LOP3.LUT R51, R51, 0xff000000, R39, 0xf8, !PT ;  /* 0xff00000033337812 */ /* 0x000fe200078ef827 */
[----:B------:R-:W-:Y:S01]  /*15bb0*/  HADD2.F32 R27, -RZ, R27.H1_H1 ;  /* 0x3000001bff1b7230 */ /* 0x000fe20000004100 */
[----:B------:R-:W-:Y:S01]  /*15bc0*/  LOP3.LUT R42, R31, 0xff000000, R26, 0xf8, !PT ;  /* 0xff0000001f2a7812 */ /* 0x000fe200078ef81a */
[--C-:B------:R-:W-:Y:S01]  /*15bd0*/  HADD2.F32 R39, -RZ, R38.reuse.H0_H0 ;  /* 0x20000026ff277230 */ /* 0x100fe20000004100 */
[----:B------:R-:W-:Y:S01]  /*15be0*/  LOP3.LUT R40, R21, 0xff000000, R24, 0xf8, !PT ;  /* 0xff00000015287812 */ /* 0x000fe200078ef818 */
[C---:B------:R-:W-:Y:S01]  /*15bf0*/  FMUL.FTZ R46, R29.reuse, R37 ;  /* 0x000000251d2e7220 */ /* 0x040fe20000410000 */
[----:B------:R-:W-:Y:S01]  /*15c00*/  F2FP.F16.E4M3.UNPACK_B R28, R13.H1 ;  /* 0x0000000dff1c723e */ /* 0x000fe200030006ff */
[----:B------:R-:W-:Y:S01]  /*15c10*/  HADD2.F32 R38, -RZ, R38.H1_H1 ;  /* 0x30000026ff267230 */ /* 0x000fe20000004100 */
[----:B------:R-:W-:Y:S01]  /*15c20*/  F2FP.F16.E4M3.UNPACK_B R47, R47.H1 ;  /* 0x0000002fff2f723e */ /* 0x000fe200030006ff */
[----:B------:R-:W-:Y:S01]  /*15c30*/  FMUL.FTZ R53, R29, R39 ;  /* 0x000000271d357220 */ /* 0x000fe20000410000 */
[----:B------:R-:W-:Y:S01]  /*15c40*/  F2FP.F16.E4M3.UNPACK_B R41, R41.H1 ;  /* 0x00000029ff29723e */ /* 0x000fe200030006ff */
[----:B------:R-:W-:Y:S01]  /*15c50*/  HADD2.F32 R36, -RZ, R36.H1_H1 ;  /* 0x30000024ff247230 */ /* 0x000fe20000004100 */
[-C--:B------:R-:W-:Y:S01]  /*15c60*/  F2FP.F16.E4M3.UNPACK_B R30, R15.reuse ;  /* 0x0000000fff1e723e */ /* 0x080fe200020006ff */
[----:B------:R-:W-:Y:S01]  /*15c70*/  FMUL.FTZ R55, R27, R38 ;  /* 0x000000261b377220 */ /* 0x000fe20000410000 */
[----:B------:R-:W-:-:S02]  /*15c80*/  F2FP.F16.E4M3.UNPACK_B R31, R15.H1 ;  /* 0x0000000fff1f723e */ /* 0x000fc400030006ff */
[----:B------:R-:W-:Y:S01]  /*15c90*/  F2FP.F16.E4M3.UNPACK_B R15, R14 ;  /* 0x0000000eff0f723e */ /* 0x000fe200020006ff */
[----:B------:R-:W-:Y:S01]  /*15ca0*/  FMUL.FTZ R27, R27, R36 ;  /* 0x000000241b1b7220 */ /* 0x000fe20000410000 */
[----:B------:R-:W-:Y:S01]  /*15cb0*/  F2FP.F16.E4M3.UNPACK_B R29, R14.H1 ;  /* 0x0000000eff1d723e */ /* 0x000fe200030006ff */
[--C-:B------:R-:W-:Y:S01]  /*15cc0*/  HADD2.F32 R14, -RZ, R28.reuse.H0_H0 ;  /* 0x2000001cff0e7230 */ /* 0x100fe20000004100 */
[-C--:B------:R-:W-:Y:S01]  /*15cd0*/  F2FP.F16.E4M3.UNPACK_B R13, R12.reuse ;  /* 0x0000000cff0d723e */ /* 0x080fe200020006ff */
[----:B------:R-:W-:Y:S01]  /*15ce0*/  HADD2.F32 R28, -RZ, R28.H1_H1 ;  /* 0x3000001cff1c7230 */ /* 0x000fe20000004100 */
[----:B------:R-:W-:Y:S01]  /*15cf0*/  F2FP.F16.E4M3.UNPACK_B R12, R12.H1 ;  /* 0x0000000cff0c723e */ /* 0x000fe200030006ff */
[----:B--2---:R-:W0:Y:S02]  /*15d00*/  LDS.128 R8, [R60+0x1e200] ;  /* 0x01e200003c087984 */ /* 0x004e240000000c00 */
[----:B0-----:R-:W-:Y:S02]  /*15d10*/  F2FP.F16.E4M3.UNPACK_B R20, R9 ;  /* 0x00000009ff14723e */ /* 0x001fe400020006ff */
        /* <DEDUP_REMOVED lines=8> */
[C---:B------:R-:W-:Y:S01]  /*15da0*/  FFMA.FTZ R46, R10.reuse, R39, R46 ;  /* 0x000000270a2e7223 */ /* 0x040fe2000001002e */
[----:B------:R-:W-:Y:S01]  /*15db0*/  FFMA.FTZ R53, R10, R37, -R53 ;  /* 0x000000250a357223 */ /* 0x000fe20000010835 */
[----:B------:R-:W-:-:S02]  /*15dc0*/  HADD2.F32 R39, -RZ, R47.H0_H0 ;  /* 0x2000002fff277230 */ /* 0x000fc40000004100 */
[C---:B------:R-:W-:Y:S01]  /*15dd0*/  FFMA.FTZ R48, R20.reuse, R36, -R55 ;  /* 0x0000002414307223 */ /* 0x040fe20000010837 */
[----:B------:R-:W-:Y:S02]  /*15de0*/  HADD2.F32 R37, -RZ, R41.H0_H0 ;  /* 0x20000029ff257230 */ /* 0x000fe40000004100 */
[----:B------:R-:W-:Y:S01]  /*15df0*/  FFMA.FTZ R55, R20, R38, R27 ;  /* 0x0000002614377223 */ /* 0x000fe2000001001b */
[----:B------:R-:W-:Y:S02]  /*15e00*/  HADD2.F32 R10, -RZ, R21.H0_H0 ;  /* 0x20000015ff0a7230 */ /* 0x000fe40000004100 */
[C---:B------:R-:W-:Y:S01]  /*15e10*/  FMUL.FTZ R57, R14.reuse, R39 ;  /* 0x000000270e397220 */ /* 0x040fe20000410000 */
[----:B------:R-:W-:Y:S01]  /*15e20*/  F2FP.F16.E4M3.UNPACK_B R36, R51 ;  /* 0x00000033ff24723e */ /* 0x000fe200020006ff */
[----:B------:R-:W-:Y:S01]  /*15e30*/  FMUL.FTZ R14, R14, R37 ;  /* 0x000000250e0e7220 */ /* 0x000fe20000410000 */
[----:B------:R-:W-:Y:S01]  /*15e40*/  F2FP.F16.E4M3.UNPACK_B R20, R43 ;  /* 0x0000002bff14723e */ /* 0x000fe200020006ff */
[----:B------:R-:W-:Y:S01]  /*15e50*/  FFMA.FTZ R57, R10, R37, -R57 ;  /* 0x000000250a397223 */ /* 0x000fe20000010839 */
[----:B------:R-:W-:-:S02]  /*15e60*/  HADD2.F32 R47, -RZ, R47.H1_H1 ;  /* 0x3000002fff2f7230 */ /* 0x000fc40000004100 */
[----:B------:R-:W-:Y:S01]  /*15e70*/  FFMA.FTZ R38, R10, R39, R14 ;  /* 0x000000270a267223 */ /* 0x000fe2000001000e */
[----:B------:R-:W-:Y:S01]  /*15e80*/  HADD2.F32 R37, -RZ, R36.H0_H0 ;  /* 0x20000024ff257230 */ /* 0x000fe20000004100 */
[----:B------:R-:W-:Y:S01]  /*15e90*/  F2FP.F16.E4M3.UNPACK_B R51, R51.H1 ;  /* 0x00000033ff33723e */ /* 0x000fe200030006ff */
        /* <DEDUP_REMOVED lines=9> */
[----:B------:R-:W-:Y:S01]  /*15f30*/  FMUL.FTZ R28, R28, R41 ;  /* 0x000000291c1c7220 */ /* 0x000fe20000410000 */
[----:B------:R-:W-:Y:S02]  /*15f40*/  HADD2.F32 R20, -RZ, R20.H1_H1 ;  /* 0x30000014ff147230 */ /* 0x000fe40000004100 */
[C---:B------:R-:W-:Y:S01]  /*15f50*/  FFMA.FTZ R52, R10.reuse, R27, -R39 ;  /* 0x0000001b0a347223 */ /* 0x040fe20000010827 */
[----:B------:R-:W-:Y:S02]  /*15f60*/  HADD2.F32 R36, -RZ, R36.H1_H1 ;  /* 0x30000024ff247230 */ /* 0x000fe40000004100 */
[----:B------:R-:W-:Y:S01]  /*15f70*/  FFMA.FTZ R54, R10, R37, R14 ;  /* 0x000000250a367223 */ /* 0x000fe2000001000e */
[----:B------:R-:W-:-:S02]  /*15f80*/  HADD2.F32 R30, -RZ, R30.H1_H1 ;  /* 0x3000001eff1e7230 */ /* 0x000fc40000004100 */
[C---:B------:R-:W-:Y:S01]  /*15f90*/  FFMA.FTZ R50, R21.reuse, R41, -R50 ;  /* 0x0000002915327223 */ /* 0x040fe20000010832 */
[----:B------:R-:W-:Y:S01]  /*15fa0*/  FFMA.FTZ R47, R21, R47, R28 ;  /* 0x0000002f152f7223 */ /* 0x000fe2000001001c */
[----:B------:R-:W-:Y:S01]  /*15fb0*/  HADD2.F32 R25, -RZ, R25.H1_H1 ;  /* 0x30000019ff197230 */ /* 0x000fe20000004100 */
[----:B------:R-:W-:Y:S01]  /*15fc0*/  F2FP.F16.E4M3.UNPACK_B R8, R8.H1 ;  /* 0x00000008ff08723e */ /* 0x000fe200030006ff */
[----:B------:R-:W-:Y:S02]  /*15fd0*/  HADD2.F32 R27, -RZ, R51.H0_H0 ;  /* 0x20000033ff1b7230 */ /* 0x000fe40000004100 */
[C---:B------:R-:W-:Y:S01]  /*15fe0*/  FMUL.FTZ R28, R30.reuse, R36 ;  /* 0x000000241e1c7220 */ /* 0x040fe20000410000 */
[----:B------:R-:W-:Y:S02]  /*15ff0*/  HADD2.F32 R14, -RZ, R31.H0_H0 ;  /* 0x2000001fff0e7230 */ /* 0x000fe40000004100 */
[----:B------:R-:W-:Y:S01]  /*16000*/  FMUL.FTZ R37, R30, R20 ;  /* 0x000000141e257220 */ /* 0x000fe20000410000 */
[----:B------:R-:W-:-:S02]  /*16010*/  HADD2.F32 R21, -RZ, R43.H0_H0 ;  /* 0x2000002bff157230 */ /* 0x000fc40000004100 */
[C---:B------:R-:W-:Y:S01]  /*16020*/  FFMA.FTZ R59, R25.reuse, R20, -R28 ;  /* 0x00000014193b7223 */ /* 0x040fe2000001081c */
        /* <DEDUP_REMOVED lines=23> */
[C---:B------:R-:W-:Y:S01]  /*161a0*/  FFMA.FTZ R51, R26.reuse, R51, R28 ;  /* 0x000000331a337223 */ /* 0x040fe2000001001c */
[----:B------:R-:W-:Y:S01]  /*161b0*/  FFMA.FTZ R43, R26, R43, -R37 ;  /* 0x0000002b1a2b7223 */ /* 0x000fe20000010825 */
        /* <DEDUP_REMOVED lines=24> */
[----:B------:R-:W-:Y:S01]  /*16340*/  F2FP.F16.E4M3.UNPACK_B R8, R42.H1 ;  /* 0x0000002aff08723e */ /* 0x000fe200030006ff */
        /* <DEDUP_REMOVED lines=15> */
[--C-:B------:R-:W-:Y:S02]  /*16440*/  HADD2.F32 R10, -RZ, R42.reuse.H0_H0 ;  /* 0x2000002aff0a7230 */ /* 0x100fe40000004100 */
[C---:B------:R-:W-:Y:S01]  /*16450*/  FMUL.FTZ R9, R29.reuse, R14 ;  /* 0x0000000e1d097220 */ /* 0x040fe20000410000 */
[-C--:B------:R-:W-:Y:S01]  /*16460*/  FMUL.FTZ R21, R29, R12.reuse ;  /* 0x0000000c1d157220 */ /* 0x080fe20000410000 */
[----:B------:R-:W-:Y:S02]  /*16470*/  HADD2.F32 R42, -RZ, R42.H1_H1 ;  /* 0x3000002aff2a7230 */ /* 0x000fe40000004100 */
[----:B------:R-:W-:Y:S01]  /*16480*/  FFMA.FTZ R29, R8, R13, R25 ;  /* 0x0000000d081d7223 */ /* 0x000fe20000010019 */
[C---:B------:R-:W-:Y:S01]  /*16490*/  FFMA.FTZ R41, R24.reuse, R12, -R9 ;  /* 0x0000000c18297223 */ /* 0x040fe20000010809 */
[----:B------:R-:W-:Y:S01]  /*164a0*/  FFMA.FTZ R36, R24, R14, R21 ;  /* 0x0000000e18247223 */ /* 0x000fe20000010015 */
[----:B------:R-:W-:-:S02]  /*164b0*/  HADD2.F32 R9, -RZ, R15.H0_H0 ;  /* 0x2000000fff097230 */ /* 0x000fc40000004100 */
[--C-:B------:R-:W-:Y:S02]  /*164c0*/  HADD2.F32 R12, -RZ, R49.reuse.H0_H0 ;  /* 0x20000031ff0c7230 */ /* 0x100fe40000004100 */
[----:B------:R-:W-:Y:S01]  /*164d0*/  HADD2.F32 R14, -RZ, R49.H1_H1 ;  /* 0x30000031ff0e7230 */ /* 0x000fe20000004100 */
[----:B------:R-:W-:Y:S01]  /*164e0*/  F2FP.SATFINITE.E4M3.F32.PACK_AB_MERGE_C R29, R36, R29, RZ ;  /* 0x0000001d241d723e */ /* 0x000fe200048070ff */
[----:B------:R-:W-:Y:S02]  /*164f0*/  HADD2.F32 R15, -RZ, R15.H1_H1 ;  /* 0x3000000fff0f7230 */ /* 0x000fe40000004100 */
[C---:B------:R-:W-:Y:S01]  /*16500*/  FMUL.FTZ R13, R9.reuse, R12 ;  /* 0x0000000c090d7220 */ /* 0x040fe20000410000 */
[--C-:B------:R-:W-:Y:S02]  /*16510*/  HADD2.F32 R8, -RZ, R11.reuse.H0_H0 ;  /* 0x2000000bff087230 */ /* 0x100fe40000004100 */
[----:B------:R-:W-:Y:S01]  /*16520*/  FMUL.FTZ R9, R9, R10 ;  /* 0x0000000a09097220 */ /* 0x000fe20000410000 */
[----:B------:R-:W-:-:S02]  /*16530*/  HADD2.F32 R11, -RZ, R11.H1_H1 ;  /* 0x3000000bff0b7230 */ /* 0x000fc40000004100 */
        /* <DEDUP_REMOVED lines=22> */
[----:B------:R1:W-:Y:S02]  /*166a0*/  STS.128 [R0+0x1e200], R8 ;  /* 0x01e2000800007388 */ /* 0x0003e40000000c00 */
.L_x_2364:
[----:B------:R-:W-:Y:S05]  /*166b0*/  BSYNC B1 ;  /* 0x0000000000017941 */ /* 0x000fea0003800000 */
.L_x_2363:
[----:B------:R-:W-:Y:S05]  /*166c0*/  @P2 BRA `(.L_x_2342) ;  /* 0x0000000c00e82947 */ /* 0x000fea0003800000 */
[----:B------:R-:W2:Y:S01]  /*166d0*/  LDL R51, [R1+0x34] ;  /* 0x0000340001337983 */ /* 0x000ea20000100800 */
[----:B01----:R-:W-:-:S04]  /*166e0*/  SHF.R.S32.HI R0, RZ, 0x1f, R222 ;  /* 0x0000001fff007819 */ /* 0x003fc800000114de */
[----:B------:R-:W-:-:S04]  /*166f0*/  LEA.HI R0, R0, R222, RZ, 0x4 ;  /* 0x000000de00007211 */ /* 0x000fc800078f20ff */
[----:B------:R-:W-:-:S04]  /*16700*/  SHF.R.S32.HI R0, RZ, 0x4, R0 ;  /* 0x00000004ff007819 */ /* 0x000fc80000011400 */
[----:B------:R-:W-:Y:S02]  /*16710*/  LEA.HI R3, R3, R0, RZ, 0x1c ;  /* 0x0000000003037211 */ /* 0x000fe400078fe0ff */
[----:B-----5:R-:W-:Y:S02]  /*16720*/  SHF.R.U32.HI R0, RZ, 0x8, R4 ;  /* 0x00000008ff007819 */ /* 0x020fe40000011604 */
[----:B------:R-:W-:Y:S02]  /*16730*/  LOP3.LUT R9, R4, 0xff, RZ, 0xc0, !PT ;  /* 0x000000ff04097812 */ /* 0x000fe400078ec0ff */
[----:B------:R-:W-:Y:S02]  /*16740*/  SHF.R.U32.HI R8, RZ, 0x8, R5 ;  /* 0x00000008ff087819 */ /* 0x000fe40000011605 */
[----:B------:R-:W-:Y:S02]  /*16750*/  LOP3.LUT R0, R0, 0xff, RZ, 0xc0, !PT ;  /* 0x000000ff00007812 */ /* 0x000fe400078ec0ff */
[----:B------:R-:W-:-:S02]  /*16760*/  LOP3.LUT R11, R5, 0xff, RZ, 0xc0, !PT ;  /* 0x000000ff050b7812 */ /* 0x000fc400078ec0ff */
[----:B------:R-:W-:Y:S02]  /*16770*/  LOP3.LUT R8, R8, 0xff, RZ, 0xc0, !PT ;  /* 0x000000ff08087812 */ /* 0x000fe400078ec0ff */
[----:B------:R-:W-:Y:S02]  /*16780*/  PRMT R21, R0, 0x7604, R9 ;  /* 0x0000760400157816 */ /* 0x000fe40000000009 */
[----:B------:R-:W-:Y:S02]  /*16790*/  SHF.R.S32.HI R0, RZ, 0x1f, R3 ;  /* 0x0000001fff007819 */ /* 0x000fe40000011403 */
[----:B------:R-:W-:Y:S02]  /*167a0*/  PRMT R20, R8, 0x7604, R11 ;  /* 0x0000760408147816 */ /* 0x000fe4000000000b */
[----:B------:R-:W-:Y:S01]  /*167b0*/  LEA.HI R8, R0, R3, RZ, 0x2 ;  /* 0x0000000300087211 */ /* 0x000fe200078f10ff */
[----:B------:R-:W-:-:S04]  /*167c0*/  IMAD.SHL.U32 R3, R3, 0x10, RZ ;  /* 0x0000001003037824 */ /* 0x000fc800078e00ff */
[----:B------:R-:W-:Y:S01]  /*167d0*/  IMAD.SHL.U32 R8, R8, 0x800, RZ ;  /* 0x0000080008087824 */ /* 0x000fe200078e00ff */
[----:B------:R-:W-:Y:S02]  /*167e0*/  LOP3.LUT R0, R228, 0x30, R3, 0xf8, !PT ;  /* 0x00000030e4007812 */ /* 0x000fe400078ef803 */
[----:B------:R-:W-:Y:S02]  /*167f0*/  SHF.R.U32.HI R11, RZ, 0x8, R32 ;  /* 0x00000008ff0b7819 */ /* 0x000fe40000011620 */
[----:B------:R-:W-:Y:S02]  /*16800*/  LOP3.LUT R0, R0, R229, RZ, 0x3c, !PT ;  /* 0x000000e500007212 */ /* 0x000fe400078e3cff */
[----:B------:R-:W-:Y:S02]  /*16810*/  LOP3.LUT R3, R8, 0xffffe000, RZ, 0xc0, !PT ;  /* 0xffffe00008037812 */ /* 0x000fe400078ec0ff */
[----:B------:R-:W-:Y:S02]  /*16820*/  SHF.R.U32.HI R10, RZ, 0x8, R6 ;  /* 0x00000008ff0a7819 */ /* 0x000fe40000011606 */
[----:B------:R-:W-:-:S02]  /*16830*/  LOP3.LUT R12, R32, 0xff, RZ, 0xc0, !PT ;  /* 0x000000ff200c7812 */ /* 0x000fc400078ec0ff */
[----:B------:R-:W-:Y:S02]  /*16840*/  LOP3.LUT R11, R11, 0xff, RZ, 0xc0, !PT ;  /* 0x000000ff0b0b7812 */ /* 0x000fe400078ec0ff */
[----:B------:R-:W-:Y:S02]  /*16850*/  IADD3 R3, R0, R230, R3 ;  /* 0x000000e600037210 */ /* 0x000fe40007ffe003 */
[----:B------:R-:W-:Y:S02]  /*16860*/  LOP3.LUT R13, R6, 0xff, RZ, 0xc0, !PT ;  /* 0x000000ff060d7812 */ /* 0x000fe400078ec0ff */
[----:B------:R-:W-:Y:S02]  /*16870*/  LOP3.LUT R10, R10, 0xff, RZ, 0xc0, !PT ;  /* 0x000000ff0a0a7812 */ /* 0x000fe400078ec0ff */
[----:B------:R-:W-:Y:S01]  /*16880*/  PRMT R31, R11, 0x7604, R12 ;  /* 0x000076040b1f7816 */ /* 0x000fe2000000000c */
[----:B------:R-:W-:Y:S01]  /*16890*/  IMAD.IADD R0, R16, 0x1, R3 ;  /* 0x0000000110007824 */ /* 0x000fe200078e0203 */
[----:B------:R-:W-:-:S02]  /*168a0*/  SHF.R.U32.HI R9, RZ, 0x8, R7 ;  /* 0x00000008ff097819 */ /* 0x000fc40000011607 */
[----:B------:R-:W-:Y:S02]  /*168b0*/  SHF.R.U32.HI R12, RZ, 0x8, R33 ;  /* 0x00000008ff0c7819 */ /* 0x000fe40000011621 */
[----:B------:R-:W-:Y:S02]  /*168c0*/  PRMT R25, R10, 0x7604, R13 ;  /* 0x000076040a197816 */ /* 0x000fe4000000000d */
[----:B------:R-:W-:Y:S02]  /*168d0*/  LOP3.LUT R10, R7, 0xff, RZ, 0xc0, !PT ;  /* 0x000000ff070a7812 */ /* 0x000fe400078ec0ff */
[----:B------:R-:W-:Y:S02]  /*168e0*/  LOP3.LUT R9, R9, 0xff, RZ, 0xc0, !PT ;  /* 0x000000ff09097812 */ /* 0x000fe400078ec0ff */
[----:B------:R-:W-:Y:S02]  /*168f0*/  LOP3.LUT R3, R12, 0xff, RZ, 0xc0, !PT ;  /* 0x000000ff0c037812 */ /* 0x000fe400078ec0ff */
[----:B------:R-:W0:Y:S01]  /*16900*/  LDS.128 R12, [R0+0x1e200] ;  /* 0x01e20000000c7984 */ /* 0x000e220000000c00 */
[----:B------:R-:W-:-:S02]  /*16910*/  PRMT R24, R9, 0x7604, R10 ;  /* 0x0000760409187816 */ /* 0x000fc4000000000a */
[----:B------:R-:W-:Y:S02]  /*16920*/  SHF.R.U32.HI R27, RZ, 0x8, R34 ;  /* 0x00000008ff1b7819 */ /* 0x000fe40000011622 */
[----:B------:R-:W-:Y:S02]  /*16930*/  LOP3.LUT R26, R33, 0xff, RZ, 0xc0, !PT ;  /* 0x000000ff211a7812 */ /* 0x000fe400078ec0ff */
[----:B------:R-:W-:Y:S02]  /*16940*/  LOP3.LUT R28, R34, 0xff, RZ, 0xc0, !PT ;  /* 0x000000ff221c7812 */ /* 0x000fe400078ec0ff */
[----:B------:R-:W-:Y:S02]  /*16950*/  LOP3.LUT R27, R27, 0xff, RZ, 0xc0, !PT ;  /* 0x000000ff1b1b7812 */ /* 0x000fe400078ec0ff */
[----:B------:R-:W-:Y:S02]  /*16960*/  PRMT R26, R3, 0x7604, R26 ;  /* 0x00007604031a7816 */ /* 0x000fe4000000001a */
[----:B------:R-:W-:-:S02]  /*16970*/  SHF.R.U32.HI R3, RZ, 0x10, R5 ;  /* 0x00000010ff037819 */ /* 0x000fc40000011605 */
[----:B------:R-:W-:Y:S02]  /*16980*/  PRMT R39, R27, 0x7604, R28 ;  /* 0x000076041b277816 */ /* 0x000fe4000000001c */
[----:B------:R-:W-:Y:S02]  /*16990*/  SHF.R.U32.HI R37, RZ, 0x10, R33 ;  /* 0x00000010ff257819 */ /* 0x000fe40000011621 */
[----:B------:R-:W-:Y:S01]  /*169a0*/  SHF.R.U32.HI R27, RZ, 0x10, R7 ;  /* 0x00000010ff1b7819 */ /* 0x000fe20000011607 */
[----:B------:R-:W-:Y:S01]  /*169b0*/  IMAD.U32 R3, R3, 0x10000, RZ ;  /* 0x0001000003037824 */ /* 0x000fe200078e00ff */
[----:B------:R-:W-:Y:S02]  /*169c0*/  SHF.R.U32.HI R29, RZ, 0x8, R35 ;  /* 0x00000008ff1d7819 */ /* 0x000fe40000011623 */
[----:B------:R-:W-:Y:S01]  /*169d0*/  SHF.L.U32 R37, R37, 0x10, RZ ;  /* 0x0000001025257819 */ /* 0x000fe200000006ff */
[----:B------:R-:W-:Y:S01]  /*169e0*/  IMAD.U32 R27, R27, 0x10000, RZ ;  /* 0x000100001b1b7824 */ /* 0x000fe200078e00ff */
[----:B------:R-:W-:-:S02]  /*169f0*/  LOP3.LUT R30, R35, 0xff, RZ, 0xc0, !PT ;  /* 0x000000ff231e7812 */ /* 0x000fc400078ec0ff */
[----:B------:R-:W-:Y:S02]  /*16a00*/  LOP3.LUT R29, R29, 0xff, RZ, 0xc0, !PT ;  /* 0x000000ff1d1d7812 */ /* 0x000fe400078ec0ff */
[----:B------:R-:W-:Y:S02]  /*16a10*/  LOP3.LUT R3, R20, 0xff0000, R3, 0xf8, !PT ;  /* 0x00ff000014037812 */ /* 0x000fe400078ef803 */
[----:B------:R-:W-:Y:S02]  /*16a20*/  LOP3.LUT R37, R26, 0xff0000, R37, 0xf8, !PT ;  /* 0x00ff00001a257812 */ /* 0x000fe400078ef825 */
[----:B------:R-:W-:Y:S02]  /*16a30*/  PRMT R30, R29, 0x7604, R30 ;  /* 0x000076041d1e7816 */ /* 0x000fe4000000001e */
[----:B------:R-:W-:Y:S02]  /*16a40*/  SHF.R.U32.HI R41, RZ, 0x10, R35 ;  /* 0x00000010ff297819 */ /* 0x000fe40000011623 */
[----:B------:R-:W-:-:S02]  /*16a50*/  LOP3.LUT R29, R24, 0xff0000, R27, 0xf8, !PT ;  /* 0x00ff0000181d7812 */ /* 0x000fc400078ef81b */
[----:B------:R-:W-:Y:S02]  /*16a60*/  LOP3.LUT R28, R3, 0xff000000, R5, 0xf8, !PT ;  /* 0xff000000031c7812 */ /* 0x000fe400078ef805 */
[----:B------:R-:W-:Y:S01]  /*16a70*/  LOP3.LUT R37, R37, 0xff000000, R33, 0xf8, !PT ;  /* 0xff00000025257812 */ /* 0x000fe200078ef821 */
[----:B------:R-:W-:Y:S01]  /*16a80*/  IMAD.U32 R41, R41, 0x10000, RZ ;  /* 0x0001000029297824 */ /* 0x000fe200078e00ff */
[----:B------:R-:W-:Y:S02]  /*16a90*/  LOP3.LUT R21, R21, 0xff0000, R4, 0xf8, !PT ;  /* 0x00ff000015157812 */ /* 0x000fe400078ef804 */
[----:B------:R-:W-:Y:S02]  /*16aa0*/  LOP3.LUT R36, R29, 0xff000000, R7, 0xf8, !PT ;  /* 0xff0000001d247812 */ /* 0x000fe400078ef807 */
[----:B------:R-:W-:Y:S02]  /*16ab0*/  LOP3.LUT R39, R39, 0xff0000, R34, 0xf8, !PT ;  /* 0x00ff000027277812 */ /* 0x000fe400078ef822 */
[----:B------:R-:W-:-:S02]  /*16ac0*/  F2FP.F16.E4M3.UNPACK_B R29, R28 ;  /* 0x0000001cff1d723e */ /* 0x000fc400020006ff */
[----:B------:R-:W-:Y:S02]  /*16ad0*/  F2FP.F16.E4M3.UNPACK_B R33, R37 ;  /* 0x00000025ff21723e */ /* 0x000fe400020006ff */
[-C--:B0-----:R-:W-:Y:S02]  /*16ae0*/  F2FP.F16.E4M3.UNPACK_B R20, R13.reuse ;  /* 0x0000000dff14723e */ /* 0x081fe400020006ff */
[----:B------:R-:W-:Y:S02]  /*16af0*/  LOP3.LUT R27, R21, 0xff000000, R4, 0xf8, !PT ;  /* 0xff000000151b7812 */ /* 0x000fe400078ef804 */
[----:B------:R-:W-:Y:S01]  /*16b00*/  LOP3.LUT R41, R30, 0xff0000, R41, 0xf8, !PT ;  /* 0x00ff00001e297812 */ /* 0x000fe200078ef829 */
[----:B------:R-:W-:Y:S01]  /*16b10*/  HADD2.F32 R30, -RZ, R29.H0_H0 ;  /* 0x2000001dff1e7230 */ /* 0x000fe20000004100 */
[----:B------:R-:W-:Y:S01]  /*16b20*/  LOP3.LUT R39, R39, 0xff000000, R34, 0xf8, !PT ;  /* 0xff00000027277812 */ /* 0x000fe200078ef822 */
[--C-:B------:R-:W-:Y:S02]  /*16b30*/  HADD2.F32 R34, -RZ, R33.reuse.H0_H0 ;  /* 0x20000021ff227230 */ /* 0x100fe40000004100 */
[--C-:B------:R-:W-:Y:S01]  /*16b40*/  HADD2.F32 R24, -RZ, R20.reuse.H0_H0 ;  /* 0x20000014ff187230 */ /* 0x100fe20000004100 */
[----:B------:R-:W-:Y:S01]  /*16b50*/  LOP3.LUT R25, R25, 0xff0000, R6, 0xf8, !PT ;  /* 0x00ff000019197812 */ /* 0x000fe200078ef806 */
[----:B------:R-:W-:Y:S01]  /*16b60*/  HADD2.F32 R33, -RZ, R33.H1_H1 ;  /* 0x30000021ff217230 */ /* 0x000fe20000004100 */
[----:B------:R-:W-:Y:S01]  /*16b70*/  LOP3.LUT R41, R41, 0xff000000, R35, 0xf8, !PT ;  /* 0xff00000029297812 */ /* 0x000fe200078ef823 */
[----:B------:R-:W-:Y:S01]  /*16b80*/  HADD2.F32 R20, -RZ, R20.H1_H1 ;  /* 0x30000014ff147230 */ /* 0x000fe20000004100 */
[----:B------:R-:W-:Y:S01]  /*16b90*/  F2FP.F16.E4M3.UNPACK_B R21, R13.H1 ;  /* 0x0000000dff15723e */ /* 0x000fe200030006ff */
[C---:B------:R-:W-:Y:S01]  /*16ba0*/  FMUL.FTZ R38, R24.reuse, R34 ;  /* 0x0000002218267220 */ /* 0x040fe20000410000 */
[----:B------:R-:W-:Y:S01]  /*16bb0*/  FMUL.FTZ R35, R24, R30 ;  /* 0x0000001e18237220 */ /* 0x000fe20000410000 */
[----:B------:R-:W-:-:S02]  /*16bc0*/  F2FP.F16.E4M3.UNPACK_B R37, R37.H1 ;  /* 0x00000025ff25723e */ /* 0x000fc400030006ff */
[----:B------:R-:W-:Y:S02]  /*16bd0*/  F2FP.F16.E4M3.UNPACK_B R28, R28.H1 ;  /* 0x0000001cff1c723e */ /* 0x000fe400030006ff */
[----:B------:R-:W-:Y:S02]  /*16be0*/  LOP3.LUT R3, R31, 0xff0000, R32, 0xf8, !PT ;  /* 0x00ff00001f037812 */ /* 0x000fe400078ef820 */
[----:B------:R-:W-:Y:S01]  /*16bf0*/  LOP3.LUT R31, R25, 0xff000000, R6, 0xf8, !PT ;  /* 0xff000000191f7812 */ /* 0x000fe200078ef806 */
[----:B------:R-:W-:Y:S01]  /*16c00*/  HADD2.F32 R29, -RZ, R29.H1_H1 ;  /* 0x3000001dff1d7230 */ /* 0x000fe20000004100 */
[-C--:B------:R-:W-:Y:S02]  /*16c10*/  F2FP.F16.E4M3.UNPACK_B R25, R15.reuse ;  /* 0x0000000fff19723e */ /* 0x080fe400020006ff */
[----:B------:R-:W-:Y:S01]  /*16c20*/  F2FP.F16.E4M3.UNPACK_B R26, R15.H1 ;  /* 0x0000000fff1a723e */ /* 0x000fe200030006ff */
[----:B------:R-:W-:Y:S01]  /*16c30*/  FMUL.FTZ R43, R20, R33 ;  /* 0x00000021142b7220 */ /* 0x000fe20000410000 */
[----:B------:R-:W-:-:S02]  /*16c40*/  F2FP.F16.E4M3.UNPACK_B R15, R14 ;  /* 0x0000000eff0f723e */ /* 0x000fc400020006ff */
[----:B------:R-:W-:Y:S01]  /*16c50*/  F2FP.F16.E4M3.UNPACK_B R24, R14.H1 ;  /* 0x0000000eff18723e */ /* 0x000fe200030006ff */
[--C-:B------:R-:W-:Y:S02]  /*16c60*/  HADD2.F32 R14, -RZ, R21.reuse.H0_H0 ;  /* 0x20000015ff0e7230 */ /* 0x100fe40000004100 */
[----:B------:R-:W-:Y:S01]  /*16c70*/  FMUL.FTZ R20, R20, R29 ;  /* 0x0000001d14147220 */ /* 0x000fe20000410000 */
[----:B------:R-:W-:Y:S01]  /*16c80*/  HADD2.F32 R21, -RZ, R21.H1_H1 ;  /* 0x30000015ff157230 */ /* 0x000fe20000004100 */
[----:B------:R-:W-:Y:S02]  /*16c90*/  LOP3.LUT R32, R3, 0xff000000, R32, 0xf8, !PT ;  /* 0xff00000003207812 */ /* 0x000fe400078ef820 */
[-C--:B------:R-:W-:Y:S02]  /*16ca0*/  F2FP.F16.E4M3.UNPACK_B R13, R12.reuse ;  /* 0x0000000cff0d723e */ /* 0x080fe400020006ff */
[----:B------:R-:W-:Y:S01]  /*16cb0*/  F2FP.F16.E4M3.UNPACK_B R12, R12.H1 ;  /* 0x0000000cff0c723e */ /* 0x000fe200030006ff */
[----:B--2---:R-:W0:Y:S02]  /*16cc0*/  LDS.128 R8, [R51+0x1e200] ;  /* 0x01e2000033087984 */ /* 0x004e240000000c00 */
[----:B0-----:R-:W-:-:S05]  /*16cd0*/  F2FP.F16.E4M3.UNPACK_B R4, R9 ;  /* 0x00000009ff04723e */ /* 0x001fca00020006ff */
[--C-:B------:R-:W-:Y:S01]  /*16ce0*/  HADD2.F32 R5, -RZ, R4.reuse.H0_H0 ;  /* 0x20000004ff057230 */ /* 0x100fe20000004100 */
[----:B------:R-:W-:Y:S01]  /*16cf0*/  F2FP.F16.E4M3.UNPACK_B R9, R9.H1 ;  /* 0x00000009ff09723e */ /* 0x000fe200030006ff */
[----:B------:R-:W-:-:S03]  /*16d00*/  HADD2.F32 R4, -RZ, R4.H1_H1 ;  /* 0x30000004ff047230 */ /* 0x000fc60000004100 */
[C---:B------:R-:W-:Y:S01]  /*16d10*/  FFMA.FTZ R38, R5.reuse, R30, -R38 ;  /* 0x0000001e05267223 */ /* 0x040fe20000010826 */
[----:B------:R-:W-:Y:S01]  /*16d20*/  FFMA.FTZ R35, R5, R34, R35 ;  /* 0x0000002205237223 */ /* 0x000fe20000010023 */
[----:B------:R-:W-:Y:S02]  /*16d30*/  HADD2.F32 R34, -RZ, R37.H0_H0 ;  /* 0x20000025ff227230 */ /* 0x000fe40000004100 */
[----:B------:R-:W-:Y:S02]  /*16d40*/  HADD2.F32 R30, -RZ, R28.H0_H0 ;  /* 0x2000001cff1e7230 */ /* 0x000fe40000004100 */
[----:B------:R-:W-:Y:S01]  /*16d50*/  FFMA.FTZ R43, R4, R29, -R43 ;  /* 0x0000001d042b7223 */ /* 0x000fe2000001082b */
[----:B------:R-:W-:Y:S02]  /*16d60*/  HADD2.F32 R5, -RZ, R9.H0_H0 ;  /* 0x20000009ff057230 */ /* 0x000fe40000004100 */
[C---:B------:R-:W-:Y:S01]  /*16d70*/  FMUL.FTZ R42, R14.reuse, R34 ;  /* 0x000000220e2a7220 */ /* 0x040fe20000410000 */
[----:B------:R-:W-:Y:S01]  /*16d80*/  F2FP.F16.E4M3.UNPACK_B R29, R41 ;  /* 0x00000029ff1d723e */ /* 0x000fe200020006ff */
[-C--:B------:R-:W-:Y:S01]  /*16d90*/  FMUL.FTZ R45, R14, R30.reuse ;  /* 0x0000001e0e2d7220 */ /* 0x080fe20000410000 */
[----:B------:R-:W-:Y:S01]  /*16da0*/  F2FP.F16.E4M3.UNPACK_B R7, R11 ;  /* 0x0000000bff07723e */ /* 0x000fe200020006ff */
[----:B------:R-:W-:Y:S01]  /*16db0*/  FFMA.FTZ R40, R4, R33, R20 ;  /* 0x0000002104287223 */ /* 0x000fe20000010014 */
[C---:B------:R-:W-:Y:S01]  /*16dc0*/  FFMA.FTZ R42, R5.reuse, R30, -R42 ;  /* 0x0000001e052a7223 */ /* 0x040fe2000001082a */
[----:B------:R-:W-:Y:S01]  /*16dd0*/  FFMA.FTZ R45, R5, R34, R45 ;  /* 0x00000022052d7223 */ /* 0x000fe2000001002d */
[----:B------:R-:W-:Y:S01]  /*16de0*/  F2FP.F16.E4M3.UNPACK_B R14, R36 ;  /* 0x00000024ff0e723e */ /* 0x000fe200020006ff */
[----:B------:R-:W-:-:S02]  /*16df0*/  HADD2.F32 R33, -RZ, R29.H0_H0 ;  /* 0x2000001dff217230 */ /* 0x000fc40000004100 */
[----:B------:R-:W-:Y:S02]  /*16e00*/  HADD2.F32 R5, -RZ, R25.H0_H0 ;  /* 0x20000019ff057230 */ /* 0x000fe40000004100 */
[----:B------:R-:W-:Y:S02]  /*16e10*/  HADD2.F32 R20, -RZ, R14.H0_H0 ;  /* 0x2000000eff147230 */ /* 0x000fe40000004100 */
[----:B------:R-:W-:Y:S02]  /*16e20*/  HADD2.F32 R4, -RZ, R7.H0_H0 ;  /* 0x20000007ff047230 */ /* 0x000fe40000004100 */
[C---:B------:R-:W-:Y:S01]  /*16e30*/  FMUL.FTZ R47, R5.reuse, R33 ;  /* 0x00000021052f7220 */ /* 0x040fe20000410000 */
[----:B------:R-:W-:Y:S02]  /*16e40*/  HADD2.F32 R30, -RZ, R37.H1_H1 ;  /* 0x30000025ff1e7230 */ /* 0x000fe40000004100 */
[----:B------:R-:W-:Y:S02]  /*16e50*/  HADD2.F32 R28, -RZ, R28.H1_H1 ;  /* 0x3000001cff1c7230 */ /* 0x000fe40000004100 */
[----:B------:R-:W-:Y:S01]  /*16e60*/  FMUL.FTZ R46, R5, R20 ;  /* 0x00000014052e7220 */ /* 0x000fe20000410000 */
[----:B------:R-:W-:-:S02]  /*16e70*/  HADD2.F32 R9, -RZ, R9.H1_H1 ;  /* 0x30000009ff097230 */ /* 0x000fc40000004100 */
[----:B------:R-:W-:Y:S01]  /*16e80*/  FFMA.FTZ R47, R4, R20, -R47 ;  /* 0x00000014042f7223 */ /* 0x000fe2000001082f */
[C---:B------:R-:W-:Y:S01]  /*16e90*/  FMUL.FTZ R34, R21.reuse, R30 ;  /* 0x0000001e15227220 */ /* 0x040fe20000410000 */
[----:B------:R-:W-:Y:S02]  /*16ea0*/  HADD2.F32 R20, -RZ, R29.H1_H1 ;  /* 0x3000001dff147230 */ /* 0x000fe40000004100 */
[-C--:B------:R-:W-:Y:S01]  /*16eb0*/  FMUL.FTZ R21, R21, R28.reuse ;  /* 0x0000001c15157220 */ /* 0x080fe20000410000 */
[----:B------:R-:W-:Y:S01]  /*16ec0*/  HADD2.F32 R25, -RZ, R25.H1_H1 ;  /* 0x30000019ff197230 */ /* 0x000fe20000004100 */
[----:B------:R-:W-:Y:S01]  /*16ed0*/  F2FP.F16.E4M3.UNPACK_B R41, R41.H1 ;  /* 0x00000029ff29723e */ /* 0x000fe200030006ff */
[----:B------:R-:W-:Y:S02]  /*16ee0*/  HADD2.F32 R14, -RZ, R14.H1_H1 ;  /* 0x3000000eff0e7230 */ /* 0x000fe40000004100 */
[C---:B------:R-:W-:Y:S01]  /*16ef0*/  FFMA.FTZ R37, R9.reuse, R28, -R34 ;  /* 0x0000001c09257223 */ /* 0x040fe20000010822 */
[----:B------:R-:W-:Y:S01]  /*16f00*/  F2FP.F16.E4M3.UNPACK_B R36, R36.H1 ;  /* 0x00000024ff24723e */ /* 0x000fe200030006ff */
[----:B------:R-:W-:Y:S01]  /*16f10*/  HADD2.F32 R7, -RZ, R7.H1_H1 ;  /* 0x30000007ff077230 */ /* 0x000fe20000004100 */
[----:B------:R-:W-:Y:S01]  /*16f20*/  F2FP.F16.E4M3.UNPACK_B R11, R11.H1 ;  /* 0x0000000bff0b723e */ /* 0x000fe200030006ff */
[----:B------:R-:W-:Y:S01]  /*16f30*/  FFMA.FTZ R30, R9, R30, R21 ;  /* 0x0000001e091e7223 */ /* 0x000fe20000010015 */
[----:B------:R-:W-:Y:S01]  /*16f40*/  FMUL.FTZ R28, R25, R20 ;  /* 0x00000014191c7220 */ /* 0x000fe20000410000 */
[----:B------:R-:W-:-:S02]  /*16f50*/  HADD2.F32 R21, -RZ, R41.H0_H0 ;  /* 0x20000029ff157230 */ /* 0x000fc40000004100 */
[-C--:B------:R-:W-:Y:S01]  /*16f60*/  FMUL.FTZ R25, R25, R14.reuse ;  /* 0x0000000e19197220 */ /* 0x080fe20000410000 */
[----:B------:R-:W-:Y:S02]  /*16f70*/  HADD2.F32 R5, -RZ, R26.H0_H0 ;  /* 0x2000001aff057230 */ /* 0x000fe40000004100 */
[----:B------:R-:W-:Y:S01]  /*16f80*/  FFMA.FTZ R46, R4, R33, R46 ;  /* 0x00000021042e7223 */ /* 0x000fe2000001002e */
[----:B------:R-:W-:Y:S02]  /*16f90*/  HADD2.F32 R9, -RZ, R36.H0_H0 ;  /* 0x20000024ff097230 */ /* 0x000fe40000004100 */
[C---:B------:R-:W-:Y:S01]  /*16fa0*/  FFMA.FTZ R34, R7.reuse, R14, -R28 ;  /* 0x0000000e07227223 */ /* 0x040fe2000001081c */
[----:B------:R-:W-:Y:S02]  /*16fb0*/  HADD2.F32 R41, -RZ, R41.H1_H1 ;  /* 0x30000029ff297230 */ /* 0x000fe40000004100 */
[----:B------:R-:W-:Y:S01]  /*16fc0*/  FFMA.FTZ R33, R7, R20, R25 ;  /* 0x0000001407217223 */ /* 0x000fe20000010019 */
[----:B------:R-:W-:Y:S01]  /*16fd0*/  HADD2.F32 R26, -RZ, R26.H1_H1 ;  /* 0x3000001aff1a7230 */ /* 0x000fe20000004100 */
[----:B------:R-:W-:Y:S01]  /*16fe0*/  F2FP.F16.E4M3.UNPACK_B R14, R32.H1 ;  /* 0x00000020ff0e723e */ /* 0x000fe200030006ff */
[----:B------:R-:W-:-:S02]  /*16ff0*/  HADD2.F32 R4, -RZ, R11.H0_H0 ;  /* 0x2000000bff047230 */ /* 0x000fc40000004100 */
[C---:B------:R-:W-:Y:S01]  /*17000*/  FMUL.FTZ R29, R5.reuse, R21 ;  /* 0x00000015051d7220 */ /* 0x040fe20000410000 */
[----:B------:R-:W-:Y:S01]  /*17010*/  HADD2.F32 R36, -RZ, R36.H1_H1 ;  /* 0x30000024ff247230 */ /* 0x000fe20000004100 */
[----:B------:R-:W-:Y:S01]  /*17020*/  F2FP.F16.E4M3.UNPACK_B R7, R27.H1 ;  /* 0x0000001bff07723e */ /* 0x000fe200030006ff */
[----:B------:R-:W-:Y:S01]  /*17030*/  FMUL.FTZ R50, R5, R9 ;  /* 0x0000000905327220 */ /* 0x000fe20000410000 */
[-C--:B------:R-:W-:Y:S01]  /*17040*/  F2FP.F16.E4M3.UNPACK_B R3, R8.reuse ;  /* 0x00000008ff03723e */ /* 0x080fe200020006ff */
[----:B------:R-:W-:Y:S01]  /*17050*/  HADD2.F32 R11, -RZ, R11.H1_H1 ;  /* 0x3000000bff0b7230 */ /* 0x000fe20000004100 */
[----:B------:R-:W-:Y:S01]  /*17060*/  F2FP.F16.E4M3.UNPACK_B R8, R8.H1 ;  /* 0x00000008ff08723e */ /* 0x000fe200030006ff */
[----:B------:R-:W-:Y:S01]  /*17070*/  FMUL.FTZ R28, R26, R41 ;  /* 0x000000291a1c7220 */ /* 0x000fe20000410000 */
[----:B------:R-:W-:Y:S01]  /*17080*/  FFMA.FTZ R48, R4, R9, -R29 ;  /* 0x0000000904307223 */ /* 0x000fe2000001081d */
[----:B------:R-:W-:Y:S02]  /*17090*/  HADD2.F32 R20, -RZ, R14.H0_H0 ;  /* 0x2000000eff147230 */ /* 0x000fe40000004100 */
[----:B------:R-:W-:Y:S01]  /*170a0*/  FMUL.FTZ R26, R26, R36 ;  /* 0x000000241a1a7220 */ /* 0x000fe20000410000 */
[----:B------:R-:W-:-:S02]  /*170b0*/  HADD2.F32 R5, -RZ, R12.H0_H0 ;  /* 0x2000000cff057230 */ /* 0x000fc40000004100 */
[--C-:B------:R-:W-:Y:S02]  /*170c0*/  HADD2.F32 R9, -RZ, R7.reuse.H0_H0 ;  /* 0x20000007ff097230 */ /* 0x100fe40000004100 */
[----:B------:R-:W-:Y:S01]  /*170d0*/  FFMA.FTZ R50, R4, R21, R50 ;  /* 0x0000001504327223 */ /* 0x000fe20000010032 */
[----:B------:R-:W-:Y:S02]  /*170e0*/  HADD2.F32 R4, -RZ, R8.H0_H0 ;  /* 0x20000008ff047230 */ /* 0x000fe40000004100 */
[C---:B------:R-:W-:Y:S01]  /*170f0*/  FFMA.FTZ R49, R11.reuse, R36, -R28 ;  /* 0x000000240b317223 */ /* 0x040fe2000001081c */
[----:B------:R-:W-:Y:S01]  /*17100*/  FFMA.FTZ R41, R11, R41, R26 ;  /* 0x000000290b297223 */ /* 0x000fe2000001001a */
[C---:B------:R-:W-:Y:S01]  /*17110*/  FMUL.FTZ R21, R5.reuse, R20 ;  /* 0x0000001405157220 */ /* 0x040fe20000410000 */
[----:B------:R-:W-:Y:S02]  /*17120*/  HADD2.F32 R11, -RZ, R14.H1_H1 ;  /* 0x3000000eff0b7230 */ /* 0x000fe40000004100 */
[----:B------:R-:W-:Y:S01]  /*17130*/  FMUL.FTZ R5, R5, R9 ;  /* 0x0000000905057220 */ /* 0x000fe20000410000 */
[----:B------:R-:W-:Y:S01]  /*17140*/  HADD2.F32 R12, -RZ, R12.H1_H1 ;  /* 0x3000000cff0c7230 */ /* 0x000fe20000004100 */
[----:B------:R-:W-:Y:S01]  /*17150*/  F2FP.F16.E4M3.UNPACK_B R32, R32 ;  /* 0x00000020ff20723e */ /* 0x000fe200020006ff */
[----:B------:R-:W-:-:S02]  /*17160*/  HADD2.F32 R7, -RZ, R7.H1_H1 ;  /* 0x30000007ff077230 */ /* 0x000fc40000004100 */
[C---:B------:R-:W-:Y:S01]  /*17170*/  FFMA.FTZ R25, R4.reuse, R9, -R21 ;  /* 0x0000000904197223 */ /* 0x040fe20000010815 */
[----:B------:R-:W-:Y:S02]  /*17180*/  HADD2.F32 R8, -RZ, R8.H1_H1 ;  /* 0x30000008ff087230 */ /* 0x000fe40000004100 */
[----:B------:R-:W-:Y:S01]  /*17190*/  FFMA.FTZ R26, R4, R20, R5 ;  /* 0x00000014041a7223 */ /* 0x000fe20000010005 */
[----:B------:R-:W-:Y:S01]  /*171a0*/  F2FP.F16.E4M3.UNPACK_B R27, R27 ;  /* 0x0000001bff1b723e */ /* 0x000fe200020006ff */
[C---:B------:R-:W-:Y:S01]  /*171b0*/  FMUL.FTZ R21, R12.reuse, R11 ;  /* 0x0000000b0c157220 */ /* 0x040fe20000410000 */
[-C--:B------:R-:W-:Y:S01]  /*171c0*/  FMUL.FTZ R12, R12, R7.reuse ;  /* 0x000000070c0c7220 */ /* 0x080fe20000410000 */
[----:B------:R-:W-:Y:S02]  /*171d0*/  HADD2.F32 R9, -RZ, R32.H0_H0 ;  /* 0x20000020ff097230 */ /* 0x000fe40000004100 */
[----:B------:R-:W-:Y:S02]  /*171e0*/  HADD2.F32 R5, -RZ, R13.H0_H0 ;  /* 0x2000000dff057230 */ /* 0x000fe40000004100 */
[C---:B------:R-:W-:Y:S01]  /*171f0*/  FFMA.FTZ R28, R8.reuse, R7, -R21 ;  /* 0x00000007081c7223 */ /* 0x040fe20000010815 */
        /* <DEDUP_REMOVED lines=8> */
[C---:B------:R-:W-:Y:S01]  /*17280*/  FFMA.FTZ R12, R4.reuse, R7, -R11 ;  /* 0x00000007040c7223 */ /* 0x040fe2000001080b */
[----:B------:R-:W-:Y:S01]  /*17290*/  HADD2.F32 R3, -RZ, R3.H1_H1 ;  /* 0x30000003ff037230 */ /* 0x000fe20000004100 */
[----:B------:R-:W-:Y:S01]  /*172a0*/  F2FP.F16.E4M3.UNPACK_B R11, R39.H1 ;  /* 0x00000027ff0b723e */ /* 0x000fe200030006ff */
[C---:B------:R-:W-:Y:S01]  /*172b0*/  FMUL.FTZ R20, R13.reuse, R32 ;  /* 0x000000200d147220 */ /* 0x040fe20000410000 */
[----:B------:R-:W-:Y:S01]  /*172c0*/  F2FP.F16.E4M3.UNPACK_B R6, R10 ;  /* 0x0000000aff06723e */ /* 0x000fe200020006ff */
[----:B------:R-:W-:Y:S01]  /*172d0*/  FFMA.FTZ R14, R4, R9, R5 ;  /* 0x00000009040e7223 */ /* 0x000fe20000010005 */
[----:B------:R-:W-:Y:S01]  /*172e0*/  FMUL.FTZ R7, R13, R8 ;  /* 0x000000080d077220 */ /* 0x000fe20000410000 */
[----:B------:R-:W-:Y:S01]  /*172f0*/  F2FP.F16.E4M3.UNPACK_B R10, R10.H1 ;  /* 0x0000000aff0a723e */ /* 0x000fe200030006ff */
[----:B------:R-:W-:Y:S01]  /*17300*/  FFMA.FTZ R13, R3, R8, -R20 ;  /* 0x00000008030d7223 */ /* 0x000fe20000010814 */
[----:B------:R-:W-:Y:S01]  /*17310*/  F2FP.F16.E4M3.UNPACK_B R5, R31.H1 ;  /* 0x0000001fff05723e */ /* 0x000fe200030006ff */
[----:B------:R-:W-:-:S02]  /*17320*/  HADD2.F32 R8, -RZ, R11.H0_H0 ;  /* 0x2000000bff087230 */ /* 0x000fc40000004100 */
[----:B------:R-:W-:Y:S02]  /*17330*/  HADD2.F32 R4, -RZ, R24.H0_H0 ;  /* 0x20000018ff047230 */ /* 0x000fe40000004100 */
[----:B------:R-:W-:Y:S01]  /*17340*/  FFMA.FTZ R21, R3, R32, R7 ;  /* 0x0000002003157223 */ /* 0x000fe20000010007 */
[----:B------:R-:W-:Y:S02]  /*17350*/  HADD2.F32 R7, -RZ, R5.H0_H0 ;  /* 0x20000005ff077230 */ /* 0x000fe40000004100 */
[----:B------:R-:W-:Y:S02]  /*17360*/  HADD2.F32 R3, -RZ, R10.H0_H0 ;  /* 0x2000000aff037230 */ /* 0x000fe40000004100 */
[----:B------:R-:W-:Y:S01]  /*17370*/  FMUL.FTZ R20, R4, R8 ;  /* 0x0000000804147220 */ /* 0x000fe20000410000 */
[----:B------:R-:W-:Y:S02]  /*17380*/  HADD2.F32 R11, -RZ, R11.H1_H1 ;  /* 0x3000000bff0b7230 */ /* 0x000fe40000004100 */
[----:B------:R-:W-:-:S02]  /*17390*/  HADD2.F32 R24, -RZ, R24.H1_H1 ;  /* 0x30000018ff187230 */ /* 0x000fc40000004100 */
[-C--:B------:R-:W-:Y:S01]  /*173a0*/  FMUL.FTZ R4, R4, R7.reuse ;  /* 0x0000000704047220 */ /* 0x080fe20000410000 */
[----:B------:R-:W-:Y:S02]  /*173b0*/  HADD2.F32 R5, -RZ, R5.H1_H1 ;  /* 0x30000005ff057230 */ /* 0x000fe40000004100 */
[C---:B------:R-:W-:Y:S01]  /*173c0*/  FFMA.FTZ R27, R3.reuse, R7, -R20 ;  /* 0x00000007031b7223 */ /* 0x040fe20000010814 */
[----:B------:R-:W-:Y:S01]  /*173d0*/  HADD2.F32 R10, -RZ, R10.H1_H1 ;  /* 0x3000000aff0a7230 */ /* 0x000fe20000004100 */
[----:B------:R-:W-:Y:S01]  /*173e0*/  F2FP.F16.E4M3.UNPACK_B R31, R31 ;  /* 0x0000001fff1f723e */ /* 0x000fe200020006ff */
[C---:B------:R-:W-:Y:S01]  /*173f0*/  FMUL.FTZ R7, R24.reuse, R11 ;  /* 0x0000000b18077220 */ /* 0x040fe20000410000 */
[----:B------:R-:W-:Y:S01]  /*17400*/  F2FP.F16.E4M3.UNPACK_B R39, R39 ;  /* 0x00000027ff27723e */ /* 0x000fe200020006ff */
[-C--:B------:R-:W-:Y:S01]  /*17410*/  FMUL.FTZ R20, R24, R5.reuse ;  /* 0x0000000518147220 */ /* 0x080fe20000410000 */
[----:B------:R-:W-:Y:S01]  /*17420*/  FFMA.FTZ R24, R3, R8, R4 ;  /* 0x0000000803187223 */ /* 0x000fe20000010004 */
[----:B------:R-:W-:Y:S01]  /*17430*/  FFMA.FTZ R32, R10, R5, -R7 ;  /* 0x000000050a207223 */ /* 0x000fe20000010807 */
[----:B------:R-:W-:-:S02]  /*17440*/  HADD2.F32 R5, -RZ, R31.H0_H0 ;  /* 0x2000001fff057230 */ /* 0x000fc40000004100 */
[----:B------:R-:W-:Y:S02]  /*17450*/  HADD2.F32 R7, -RZ, R39.H0_H0 ;  /* 0x20000027ff077230 */ /* 0x000fe40000004100 */
[----:B------:R-:W-:Y:S02]  /*17460*/  HADD2.F32 R4, -RZ, R15.H0_H0 ;  /* 0x2000000fff047230 */ /* 0x000fe40000004100 */
[----:B------:R-:W-:Y:S02]  /*17470*/  HADD2.F32 R31, -RZ, R31.H1_H1 ;  /* 0x3000001fff1f7230 */ /* 0x000fe40000004100 */
[----:B------:R-:W-:Y:S02]  /*17480*/  HADD2.F32 R39, -RZ, R39.H1_H1 ;  /* 0x30000027ff277230 */ /* 0x000fe40000004100 */
[----:B------:R-:W-:Y:S02]  /*17490*/  HADD2.F32 R15, -RZ, R15.H1_H1 ;  /* 0x3000000fff0f7230 */ /* 0x000fe40000004100 */
[----:B------:R-:W-:Y:S01]  /*174a0*/  FFMA.FTZ R11, R10, R11, R20 ;  /* 0x0000000b0a0b7223 */ /* 0x000fe20000010014 */
[----:B------:R-:W-:-:S02]  /*174b0*/  HADD2.F32 R3, -RZ, R6.H0_H0 ;  /* 0x20000006ff037230 */ /* 0x000fc40000004100 */
[C---:B------:R-:W-:Y:S01]  /*174c0*/  FMUL.FTZ R8, R4.reuse, R7 ;  /* 0x0000000704087220 */ /* 0x040fe20000410000 */
[----:B------:R-:W-:Y:S02]  /*174d0*/  HADD2.F32 R6, -RZ, R6.H1_H1 ;  /* 0x30000006ff067230 */ /* 0x000fe40000004100 */
[----:B------:R-:W-:Y:S01]  /*174e0*/  FMUL.FTZ R4, R4, R5 ;  /* 0x0000000504047220 */ /* 0x000fe20000410000 */
[C---:B------:R-:W-:Y:S01]  /*174f0*/  FMUL.FTZ R9, R15.reuse, R39 ;  /* 0x000000270f097220 */ /* 0x040fe20000410000 */
        /* <DEDUP_REMOVED lines=12> */
[----:B------:R-:W-:Y:S02]  /*175c0*/  F2FP.SATFINITE.E4M3.F32.PACK_AB_MERGE_C R24, R11, R24, RZ ;  /* 0x000000180b18723e */ /* 0x000fe400048070ff */
        /* <DEDUP_REMOVED lines=8> */
[----:B------:R2:W-:Y:S04]  /*17650*/  STS.128 [R51+0x1e200], R4 ;  /* 0x01e2000433007388 */ /* 0x0005e80000000c00 */
[----:B------:R2:W-:Y:S02]  /*17660*/  STS.128 [R0+0x1e200], R8 ;  /* 0x01e2000800007388 */ /* 0x0005e40000000c00 */
.L_x_2342:
[----:B------:R-:W-:Y:S05]  /*17670*/  BSYNC B0 ;  /* 0x0000000000007941 */ /* 0x000fea0003800000 */
.L_x_2332:
        /* <DEDUP_REMOVED lines=8> */
.L_x_2330:
[----:B0-2-4-:R-:W-:-:S05]  /*17700*/  IMAD.U32 R0, RZ, RZ, UR53 ;  /* 0x00000035ff007e24 */ /* 0x015fca000f8e00ff */
[----:B------:R-:W-:-:S13]  /*17710*/  ISETP.NE.AND P1, PT, R0, 0x3, PT ;  /* 0x000000030000780c */ /* 0x000fda0003f25270 */
[----:B------:R-:W-:Y:S05]  /*17720*/  @!P1 BRA `(.L_x_2365) ;  /* 0x0000000000049947 */ /* 0x000fea0003800000 */
[----:B------:R-:W-:Y:S01]  /*17730*/  BPT.TRAP 0x1 ;  /* 0x000000040000795c */ /* 0x000fe20000300000 */
.L_x_2365:
[----:B-1-3--:R-:W-:Y:S01]  /*17740*/  IMAD R3, R146, 0x8, R16 ;  /* 0x0000000892037824 */ /* 0x00afe200078e0210 */
[----:B------:R-:W-:-:S04]  /*17750*/  SHF.L.U32 R0, R220, 0x1f, RZ ;  /* 0x0000001fdc007819 */ /* 0x000fc800000006ff */
[----:B------:R0:W1:Y:S01]  /*17760*/  SYNCS.PHASECHK.TRANS64.TRYWAIT P2, [R3+URZ+0x33430], R0 ;  /* 0x03343000030075a7 */ /* 0x000062000804017f */
[----:B------:R-:W-:Y:S05]  /*17770*/  @!P1 BRA `(.L_x_2366) ;  /* 0x0000000000049947 */ /* 0x000fea0003800000 */
[----:B------:R-:W-:Y:S01]  /*17780*/  BPT.TRAP 0x1 ;  /* 0x000000040000795c */ /* 0x000fe20000300000 */
.L_x_2366:
[----:B-----5:R-:W2:Y:S01]  /*17790*/  S2R R4, SR_TID.X ;  /* 0x0000000000047919 */ /* 0x020ea20000002100 */
[----:B------:R-:W-:Y:S01]  /*177a0*/  IMAD.MOV.U32 R119, RZ, RZ, RZ ;  /* 0x000000ffff777224 */ /* 0x000fe200078e00ff */
[----:B--2---:R-:W-:-:S04]  /*177b0*/  LOP3.LUT R4, R4, 0x7f, RZ, 0xc0, !PT ;  /* 0x0000007f04047812 */ /* 0x004fc800078ec0ff */
[----:B------:R-:W-:Y:S01]  /*177c0*/  ISETP.NE.AND P0, PT, R4, RZ, PT ;  /* 0x000000ff0400720c */ /* 0x000fe20003f05270 */
[----:B-1----:R-:W-:-:S12]  /*177d0*/  @P2 BRA `(.L_x_2367) ;  /* 0x0000000000082947 */ /* 0x002fd80003800000 */
[----:B------:R-:W1:Y:S02]  /*177e0*/  SYNCS.PHASECHK.TRANS64.TRYWAIT P2, [R3+URZ+0x33430], R0 ;  /* 0x03343000030075a7 */ /* 0x000e64000804017f */
[----:B-1----:R-:W-:Y:S05]  /*177f0*/  @!P2 BRA `(.L_x_2368) ;  /* 0x000001600064a947 */ /* 0x002fea0003800000 */
.L_x_2367:
[----:B------:R-:W-:Y:S05]  /*17800*/  WARPSYNC.ALL ;  /* 0x0000000000007948 */ /* 0x000fea0003800000 */
[----:B01----:R-:W-:Y:S01]  /*17810*/  VIADD R0, R16, 0x24200 ;  /* 0x0002420010007836 */ /* 0x003fe20000000000 */
[----:B------:R-:W2:Y:S04]  /*17820*/  LDL R14, [R1] ;  /* 0x00000000010e7983 */ /* 0x000ea80000100800 */
[----:B------:R-:W-:Y:S01]  /*17830*/  SHF.R.U32.HI R0, RZ, 0x4, R0 ;  /* 0x00000004ff007819 */ /* 0x000fe20000011600 */
[----:B------:R-:W3:Y:S01]  /*17840*/  LDL R10, [R1+0x4] ;  /* 0x00000400010a7983 */ /* 0x000ee20000100800 */
[----:B------:R-:W-:Y:S01]  /*17850*/  R2UR UR24, R44 ;  /* 0x000000002c1872ca */ /* 0x000fe200000e0000 */
[----:B------:R-:W-:Y:S01]  /*17860*/  IMAD.MOV.U32 R5, RZ, RZ, -0x7fffffe0 ;  /* 0x80000020ff057424 */ /* 0x000fe200078e00ff */
[----:B------:R-:W-:Y:S01]  /*17870*/  LOP3.LUT R0, R0, 0x3fff, RZ, 0xc0, !PT ;  /* 0x00003fff00007812 */ /* 0x000fe200078ec0ff */
[----:B------:R-:W-:Y:S01]  /*17880*/  WARPGROUP.ARRIVE ;  /* 0x00000000000079c5 */ /* 0x000fe20000000000 */
[----:B------:R-:W-:Y:S01]  /*17890*/  UMOV UR25, 0x80000020 ;  /* 0x8000002000197882 */ /* 0x000fe20000000000 */
[----:B------:R-:W-:Y:S01]  /*178a0*/  IMAD.MOV.U32 R7, RZ, RZ, -0x7fffffe0 ;  /* 0x80000020ff077424 */ /* 0x000fe200078e00ff */
[----:B------:R-:W-:Y:S01]  /*178b0*/  LOP3.LUT R11, R0, 0x10000, RZ, 0xfc, !PT ;  /* 0x00010000000b7812 */ /* 0x000fe200078efcff */
[----:B------:R-:W-:Y:S01]  /*178c0*/  UMOV UR5, UR25 ;  /* 0x0000001900057c82 */ /* 0x000fe20008000000 */
[----:B------:R-:W-:Y:S01]  /*178d0*/  R2UR UR27, R5 ;  /* 0x00000000051b72ca */ /* 0x000fe200000e0000 */
[----:B------:R-:W-:Y:S01]  /*178e0*/  UMOV UR17, UR25 ;  /* 0x0000001900117c82 */ /* 0x000fe20008000000 */
[----:B------:R-:W-:Y:S01]  /*178f0*/  R2UR UR7, R7 ;  /* 0x00000000070772ca */ /* 0x000fe200000e0000 */
[----:B------:R-:W-:Y:S01]  /*17900*/  IMAD R4, R146, 0x780, R11 ;  /* 0x0000078092047824 */ /* 0x000fe200078e020b */
[----:B------:R-:W-:Y:S01]  /*17910*/  MOV R9, 0x80000020 ;  /* 0x8000002000097802 */ /* 0x000fe20000000f00 */
[----:B------:R-:W-:Y:S01]  /*17920*/  ULOP3.LUT UR24, UR24, 0x10000, URZ, 0xfc, !UPT ;  /* 0x0001000018187892 */ /* 0x000fe2000f8efc3f */
[----:B------:R-:W-:Y:S01]  /*17930*/  IMAD.MOV.U32 R7, RZ, RZ, -0x7fffffe0 ;  /* 0x80000020ff077424 */ /* 0x000fe200078e00ff */
[----:B------:R-:W-:Y:S01]  /*17940*/  UMOV UR9, UR25 ;  /* 0x0000001900097c82 */ /* 0x000fe20008000000 */
[C---:B------:R-:W-:Y:S01]  /*17950*/  R2UR UR26, R4.reuse ;  /* 0x00000000041a72ca */ /* 0x040fe200000e0000 */
[C---:B------:R-:W-:Y:S01]  /*17960*/  VIADD R8, R4.reuse, 0x180 ;  /* 0x0000018004087836 */ /* 0x040fe20000000000 */
[----:B------:R-:W-:Y:S01]  /*17970*/  IADD3 R6, R4, 0x80, RZ ;  /* 0x0000008004067810 */ /* 0x000fe20007ffe0ff */
[----:B------:R-:W-:Y:S01]  /*17980*/  UMOV UR13, UR25 ;  /* 0x00000019000d7c82 */ /* 0x000fe20008000000 */
[----:B------:R-:W-:Y:S01]  /*17990*/  UMOV UR4, UR24 ;  /* 0x0000001800047c82 */ /* 0x000fe20008000000 */
[----:B------:R-:W-:Y:S01]  /*179a0*/  R2UR UR19, R7 ;  /* 0x00000000071372ca */ /* 0x000fe200000e0000 */
[----:B------:R-:W-:Y:S01]  /*179b0*/  UMOV UR16, UR24 ;  /* 0x0000001800107c82 */ /* 0x000fe20008000000 */
[----:B------:R-:W-:Y:S01]  /*179c0*/  R2UR UR6, R6 ;  /* 0x00000000060672ca */ /* 0x000fe200000e0000 */
[----:B------:R-:W-:Y:S01]  /*179d0*/  VIADD R6, R4, 0x100 ;  /* 0x0000010004067836 */ /* 0x000fe20000000000 */
[----:B------:R-:W-:Y:S01]  /*179e0*/  R2UR UR10, R8 ;  /* 0x00000000080a72ca */ /* 0x000fe200000e0000 */
[----:B------:R-:W-:Y:S01]  /*179f0*/  UMOV UR8, UR24 ;  /* 0x0000001800087c82 */ /* 0x000fe20008000000 */
[----:B------:R-:W-:Y:S01]  /*17a00*/  R2UR UR11, R9 ;  /* 0x00000000090b72ca */ /* 0x000fe200000e0000 */
[----:B------:R-:W-:Y:S01]  /*17a10*/  IMAD.MOV.U32 R7, RZ, RZ, -0x7fffffe0 ;  /* 0x80000020ff077424 */ /* 0x000fe200078e00ff */
[----:B------:R-:W-:Y:S01]  /*17a20*/  QGMMA.64x32x32.F32.E4M3.E4M3 R88, gdesc[UR24], RZ, !UPT, gsb0 ;  /* 0x00600000185879f3 */ /* 0x000fe2000c0008ff */
[----:B------:R-:W-:Y:S01]  /*17a30*/  R2UR UR18, R6 ;  /* 0x00000000061272ca */ /* 0x000fe200000e0000 */
[C---:B------:R-:W-:Y:S01]  /*17a40*/  VIADD R6, R4.reuse, 0x200 ;  /* 0x0000020004067836 */ /* 0x040fe20000000000 */
[----:B------:R-:W-:Y:S01]  /*17a50*/  UMOV UR12, UR24 ;  /* 0x00000018000c7c82 */ /* 0x000fe20008000000 */
[----:B------:R-:W-:Y:S01]  /*17a60*/  R2UR UR15, R7 ;  /* 0x00000000070f72ca */ /* 0x000fe200000e0000 */
[C---:B------:R-:W-:Y:S01]  /*17a70*/  VIADD R12, R4.reuse, 0x2 ;  /* 0x00000002040c7836 */ /* 0x040fe20000000000 */
[----:B------:R-:W-:Y:S01]  /*17a80*/  IADD3 R20, R4, 0x682, RZ ;  /* 0x0000068204147810 */ /* 0x000fe20007ffe0ff */
[----:B------:R-:W-:Y:S01]  /*17a90*/  IMAD.MOV.U32 R13, RZ, RZ, -0x7fffffe0 ;  /* 0x80000020ff0d7424 */ /* 0x000fe200078e00ff */
[----:B------:R-:W-:Y:S01]  /*17aa0*/  R2UR UR14, R6 ;  /* 0x00000000060e72ca */ /* 0x000fe200000e0000 */
[----:B------:R-:W-:Y:S01]  /*17ab0*/  VIADD R6, R4, 0x82 ;  /* 0x0000008204067836 */ /* 0x000fe20000000000 */
[----:B------:R-:W-:Y:S01]  /*17ac0*/  MOV R112, R119 ;  /* 0x0000007700707202 */ /* 0x000fe20000000f00 */
[----:B------:R-:W-:-:S02]  /*17ad0*/  IMAD.MOV.U32 R7, RZ, RZ, -0x7fffffe0 ;  /* 0x80000020ff077424 */ /* 0x000fc400078e00ff */
[----:B------:R-:W-:Y:S02]  /*17ae0*/  VIADD R8, R4, 0x182 ;  /* 0x0000018204087836 */ /* 0x000fe40000000000 */
[----:B------:R-:W-:Y:S02]  /*17af0*/  IMAD.MOV.U32 R9, RZ, RZ, -0x7fffffe0 ;  /* 0x80000020ff097424 */ /* 0x000fe400078e00ff */
[----:B------:R-:W-:Y:S02]  /*17b00*/  IMAD R0, R105, -0xa0, R234 ;  /* 0xffffff6069007824 */ /* 0x000fe400078e02ea */
[----:B------:R-:W-:Y:S02]  /*17b10*/  IMAD.MOV.U32 R21, RZ, RZ, -0x7fffffe0 ;  /* 0x80000020ff157424 */ /* 0x000fe400078e00ff */
[----:B------:R-:W-:Y:S02]  /*17b20*/  @!P0 VIADD R3, R3, 0x33440 ;  /* 0x0003344003038836 */ /* 0x000fe40000000000 */
[----:B------:R-:W-:-:S02]  /*17b30*/  IMAD.MOV.U32 R118, RZ, RZ, R119 ;  /* 0x000000ffff767224 */ /* 0x000fc400078e0077 */
[--C-:B------:R-:W-:Y:S02]  /*17b40*/  IMAD.MOV.U32 R116, RZ, RZ, R119.reuse ;  /* 0x000000ffff747224 */ /* 0x100fe400078e0077 */
[--C-:B------:R-:W-:Y:S02]  /*17b50*/  IMAD.MOV.U32 R114, RZ, RZ, R119.reuse ;  /* 0x000000ffff727224 */ /* 0x100fe400078e0077 */
[----:B------:R-:W-:Y:S01]  /*17b60*/  IMAD.MOV.U32 R110, RZ, RZ, R119 ;  /* 0x000000ffff6e7224 */ /* 0x000fe200078e0077 */
[----:B------:R-:W-:Y:S02]  /*17b70*/  WARPGROUP.DEPBAR.LE gsb0, 0x0 ;  /* 0x00008000000079c5 */ /* 0x000fe40000010000 */
[----:B------:R-:W-:-:S06]  /*17b80*/  WARPGROUP.ARRIVE ;  /* 0x00000000000079c5 */ /* 0x000fcc0000000000 */
[----:B------:R-:W-:Y:S01]  /*17b90*/  QGMMA.64x32x32.F32.E4M3.E4M3 R72, gdesc[UR4], RZ, !UPT, gsb0 ;  /* 0x00600000044879f3 */ /* 0x000fe2000c0008ff */
[----:B------:R-:W-:Y:S01]  /*17ba0*/  R2UR UR6, R12 ;  /* 0x000000000c0672ca */ /* 0x000fe200000e0000 */
[----:B------:R-:W-:Y:S01]  /*17bb0*/  UIADD3 UR4, UR24, 0x2, URZ ;  /* 0x0000000218047890 */ /* 0x000fe2000fffe03f */
[----:B------:R-:W-:Y:S01]  /*17bc0*/  R2UR UR7, R13 ;  /* 0x000000000d0772ca */ /* 0x000fe200000e0000 */
[----:B------:R-:W-:Y:S01]  /*17bd0*/  UMOV UR5, 0x80000020 ;  /* 0x8000002000057882 */ /* 0x000fe20000000000 */
        /* <DEDUP_REMOVED lines=9> */
[----:B------:R-:W-:Y:S01]  /*17c70*/  QGMMA.64x32x32.F32.E4M3.E4M3 R40, gdesc[UR8], RZ, !UPT, gsb0 ;  /* 0x00600000082879f3 */ /* 0x000fe2000c0008ff */
        /* <DEDUP_REMOVED lines=9> */
[----:B------:R-:W-:Y:S01]  /*17d10*/  WARPGROUP.ARRIVE ;  /* 0x00000000000079c5 */ /* 0x000fe20000000000 */
[----:B---3--:R-:W-:-:S05]  /*17d20*/  IMAD R10, R225, 0x80, R10 ;  /* 0x00000080e10a7824 */ /* 0x008fca00078e020a */
        /* <DEDUP_REMOVED lines=12> */
[----:B------:R-:W-:Y:S02]  /*17df0*/  R2UR UR7, R7 ;  /* 0x00000000070772ca */ /* 0x000fe400000e0000 */
[----:B------:R-:W-:Y:S01]  /*17e00*/  MOV R7, 0x80000020 ;  /* 0x8000002000077802 */ /* 0x000fe20000000f00 */
[----:B------:R-:W-:Y:S02]  /*17e10*/  WARPGROUP.DEPBAR.LE gsb0, 0x0 ;  /* 0x00008000000079c5 */ /* 0x000fe40000010000 */
[----:B------:R-:W-:-:S08]  /*17e20*/  WARPGROUP.ARRIVE ;  /* 0x00000000000079c5 */ /* 0x000fd00000000000 */
[----:B------:R-:W-:Y:S01]  /*17e30*/  QGMMA.64x32x32.F32.E4M3.E4M3 R72, gdesc[UR4], R72, gsb0 ;  /* 0x00600000044879f3 */ /* 0x000fe20008000848 */
[----:B------:R-:W-:Y:S01]  /*17e40*/  R2UR UR6, R6 ;  /* 0x00000000060672ca */ /* 0x000fe200000e0000 */
[----:B------:R-:W-:Y:S01]  /*17e50*/  VIADD R6, R4, 0x202 ;  /* 0x0000020204067836 */ /* 0x000fe20000000000 */
[----:B------:R-:W-:Y:S01]  /*17e60*/  R2UR UR7, R7 ;  /* 0x00000000070772ca */ /* 0x000fe200000e0000 */
[----:B------:R-:W-:-:S03]  /*17e70*/  IMAD.MOV.U32 R7, RZ, RZ, -0x7fffffe0 ;  /* 0x80000020ff077424 */ /* 0x000fc600078e00ff */
[----:B------:R-:W-:Y:S01]  /*17e80*/  R2UR UR18, R6 ;  /* 0x00000000061272ca */ /* 0x000fe200000e0000 */
[----:B------:R-:W-:Y:S01]  /*17e90*/  VIADD R6, R4, 0x300 ;  /* 0x0000030004067836 */ /* 0x000fe20000000000 */
[----:B------:R-:W-:Y:S02]  /*17ea0*/  R2UR UR19, R7 ;  /* 0x00000000071372ca */ /* 0x000fe400000e0000 */
[----:B------:R-:W-:Y:S01]  /*17eb0*/  MOV R7, 0x80000020 ;  /* 0x8000002000077802 */ /* 0x000fe20000000f00 */
[----:B------:R-:W-:Y:S02]  /*17ec0*/  WARPGROUP.DEPBAR.LE gsb0, 0x0 ;  /* 0x00008000000079c5 */ /* 0x000fe40000010000 */
[----:B------:R-:W-:-:S06]  /*17ed0*/  WARPGROUP.ARRIVE ;  /* 0x00000000000079c5 */ /* 0x000fcc0000000000 */
[----:B------:R-:W-:Y:S03]  /*17ee0*/  QGMMA.64x32x32.F32.E4M3.E4M3 R56, gdesc[UR4], R56, gsb0 ;  /* 0x00600000043879f3 */ /* 0x000fe60008000838 */
        /* <DEDUP_REMOVED lines=26> */
[----:B------:R-:W-:Y:S01]  /*18090*/  IMAD.MOV.U32 R7, RZ, RZ, -0x7fffffe0 ;  /* 0x80000020ff077424 */ /* 0x000fe200078e00ff */
[----:B------:R-:W-:Y:S02]  /*180a0*/  WARPGROUP.DEPBAR.LE gsb0, 0x0 ;  /* 0x00008000000079c5 */ /* 0x000fe40000010000 */
[----:B------:R-:W-:-:S09]  /*180b0*/  WARPGROUP.ARRIVE ;  /* 0x00000000000079c5 */ /* 0x000fd20000000000 */
[----:B------:R-:W-:Y:S01]  /*180c0*/  QGMMA.64x32x32.F32.E4M3.E4M3 R72, gdesc[UR8], R72, gsb0 ;  /* 0x00600000084879f3 */ /* 0x000fe20008000848 */
[----:B------:R-:W-:Y:S01]  /*180d0*/  R2UR UR10, R6 ;  /* 0x00000000060a72ca */ /* 0x000fe200000e0000 */
[----:B------:R-:W-:Y:S01]  /*180e0*/  VIADD R6, R4, 0x480 ;  /* 0x0000048004067836 */ /* 0x000fe20000000000 */
[----:B------:R-:W-:Y:S02]  /*180f0*/  R2UR UR11, R7 ;  /* 0x00000000070b72ca */ /* 0x000fe400000e0000 */
[----:B------:R-:W-:Y:S02]  /*18100*/  MOV R7, 0x80000020 ;  /* 0x8000002000077802 */ /* 0x000fe40000000f00 */
[----:B------:R-:W-:Y:S01]  /*18110*/  R2UR UR22, R6 ;  /* 0x00000000061672ca */ /* 0x000fe200000e0000 */
[----:B------:R-:W-:Y:S01]  /*18120*/  VIADD R6, R4, 0x302 ;  /* 0x0000030204067836 */ /* 0x000fe20000000000 */
[----:B------:R-:W-:Y:S01]  /*18130*/  R2UR UR23, R7 ;  /* 0x00000000071772ca */ /* 0x000fe200000e0000 */
[----:B------:R-:W-:Y:S01]  /*18140*/  IMAD.MOV.U32 R7, RZ, RZ, -0x7fffffe0 ;  /* 0x80000020ff077424 */ /* 0x000fe200078e00ff */
[----:B------:R-:W-:-:S02]  /*18150*/  WARPGROUP.DEPBAR.LE gsb0, 0x0 ;  /* 0x00008000000079c5 */ /* 0x000fc40000010000 */
        /* <DEDUP_REMOVED lines=32> */
[----:B------:R-:W-:Y:S02]  /*18360*/  R2UR UR14, R6 ;  /* 0x00000000060e72ca */ /* 0x000fe400000e0000 */
[----:B------:R-:W-:Y:S01]  /*18370*/  R2UR UR15, R7 ;  /* 0x00000000070f72ca */ /* 0x000fe200000e0000 */
        /* <DEDUP_REMOVED lines=24> */
[----:B------:R-:W-:-:S03]  /*18500*/  IADD3 R0, -R227, 0xa1, R0 ;  /* 0x000000a1e3007810 */ /* 0x000fc60007ffe100 */
[C---:B--2---:R-:W-:Y:S02]  /*18510*/  IMAD R8, R14.reuse, -0x2, R8 ;  /* 0xfffffffe0e087824 */ /* 0x044fe400078e0208 */
[----:B------:R-:W-:-:S05]  /*18520*/  IMAD R13, R14, -0x2, R0 ;  /* 0xfffffffe0e0d7824 */ /* 0x000fca00078e0200 */
[----:B------:R-:W-:Y:S02]  /*18530*/  VIADDMNMX R9, R10, R13, R8, PT ;  /* 0x0000000d0a097246 */ /* 0x000fe40003800108 */
[----:B------:R-:W-:Y:S02]  /*18540*/  IADD3 R13, R13, 0x8, R10 ;  /* 0x000000080d0d7810 */ /* 0x000fe40007ffe00a */
[C---:B------:R-:W-:Y:S02]  /*18550*/  ISETP.GT.AND P2, PT, R9.reuse, RZ, PT ;  /* 0x000000ff0900720c */ /* 0x040fe40003f44270 */
[C---:B------:R-:W-:Y:S02]  /*18560*/  ISETP.GT.AND P3, PT, R9.reuse, 0x1, PT ;  /* 0x000000010900780c */ /* 0x040fe40003f64270 */
[----:B------:R-:W-:Y:S01]  /*18570*/  ISETP.GT.AND P4, PT, R9, 0x8, PT ;  /* 0x000000080900780c */ /* 0x000fe20003f84270 */
[----:B------:R-:W-:Y:S02]  /*18580*/  WARPGROUP.DEPBAR.LE gsb0, 0x0 ;  /* 0x00008000000079c5 */ /* 0x000fe40000010000 */
[----:B------:R-:W-:-:S06]  /*18590*/  WARPGROUP.ARRIVE ;  /* 0x00000000000079c5 */ /* 0x000fcc0000000000 */
[----:B------:R-:W-:Y:S01]  /*185a0*/  QGMMA.64x32x32.F32.E4M3.E4M3 R88, gdesc[UR16], R88, gsb0 ;  /* 0x00600000105879f3 */ /* 0x000fe20008000858 */
[----:B------:R-:W-:Y:S02]  /*185b0*/  R2UR UR18, R6 ;  /* 0x00000000061272ca */ /* 0x000fe400000e0000 */
[----:B------:R-:W-:Y:S01]  /*185c0*/  R2UR UR19, R7 ;  /* 0x00000000071372ca */ /* 0x000fe200000e0000 */
[----:B------:R-:W-:Y:S01]  /*185d0*/  IMAD.MOV.U32 R7, RZ, RZ, -0x7fffffe0 ;  /* 0x80000020ff077424 */ /* 0x000fe200078e00ff */
[----:B------:R-:W-:Y:S01]  /*185e0*/  IADD3 R6, R4, 0x600, RZ ;  /* 0x0000060004067810 */ /* 0x000fe20007ffe0ff */
        /* <DEDUP_REMOVED lines=23> */
[----:B------:R-:W-:Y:S01]  /*18760*/  R2UR UR22, R6 ;  /* 0x00000000061672ca */ /* 0x000fe200000e0000 */
[C---:B------:R-:W-:Y:S01]  /*18770*/  VIADD R6, R4.reuse, 0x602 ;  /* 0x0000060204067836 */ /* 0x040fe20000000000 */
[----:B------:R-:W-:Y:S01]  /*18780*/  R2UR UR23, R7 ;  /* 0x00000000071772ca */ /* 0x000fe200000e0000 */
[----:B------:R-:W-:Y:S02]  /*18790*/  IMAD.MOV.U32 R7, RZ, RZ, -0x7fffffe0 ;  /* 0x80000020ff077424 */ /* 0x000fe400078e00ff */
[----:B------:R-:W-:Y:S01]  /*187a0*/  VIADD R4, R4, 0x702 ;  /* 0x0000070204047836 */ /* 0x000fe20000000000 */
[----:B------:R-:W-:Y:S02]  /*187b0*/  WARPGROUP.DEPBAR.LE gsb0, 0x0 ;  /* 0x00008000000079c5 */ /* 0x000fe40000010000 */
[----:B------:R-:W-:Y:S01]  /*187c0*/  WARPGROUP.ARRIVE ;  /* 0x00000000000079c5 */ /* 0x000fe20000000000 */
[----:B------:R-:W-:-:S02]  /*187d0*/  FSEL R14, R89, -INF , P3 ;  /* 0xff800000590e7808 */ /* 0x000fc40001800000 */
[----:B------:R-:W-:Y:S02]  /*187e0*/  FSEL R104, R92, -INF , P4 ;  /* 0xff8000005c687808 */ /* 0x000fe40002000000 */
[----:B------:R-:W-:Y:S02]  /*187f0*/  ISETP.GT.AND P3, PT, R9, 0x10, PT ;  /* 0x000000100900780c */ /* 0x000fe40003f64270 */
[----:B------:R-:W-:Y:S01]  /*18800*/  QGMMA.64x32x32.F32.E4M3.E4M3 R72, gdesc[UR20], R72, gsb0 ;  /* 0x00600000144879f3 */ /* 0x000fe20008000848 */
[----:B------:R-:W-:Y:S02]  /*18810*/  R2UR UR22, R6 ;  /* 0x00000000061672ca */ /* 0x000fe400000e0000 */
[----:B------:R-:W-:Y:S02]  /*18820*/  R2UR UR23, R7 ;  /* 0x00000000071772ca */ /* 0x000fe400000e0000 */
[----:B------:R-:W-:Y:S02]  /*18830*/  FSEL R6, R88, -INF , P2 ;  /* 0xff80000058067808 */ /* 0x000fe40001000000 */
[----:B------:R-:W-:-:S02]  /*18840*/  ISETP.GT.AND P2, PT, R9, 0x9, PT ;  /* 0x000000090900780c */ /* 0x000fc40003f44270 */
[----:B------:R-:W-:Y:S02]  /*18850*/  FMNMX.FTZ R5, R6, R14, !PT ;  /* 0x0000000e06057209 */ /* 0x000fe40007810000 */
        /* <DEDUP_REMOVED lines=23> */
[----:B------:R-:W-:Y:S02]  /*189d0*/  R2UR UR22, R20 ;  /* 0x00000000141672ca */ /* 0x000fe400000e0000 */
[----:B------:R-:W-:Y:S02]  /*189e0*/  R2UR UR23, R21 ;  /* 0x00000000151772ca */ /* 0x000fe400000e0000 */
        /* <DEDUP_REMOVED lines=8> */
[----:B------:R-:W-:Y:S01]  /*18a70*/  FMNMX.FTZ R7, R88, R5, !PT ;  /* 0x0000000558077209 */ /* 0x000fe20007810000 */
[----:B------:R-:W-:Y:S01]  /*18a80*/  IMAD.MOV.U32 R5, RZ, RZ, -0x7fffffe0 ;  /* 0x80000020ff057424 */ /* 0x000fe200078e00ff */
[----:B------:R-:W-:Y:S02]  /*18a90*/  ISETP.GT.AND P3, PT, R9, 0x38, PT ;  /* 0x000000380900780c */ /* 0x000fe40003f64270 */
[----:B------:R-:W-:Y:S02]  /*18aa0*/  FSEL R81, R81, -INF , P2 ;  /* 0xff80000051517808 */ /* 0x000fe40001000000 */
[----:B------:R-:W-:Y:S02]  /*18ab0*/  FMNMX.FTZ R0, R80, R7, !PT ;  /* 0x0000000750007209 */ /* 0x000fe40007810000 */
[----:B------:R-:W-:-:S02]  /*18ac0*/  ISETP.GT.AND P2, PT, R9, 0x39, PT ;  /* 0x000000390900780c */ /* 0x000fc40003f44270 */
[----:B------:R-:W-:Y:S02]  /*18ad0*/  FSEL R84, R84, -INF , P3 ;  /* 0xff80000054547808 */ /* 0x000fe40001800000 */
[----:B------:R-:W-:Y:S02]  /*18ae0*/  ISETP.GT.AND P3, PT, R9, 0x40, PT ;  /* 0x000000400900780c */ /* 0x000fe40003f64270 */
[----:B------:R-:W-:Y:S02]  /*18af0*/  FSEL R85, R85, -INF , P2 ;  /* 0xff80000055557808 */ /* 0x000fe40001000000 */
[C---:B------:R-:W-:Y:S02]  /*18b00*/  ISETP.GT.AND P2, PT, R9.reuse, 0x41, PT ;  /* 0x000000410900780c */ /* 0x040fe40003f44270 */
[----:B------:R-:W-:Y:S01]  /*18b10*/  ISETP.GT.AND P4, PT, R9, 0x48, PT ;  /* 0x000000480900780c */ /* 0x000fe20003f84270 */
[----:B------:R-:W-:Y:S02]  /*18b20*/  WARPGROUP.DEPBAR.LE gsb0, 0x0 ;  /* 0x00008000000079c5 */ /* 0x000fe40000010000 */
[----:B------:R-:W-:Y:S01]  /*18b30*/  WARPGROUP.ARRIVE ;  /* 0x00000000000079c5 */ /* 0x000fe20000000000 */
[----:B------:R-:W-:-:S02]  /*18b40*/  FSEL R77, R56, -INF , P3 ;  /* 0xff800000384d7808 */ /* 0x000fc40001800000 */
[----:B------:R-:W-:Y:S02]  /*18b50*/  FSEL R76, R57, -INF , P2 ;  /* 0xff800000394c7808 */ /* 0x000fe40001000000 */
[----:B------:R-:W-:Y:S01]  /*18b60*/  ISETP.GT.AND P2, PT, R9, 0x49, PT ;  /* 0x000000490900780c */ /* 0x000fe20003f44270 */
[----:B------:R-:W-:Y:S01]  /*18b70*/  QGMMA.64x32x32.F32.E4M3.E4M3 R40, gdesc[UR20], R40, gsb0 ;  /* 0x00600000142879f3 */ /* 0x000fe20008000828 */
[----:B------:R-:W-:Y:S02]  /*18b80*/  R2UR UR22, R4 ;  /* 0x00000000041672ca */ /* 0x000fe400000e0000 */
[----:B------:R-:W-:Y:S02]  /*18b90*/  R2UR UR23, R5 ;  /* 0x00000000051772ca */ /* 0x000fe400000e0000 */
        /* <DEDUP_REMOVED lines=22> */
[----:B------:R-:W-:Y:S01]  /*18d00*/  FMNMX.FTZ R0, R69, R0, !PT ;  /* 0x0000000045007209 */ /* 0x000fe20007810000 */
[----:B------:R-:W-:Y:S02]  /*18d10*/  WARPGROUP.DEPBAR.LE gsb0, 0x0 ;  /* 0x00008000000079c5 */ /* 0x000fe40000010000 */
[----:B------:R-:W-:Y:S01]  /*18d20*/  WARPGROUP.ARRIVE ;  /* 0x00000000000079c5 */ /* 0x000fe20000000000 */
[----:B------:R-:W-:Y:S02]  /*18d30*/  FSEL R57, R40, -INF , P3 ;  /* 0xff80000028397808 */ /* 0x000fe40001800000 */
[----:B------:R-:W-:-:S02]  /*18d40*/  ISETP.GT.AND P3, PT, R9, 0x68, PT ;  /* 0x000000680900780c */ /* 0x000fc40003f64270 */
[----:B------:R-:W-:Y:S01]  /*18d50*/  FSEL R41, R41, -INF , P2 ;  /* 0xff80000029297808 */ /* 0x000fe20001000000 */
[----:B------:R-:W-:Y:S01]  /*18d60*/  QGMMA.64x32x32.F32.E4M3.E4M3 R24, gdesc[UR20], R24, gsb0 ;  /* 0x00600000141879f3 */ /* 0x000fe20008000818 */
        /* <DEDUP_REMOVED lines=20> */
[----:B------:R-:W-:Y:S01]  /*18eb0*/  FMNMX.FTZ R5, R40, R5, !PT ;  /* 0x0000000528057209 */ /* 0x000fe20007810000 */
[----:B------:R-:W-:Y:S02]  /*18ec0*/  WARPGROUP.DEPBAR.LE gsb0, 0x0 ;  /* 0x00008000000079c5 */ /* 0x000fe40000010000 */
[----:B------:R-:W-:Y:S02]  /*18ed0*/  FSEL R52, R24, -INF , P3 ;  /* 0xff80000018347808 */ /* 0x000fe40001800000 */
        /* <DEDUP_REMOVED lines=21> */
[----:B------:R-:W0:Y:S02]  /*19030*/  SHFL.BFLY PT, R0, R7, 0x2, 0x1f ;  /* 0x0c401f0007007f89 */ /* 0x000e2400000e0000 */
[----:B0-----:R-:W-:-:S05]  /*19040*/  FMNMX.FTZ R9, R7, R0, !PT ;  /* 0x0000000007097209 */ /* 0x001fca0007810000 */
[----:B------:R-:W0:Y:S02]  /*19050*/  SHFL.BFLY PT, R0, R9, 0x1, 0x1f ;  /* 0x0c201f0009007f89 */ /* 0x000e2400000e0000 */
[----:B0-----:R-:W-:-:S04]  /*19060*/  FMNMX.FTZ R0, R9, R0, !PT ;  /* 0x0000000009007209 */ /* 0x001fc80007810000 */
[----:B------:R-:W-:Y:S01]  /*19070*/  FSETP.NEU.FTZ.AND P2, PT, R0, -INF , PT ;  /* 0xff8000000000780b */ /* 0x000fe20003f5d000 */
[----:B------:R-:W-:-:S05]  /*19080*/  FFMA.FTZ R15, R2, R0, -8 ;  /* 0xc1000000020f7423 */ /* 0x000fca0000010000 */
[----:B------:R-:W-:-:S05]  /*19090*/  FSEL R15, R15, RZ, P2 ;  /* 0x000000ff0f0f7208 */ /* 0x000fca0001000000 */
[--C-:B------:R-:W-:Y:S01]  /*190a0*/  FFMA.FTZ R7, R2, R96, -R15.reuse ;  /* 0x0000006002077223 */ /* 0x100fe2000001080f */
[----:B------:R-:W-:Y:S01]  /*190b0*/  VIMNMX R96, R8, R13, PT ;  /* 0x0000000d08607248 */ /* 0x000fe20003fe0100 */
[C-C-:B------:R-:W-:Y:S01]  /*190c0*/  FFMA.FTZ R5, R2.reuse, R14, -R15.reuse ;  /* 0x0000000e02057223 */ /* 0x140fe2000001080f */
[----:B------:R-:W-:-:S01]  /*190d0*/  FFMA.FTZ R25, R2, R89, -R15 ;  /* 0x0000005902197223 */ /* 0x000fc2000001080f */
[--C-:B------:R-:W-:Y:S01]  /*190e0*/  FFMA.FTZ R93, R2, R93, -R15.reuse ;  /* 0x0000005d025d7223 */ /* 0x100fe2000001080f */
[----:B------:R-:W-:Y:S01]  /*190f0*/  ISETP.GT.AND P2, PT, R96, RZ, PT ;  /* 0x000000ff6000720c */ /* 0x000fe20003f44270 */
[--C-:B------:R-:W-:Y:S01]  /*19100*/  FFMA.FTZ R13, R2, R101, -R15.reuse ;  /* 0x00000065020d7223 */ /* 0x100fe2000001080f */
[----:B------:R-:W-:Y:S01]  /*19110*/  ISETP.GT.AND P3, PT, R96, 0x1, PT ;  /* 0x000000016000780c */ /* 0x000fe20003f64270 */
[--C-:B------:R-:W-:Y:S01]  /*19120*/  FFMA.FTZ R133, R2, R24, -R15.reuse ;  /* 0x0000001802857223 */ /* 0x100fe2000001080f */
[----:B------:R-:W-:Y:S01]  /*19130*/  ISETP.GT.AND P4, PT, R96, 0x8, PT ;  /* 0x000000086000780c */ /* 0x000fe20003f84270 */
[--C-:B------:R-:W-:Y:S01]  /*19140*/  FFMA.FTZ R24, R2, R32, -R15.reuse ;  /* 0x0000002002187223 */ /* 0x100fe2000001080f */
[----:B------:R-:W-:Y:S01]  /*19150*/  FSEL R29, R90, -INF , P2 ;  /* 0xff8000005a1d7808 */ /* 0x000fe20001000000 */
[C-C-:B------:R-:W-:Y:S01]  /*19160*/  FFMA.FTZ R4, R2.reuse, R6, -R15.reuse ;  /* 0x0000000602047223 */ /* 0x140fe2000001080f */
[----:B------:R-:W-:Y:S01]  /*19170*/  FSEL R91, R91, -INF , P3 ;  /* 0xff8000005b5b7808 */ /* 0x000fe20001800000 */
[--C-:B------:R-:W-:Y:S01]  /*19180*/  FFMA.FTZ R129, R2, R40, -R15.reuse ;  /* 0x0000002802817223 */ /* 0x100fe2000001080f */
[----:B------:R-:W-:Y:S01]  /*19190*/  ISETP.GT.AND P2, PT, R96, 0x9, PT ;  /* 0x000000096000780c */ /* 0x000fe20003f44270 */
[--C-:B------:R-:W-:Y:S01]  /*191a0*/  FFMA.FTZ R32, R2, R28, -R15.reuse ;  /* 0x0000001c02207223 */ /* 0x100fe2000001080f */
[----:B------:R-:W-:Y:S01]  /*191b0*/  FSEL R33, R94, -INF , P4 ;  /* 0xff8000005e217808 */ /* 0x000fe20002000000 */
[C-C-:B------:R-:W-:Y:S01]  /*191c0*/  FFMA.FTZ R6, R2.reuse, R104, -R15.reuse ;  /* 0x0000006802067223 */ /* 0x140fe2000001080f */
[----:B------:R-:W-:Y:S01]  /*191d0*/  FMNMX.FTZ R14, R29, R91, !PT ;  /* 0x0000005b1d0e7209 */ /* 0x000fe20007810000 */
[--C-:B------:R-:W-:Y:S01]  /*191e0*/  FFMA.FTZ R9, R2, R106, -R15.reuse ;  /* 0x0000006a02097223 */ /* 0x100fe2000001080f */
[----:B------:R-:W-:Y:S01]  /*191f0*/  ISETP.GT.AND P3, PT, R96, 0x10, PT ;  /* 0x000000106000780c */ /* 0x000fe20003f64270 */
[C-C-:B------:R-:W-:Y:S01]  /*19200*/  FFMA.FTZ R108, R2.reuse, R108, -R15.reuse ;  /* 0x0000006c026c7223 */ /* 0x140fe2000001080f */
[----:B------:R-:W-:Y:S01]  /*19210*/  FSEL R95, R95, -INF , P2 ;  /* 0xff8000005f5f7808 */ /* 0x000fe20001000000 */
[C-C-:B------:R-:W-:Y:S01]  /*19220*/  FFMA.FTZ R10, R2.reuse, R100, -R15.reuse ;  /* 0x00000064020a7223 */ /* 0x140fe2000001080f */
[----:B------:R-:W-:Y:S01]  /*19230*/  FMNMX.FTZ R14, R33, R14, !PT ;  /* 0x0000000e210e7209 */ /* 0x000fe20007810000 */
        /* <DEDUP_REMOVED lines=8> */
[----:B------:R0:W-:Y:S01]  /*192c0*/  MUFU.EX2 R14, R93 ;  /* 0x0000005d000e7308 */ /* 0x0001e20000000800 */
[----:B------:R-:W-:Y:S01]  /*192d0*/  FSEL R99, R99, -INF , P2 ;  /* 0xff80000063637808 */ /* 0x000fe20001000000 */
[C-C-:B------:R-:W-:Y:S01]  /*192e0*/  FFMA.FTZ R40, R2.reuse, R52, -R15.reuse ;  /* 0x0000003402287223 */ /* 0x140fe2000001080f */
[----:B------:R-:W-:Y:S01]  /*192f0*/  FMNMX.FTZ R90, R45, R90, !PT ;  /* 0x0000005a2d5a7209 */ /* 0x000fe20007810000 */
[--C-:B------:R-:W-:Y:S01]  /*19300*/  FFMA.FTZ R48, R2, R48, -R15.reuse ;  /* 0x0000003002307223 */ /* 0x100fe2000001080f */
[----:B------:R-:W-:Y:S01]  /*19310*/  ISETP.GT.AND P2, PT, R96, 0x19, PT ;  /* 0x000000196000780c */ /* 0x000fe20003f44270 */
[----:B------:R-:W-:Y:S01]  /*19320*/  FFMA.FTZ R28, R2, R36, -R15 ;  /* 0x00000024021c7223 */ /* 0x000fe2000001080f */
[----:B------:R-:W-:Y:S01]  /*19330*/  FSEL R53, R102, -INF , P3 ;  /* 0xff80000066357808 */ /* 0x000fe20001800000 */
[----:B------:R-:W-:Y:S01]  /*19340*/  MUFU.EX2 R4, R4 ;  /* 0x0000000400047308 */ /* 0x000fe20000000800 */
[----:B------:R-:W-:Y:S01]  /*19350*/  FMNMX.FTZ R90, R99, R90, !PT ;  /* 0x0000005a635a7209 */ /* 0x000fe20007810000 */
[--C-:B------:R-:W-:Y:S01]  /*19360*/  IMAD.MOV.U32 R106, RZ, RZ, R119.reuse ;  /* 0x000000ffff6a7224 */ /* 0x100fe200078e0077 */
[----:B------:R-:W-:Y:S01]  /*19370*/  FSEL R103, R103, -INF , P2 ;  /* 0xff80000067677808 */ /* 0x000fe20001000000 */
[--C-:B------:R-:W-:Y:S01]  /*19380*/  IMAD.MOV.U32 R104, RZ, RZ, R119.reuse ;  /* 0x000000ffff687224 */ /* 0x100fe200078e0077 */
[C---:B------:R-:W-:Y:S01]  /*19390*/  ISETP.GT.AND P2, PT, R96.reuse, 0x20, PT ;  /* 0x000000206000780c */ /* 0x040fe20003f44270 */
[--C-:B------:R-:W-:Y:S01]  /*193a0*/  IMAD.MOV.U32 R102, RZ, RZ, R119.reuse ;  /* 0x000000ffff667224 */ /* 0x100fe200078e0077 */
[----:B------:R-:W-:Y:S01]  /*193b0*/  FMNMX.FTZ R90, R53, R90, !PT ;  /* 0x0000005a355a7209 */ /* 0x000fe20007810000 */
[----:B------:R-:W-:Y:S01]  /*193c0*/  MUFU.EX2 R5, R5 ;  /* 0x0000000500057308 */ /* 0x000fe20000000800 */
[----:B------:R-:W-:Y:S01]  /*193d0*/  ISETP.GT.AND P3, PT, R96, 0x21, PT ;  /* 0x000000216000780c */ /* 0x000fe20003f64270 */
[----:B------:R-:W-:Y:S01]  /*193e0*/  IMAD.MOV.U32 R100, RZ, RZ, R119 ;  /* 0x000000ffff647224 */ /* 0x000fe200078e0077 */
[----:B------:R-:W-:Y:S01]  /*193f0*/  FSEL R89, R74, -INF , P2 ;  /* 0xff8000004a597808 */ /* 0x000fe20001000000 */
[----:B------:R-:W-:Y:S01]  /*19400*/  FFMA.FTZ R74, R2, R88, -R15 ;  /* 0x00000058024a7223 */ /* 0x000fe2000001080f */
[----:B------:R-:W-:Y:S01]  /*19410*/  FMNMX.FTZ R90, R103, R90, !PT ;  /* 0x0000005a675a7209 */ /* 0x000fe20007810000 */
[--C-:B------:R-:W-:Y:S01]  /*19420*/  IMAD.MOV.U32 R94, RZ, RZ, R119.reuse ;  /* 0x000000ffff5e7224 */ /* 0x100fe200078e0077 */
[----:B------:R-:W-:Y:S01]  /*19430*/  ISETP.GT.AND P2, PT, R96, 0x28, PT ;  /* 0x000000286000780c */ /* 0x000fe20003f44270 */
[----:B------:R-:W-:Y:S01]  /*19440*/  MUFU.EX2 R6, R6 ;  /* 0x0000000600067308 */ /* 0x000fe20000000800 */
[----:B------:R-:W-:Y:S01]  /*19450*/  FSEL R75, R75, -INF , P3 ;  /* 0xff8000004b4b7808 */ /* 0x000fe20001800000 */
[----:B------:R-:W-:Y:S01]  /*19460*/  IMAD.MOV.U32 R92, RZ, RZ, R119 ;  /* 0x000000ffff5c7224 */ /* 0x000fe200078e0077 */
[----:B------:R-:W-:-:S02]  /*19470*/  FMNMX.FTZ R90, R89, R90, !PT ;  /* 0x0000005a595a7209 */ /* 0x000fc40007810000 */
[----:B------:R-:W-:Y:S02]  /*19480*/  ISETP.GT.AND P3, PT, R96, 0x29, PT ;  /* 0x000000296000780c */ /* 0x000fe40003f64270 */
[----:B0-----:R-:W-:Y:S01]  /*19490*/  FSEL R93, R78, -INF , P2 ;  /* 0xff8000004e5d7808 */ /* 0x001fe20001000000 */
[----:B------:R-:W-:Y:S01]  /*194a0*/  FFMA.FTZ R78, R2, R81, -R15 ;  /* 0x00000051024e7223 */ /* 0x000fe2000001080f */
[----:B------:R-:W-:Y:S01]  /*194b0*/  FMNMX.FTZ R90, R75, R90, !PT ;  /* 0x0000005a4b5a7209 */ /* 0x000fe20007810000 */
[----:B------:R-:W0:Y:S01]  /*194c0*/  MUFU.EX2 R9, R9 ;  /* 0x0000000900097308 */ /* 0x000e220000000800 */
        /* <DEDUP_REMOVED lines=9> */
[----:B------:R1:W-:Y:S01]  /*19560*/  MUFU.EX2 R8, R108 ;  /* 0x0000006c00087308 */ /* 0x0003e20000000800 */
[----:B------:R-:W-:-:S02]  /*19570*/  FMNMX.FTZ R90, R97, R90, !PT ;  /* 0x0000005a615a7209 */ /* 0x000fc40007810000 */
[----:B------:R-:W-:Y:S02]  /*19580*/  ISETP.GT.AND P3, PT, R96, 0x39, PT ;  /* 0x000000396000780c */ /* 0x000fe40003f64270 */
[----:B------:R-:W-:Y:S02]  /*19590*/  FSEL R101, R86, -INF , P2 ;  /* 0xff80000056657808 */ /* 0x000fe40001000000 */
[----:B------:R-:W-:Y:S01]  /*195a0*/  FMNMX.FTZ R90, R83, R90, !PT ;  /* 0x0000005a535a7209 */ /* 0x000fe20007810000 */
[----:B------:R-:W-:Y:S01]  /*195b0*/  MUFU.EX2 R10, R10 ;  /* 0x0000000a000a7308 */ /* 0x000fe20000000800 */
[----:B------:R-:W-:Y:S01]  /*195c0*/  FSEL R87, R87, -INF , P3 ;  /* 0xff80000057577808 */ /* 0x000fe20001800000 */
[----:B-1----:R-:W-:Y:S01]  /*195d0*/  IMAD.MOV.U32 R108, RZ, RZ, R119 ;  /* 0x000000ffff6c7224 */ /* 0x002fe200078e0077 */
[----:B------:R-:W-:Y:S02]  /*195e0*/  ISETP.GT.AND P2, PT, R96, 0x40, PT ;  /* 0x000000406000780c */ /* 0x000fe40003f44270 */
[----:B------:R-:W-:-:S02]  /*195f0*/  FMNMX.FTZ R90, R101, R90, !PT ;  /* 0x0000005a655a7209 */ /* 0x000fc40007810000 */
[----:B------:R-:W-:Y:S01]  /*19600*/  ISETP.GT.AND P3, PT, R96, 0x41, PT ;  /* 0x000000416000780c */ /* 0x000fe20003f64270 */
[----:B------:R-:W1:Y:S01]  /*19610*/  MUFU.EX2 R13, R13 ;  /* 0x0000000d000d7308 */ /* 0x000e620000000800 */
[----:B------:R-:W-:Y:S01]  /*19620*/  FSEL R81, R58, -INF , P2 ;  /* 0xff8000003a517808 */ /* 0x000fe20001000000 */
[--C-:B------:R-:W-:Y:S01]  /*19630*/  FFMA.FTZ R58, R2, R84, -R15.reuse ;  /* 0x00000054023a7223 */ /* 0x100fe2000001080f */
[----:B------:R-:W-:Y:S02]  /*19640*/  FMNMX.FTZ R90, R87, R90, !PT ;  /* 0x0000005a575a7209 */ /* 0x000fe40007810000 */
[----:B------:R-:W-:Y:S02]  /*19650*/  ISETP.GT.AND P2, PT, R96, 0x48, PT ;  /* 0x000000486000780c */ /* 0x000fe40003f44270 */
        /* <DEDUP_REMOVED lines=8> */
[C---:B------:R-:W-:Y:S01]  /*196e0*/  ISETP.GT.AND P2, PT, R96.reuse, 0x50, PT ;  /* 0x000000506000780c */ /* 0x040fe20003f44270 */
[----:B------:R-:W-:Y:S01]  /*196f0*/  MUFU.EX2 R37, R37 ;  /* 0x0000002500257308 */ /* 0x000fe20000000800 */
[----:B------:R-:W-:Y:S02]  /*19700*/  FSEL R85, R63, -INF , P3 ;  /* 0xff8000003f557808 */ /* 0x000fe40001800000 */
[----:B------:R-:W-:Y:S02]  /*19710*/  FMNMX.FTZ R90, R109, R90, !PT ;  /* 0x0000005a6d5a7209 */ /* 0x000fe40007810000 */
[----:B------:R-:W-:-:S02]  /*19720*/  ISETP.GT.AND P3, PT, R96, 0x51, PT ;  /* 0x000000516000780c */ /* 0x000fc40003f64270 */
[----:B------:R-:W-:Y:S01]  /*19730*/  FSEL R111, R66, -INF , P2 ;  /* 0xff800000426f7808 */ /* 0x000fe20001000000 */
[----:B------:R2:W-:Y:S01]  /*19740*/  MUFU.EX2 R63, R62 ;  /* 0x0000003e003f7308 */ /* 0x0005e20000000800 */
[----:B------:R-:W-:Y:S02]  /*19750*/  FMNMX.FTZ R90, R85, R90, !PT ;  /* 0x0000005a555a7209 */ /* 0x000fe40007810000 */
[C---:B------:R-:W-:Y:S02]  /*19760*/  ISETP.GT.AND P2, PT, R96.reuse, 0x58, PT ;  /* 0x000000586000780c */ /* 0x040fe40003f44270 */
[----:B------:R-:W-:Y:S02]  /*19770*/  FSEL R67, R67, -INF , P3 ;  /* 0xff80000043437808 */ /* 0x000fe40001800000 */
[----:B------:R-:W-:Y:S01]  /*19780*/  FMNMX.FTZ R90, R111, R90, !PT ;  /* 0x0000005a6f5a7209 */ /* 0x000fe20007810000 */
[----:B------:R-:W-:Y:S01]  /*19790*/  MUFU.EX2 R74, R74 ;  /* 0x0000004a004a7308 */ /* 0x000fe20000000800 */
[----:B------:R-:W-:Y:S01]  /*197a0*/  ISETP.GT.AND P3, PT, R96, 0x59, PT ;  /* 0x000000596000780c */ /* 0x000fe20003f64270 */
[----:B--2---:R-:W-:Y:S01]  /*197b0*/  FFMA.FTZ R62, R2, R76, -R15 ;  /* 0x0000004c023e7223 */ /* 0x004fe2000001080f */
[----:B------:R-:W-:-:S02]  /*197c0*/  FSEL R77, R70, -INF , P2 ;  /* 0xff800000464d7808 */ /* 0x000fc40001000000 */
[----:B------:R-:W-:Y:S02]  /*197d0*/  FMNMX.FTZ R90, R67, R90, !PT ;  /* 0x0000005a435a7209 */ /* 0x000fe40007810000 */
[----:B------:R-:W-:Y:S01]  /*197e0*/  FSEL R71, R71, -INF , P3 ;  /* 0xff80000047477808 */ /* 0x000fe20001800000 */
[----:B------:R-:W-:Y:S01]  /*197f0*/  MUFU.EX2 R49, R49 ;  /* 0x0000003100317308 */ /* 0x000fe20000000800 */
[C---:B------:R-:W-:Y:S02]  /*19800*/  ISETP.GT.AND P2, PT, R96.reuse, 0x60, PT ;  /* 0x000000606000780c */ /* 0x040fe40003f44270 */
[----:B------:R-:W-:Y:S02]  /*19810*/  FMNMX.FTZ R90, R77, R90, !PT ;  /* 0x0000005a4d5a7209 */ /* 0x000fe40007810000 */
[----:B------:R-:W-:Y:S02]  /*19820*/  ISETP.GT.AND P3, PT, R96, 0x61, PT ;  /* 0x000000616000780c */ /* 0x000fe40003f64270 */
[----:B------:R-:W-:Y:S01]  /*19830*/  FSEL R113, R42, -INF , P2 ;  /* 0xff8000002a717808 */ /* 0x000fe20001000000 */
[----:B------:R-:W-:-:S01]  /*19840*/  FFMA.FTZ R42, R2, R73, -R15 ;  /* 0x00000049022a7223 */ /* 0x000fc2000001080f */
[----:B------:R-:W-:Y:S01]  /*19850*/  FMNMX.FTZ R90, R71, R90, !PT ;  /* 0x0000005a475a7209 */ /* 0x000fe20007810000 */
[----:B------:R-:W-:Y:S01]  /*19860*/  MUFU.EX2 R78, R78 ;  /* 0x0000004e004e7308 */ /* 0x000fe20000000800 */
[----:B------:R-:W-:-:S02]  /*19870*/  ISETP.GT.AND P2, PT, R96, 0x68, PT ;  /* 0x000000686000780c */ /* 0x000fc40003f44270 */
[----:B------:R-:W-:Y:S02]  /*19880*/  FSEL R43, R43, -INF , P3 ;  /* 0xff8000002b2b7808 */ /* 0x000fe40001800000 */
[----:B------:R-:W-:Y:S02]  /*19890*/  FMNMX.FTZ R90, R113, R90, !PT ;  /* 0x0000005a715a7209 */ /* 0x000fe40007810000 */
[----:B------:R-:W-:Y:S01]  /*198a0*/  ISETP.GT.AND P3, PT, R96, 0x69, PT ;  /* 0x000000696000780c */ /* 0x000fe20003f64270 */
[----:B------:R-:W-:Y:S01]  /*198b0*/  MUFU.EX2 R58, R58 ;  /* 0x0000003a003a7308 */ /* 0x000fe20000000800 */
[----:B------:R-:W-:Y:S01]  /*198c0*/  FSEL R73, R46, -INF , P2 ;  /* 0xff8000002e497808 */ /* 0x000fe20001000000 */
[----:B------:R-:W-:Y:S01]  /*198d0*/  FFMA.FTZ R46, R2, R61, -R15 ;  /* 0x0000003d022e7223 */ /* 0x000fe2000001080f */
[----:B------:R-:W-:Y:S02]  /*198e0*/  FMNMX.FTZ R90, R43, R90, !PT ;  /* 0x0000005a2b5a7209 */ /* 0x000fe40007810000 */
[----:B------:R-:W-:-:S02]  /*198f0*/  ISETP.GT.AND P2, PT, R96, 0x70, PT ;  /* 0x000000706000780c */ /* 0x000fc40003f44270 */
[----:B------:R-:W-:Y:S01]  /*19900*/  FSEL R47, R47, -INF , P3 ;  /* 0xff8000002f2f7808 */ /* 0x000fe20001800000 */
[----:B------:R-:W-:Y:S01]  /*19910*/  MUFU.EX2 R59, R59 ;  /* 0x0000003b003b7308 */ /* 0x000fe20000000800 */
        /* <DEDUP_REMOVED lines=16> */
[----:B------:R-:W2:Y:S01]  /*19a20*/  MUFU.EX2 R115, R115 ;  /* 0x0000007300737308 */ /* 0x000ea20000000800 */
[----:B------:R-:W-:Y:S02]  /*19a30*/  FMNMX.FTZ R90, R121, R90, !PT ;  /* 0x0000005a795a7209 */ /* 0x000fe40007810000 */
[----:B------:R-:W-:Y:S02]  /*19a40*/  ISETP.GT.AND P3, PT, R96, 0x81, PT ;  /* 0x000000816000780c */ /* 0x000fe40003f64270 */
[----:B------:R-:W-:Y:S01]  /*19a50*/  FSEL R65, R26, -INF , P2 ;  /* 0xff8000001a417808 */ /* 0x000fe20001000000 */
[----:B------:R-:W-:Y:S01]  /*19a60*/  FFMA.FTZ R26, R2, R68, -R15 ;  /* 0x00000044021a7223 */ /* 0x000fe2000001080f */
        /* <DEDUP_REMOVED lines=18> */
[----:B------:R3:W-:Y:S01]  /*19b90*/  MUFU.EX2 R31, R50 ;  /* 0x00000032001f7308 */ /* 0x0007e20000000800 */
[----:B------:R-:W-:-:S02]  /*19ba0*/  ISETP.GT.AND P2, PT, R96, 0x98, PT ;  /* 0x000000986000780c */ /* 0x000fc40003f44270 */
[----:B------:R-:W-:Y:S01]  /*19bb0*/  FSEL R57, R35, -INF , P3 ;  /* 0xff80000023397808 */ /* 0x000fe20001800000 */
[----:B------:R-:W-:-:S01]  /*19bc0*/  FFMA.FTZ R35, R2, R41, -R15 ;  /* 0x0000002902237223 */ /* 0x000fc2000001080f */
[----:B------:R-:W-:Y:S02]  /*19bd0*/  FMNMX.FTZ R90, R125, R90, !PT ;  /* 0x0000005a7d5a7209 */ /* 0x000fe40007810000 */
[----:B------:R-:W-:Y:S01]  /*19be0*/  ISETP.GT.AND P3, PT, R96, 0x99, PT ;  /* 0x000000996000780c */ /* 0x000fe20003f64270 */
[----:B------:R-:W-:Y:S01]  /*19bf0*/  MUFU.EX2 R30, R30 ;  /* 0x0000001e001e7308 */ /* 0x000fe20000000800 */
[----:B------:R-:W-:Y:S01]  /*19c00*/  FSEL R127, R38, -INF , P2 ;  /* 0xff800000267f7808 */ /* 0x000fe20001000000 */
[C-C-:B------:R-:W-:Y:S01]  /*19c10*/  FFMA.FTZ R38, R2.reuse, R44, -R15.reuse ;  /* 0x0000002c02267223 */ /* 0x140fe2000001080f */
[----:B------:R-:W-:Y:S01]  /*19c20*/  FMNMX.FTZ R90, R57, R90, !PT ;  /* 0x0000005a395a7209 */ /* 0x000fe20007810000 */
[C-C-:B------:R-:W-:Y:S01]  /*19c30*/  FFMA.FTZ R44, R2.reuse, R56, -R15.reuse ;  /* 0x00000038022c7223 */ /* 0x140fe2000001080f */
[----:B------:R-:W-:Y:S01]  /*19c40*/  FSEL R41, R39, -INF , P3 ;  /* 0xff80000027297808 */ /* 0x000fe20001800000 */
[----:B------:R-:W-:Y:S01]  /*19c50*/  FFMA.FTZ R39, R2, R60, -R15 ;  /* 0x0000003c02277223 */ /* 0x000fe2000001080f */
[----:B------:R-:W-:Y:S01]  /*19c60*/  FMNMX.FTZ R90, R127, R90, !PT ;  /* 0x0000005a7f5a7209 */ /* 0x000fe20007810000 */
[----:B------:R-:W-:Y:S01]  /*19c70*/  MUFU.EX2 R35, R35 ;  /* 0x0000002300237308 */ /* 0x000fe20000000800 */
[----:B0-----:R-:W-:Y:S01]  /*19c80*/  F2FP.SATFINITE.E4M3.F32.PACK_AB_MERGE_C R216, R9, R6, RZ ;  /* 0x0000000609d8723e */ /* 0x001fe200048070ff */
[----:B------:R-:W-:Y:S01]  /*19c90*/  IMAD.MOV.U32 R96, RZ, RZ, R119 ;  /* 0x000000ffff607224 */ /* 0x000fe200078e0077 */
[----:B------:R-:W-:-:S02]  /*19ca0*/  FMNMX.FTZ R90, R41, R90, !PT ;  /* 0x0000005a295a7209 */ /* 0x000fc40007810000 */
[----:B-1----:R-:W-:Y:S02]  /*19cb0*/  F2FP.SATFINITE.E4M3.F32.PACK_AB_MERGE_C R218, R13, R10, RZ ;  /* 0x0000000a0dda723e */ /* 0x002fe400048070ff */
[----:B--2---:R-:W-:Y:S01]  /*19cc0*/  F2FP.SATFINITE.E4M3.F32.PACK_AB_MERGE_C R208, R115, R42, RZ ;  /* 0x0000002a73d0723e */ /* 0x004fe200048070ff */
[----:B------:R-:W3:Y:S01]  /*19cd0*/  SHFL.BFLY PT, R131, R90, 0x2, 0x1f ;  /* 0x0c401f005a837f89 */ /* 0x000ee200000e0000 */
[----:B------:R-:W-:Y:S01]  /*19ce0*/  MUFU.EX2 R21, R21 ;  /* 0x0000001500157308 */ /* 0x000fe20000000800 */
[----:B------:R-:W-:Y:S02]  /*19cf0*/  F2FP.SATFINITE.E4M3.F32.PACK_AB_MERGE_C R216, R5, R4, R216 ;  /* 0x0000000405d8723e */ /* 0x000fe400048070d8 */
[----:B------:R-:W-:Y:S02]  /*19d00*/  F2FP.SATFINITE.E4M3.F32.PACK_AB_MERGE_C R212, R74, R37, RZ ;  /* 0x000000254ad4723e */ /* 0x000fe400048070ff */
[----:B------:R-:W-:Y:S02]  /*19d10*/  F2FP.SATFINITE.E4M3.F32.PACK_AB_MERGE_C R218, R8, R7, R218 ;  /* 0x0000000708da723e */ /* 0x000fe400048070da */
[----:B------:R-:W-:Y:S01]  /*19d20*/  F2FP.SATFINITE.E4M3.F32.PACK_AB_MERGE_C R212, R25, R14, R212 ;  /* 0x0000000e19d4723e */ /* 0x000fe200048070d4 */
[----:B------:R-:W-:Y:S01]  /*19d30*/  MUFU.EX2 R38, R38 ;  /* 0x0000002600267308 */ /* 0x000fe20000000800 */
[----:B------:R-:W-:-:S02]  /*19d40*/  F2FP.SATFINITE.E4M3.F32.PACK_AB_MERGE_C R214, R63, R58, RZ ;  /* 0x0000003a3fd6723e */ /* 0x000fc400048070ff */
[----:B------:R-:W-:Y:S02]  /*19d50*/  F2FP.SATFINITE.E4M3.F32.PACK_AB_MERGE_C R208, R62, R59, R208 ;  /* 0x0000003b3ed0723e */ /* 0x000fe400048070d0 */
[----:B------:R-:W-:Y:S02]  /*19d60*/  F2FP.SATFINITE.E4M3.F32.PACK_AB_MERGE_C R214, R78, R49, R214 ;  /* 0x000000314ed6723e */ /* 0x000fe400048070d6 */
[----:B------:R-:W-:Y:S01]  /*19d70*/  MOV R98, R119 ;  /* 0x0000007700627202 */ /* 0x000fe20000000f00 */
[----:B------:R-:W-:Y:S01]  /*19d80*/  MUFU.EX2 R34, R34 ;  /* 0x0000002200227308 */ /* 0x000fe20000000800 */
[----:B---3--:R-:W-:Y:S01]  /*19d90*/  FMNMX.FTZ R50, R90, R131, !PT ;  /* 0x000000835a327209 */ /* 0x008fe20007810000 */
[C-C-:B------:R-:W-:Y:S01]  /*19da0*/  FFMA.FTZ R131, R2.reuse, R12, -R15.reuse ;  /* 0x0000000c02837223 */ /* 0x140fe2000001080f */
[----:B------:R-:W-:-:S05]  /*19db0*/  FFMA.FTZ R15, R2, R20, -R15 ;  /* 0x00000014020f7223 */ /* 0x000fca000001080f */
[----:B------:R-:W-:Y:S01]  /*19dc0*/  MUFU.EX2 R39, R39 ;  /* 0x0000002700277308 */ /* 0x000fe20000000800 */
[----:B------:R-:W-:Y:S01]  /*19dd0*/  IMAD.MOV.U32 R90, RZ, RZ, R119 ;  /* 0x000000ffff5a7224 */ /* 0x000fe200078e0077 */
[----:B------:R-:W0:Y:S06]  /*19de0*/  SHFL.BFLY PT, R135, R50, 0x1, 0x1f ;  /* 0x0c201f0032877f89 */ /* 0x000e2c00000e0000 */
[----:B------:R-:W-:Y:S08]  /*19df0*/  MUFU.EX2 R44, R44 ;  /* 0x0000002c002c7308 */ /* 0x000ff00000000800 */
[----:B------:R-:W-:Y:S08]  /*19e00*/  MUFU.EX2 R129, R129 ;  /* 0x0000008100817308 */ /* 0x000ff00000000800 */
[----:B------:R-:W-:Y:S01]  /*19e10*/  MUFU.EX2 R40, R40 ;  /* 0x0000002800287308 */ /* 0x000fe20000000800 */
[----:B0-----:R-:W-:-:S04]  /*19e20*/  FMNMX.FTZ R12, R50, R135, !PT ;  /* 0x00000087320c7209 */ /* 0x001fc80007810000 */
[----:B------:R-:W-:Y:S01]  /*19e30*/  FSETP.NEU.FTZ.AND P2, PT, R12, -INF , PT ;  /* 0xff8000000c00780b */ /* 0x000fe20003f5d000 */
[----:B------:R-:W-:-:S02]  /*19e40*/  FFMA.FTZ R64, R2, R12, -8 ;  /* 0xc100000002407423 */ /* 0x000fc4000001000c */
[----:B------:R-:W-:Y:S03]  /*19e50*/  MUFU.EX2 R135, R32 ;  /* 0x0000002000877308 */ /* 0x000fe60000000800 */
[----:B------:R-:W-:-:S05]  /*19e60*/  FSEL R64, R64, RZ, P2 ;  /* 0x000000ff40407208 */ /* 0x000fca0001000000 */
        /* <DEDUP_REMOVED lines=8> */
[----:B------:R0:W-:Y:S01]  /*19ef0*/  MUFU.EX2 R66, R20 ;  /* 0x0000001400427308 */ /* 0x0001e20000000800 */
        /* <DEDUP_REMOVED lines=8> */
[----:B0-----:R-:W-:-:S02]  /*19f80*/  IMAD.IADD R20, R234, 0x1, -R227 ;  /* 0x00000001ea147824 */ /* 0x001fc400078e0ae3 */
[C-C-:B------:R-:W-:Y:S01]  /*19f90*/  FFMA.FTZ R52, R2.reuse, R97, -R64.reuse ;  /* 0x0000006102347223 */ /* 0x140fe20000010840 */
[----:B------:R-:W-:-:S01]  /*19fa0*/  FFMA.FTZ R101, R2, R101, -R64 ;  /* 0x0000006502657223 */ /* 0x000fc20000010840 */
[C---:B------:R-:W-:Y:S01]  /*19fb0*/  FFMA.FTZ R87, R2.reuse, R87, -R64 ;  /* 0x0000005702577223 */ /* 0x040fe20000010840 */
[----:B------:R-:W-:Y:S02]  /*19fc0*/  IMAD R20, R225, 0x80, R20 ;  /* 0x00000080e1147824 */ /* 0x000fe400078e0214 */
[C-C-:B------:R-:W-:Y:S01]  /*19fd0*/  FFMA.FTZ R75, R2.reuse, R107, -R64.reuse ;  /* 0x0000006b024b7223 */ /* 0x140fe20000010840 */
[----:B------:R-:W-:-:S01]  /*19fe0*/  FFMA.FTZ R109, R2, R109, -R64 ;  /* 0x0000006d026d7223 */ /* 0x000fc20000010840 */
[----:B------:R-:W0:Y:S01]  /*19ff0*/  MUFU.EX2 R32, R91 ;  /* 0x0000005b00207308 */ /* 0x000e220000000800 */
[----:B------:R-:W-:-:S04]  /*1a000*/  IMAD.HI R20, R20, 0x66666667, RZ ;  /* 0x6666666714147827 */ /* 0x000fc800078e02ff */
[C-C-:B------:R-:W-:Y:S01]  /*1a010*/  FFMA.FTZ R85, R2.reuse, R85, -R64.reuse ;  /* 0x0000005502557223 */ /* 0x140fe20000010840 */
[----:B------:R-:W-:-:S01]  /*1a020*/  FFMA.FTZ R56, R2, R111, -R64 ;  /* 0x0000006f02387223 */ /* 0x000fc20000010840 */
[C-C-:B------:R-:W-:Y:S01]  /*1a030*/  FFMA.FTZ R67, R2.reuse, R67, -R64.reuse ;  /* 0x0000004302437223 */ /* 0x140fe20000010840 */
[----:B------:R-:W-:-:S01]  /*1a040*/  FFMA.FTZ R77, R2, R77, -R64 ;  /* 0x0000004d024d7223 */ /* 0x000fc20000010840 */
[----:B------:R-:W-:Y:S01]  /*1a050*/  SHF.R.U32.HI R81, RZ, 0x1f, R20 ;  /* 0x0000001fff517819 */ /* 0x000fe20000011614 */
[----:B------:R-:W-:-:S01]  /*1a060*/  FFMA.FTZ R113, R2, R113, -R64 ;  /* 0x0000007102717223 */ /* 0x000fc20000010840 */
[----:B------:R-:W1:Y:S01]  /*1a070*/  MUFU.EX2 R95, R95 ;  /* 0x0000005f005f7308 */ /* 0x000e620000000800 */
[----:B------:R-:W-:-:S01]  /*1a080*/  FFMA.FTZ R73, R2, R73, -R64 ;  /* 0x0000004902497223 */ /* 0x000fc20000010840 */
[----:B------:R-:W-:Y:S01]  /*1a090*/  LEA.HI.SX32 R20, R20, R81, 0x1a ;  /* 0x0000005114147211 */ /* 0x000fe200078fd2ff */
[----:B------:R-:W-:-:S01]  /*1a0a0*/  FFMA.FTZ R47, R2, R47, -R64 ;  /* 0x0000002f022f7223 */ /* 0x000fc20000010840 */
[C-C-:B------:R-:W-:Y:S01]  /*1a0b0*/  FFMA.FTZ R117, R2.reuse, R117, -R64.reuse ;  /* 0x0000007502757223 */ /* 0x140fe20000010840 */
[----:B------:R-:W-:-:S01]  /*1a0c0*/  FFMA.FTZ R61, R2, R61, -R64 ;  /* 0x0000003d023d7223 */ /* 0x000fc20000010840 */
[C-C-:B------:R-:W-:Y:S01]  /*1a0d0*/  FFMA.FTZ R121, R2.reuse, R121, -R64.reuse ;  /* 0x0000007902797223 */ /* 0x140fe20000010840 */
[----:B------:R-:W-:-:S01]  /*1a0e0*/  FFMA.FTZ R55, R2, R55, -R64 ;  /* 0x0000003702377223 */ /* 0x000fc20000010840 */
[----:B------:R-:W-:Y:S01]  /*1a0f0*/  MUFU.EX2 R33, R33 ;  /* 0x0000002100217308 */ /* 0x000fe20000000800 */
[----:B0-----:R-:W-:-:S01]  /*1a100*/  FADD.FTZ R81, R29, R32 ;  /* 0x000000201d517221 */ /* 0x001fc20000010000 */
[C-C-:B------:R-:W-:Y:S01]  /*1a110*/  FFMA.FTZ R65, R2.reuse, R65, -R64.reuse ;  /* 0x0000004102417223 */ /* 0x140fe20000010840 */
[----:B------:R-:W-:-:S01]  /*1a120*/  FFMA.FTZ R27, R2, R27, -R64 ;  /* 0x0000001b021b7223 */ /* 0x000fc20000010840 */
[----:B------:R-:W-:Y:S01]  /*1a130*/  FFMA.FTZ R123, R2, R123, -R64 ;  /* 0x0000007b027b7223 */ /* 0x000fe20000010840 */
[----:B------:R-:W-:-:S01]  /*1a140*/  FADD.FTZ R82, R66, R81 ;  /* 0x0000005142527221 */ /* 0x000fc20000010000 */
[C-C-:B------:R-:W-:Y:S01]  /*1a150*/  FFMA.FTZ R69, R2.reuse, R69, -R64.reuse ;  /* 0x0000004502457223 */ /* 0x140fe20000010840 */
[----:B------:R-:W-:-:S01]  /*1a160*/  FFMA.FTZ R125, R2, R125, -R64 ;  /* 0x0000007d027d7223 */ /* 0x000fc20000010840 */
[----:B------:R0:W-:Y:S01]  /*1a170*/  MUFU.EX2 R70, R79 ;  /* 0x0000004f00467308 */ /* 0x0001e20000000800 */
[----:B-1----:R-:W-:-:S01]  /*1a180*/  FADD.FTZ R82, R95, R82 ;  /* 0x000000525f527221 */ /* 0x002fc20000010000 */
[C-C-:B------:R-:W-:Y:S01]  /*1a190*/  FFMA.FTZ R57, R2.reuse, R57, -R64.reuse ;  /* 0x0000003902397223 */ /* 0x140fe20000010840 */
[----:B------:R-:W-:-:S01]  /*1a1a0*/  FFMA.FTZ R127, R2, R127, -R64 ;  /* 0x0000007f027f7223 */ /* 0x000fc20000010840 */
[----:B------:R-:W-:Y:S01]  /*1a1b0*/  FFMA.FTZ R41, R2, R41, -R64 ;  /* 0x0000002902297223 */ /* 0x000fe20000010840 */
[----:B------:R-:W-:Y:S01]  /*1a1c0*/  VIMNMX R20, RZ, R20, !PT ;  /* 0x00000014ff147248 */ /* 0x000fe20007fe0100 */
[----:B------:R-:W-:Y:S01]  /*1a1d0*/  IMAD.MOV.U32 R111, RZ, RZ, R119 ;  /* 0x000000ffff6f7224 */ /* 0x000fe200078e0077 */
[----:B------:R-:W-:Y:S01]  /*1a1e0*/  F2FP.SATFINITE.E4M3.F32.PACK_AB_MERGE_C R217, R95, R66, RZ ;  /* 0x000000425fd9723e */ /* 0x000fe200048070ff */
[----:B------:R-:W-:Y:S01]  /*1a1f0*/  MUFU.EX2 R36, R36 ;  /* 0x0000002400247308 */ /* 0x000fe20000000800 */
[----:B0-----:R-:W-:-:S01]  /*1a200*/  FADD.FTZ R79, R4, R5 ;  /* 0x00000005044f7221 */ /* 0x001fc20000010000 */
[----:B------:R-:W-:Y:S01]  /*1a210*/  IMAD.MOV.U32 R107, RZ, RZ, R119 ;  /* 0x000000ffff6b7224 */ /* 0x000fe200078e0077 */
[----:B------:R-:W-:Y:S01]  /*1a220*/  F2FP.SATFINITE.E4M3.F32.PACK_AB_MERGE_C R217, R32, R29, R217 ;  /* 0x0000001d20d9723e */ /* 0x000fe200048070d9 */
[----:B------:R-:W-:-:S02]  /*1a230*/  IMAD.MOV.U32 R99, RZ, RZ, R119 ;  /* 0x000000ffff637224 */ /* 0x000fc400078e0077 */
[----:B------:R-:W-:-:S01]  /*1a240*/  FADD.FTZ R60, R6, R79 ;  /* 0x0000004f063c7221 */ /* 0x000fc20000010000 */
[----:B------:R-:W-:Y:S01]  /*1a250*/  IMAD.MOV.U32 R97, RZ, RZ, R119 ;  /* 0x000000ffff617224 */ /* 0x000fe200078e0077 */
[----:B------:R-:W-:Y:S01]  /*1a260*/  MOV R91, R119 ;  /* 0x00000077005b7202 */ /* 0x000fe20000000f00 */
[----:B------:R0:W-:Y:S01]  /*1a270*/  MUFU.EX2 R68, R53 ;  /* 0x0000003500447308 */ /* 0x0001e20000000800 */
[----:B------:R-:W-:-:S01]  /*1a280*/  FADD.FTZ R84, R9, R60 ;  /* 0x0000003c09547221 */ /* 0x000fc20000010000 */
[----:B------:R-:W-:Y:S01]  /*1a290*/  @!P0 PRMT R60, RZ, 0x654, R3 ;  /* 0x00000654ff3c8816 */ /* 0x000fe20000000003 */
[--C-:B------:R-:W-:Y:S02]  /*1a2a0*/  IMAD.MOV.U32 R95, RZ, RZ, R119.reuse ;  /* 0x000000ffff5f7224 */ /* 0x100fe400078e0077 */
[----:B------:R-:W-:Y:S01]  /*1a2b0*/  FADD.FTZ R79, R7, R84 ;  /* 0x00000054074f7221 */ /* 0x000fe20000010000 */
[----:B------:R1:W-:Y:S01]  /*1a2c0*/  @!P0 SYNCS.ARRIVE.TRANS64.RED.A1T0 RZ, [R60+URZ], RZ ;  /* 0x000000ff3cff89a7 */ /* 0x0003e2000810043f */
[----:B------:R-:W-:Y:S01]  /*1a2d0*/  IMAD.MOV.U32 R89, RZ, RZ, R119 ;  /* 0x000000ffff597224 */ /* 0x000fe200078e0077 */
[----:B------:R-:W2:Y:S01]  /*1a2e0*/  MUFU.EX2 R103, R103 ;  /* 0x0000006700677308 */ /* 0x000ea20000000800 */
[----:B------:R-:W-:-:S01]  /*1a2f0*/  FADD.FTZ R79, R8, R79 ;  /* 0x0000004f084f7221 */ /* 0x000fc20000010000 */
[----:B0-----:R-:W-:Y:S01]  /*1a300*/  FFMA.FTZ R53, R2, R83, -R64 ;  /* 0x0000005302357223 */ /* 0x001fe20000010840 */
[----:B------:R-:W-:-:S02]  /*1a310*/  IMAD.MOV.U32 R83, RZ, RZ, R119 ;  /* 0x000000ffff537224 */ /* 0x000fc400078e0077 */
[----:B------:R-:W-:Y:S02]  /*1a320*/  IMAD.MOV.U32 R81, RZ, RZ, R119 ;  /* 0x000000ffff517224 */ /* 0x000fe400078e0077 */
[----:B-1----:R-:W-:-:S01]  /*1a330*/  FFMA.FTZ R60, R2, R43, -R64 ;  /* 0x0000002b023c7223 */ /* 0x002fc20000010840 */
[--C-:B------:R-:W-:Y:S01]  /*1a340*/  IMAD.MOV.U32 R66, RZ, RZ, R119.reuse ;  /* 0x000000ffff427224 */ /* 0x100fe200078e0077 */
[----:B------:R-:W0:Y:S01]  /*1a350*/  MUFU.EX2 R45, R45 ;  /* 0x0000002d002d7308 */ /* 0x000e220000000800 */
[--C-:B------:R-:W-:Y:S02]  /*1a360*/  IMAD.MOV.U32 R32, RZ, RZ, R119.reuse ;  /* 0x000000ffff207224 */ /* 0x100fe400078e0077 */
[----:B------:R-:W-:-:S05]  /*1a370*/  IMAD.MOV.U32 R29, RZ, RZ, R119 ;  /* 0x000000ffff1d7224 */ /* 0x000fca00078e0077 */
[----:B------:R1:W-:Y:S01]  /*1a380*/  MUFU.EX2 R80, R71 ;  /* 0x0000004700507308 */ /* 0x0003e20000000800 */
[----:B--2---:R-:W-:-:S04]  /*1a390*/  F2FP.SATFINITE.E4M3.F32.PACK_AB_MERGE_C R219, R103, R68, RZ ;  /* 0x0000004467db723e */ /* 0x004fc800048070ff */
[----:B------:R-:W-:-:S03]  /*1a3a0*/  F2FP.SATFINITE.E4M3.F32.PACK_AB_MERGE_C R219, R36, R33, R219 ;  /* 0x0000002124db723e */ /* 0x000fc600048070db */
[----:B------:R-:W2:Y:S01]  /*1a3b0*/  MUFU.EX2 R50, R50 ;  /* 0x0000003200327308 */ /* 0x000ea20000000800 */
[----:B-1----:R-:W-:-:S01]  /*1a3c0*/  FADD.FTZ R71, R33, R82 ;  /* 0x0000005221477221 */ /* 0x002fc20000010000 */
[----:B------:R-:W-:Y:S01]  /*1a3d0*/  FADD.FTZ R82, R10, R79 ;  /* 0x0000004f0a527221 */ /* 0x000fe20000010000 */
[----:B------:R-:W-:Y:S02]  /*1a3e0*/  IMAD.MOV.U32 R79, RZ, RZ, R119 ;  /* 0x000000ffff4f7224 */ /* 0x000fe400078e0077 */
[----:B------:R-:W-:Y:S01]  /*1a3f0*/  FADD.FTZ R71, R36, R71 ;  /* 0x0000004724477221 */ /* 0x000fe20000010000 */
[----:B------:R-:W-:-:S01]  /*1a400*/  FADD.FTZ R43, R13, R82 ;  /* 0x000000520d2b7221 */ /* 0x000fc20000010000 */
[----:B------:R-:W-:Y:S01]  /*1a410*/  IMAD.MOV.U32 R36, RZ, RZ, R119 ;  /* 0x000000ffff247224 */ /* 0x000fe200078e0077 */
[----:B------:R-:W1:Y:S01]  /*1a420*/  MUFU.EX2 R93, R93 ;  /* 0x0000005d005d7308 */ /* 0x000e620000000800 */
[----:B------:R-:W-:-:S01]  /*1a430*/  FADD.FTZ R84, R68, R71 ;  /* 0x0000004744547221 */ /* 0x000fc20000010000 */
[----:B------:R-:W-:Y:S01]  /*1a440*/  FADD.FTZ R82, R14, R43 ;  /* 0x0000002b0e527221 */ /* 0x000fe20000010000 */
[----:B------:R-:W-:-:S02]  /*1a450*/  IMAD.MOV.U32 R68, RZ, RZ, R119 ;  /* 0x000000ffff447224 */ /* 0x000fc400078e0077 */
[----:B------:R-:W-:Y:S01]  /*1a460*/  FADD.FTZ R84, R103, R84 ;  /* 0x0000005467547221 */ /* 0x000fe20000010000 */
[----:B------:R-:W-:Y:S02]  /*1a470*/  IMAD.MOV.U32 R103, RZ, RZ, R119 ;  /* 0x000000ffff677224 */ /* 0x000fe400078e0077 */
[----:B------:R-:W3:Y:S01]  /*1a480*/  MUFU.EX2 R52, R52 ;  /* 0x0000003400347308 */ /* 0x000ee20000000800 */
[----:B0-----:R-:W-:-:S01]  /*1a490*/  FADD.FTZ R43, R45, R84 ;  /* 0x000000542d2b7221 */ /* 0x001fc20000010000 */
[----:B------:R-:W-:Y:S01]  /*1a4a0*/  FADD.FTZ R84, R25, R82 ;  /* 0x0000005219547221 */ /* 0x000fe20000010000 */
[----:B------:R-:W-:Y:S02]  /*1a4b0*/  IMAD.MOV.U32 R33, RZ, RZ, R119 ;  /* 0x000000ffff217224 */ /* 0x000fe400078e0077 */
[----:B--2---:R-:W-:Y:S01]  /*1a4c0*/  FADD.FTZ R86, R50, R43 ;  /* 0x0000002b32567221 */ /* 0x004fe20000010000 */
[----:B------:R-:W-:-:S01]  /*1a4d0*/  FADD.FTZ R43, R37, R84 ;  /* 0x00000054252b7221 */ /* 0x000fc20000010000 */
[----:B------:R-:W-:Y:S01]  /*1a4e0*/  IMAD.MOV.U32 R37, RZ, RZ, R119 ;  /* 0x000000ffff257224 */ /* 0x000fe200078e0077 */
[----:B------:R-:W0:Y:S01]  /*1a4f0*/  MUFU.EX2 R53, R53 ;  /* 0x0000003500357308 */ /* 0x000e220000000800 */
[----:B-1----:R-:W-:-:S01]  /*1a500*/  FADD.FTZ R71, R93, R86 ;  /* 0x000000565d477221 */ /* 0x002fc20000010000 */
[----:B------:R-:W-:Y:S01]  /*1a510*/  FADD.FTZ R84, R74, R43 ;  /* 0x0000002b4a547221 */ /* 0x000fe20000010000 */
[----:B------:R-:W-:Y:S01]  /*1a520*/  F2FP.SATFINITE.E4M3.F32.PACK_AB_MERGE_C R213, R70, R93, RZ ;  /* 0x0000005d46d5723e */ /* 0x000fe200048070ff */
[----:B------:R-:W-:-:S02]  /*1a530*/  IMAD.MOV.U32 R93, RZ, RZ, R119 ;  /* 0x000000ffff5d7224 */ /* 0x000fc400078e0077 */
[----:B------:R-:W-:-:S01]  /*1a540*/  FADD.FTZ R71, R70, R71 ;  /* 0x0000004746477221 */ /* 0x000fc20000010000 */
[----:B------:R-:W-:Y:S01]  /*1a550*/  FADD.FTZ R43, R49, R84 ;  /* 0x00000054312b7221 */ /* 0x000fe20000010000 */
[----:B------:R-:W-:Y:S01]  /*1a560*/  F2FP.SATFINITE.E4M3.F32.PACK_AB_MERGE_C R213, R50, R45, R213 ;  /* 0x0000002d32d5723e */ /* 0x000fe200048070d5 */
[----:B------:R-:W1:Y:S01]  /*1a570*/  MUFU.EX2 R101, R101 ;  /* 0x0000006500657308 */ /* 0x000e620000000800 */
[----:B---3--:R-:W-:-:S01]  /*1a580*/  FADD.FTZ R84, R52, R71 ;  /* 0x0000004734547221 */ /* 0x008fc20000010000 */
[----:B------:R-:W-:Y:S01]  /*1a590*/  FADD.FTZ R43, R78, R43 ;  /* 0x0000002b4e2b7221 */ /* 0x000fe20000010000 */
[--C-:B------:R-:W-:Y:S01]  /*1a5a0*/  IMAD.MOV.U32 R78, RZ, RZ, R119.reuse ;  /* 0x000000ffff4e7224 */ /* 0x100fe200078e0077 */
[----:B------:R-:W-:Y:S01]  /*1a5b0*/  MOV R70, R119 ;  /* 0x0000007700467202 */ /* 0x000fe20000000f00 */
[----:B------:R-:W-:Y:S02]  /*1a5c0*/  IMAD.MOV.U32 R74, RZ, RZ, R119 ;  /* 0x000000ffff4a7224 */ /* 0x000fe400078e0077 */
[----:B------:R-:W-:Y:S01]  /*1a5d0*/  FADD.FTZ R88, R58, R43 ;  /* 0x0000002b3a587221 */ /* 0x000fe20000010000 */
[----:B------:R-:W-:Y:S01]  /*1a5e0*/  IMAD.MOV.U32 R71, RZ, RZ, R119 ;  /* 0x000000ffff477224 */ /* 0x000fe200078e0077 */
[----:B------:R2:W3:Y:S01]  /*1a5f0*/  MUFU.EX2 R72, R87 ;  /* 0x0000005700487308 */ /* 0x0004e20000000800 */
[----:B0-----:R-:W-:-:S01]  /*1a600*/  FADD.FTZ R86, R53, R84 ;  /* 0x0000005435567221 */ /* 0x001fc20000010000 */
[----:B------:R-:W-:Y:S01]  /*1a610*/  FADD.FTZ R88, R63, R88 ;  /* 0x000000583f587221 */ /* 0x000fe20000010000 */
[-C--:B------:R-:W-:Y:S01]  /*1a620*/  MOV R63, R119.reuse ;  /* 0x00000077003f7202 */ /* 0x080fe20000000f00 */
[--C-:B------:R-:W-:Y:S01]  /*1a630*/  IMAD.MOV.U32 R58, RZ, RZ, R119.reuse ;  /* 0x000000ffff3a7224 */ /* 0x100fe200078e0077 */
[----:B------:R-:W-:Y:S01]  /*1a640*/  MOV R49, R119 ;  /* 0x0000007700317202 */ /* 0x000fe20000000f00 */
[----:B------:R-:W-:Y:S01]  /*1a650*/  FADD.FTZ R9, R59, R88 ;  /* 0x000000583b097221 */ /* 0x000fe20000010000 */
[----:B------:R-:W-:Y:S01]  /*1a660*/  IMAD.MOV.U32 R88, RZ, RZ, R119 ;  /* 0x000000ffff587224 */ /* 0x000fe200078e0077 */
[----:B------:R-:W0:Y:S01]  /*1a670*/  MUFU.EX2 R54, R54 ;  /* 0x0000003600367308 */ /* 0x000e220000000800 */
[----:B-1----:R-:W-:-:S01]  /*1a680*/  FADD.FTZ R43, R101, R86 ;  /* 0x00000056652b7221 */ /* 0x002fc20000010000 */
[----:B------:R-:W-:Y:S01]  /*1a690*/  FADD.FTZ R9, R62, R9 ;  /* 0x000000093e097221 */ /* 0x000fe20000010000 */
[----:B--2---:R-:W-:-:S02]  /*1a6a0*/  IMAD.MOV.U32 R87, RZ, RZ, R119 ;  /* 0x000000ffff577224 */ /* 0x004fc400078e0077 */
[----:B------:R-:W-:Y:S02]  /*1a6b0*/  IMAD.MOV.U32 R86, RZ, RZ, R119 ;  /* 0x000000ffff567224 */ /* 0x000fe400078e0077 */
[----:B------:R-:W-:-:S01]  /*1a6c0*/  FADD.FTZ R64, R42, R9 ;  /* 0x000000092a407221 */ /* 0x000fc20000010000 */
[----:B------:R-:W-:Y:S01]  /*1a6d0*/  IMAD.MOV.U32 R62, RZ, RZ, R119 ;  /* 0x000000ffff3e7224 */ /* 0x000fe200078e0077 */
[----:B------:R-:W1:Y:S01]  /*1a6e0*/  MUFU.EX2 R75, R75 ;  /* 0x0000004b004b7308 */ /* 0x000e620000000800 */
[----:B---3--:R-:W-:-:S01]  /*1a6f0*/  FADD.FTZ R43, R72, R43 ;  /* 0x0000002b482b7221 */ /* 0x008fc20000010000 */
[----:B------:R-:W-:Y:S01]  /*1a700*/  FADD.FTZ R13, R115, R64 ;  /* 0x00000040730d7221 */ /* 0x000fe20000010000 */
[----:B------:R-:W-:Y:S01]  /*1a710*/  F2FP.SATFINITE.E4M3.F32.PACK_AB_MERGE_C R215, R72, R101, RZ ;  /* 0x0000006548d7723e */ /* 0x000fe200048070ff */
[--C-:B------:R-:W-:Y:S02]  /*1a720*/  IMAD.MOV.U32 R115, RZ, RZ, R119.reuse ;  /* 0x000000ffff737224 */ /* 0x100fe400078e0077 */
[----:B------:R-:W-:Y:S01]  /*1a730*/  IMAD.MOV.U32 R101, RZ, RZ, R119 ;  /* 0x000000ffff657224 */ /* 0x000fe200078e0077 */
[----:B------:R-:W-:Y:S01]  /*1a740*/  F2FP.SATFINITE.E4M3.F32.PACK_AB_MERGE_C R215, R53, R52, R215 ;  /* 0x0000003435d7723e */ /* 0x000fe200048070d7 */
[----:B------:R-:W2:Y:S01]  /*1a750*/  MUFU.EX2 R109, R109 ;  /* 0x0000006d006d7308 */ /* 0x000ea20000000800 */
[----:B0-----:R-:W-:-:S01]  /*1a760*/  FADD.FTZ R6, R54, R43 ;  /* 0x0000002b36067221 */ /* 0x001fc20000010000 */
[----:B------:R-:W-:-:S02]  /*1a770*/  IMAD.MOV.U32 R72, RZ, RZ, R119 ;  /* 0x000000ffff487224 */ /* 0x000fc400078e0077 */
[--C-:B------:R-:W-:Y:S02]  /*1a780*/  IMAD.MOV.U32 R64, RZ, RZ, R119.reuse ;  /* 0x000000ffff407224 */ /* 0x100fe400078e0077 */
[----:B------:R-:W-:Y:S02]  /*1a790*/  IMAD.MOV.U32 R59, RZ, RZ, R119 ;  /* 0x000000ffff3b7224 */ /* 0x000fe400078e0077 */
[----:B------:R0:W3:Y:S01]  /*1a7a0*/  MUFU.EX2 R76, R85 ;  /* 0x00000055004c7308 */ /* 0x0000e20000000800 */
[----:B-1----:R-:W-:-:S01]  /*1a7b0*/  FADD.FTZ R10, R75, R6 ;  /* 0x000000064b0a7221 */ /* 0x002fc20000010000 */
[--C-:B------:R-:W-:Y:S02]  /*1a7c0*/  IMAD.MOV.U32 R53, RZ, RZ, R119.reuse ;  /* 0x000000ffff357224 */ /* 0x100fe400078e0077 */
[--C-:B------:R-:W-:Y:S02]  /*1a7d0*/  IMAD.MOV.U32 R52, RZ, RZ, R119.reuse ;  /* 0x000000ffff347224 */ /* 0x100fe400078e0077 */
[----:B------:R-:W-:-:S02]  /*1a7e0*/  IMAD.MOV.U32 R50, RZ, RZ, R119 ;  /* 0x000000ffff327224 */ /* 0x000fc400078e0077 */
[----:B------:R-:W1:Y:S01]  /*1a7f0*/  MUFU.EX2 R56, R56 ;  /* 0x0000003800387308 */ /* 0x000e620000000800 */
[----:B--2---:R-:W-:-:S01]  /*1a800*/  FADD.FTZ R9, R109, R10 ;  /* 0x0000000a6d097221 */ /* 0x004fc20000010000 */
[----:B------:R-:W-:Y:S01]  /*1a810*/  FADD.FTZ R10, R46, R13 ;  /* 0x0000000d2e0a7221 */ /* 0x000fe20000010000 */
[--C-:B0-----:R-:W-:Y:S02]  /*1a820*/  IMAD.MOV.U32 R85, RZ, RZ, R119.reuse ;  /* 0x000000ffff557224 */ /* 0x101fe400078e0077 */
[--C-:B------:R-:W-:Y:S02]  /*1a830*/  IMAD.MOV.U32 R45, RZ, RZ, R119.reuse ;  /* 0x000000ffff2d7224 */ /* 0x100fe400078e0077 */
[----:B------:R-:W-:Y:S01]  /*1a840*/  IMAD.MOV.U32 R43, RZ, RZ, R119 ;  /* 0x000000ffff2b7224 */ /* 0x000fe200078e0077 */
[----:B------:R-:W0:Y:S01]  /*1a850*/  MUFU.EX2 R67, R67 ;  /* 0x0000004300437308 */ /* 0x000e220000000800 */
[----:B---3--:R-:W-:-:S01]  /*1a860*/  FADD.FTZ R9, R76, R9 ;  /* 0x000000094c097221 */ /* 0x008fc20000010000 */
[----:B------:R-:W-:Y:S01]  /*1a870*/  F2FP.SATFINITE.E4M3.F32.PACK_AB_MERGE_C R209, R76, R109, RZ ;  /* 0x0000006d4cd1723e */ /* 0x000fe200048070ff */
[----:B------:R-:W-:-:S02]  /*1a880*/  IMAD.MOV.U32 R109, RZ, RZ, R119 ;  /* 0x000000ffff6d7224 */ /* 0x000fc400078e0077 */
[----:B------:R-:W-:Y:S01]  /*1a890*/  IMAD.MOV.U32 R76, RZ, RZ, R119 ;  /* 0x000000ffff4c7224 */ /* 0x000fe200078e0077 */
[----:B------:R-:W-:Y:S01]  /*1a8a0*/  F2FP.SATFINITE.E4M3.F32.PACK_AB_MERGE_C R209, R75, R54, R209 ;  /* 0x000000364bd1723e */ /* 0x000fe200048070d1 */
[----:B------:R-:W-:Y:S01]  /*1a8b0*/  IMAD.MOV.U32 R75, RZ, RZ, R119 ;  /* 0x000000ffff4b7224 */ /* 0x000fe200078e0077 */
[----:B------:R-:W2:Y:S01]  /*1a8c0*/  MUFU.EX2 R77, R77 ;  /* 0x0000004d004d7308 */ /* 0x000ea20000000800 */
[----:B-1----:R-:W-:-:S01]  /*1a8d0*/  FADD.FTZ R42, R56, R9 ;  /* 0x00000009382a7221 */ /* 0x002fc20000010000 */
[----:B------:R-:W-:Y:S01]  /*1a8e0*/  FADD.FTZ R9, R51, R10 ;  /* 0x0000000a33097221 */ /* 0x000fe20000010000 */
[--C-:B------:R-:W-:Y:S02]  /*1a8f0*/  IMAD.MOV.U32 R54, RZ, RZ, R119.reuse ;  /* 0x000000ffff367224 */ /* 0x100fe400078e0077 */
[----:B------:R-:W-:Y:S02]  /*1a900*/  IMAD.MOV.U32 R25, RZ, RZ, R119 ;  /* 0x000000ffff197224 */ /* 0x000fe400078e0077 */
[----:B------:R-:W-:-:S01]  /*1a910*/  FADD.FTZ R10, R26, R9 ;  /* 0x000000091a0a7221 */ /* 0x000fc20000010000 */
[----:B------:R-:W-:Y:S01]  /*1a920*/  F2FP.SATFINITE.E4M3.F32.PACK_AB_MERGE_C R9, R31, R26, RZ ;  /* 0x0000001a1f09723e */ /* 0x000fe200048070ff */
[----:B------:R1:W3:Y:S01]  /*1a930*/  MUFU.EX2 R3, R113 ;  /* 0x0000007100037308 */ /* 0x0002e20000000800 */
[----:B0-----:R-:W-:-:S01]  /*1a940*/  FADD.FTZ R42, R67, R42 ;  /* 0x0000002a432a7221 */ /* 0x001fc20000010000 */
[----:B------:R-:W-:Y:S01]  /*1a950*/  FADD.FTZ R31, R31, R10 ;  /* 0x0000000a1f1f7221 */ /* 0x000fe20000010000 */
[----:B------:R-:W-:Y:S01]  /*1a960*/  F2FP.SATFINITE.E4M3.F32.PACK_AB_MERGE_C R210, R51, R46, R9 ;  /* 0x0000002e33d2723e */ /* 0x000fe20004807009 */
[----:B------:R-:W-:-:S02]  /*1a970*/  IMAD.MOV.U32 R51, RZ, RZ, R119 ;  /* 0x000000ffff337224 */ /* 0x000fc400078e0077 */
[----:B------:R-:W-:-:S01]  /*1a980*/  FADD.FTZ R10, R30, R31 ;  /* 0x0000001f1e0a7221 */ /* 0x000fc20000010000 */
[----:B------:R-:W-:Y:S01]  /*1a990*/  IMAD.MOV.U32 R46, RZ, RZ, R119 ;  /* 0x000000ffff2e7224 */ /* 0x000fe200078e0077 */
[----:B------:R-:W0:Y:S01]  /*1a9a0*/  MUFU.EX2 R60, R60 ;  /* 0x0000003c003c7308 */ /* 0x000e220000000800 */
[----:B--2---:R-:W-:-:S01]  /*1a9b0*/  FADD.FTZ R5, R77, R42 ;  /* 0x0000002a4d057221 */ /* 0x004fc20000010000 */
[----:B------:R-:W-:Y:S01]  /*1a9c0*/  F2FP.SATFINITE.E4M3.F32.PACK_AB_MERGE_C R77, R80, R77, RZ ;  /* 0x0000004d504d723e */ /* 0x000fe200048070ff */
[----:B------:R-:W-:-:S01]  /*1a9d0*/  FADD.FTZ R10, R35, R10 ;  /* 0x0000000a230a7221 */ /* 0x000fc20000010000 */
[----:B-1----:R-:W-:Y:S02]  /*1a9e0*/  IMAD.MOV.U32 R113, RZ, RZ, R119 ;  /* 0x000000ffff717224 */ /* 0x002fe400078e0077 */
[----:B------:R-:W-:-:S01]  /*1a9f0*/  FADD.FTZ R80, R80, R5 ;  /* 0x0000000550507221 */ /* 0x000fc20000010000 */
[----:B------:R-:W-:Y:S01]  /*1aa00*/  F2FP.SATFINITE.E4M3.F32.PACK_AB_MERGE_C R211, R67, R56, R77 ;  /* 0x0000003843d3723e */ /* 0x000fe2000480704d */
[----:B------:R-:W-:Y:S01]  /*1aa10*/  IMAD.MOV.U32 R67, RZ, RZ, R119 ;  /* 0x000000ffff437224 */ /* 0x000fe200078e0077 */
[----:B------:R-:W1:Y:S01]  /*1aa20*/  MUFU.EX2 R73, R73 ;  /* 0x0000004900497308 */ /* 0x000e620000000800 */
[----:B---3--:R-:W-:-:S01]  /*1aa30*/  FADD.FTZ R5, R3, R80 ;  /* 0x0000005003057221 */ /* 0x008fc20000010000 */
[--C-:B------:R-:W-:Y:S01]  /*1aa40*/  IMAD.MOV.U32 R80, RZ, RZ, R119.reuse ;  /* 0x000000ffff507224 */ /* 0x100fe200078e0077 */
[-C--:B------:R-:W-:Y:S01]  /*1aa50*/  MOV R77, R119.reuse ;  /* 0x00000077004d7202 */ /* 0x080fe20000000f00 */
[----:B------:R-:W-:Y:S01]  /*1aa60*/  IMAD.MOV.U32 R31, RZ, RZ, R119 ;  /* 0x000000ffff1f7224 */ /* 0x000fe200078e0077 */
[----:B------:R-:W-:-:S02]  /*1aa70*/  MOV R56, R119 ;  /* 0x0000007700387202 */ /* 0x000fc40000000f00 */
[----:B------:R-:W-:Y:S01]  /*1aa80*/  MOV R42, R119 ;  /* 0x00000077002a7202 */ /* 0x000fe20000000f00 */
[----:B------:R2:W3:Y:S01]  /*1aa90*/  MUFU.EX2 R82, R47 ;  /* 0x0000002f00527308 */ /* 0x0004e20000000800 */
[----:B0-----:R-:W-:-:S01]  /*1aaa0*/  FADD.FTZ R14, R60, R5 ;  /* 0x000000053c0e7221 */ /* 0x001fc20000010000 */
[----:B------:R-:W-:Y:S01]  /*1aab0*/  FADD.FTZ R5, R21, R10 ;  /* 0x0000000a15057221 */ /* 0x000fe20000010000 */
[----:B------:R-:W-:-:S03]  /*1aac0*/  F2FP.SATFINITE.E4M3.F32.PACK_AB_MERGE_C R21, R38, R21, RZ ;  /* 0x000000152615723e */ /* 0x000fc600048070ff */
[----:B------:R-:W-:Y:S01]  /*1aad0*/  FADD.FTZ R5, R38, R5 ;  /* 0x0000000526057221 */ /* 0x000fe20000010000 */
[----:B------:R-:W-:Y:S01]  /*1aae0*/  F2FP.SATFINITE.E4M3.F32.PACK_AB_MERGE_C R204, R35, R30, R21 ;  /* 0x0000001e23cc723e */ /* 0x000fe20004807015 */
[----:B------:R-:W0:Y:S01]  /*1aaf0*/  MUFU.EX2 R117, R117 ;  /* 0x0000007500757308 */ /* 0x000e220000000800 */
[----:B-1----:R-:W-:-:S01]  /*1ab00*/  FADD.FTZ R7, R73, R14 ;  /* 0x0000000e49077221 */ /* 0x002fc20000010000 */
[----:B------:R-:W-:Y:S01]  /*1ab10*/  FADD.FTZ R10, R34, R5 ;  /* 0x00000005220a7221 */ /* 0x000fe20000010000 */
[--C-:B--2---:R-:W-:Y:S01]  /*1ab20*/  IMAD.MOV.U32 R47, RZ, RZ, R119.reuse ;  /* 0x000000ffff2f7224 */ /* 0x104fe200078e0077 */
[----:B------:R-:W-:Y:S01]  /*1ab30*/  MOV R35, R119 ;  /* 0x0000007700237202 */ /* 0x000fe20000000f00 */
[--C-:B------:R-:W-:Y:S02]  /*1ab40*/  IMAD.MOV.U32 R38, RZ, RZ, R119.reuse ;  /* 0x000000ffff267224 */ /* 0x100fe400078e0077 */
[----:B------:R-:W-:Y:S01]  /*1ab50*/  IMAD.MOV.U32 R30, RZ, RZ, R119 ;  /* 0x000000ffff1e7224 */ /* 0x000fe200078e0077 */
[----:B------:R1:W2:Y:S01]  /*1ab60*/  MUFU.EX2 R84, R61 ;  /* 0x0000003d00547308 */ /* 0x0002a20000000800 */
[C---:B---3--:R-:W-:Y:S01]  /*1ab70*/  F2FP.SATFINITE.E4M3.F32.PACK_AB_MERGE_C R73, R82.reuse, R73, RZ ;  /* 0x000000495249723e */ /* 0x048fe200048070ff */
[----:B------:R-:W-:Y:S01]  /*1ab80*/  FADD.FTZ R82, R82, R7 ;  /* 0x0000000752527221 */ /* 0x000fe20000010000 */
[----:B------:R-:W-:-:S02]  /*1ab90*/  FADD.FTZ R7, R39, R10 ;  /* 0x0000000a27077221 */ /* 0x000fc40000010000 */
[----:B------:R-:W-:Y:S01]  /*1aba0*/  F2FP.SATFINITE.E4M3.F32.PACK_AB_MERGE_C R205, R60, R3, R73 ;  /* 0x000000033ccd723e */ /* 0x000fe20004807049 */
[----:B------:R-:W-:Y:S02]  /*1abb0*/  IMAD.MOV.U32 R73, RZ, RZ, R119 ;  /* 0x000000ffff497224 */ /* 0x000fe400078e0077 */
[----:B------:R-:W-:Y:S01]  /*1abc0*/  FADD.FTZ R26, R44, R7 ;  /* 0x000000072c1a7221 */ /* 0x000fe20000010000 */
[----:B------:R-:W3:Y:S01]  /*1abd0*/  MUFU.EX2 R121, R121 ;  /* 0x0000007900797308 */ /* 0x000ee20000000800 */
[----:B0-----:R-:W-:-:S01]  /*1abe0*/  FADD.FTZ R5, R117, R82 ;  /* 0x0000005275057221 */ /* 0x001fc20000010000 */
[C---:B------:R-:W-:Y:S01]  /*1abf0*/  F2FP.SATFINITE.E4M3.F32.PACK_AB_MERGE_C R44, R129.reuse, R44, RZ ;  /* 0x0000002c812c723e */ /* 0x040fe200048070ff */
[----:B------:R-:W-:-:S01]  /*1ac00*/  FADD.FTZ R129, R129, R26 ;  /* 0x0000001a81817221 */ /* 0x000fc20000010000 */
[--C-:B------:R-:W-:Y:S02]  /*1ac10*/  IMAD.MOV.U32 R82, RZ, RZ, R119.reuse ;  /* 0x000000ffff527224 */ /* 0x100fe400078e0077 */
[----:B------:R-:W-:Y:S01]  /*1ac20*/  F2FP.SATFINITE.E4M3.F32.PACK_AB_MERGE_C R206, R39, R34, R44 ;  /* 0x0000002227ce723e */ /* 0x000fe2000480702c */
[----:B-1----:R-:W-:Y:S01]  /*1ac30*/  IMAD.MOV.U32 R61, RZ, RZ, R119 ;  /* 0x000000ffff3d7224 */ /* 0x002fe200078e0077 */
[----:B------:R0:W1:Y:S01]  /*1ac40*/  MUFU.EX2 R6, R55 ;  /* 0x0000003700067308 */ /* 0x0000620000000800 */
[----:B--2---:R-:W-:-:S01]  /*1ac50*/  FADD.FTZ R14, R84, R5 ;  /* 0x00000005540e7221 */ /* 0x004fc20000010000 */
[----:B------:R-:W-:-:S02]  /*1ac60*/  IMAD.MOV.U32 R60, RZ, RZ, R119 ;  /* 0x000000ffff3c7224 */ /* 0x000fc400078e0077 */
[--C-:B------:R-:W-:Y:S02]  /*1ac70*/  IMAD.MOV.U32 R44, RZ, RZ, R119.reuse ;  /* 0x000000ffff2c7224 */ /* 0x100fe400078e0077 */
[----:B------:R-:W-:Y:S02]  /*1ac80*/  IMAD.MOV.U32 R39, RZ, RZ, R119 ;  /* 0x000000ffff277224 */ /* 0x000fe400078e0077 */
[----:B------:R-:W2:Y:S01]  /*1ac90*/  MUFU.EX2 R65, R65 ;  /* 0x0000004100417308 */ /* 0x000ea20000000800 */
[----:B---3--:R-:W-:-:S01]  /*1aca0*/  FADD.FTZ R5, R121, R14 ;  /* 0x0000000e79057221 */ /* 0x008fc20000010000 */
[----:B------:R-:W-:Y:S01]  /*1acb0*/  FADD.FTZ R14, R40, R129 ;  /* 0x00000081280e7221 */ /* 0x000fe20000010000 */
[--C-:B0-----:R-:W-:Y:S02]  /*1acc0*/  IMAD.MOV.U32 R55, RZ, RZ, R119.reuse ;  /* 0x000000ffff377224 */ /* 0x101fe400078e0077 */
[----:B------:R-:W-:Y:S02]  /*1acd0*/  IMAD.MOV.U32 R34, RZ, RZ, R119 ;  /* 0x000000ffff227224 */ /* 0x000fe400078e0077 */
[----:B------:R-:W-:-:S01]  /*1ace0*/  FADD.FTZ R7, R131, R14 ;  /* 0x0000000e83077221 */ /* 0x000fc20000010000 */
[----:B------:R-:W0:Y:S01]  /*1acf0*/  MUFU.EX2 R48, R48 ;  /* 0x0000003000307308 */ /* 0x000e220000000800 */
[C---:B-1----:R-:W-:Y:S01]  /*1ad00*/  F2FP.SATFINITE.E4M3.F32.PACK_AB_MERGE_C R121, R6.reuse, R121, RZ ;  /* 0x000000790679723e */ /* 0x042fe200048070ff */
[----:B------:R-:W-:-:S03]  /*1ad10*/  FADD.FTZ R6, R6, R5 ;  /* 0x0000000506067221 */ /* 0x000fc60000010000 */
[----:B------:R-:W-:Y:S01]  /*1ad20*/  F2FP.SATFINITE.E4M3.F32.PACK_AB_MERGE_C R207, R84, R117, R121 ;  /* 0x0000007554cf723e */ /* 0x000fe20004807079 */
[----:B------:R-:W-:Y:S01]  /*1ad30*/  IMAD.MOV.U32 R117, RZ, RZ, R119 ;  /* 0x000000ffff757224 */ /* 0x000fe200078e0077 */
[----:B------:R-:W-:Y:S01]  /*1ad40*/  MOV R84, R119 ;  /* 0x0000007700547202 */ /* 0x000fe20000000f00 */
[----:B------:R-:W-:Y:S01]  /*1ad50*/  MUFU.EX2 R28, R28 ;  /* 0x0000001c001c7308 */ /* 0x000fe20000000800 */
[----:B--2---:R-:W-:-:S07]  /*1ad60*/  FADD.FTZ R5, R65, R6 ;  /* 0x0000000641057221 */ /* 0x004fce0000010000 */
[----:B------:R-:W1:Y:S01]  /*1ad70*/  MUFU.EX2 R15, R15 ;  /* 0x0000000f000f7308 */ /* 0x000e620000000800 */
[----:B0-----:R-:W-:-:S07]  /*1ad80*/  FADD.FTZ R26, R48, R7 ;  /* 0x00000007301a7221 */ /* 0x001fce0000010000 */
[----:B------:R0:W2:Y:S08]  /*1ad90*/  MUFU.EX2 R4, R27 ;  /* 0x0000001b00047308 */ /* 0x0000b00000000800 */
[----:B------:R-:W3:Y:S01]  /*1ada0*/  MUFU.EX2 R24, R24 ;  /* 0x0000001800187308 */ /* 0x000ee20000000800 */
[----:B-1----:R-:W-:Y:S01]  /*1adb0*/  F2FP.SATFINITE.E4M3.F32.PACK_AB_MERGE_C R7, R15, R28, RZ ;  /* 0x0000001c0f07723e */ /* 0x002fe200048070ff */
[----:B0-----:R-:W-:-:S06]  /*1adc0*/  IMAD.MOV.U32 R27, RZ, RZ, R119 ;  /* 0x000000ffff1b7224 */ /* 0x001fcc00078e0077 */
[----:B------:R-:W0:Y:S01]  /*1add0*/  MUFU.EX2 R123, R123 ;  /* 0x0000007b007b7308 */ /* 0x000e220000000800 */
[----:B--2---:R-:W-:-:S07]  /*1ade0*/  FADD.FTZ R14, R4, R5 ;  /* 0x00000005040e7221 */ /* 0x004fce0000010000 */
[----:B------:R-:W1:Y:S01]  /*1adf0*/  MUFU.EX2 R133, R133 ;  /* 0x0000008500857308 */ /* 0x000e620000000800 */
[----:B---3--:R-:W-:Y:S02]  /*1ae00*/  F2FP.SATFINITE.E4M3.F32.PACK_AB_MERGE_C R202, R135, R24, R7 ;  /* 0x0000001887ca723e */ /* 0x008fe40004807007 */
[----:B------:R-:W-:Y:S02]  /*1ae10*/  IADD3 R7, R105, -0x2, RZ ;  /* 0xfffffffe69077810 */ /* 0x000fe40007ffe0ff */
[----:B------:R-:W-:Y:S02]  /*1ae20*/  MOV R105, R119 ;  /* 0x0000007700697202 */ /* 0x000fe40000000f00 */
[----:B------:R-:W-:Y:S01]  /*1ae30*/  ISETP.GE.AND P0, PT, R7, R20, PT ;  /* 0x000000140700720c */ /* 0x000fe20003f06270 */
[----:B------:R2:W3:Y:S01]  /*1ae40*/  MUFU.EX2 R8, R69 ;  /* 0x0000004500087308 */ /* 0x0004e20000000800 */
[----:B0-----:R-:W-:-:S07]  /*1ae50*/  FADD.FTZ R3, R123, R14 ;  /* 0x0000000e7b037221 */ /* 0x001fce0000010000 */
[----:B------:R-:W0:Y:S01]  /*1ae60*/  MUFU.EX2 R125, R125 ;  /* 0x0000007d007d7308 */ /* 0x000e220000000800 */
[C---:B-1----:R-:W-:Y:S01]  /*1ae70*/  F2FP.SATFINITE.E4M3.F32.PACK_AB_MERGE_C R48, R133.reuse, R48, RZ ;  /* 0x000000308530723e */ /* 0x042fe200048070ff */
[----:B------:R-:W-:Y:S01]  /*1ae80*/  FADD.FTZ R133, R133, R26 ;  /* 0x0000001a85857221 */ /* 0x000fe20000010000 */
[----:B--2---:R-:W-:Y:S02]  /*1ae90*/  IMAD.MOV.U32 R69, RZ, RZ, R119 ;  /* 0x000000ffff457224 */ /* 0x004fe400078e0077 */
[----:B------:R-:W-:Y:S01]  /*1aea0*/  F2FP.SATFINITE.E4M3.F32.PACK_AB_MERGE_C R200, R131, R40, R48 ;  /* 0x0000002883c8723e */ /* 0x000fe20004807030 */
[----:B------:R-:W-:-:S01]  /*1aeb0*/  FADD.FTZ R14, R24, R133 ;  /* 0x00000085180e7221 */ /* 0x000fc20000010000 */
[----:B------:R-:W-:Y:S01]  /*1aec0*/  IMAD.MOV.U32 R48, RZ, RZ, R119 ;  /* 0x000000ffff307224 */ /* 0x000fe200078e0077 */
[----:B------:R1:W2:Y:S01]  /*1aed0*/  MUFU.EX2 R10, R57 ;  /* 0x00000039000a7308 */ /* 0x0002a20000000800 */
[C---:B---3--:R-:W-:Y:S01]  /*1aee0*/  F2FP.SATFINITE.E4M3.F32.PACK_AB_MERGE_C R123, R8.reuse, R123, RZ ;  /* 0x0000007b087b723e */ /* 0x048fe200048070ff */
[----:B------:R-:W-:Y:S01]  /*1aef0*/  FADD.FTZ R8, R8, R3 ;  /* 0x0000000308087221 */ /* 0x000fe20000010000 */
[----:B------:R-:W-:-:S01]  /*1af00*/  FADD.FTZ R5, R135, R14 ;  /* 0x0000000e87057221 */ /* 0x000fc20000010000 */
[----:B------:R-:W-:Y:S01]  /*1af10*/  IMAD.MOV.U32 R40, RZ, RZ, R119 ;  /* 0x000000ffff287224 */ /* 0x000fe200078e0077 */
[----:B------:R-:W-:Y:S01]  /*1af20*/  F2FP.SATFINITE.E4M3.F32.PACK_AB_MERGE_C R201, R4, R65, R123 ;  /* 0x0000004104c9723e */ /* 0x000fe2000480707b */
[----:B------:R-:W-:-:S02]  /*1af30*/  IMAD.MOV.U32 R65, RZ, RZ, R119 ;  /* 0x000000ffff417224 */ /* 0x000fc400078e0077 */
[----:B------:R-:W-:-:S01]  /*1af40*/  FADD.FTZ R28, R28, R5 ;  /* 0x000000051c1c7221 */ /* 0x000fc20000010000 */
[----:B------:R-:W3:Y:S01]  /*1af50*/  MUFU.EX2 R127, R127 ;  /* 0x0000007f007f7308 */ /* 0x000ee20000000800 */
[----:B0-----:R-:W-:-:S01]  /*1af60*/  FADD.FTZ R3, R125, R8 ;  /* 0x000000087d037221 */ /* 0x001fc20000010000 */
[--C-:B-1----:R-:W-:Y:S02]  /*1af70*/  IMAD.MOV.U32 R57, RZ, RZ, R119.reuse ;  /* 0x000000ffff397224 */ /* 0x102fe400078e0077 */
[--C-:B------:R-:W-:Y:S02]  /*1af80*/  IMAD.MOV.U32 R26, RZ, RZ, R119.reuse ;  /* 0x000000ffff1a7224 */ /* 0x100fe400078e0077 */
[----:B------:R-:W-:Y:S02]  /*1af90*/  IMAD.MOV.U32 R24, RZ, RZ, R119 ;  /* 0x000000ffff187224 */ /* 0x000fe400078e0077 */
[----:B------:R0:W1:Y:S01]  /*1afa0*/  MUFU.EX2 R6, R41 ;  /* 0x0000002900067308 */ /* 0x0000620000000800 */
[----:B--2---:R-:W-:-:S04]  /*1afb0*/  FADD.FTZ R4, R10, R3 ;  /* 0x000000030a047221 */ /* 0x004fc80000010000 */
[----:B---3--:R-:W-:Y:S01]  /*1afc0*/  FADD.FTZ R3, R127, R4 ;  /* 0x000000047f037221 */ /* 0x008fe20000010000 */
[----:B------:R-:W-:-:S01]  /*1afd0*/  FADD.FTZ R4, R15, R28 ;  /* 0x0000001c0f047221 */ /* 0x000fc20000010000 */
[----:B0-----:R-:W-:Y:S01]  /*1afe0*/  IMAD.MOV.U32 R41, RZ, RZ, R119 ;  /* 0x000000ffff297224 */ /* 0x001fe200078e0077 */
[----:B------:R-:W-:Y:S02]  /*1aff0*/  MOV R28, R119 ;  /* 0x00000077001c7202 */ /* 0x000fe40000000f00 */
[C---:B-1----:R-:W-:Y:S01]  /*1b000*/  F2FP.SATFINITE.E4M3.F32.PACK_AB_MERGE_C R8, R6.reuse, R127, RZ ;  /* 0x0000007f0608723e */ /* 0x042fe200048070ff */
[----:B------:R-:W-:-:S03]  /*1b010*/  FADD.FTZ R3, R6, R3 ;  /* 0x0000000306037221 */ /* 0x000fc60000010000 */
[----:B------:R-:W-:Y:S01]  /*1b020*/  F2FP.SATFINITE.E4M3.F32.PACK_AB_MERGE_C R203, R10, R125, R8 ;  /* 0x0000007d0acb723e */ /* 0x000fe20004807008 */
[----:B------:R-:W-:Y:S06]  /*1b030*/  @!P0 BRA `(.L_x_2369) ;  /* 0x0000004000948947 */ /* 0x000fec0003800000 */
[----:B------:R-:W-:Y:S01]  /*1b040*/  IMAD.MOV.U32 R5, RZ, RZ, R12 ;  /* 0x000000ffff057224 */ /* 0x000fe200078e000c */
[----:B------:R-:W-:Y:S01]  /*1b050*/  MOV R8, R220 ;  /* 0x000000dc00087202 */ /* 0x000fe20000000f00 */
        /* <DEDUP_REMOVED lines=50> */
.L_x_2380:
        /* <DEDUP_REMOVED lines=8> */
.L_x_2371:
[----:B------:R-:W-:-:S05]  /*1b400*/  VIADD R0, R9, 0x1 ;  /* 0x0000000109007836 */ /* 0x000fca0000000000 */
[----:B------:R-:W-:-:S04]  /*1b410*/  ISETP.NE.AND P2, PT, R0, 0x2, PT ;  /* 0x000000020000780c */ /* 0x000fc80003f45270 */
[----:B------:R-:W-:Y:S02]  /*1b420*/  SEL R13, R0, RZ, P2 ;  /* 0x000000ff000d7207 */ /* 0x000fe40001000000 */
[----:B------:R-:W-:-:S03]  /*1b430*/  SHF.L.U32 R0, R220, 0x1f, RZ ;  /* 0x0000001fdc007819 */ /* 0x000fc600000006ff */
[----:B------:R-:W-:-:S04]  /*1b440*/  IMAD R13, R13, 0x8, R16 ;  /* 0x000000080d0d7824 */ /* 0x000fc800078e0210 */
[----:B------:R0:W1:Y:S01]  /*1b450*/  SYNCS.PHASECHK.TRANS64.TRYWAIT P2, [R13+URZ+0x33430], R0 ;  /* 0x033430000d0075a7 */ /* 0x000062000804017f */
[----:B------:R-:W-:Y:S05]  /*1b460*/  @!P1 BRA `(.L_x_2372) ;  /* 0x0000000000049947 */ /* 0x000fea0003800000 */
[----:B------:R-:W-:Y:S01]  /*1b470*/  BPT.TRAP 0x1 ;  /* 0x000000040000795c */ /* 0x000fe20000300000 */
.L_x_2372:
[----:B------:R-:W-:Y:S04]  /*1b480*/  BSSY B0, `(.L_x_2370) ;  /* 0x0000004000007945 */ /* 0x000fe80003800000 */
[----:B-1----:R-:W-:Y:S05]  /*1b490*/  @P2 BRA `(.L_x_2373) ;  /* 0x0000000000082947 */ /* 0x002fea0003800000 */
[----:B------:R-:W1:Y:S02]  /*1b4a0*/  SYNCS.PHASECHK.TRANS64.TRYWAIT P2, [R13+URZ+0x33430], R0 ;  /* 0x033430000d0075a7 */ /* 0x000e64000804017f */
[----:B-1----:R-:W-:Y:S05]  /*1b4b0*/  @!P2 BRA `(.L_x_2374) ;  /* 0x000001240048a947 */ /* 0x002fea0003800000 */
.L_x_2373:
[----:B------:R-:W-:Y:S05]  /*1b4c0*/  BSYNC B0 ;  /* 0x0000000000007941 */ /* 0x000fea0003800000 */
.L_x_2370:
[----:B01----:R-:W0:Y:S01]  /*1b4d0*/  S2R R0, SR_TID.X ;  /* 0x0000000000007919 */ /* 0x003e220000002100 */
[----:B------:R-:W-:Y:S01]  /*1b4e0*/  VIADD R10, R9, 0x1 ;  /* 0x00000001090a7836 */ /* 0x000fe20000000000 */
[----:B------:R-:W-:Y:S05]  /*1b4f0*/  WARPSYNC.ALL ;  /* 0x0000000000007948 */ /* 0x000fea0003800000 */
[C---:B------:R-:W-:Y:S01]  /*1b500*/  ISETP.NE.AND P2, PT, R10.reuse, 0x2, PT ;  /* 0x000000020a00780c */ /* 0x040fe20003f45270 */
[----:B------:R-:W-:Y:S01]  /*1b510*/  UMOV UR48, UR24 ;  /* 0x0000001800307c82 */ /* 0x000fe20008000000 */
[----:B------:R-:W-:Y:S01]  /*1b520*/  MOV R13, 0x80000020 ;  /* 0x80000020000d7802 */ /* 0x000fe20000000f00 */
[----:B------:R-:W-:Y:S01]  /*1b530*/  UMOV UR49, UR25 ;  /* 0x0000001900317c82 */ /* 0x000fe20008000000 */
[----:B------:R-:W-:Y:S01]  /*1b540*/  SEL R10, R10, RZ, P2 ;  /* 0x000000ff0a0a7207 */ /* 0x000fe20001000000 */
[----:B------:R-:W-:Y:S01]  /*1b550*/  IMAD.MOV.U32 R121, RZ, RZ, -0x7fffffe0 ;  /* 0x80000020ff797424 */ /* 0x000fe200078e00ff */
[----:B------:R-:W-:Y:S01]  /*1b560*/  R2UR UR51, R13 ;  /* 0x000000000d3372ca */ /* 0x000fe200000e0000 */
[----:B------:R-:W-:Y:S01]  /*1b570*/  UMOV UR44, UR24 ;  /* 0x00000018002c7c82 */ /* 0x000fe20008000000 */
[----:B------:R-:W-:Y:S01]  /*1b580*/  UMOV UR45, UR25 ;  /* 0x00000019002d7c82 */ /* 0x000fe20008000000 */
[----:B------:R-:W-:Y:S01]  /*1b590*/  IMAD R12, R10, 0x780, R11 ;  /* 0x000007800a0c7824 */ /* 0x000fe200078e020b */
[----:B------:R-:W-:Y:S01]  /*1b5a0*/  R2UR UR47, R121 ;  /* 0x00000000792f72ca */ /* 0x000fe200000e0000 */
[----:B------:R-:W-:Y:S01]  /*1b5b0*/  IMAD.MOV.U32 R15, RZ, RZ, -0x7fffffe0 ;  /* 0x80000020ff0f7424 */ /* 0x000fe200078e00ff */
[----:B------:R-:W-:Y:S01]  /*1b5c0*/  MOV R123, 0x80000020 ;  /* 0x80000020007b7802 */ /* 0x000fe20000000f00 */
[C---:B------:R-:W-:Y:S01]  /*1b5d0*/  VIADD R120, R12.reuse, 0x80 ;  /* 0x000000800c787836 */ /* 0x040fe20000000000 */
[C---:B------:R-:W-:Y:S01]  /*1b5e0*/  R2UR UR50, R12.reuse ;  /* 0x000000000c3272ca */ /* 0x040fe200000e0000 */
[C---:B------:R-:W-:Y:S01]  /*1b5f0*/  VIADD R14, R12.reuse, 0x100 ;  /* 0x000001000c0e7836 */ /* 0x040fe20000000000 */
[----:B------:R-:W-:Y:S01]  /*1b600*/  R2UR UR27, R15 ;  /* 0x000000000f1b72ca */ /* 0x000fe200000e0000 */
[----:B------:R-:W-:Y:S01]  /*1b610*/  VIADD R122, R12, 0x180 ;  /* 0x000001800c7a7836 */ /* 0x000fe20000000000 */
[----:B------:R-:W-:Y:S01]  /*1b620*/  R2UR UR46, R120 ;  /* 0x00000000782e72ca */ /* 0x000fe200000e0000 */
[----:B------:R-:W-:Y:S01]  /*1b630*/  UMOV UR28, UR24 ;  /* 0x00000018001c7c82 */ /* 0x000fe20008000000 */
[----:B------:R-:W-:Y:S01]  /*1b640*/  R2UR UR26, R14 ;  /* 0x000000000e1a72ca */ /* 0x000fe200000e0000 */
[----:B------:R-:W-:Y:S01]  /*1b650*/  UMOV UR29, UR25 ;  /* 0x00000019001d7c82 */ /* 0x000fe20008000000 */
[----:B------:R-:W-:Y:S01]  /*1b660*/  R2UR UR30, R122 ;  /* 0x000000007a1e72ca */ /* 0x000fe200000e0000 */
[----:B------:R-:W-:Y:S01]  /*1b670*/  VIADD R120, R12, 0x200 ;  /* 0x000002000c787836 */ /* 0x000fe20000000000 */
[----:B------:R-:W-:Y:S01]  /*1b680*/  R2UR UR31, R123 ;  /* 0x000000007b1f72ca */ /* 0x000fe200000e0000 */
[----:B------:R-:W-:Y:S01]  /*1b690*/  UMOV UR32, UR24 ;  /* 0x0000001800207c82 */ /* 0x000fe20008000000 */
[----:B0-----:R-:W-:Y:S01]  /*1b6a0*/  SHF.R.U32.HI R0, RZ, 0x7, R0 ;  /* 0x00000007ff007819 */ /* 0x001fe20000011600 */
[----:B------:R-:W-:Y:S01]  /*1b6b0*/  UMOV UR33, UR25 ;  /* 0x0000001900217c82 */ /* 0x000fe20008000000 */
[----:B------:R-:W-:Y:S01]  /*1b6c0*/  R2UR UR34, R120 ;  /* 0x00000000782272ca */ /* 0x000fe200000e0000 */
[----:B------:R-:W-:Y:S01]  /*1b6d0*/  VIADD R120, R12, 0x82 ;  /* 0x000000820c787836 */ /* 0x000fe20000000000 */
[----:B------:R-:W-:Y:S01]  /*1b6e0*/  R2UR UR35, R121 ;  /* 0x00000000792372ca */ /* 0x000fe200000e0000 */
[----:B------:R-:W-:Y:S01]  /*1b6f0*/  VIADD R0, R0, 0x8 ;  /* 0x0000000800007836 */ /* 0x000fe20000000000 */
[----:B------:R-:W-:Y:S01]  /*1b700*/  R2UR UR7, R15 ;  /* 0x000000000f0772ca */ /* 0x000fe200000e0000 */
[----:B------:R-:W-:-:S02]  /*1b710*/  IMAD.MOV.U32 R121, RZ, RZ, -0x7fffffe0 ;  /* 0x80000020ff797424 */ /* 0x000fc400078e00ff */
[----:B------:R-:W-:Y:S01]  /*1b720*/  VIADD R14, R12, 0x2 ;  /* 0x000000020c0e7836 */ /* 0x000fe20000000000 */
[----:B------:R0:W-:Y:S01]  /*1b730*/  BAR.SYNC.DEFER_BLOCKING R0, 0x100 ;  /* 0x000400000000751d */ /* 0x0001e20000010000 */
[----:B------:R-:W-:Y:S02]  /*1b740*/  IMAD.MOV.U32 R15, RZ, RZ, -0x7fffffe0 ;  /* 0x80000020ff0f7424 */ /* 0x000fe400078e00ff */
[----:B------:R-:W-:Y:S01]  /*1b750*/  IMAD.MOV.U32 R13, RZ, RZ, -0x7fffffe0 ;  /* 0x80000020ff0d7424 */ /* 0x000fe200078e00ff */
[----:B------:R-:W-:Y:S01]  /*1b760*/  R2UR UR6, R14 ;  /* 0x000000000e0672ca */ /* 0x000fe200000e0000 */
[----:B------:R-:W-:Y:S01]  /*1b770*/  VIADD R14, R12, 0x102 ;  /* 0x000001020c0e7836 */ /* 0x000fe20000000000 */
        /* <DEDUP_REMOVED lines=74> */
[----:B------:R-:W-:-:S03]  /*1bc20*/  IMAD.MOV.U32 R15, RZ, RZ, -0x7fffffe0 ;  /* 0x80000020ff0f7424 */ /* 0x000fc600078e00ff */
[----:B------:R-:W-:Y:S01]  /*1bc30*/  R2UR UR50, R14 ;  /* 0x000000000e3272ca */ /* 0x000fe200000e0000 */
[----:B------:R-:W-:Y:S01]  /*1bc40*/  VIADD R14, R12, 0x282 ;  /* 0x000002820c0e7836 */ /* 0x000fe20000000000 */
[----:B------:R-:W-:Y:S01]  /*1bc50*/  R2UR UR51, R15 ;  /* 0x000000000f3372ca */ /* 0x000fe200000e0000 */
        /* <DEDUP_REMOVED lines=110> */
[C---:B------:R-:W-:Y:S02]  /*1c340*/  VIADD R14, R12.reuse, 0x682 ;  /* 0x000006820c0e7836 */ /* 0x040fe40000000000 */
[----:B------:R-:W-:Y:S02]  /*1c350*/  IMAD.MOV.U32 R15, RZ, RZ, -0x7fffffe0 ;  /* 0x80000020ff0f7424 */ /* 0x000fe400078e00ff */
[----:B------:R-:W-:Y:S01]  /*1c360*/  VIADD R12, R12, 0x702 ;  /* 0x000007020c0c7836 */ /* 0x000fe20000000000 */
[----:B------:R-:W-:-:S02]  /*1c370*/  WARPGROUP.DEPBAR.LE gsb0, 0x0 ;  /* 0x00008000000079c5 */ /* 0x000fc40000010000 */
        /* <DEDUP_REMOVED lines=32> */
.L_x_2376:
[----:B------:R-:W-:Y:S02]  /*1c580*/  SHF.L.U32 R0, R8, 0x1f, RZ ;  /* 0x0000001f08007819 */ /* 0x000fe400000006ff */
[----:B------:R-:W-:-:S04]  /*1c590*/  LEA R8, R9, R16, 0x3 ;  /* 0x0000001009087211 */ /* 0x000fc800078e18ff */
[----:B------:R0:W1:Y:S01]  /*1c5a0*/  SYNCS.PHASECHK.TRANS64.TRYWAIT P0, [R8+URZ+0x33450], R0 ;  /* 0x03345000080075a7 */ /* 0x000062000800017f */
[----:B------:R-:W-:Y:S05]  /*1c5b0*/  @!P1 BRA `(.L_x_2377) ;  /* 0x0000000000049947 */ /* 0x000fea0003800000 */
[----:B------:R-:W-:Y:S01]  /*1c5c0*/  BPT.TRAP 0x1 ;  /* 0x000000040000795c */ /* 0x000fe20000300000 */
.L_x_2377:
[----:B-1----:R-:W-:Y:S05]  /*1c5d0*/  @P0 BRA `(.L_x_2375) ;  /* 0x0000000000080947 */ /* 0x002fea0003800000 */
[----:B------:R-:W1:Y:S02]  /*1c5e0*/  SYNCS.PHASECHK.TRANS64.TRYWAIT P0, [R8+URZ+0x33450], R0 ;  /* 0x03345000080075a7 */ /* 0x000e64000800017f */
[----:B-1----:R-:W-:Y:S05]  /*1c5f0*/  @!P0 BRA `(.L_x_2378) ;  /* 0x00000114000c8947 */ /* 0x002fea0003800000 */
.L_x_2375:
[----:B01----:R-:W-:Y:S01]  /*1c600*/  VIADD R0, R16, 0x200 ;  /* 0x0000020010007836 */ /* 0x003fe20000000000 */
[----:B------:R-:W2:Y:S04]  /*1c610*/  LDL R8, [R1] ;  /* 0x0000000001087983 */ /* 0x000ea80000100800 */
[----:B------:R-:W-:Y:S01]  /*1c620*/  SHF.R.U32.HI R0, RZ, 0x4, R0 ;  /* 0x00000004ff007819 */ /* 0x000fe20000011600 */
[----:B------:R-:W3:Y:S01]  /*1c630*/  LDL R21, [R1+0x4] ;  /* 0x0000040001157983 */ /* 0x000ee20000100800 */
[----:B------:R-:W-:Y:S01]  /*1c640*/  IMAD.MOV.U32 R13, RZ, RZ, -0x3ffffff0 ;  /* 0xc0000010ff0d7424 */ /* 0x000fe200078e00ff */
[----:B------:R-:W-:Y:S05]  /*1c650*/  WARPSYNC.ALL ;  /* 0x0000000000007948 */ /* 0x000fea0003800000 */
[----:B------:R-:W-:Y:S01]  /*1c660*/  LOP3.LUT R0, R0, 0x3fff, RZ, 0xc0, !PT ;  /* 0x00003fff00007812 */ /* 0x000fe200078ec0ff */
[----:B------:R-:W-:Y:S01]  /*1c670*/  WARPGROUP.ARRIVE ;  /* 0x00000000000079c5 */ /* 0x000fe20000000000 */
[----:B------:R-:W-:Y:S01]  /*1c680*/  R2UR UR7, R13 ;  /* 0x000000000d0772ca */ /* 0x000fe200000e0000 */
[----:B------:R-:W-:Y:S01]  /*1c690*/  IMAD.MOV.U32 R15, RZ, RZ, -0x3ffffff0 ;  /* 0xc0000010ff0f7424 */ /* 0x000fe200078e00ff */
[----:B------:R-:W-:-:S05]  /*1c6a0*/  LOP3.LUT R0, R0, 0x10000, RZ, 0xfc, !PT ;  /* 0x0001000000007812 */ /* 0x000fca00078efcff */
[----:B------:R-:W-:Y:S02]  /*1c6b0*/  IMAD R12, R9, 0x780, R0 ;  /* 0x00000780090c7824 */ /* 0x000fe400078e0200 */
[----:B------:R-:W-:Y:S02]  /*1c6c0*/  IMAD.SHL.U32 R0, R225, 0x80, RZ ;  /* 0x00000080e1007824 */ /* 0x000fe400078e00ff */
[C---:B------:R-:W-:Y:S01]  /*1c6d0*/  VIADD R14, R12.reuse, 0x180 ;  /* 0x000001800c0e7836 */ /* 0x040fe20000000000 */
[----:B------:R-:W-:Y:S01]  /*1c6e0*/  R2UR UR6, R12 ;  /* 0x000000000c0672ca */ /* 0x000fe200000e0000 */
[----:B------:R-:W-:-:S05]  /*1c6f0*/  IMAD R0, R7, -0xa0, R0 ;  /* 0xffffff6007007824 */ /* 0x000fca00078e0200 */
[----:B------:R-:W-:-:S05]  /*1c700*/  IADD3 R0, R0, 0x1, R234 ;  /* 0x0000000100007810 */ /* 0x000fca0007ffe0ea */
[----:B------:R-:W-:Y:S02]  /*1c710*/  IMAD.IADD R0, R0, 0x1, -R227 ;  /* 0x0000000100007824 */ /* 0x000fe400078e0ae3 */
[----:B------:R-:W-:Y:S01]  /*1c720*/  QGMMA.64x192x32.F32.E4M3.E4M3 R24, R216, gdesc[UR4], R24, gsb0 ;  /* 0x02e00004d8187df3 */ /* 0x000fe20008000818 */
[----:B------:R-:W-:Y:S01]  /*1c730*/  R2UR UR6, R14 ;  /* 0x000000000e0672ca */ /* 0x000fe200000e0000 */
[----:B------:R-:W-:Y:S01]  /*1c740*/  VIADD R14, R12, 0x300 ;  /* 0x000003000c0e7836 */ /* 0x000fe20000000000 */
[----:B------:R-:W-:Y:S01]  /*1c750*/  R2UR UR7, R15 ;  /* 0x000000000f0772ca */ /* 0x000fe200000e0000 */
[----:B------:R-:W-:Y:S01]  /*1c760*/  IMAD.MOV.U32 R15, RZ, RZ, -0x3ffffff0 ;  /* 0xc0000010ff0f7424 */ /* 0x000fe200078e00ff */
[----:B------:R-:W-:Y:S02]  /*1c770*/  WARPGROUP.DEPBAR.LE gsb0, 0x0 ;  /* 0x00008000000079c5 */ /* 0x000fe40000010000 */
[----:B------:R-:W-:-:S06]  /*1c780*/  WARPGROUP.ARRIVE ;  /* 0x00000000000079c5 */ /* 0x000fcc0000000000 */
[----:B------:R-:W0:Y:S07]  /*1c790*/  S2R R218, SR_TID.X ;  /* 0x0000000000da7919 */ /* 0x000e2e0000002100 */
[----:B------:R-:W-:Y:S01]  /*1c7a0*/  QGMMA.64x192x32.F32.E4M3.E4M3 R24, R212, gdesc[UR4], R24, gsb0 ;  /* 0x02e00004d4187df3 */ /* 0x000fe20008000818 */
[----:B------:R-:W-:Y:S02]  /*1c7b0*/  R2UR UR6, R14 ;  /* 0x000000000e0672ca */ /* 0x000fe400000e0000 */
[----:B------:R-:W-:Y:S01]  /*1c7c0*/  R2UR UR7, R15 ;  /* 0x000000000f0772ca */ /* 0x000fe200000e0000 */
[----:B------:R-:W-:Y:S01]  /*1c7d0*/  IMAD.MOV.U32 R15, RZ, RZ, -0x3ffffff0 ;  /* 0xc0000010ff0f7424 */ /* 0x000fe200078e00ff */
[C---:B------:R-:W-:Y:S01]  /*1c7e0*/  IADD3 R14, R12.reuse, 0x480, RZ ;  /* 0x000004800c0e7810 */ /* 0x040fe20007ffe0ff */
[----:B------:R-:W-:-:S02]  /*1c7f0*/  VIADD R12, R12, 0x600 ;  /* 0x000006000c0c7836 */ /* 0x000fc40000000000 */
[----:B--2---:R-:W-:-:S04]  /*1c800*/  IMAD R0, R8, -0x2, R0 ;  /* 0xfffffffe08007824 */ /* 0x004fc800078e0200 */
[----:B---3--:R-:W-:-:S05]  /*1c810*/  IMAD.IADD R8, R21, 0x1, R0 ;  /* 0x0000000115087824 */ /* 0x008fca00078e0200 */
[C---:B------:R-:W-:Y:S02]  /*1c820*/  ISETP.GT.AND P0, PT, R8.reuse, RZ, PT ;  /* 0x000000ff0800720c */ /* 0x040fe40003f04270 */
[----:B------:R-:W-:Y:S02]  /*1c830*/  ISETP.GT.AND P2, PT, R8, 0x1, PT ;  /* 0x000000010800780c */ /* 0x000fe40003f44270 */
[----:B------:R-:W-:Y:S02]  /*1c840*/  FSEL R184, R184, -INF , P0 ;  /* 0xff800000b8b87808 */ /* 0x000fe40000000000 */
        /* <DEDUP_REMOVED lines=71> */
[----:B------:R-:W-:Y:S01]  /*1ccc0*/  FMNMX.FTZ R0, R165, R0, !PT ;  /* 0x00000000a5007209 */ /* 0x000fe20007810000 */
[----:B------:R-:W-:Y:S02]  /*1ccd0*/  WARPGROUP.DEPBAR.LE gsb0, 0x0 ;  /* 0x00008000000079c5 */ /* 0x000fe40000010000 */
[----:B------:R-:W-:Y:S01]  /*1cce0*/  WARPGROUP.ARRIVE ;  /* 0x00000000000079c5 */ /* 0x000fe20000000000 */
[----:B------:R-:W-:Y:S02]  /*1ccf0*/  ISETP.GT.AND P0, PT, R8, 0x68, PT ;  /* 0x000000680800780c */ /* 0x000fe40003f04270 */
[----:B------:R-:W-:-:S02]  /*1cd00*/  FSEL R137, R137, -INF , P2 ;  /* 0xff80000089897808 */ /* 0x000fc40001000000 */
[----:B------:R-:W-:Y:S01]  /*1cd10*/  FMNMX.FTZ R0, R136, R0, !PT ;  /* 0x0000000088007209 */ /* 0x000fe20007810000 */
[----:B------:R-:W-:Y:S01]  /*1cd20*/  QGMMA.64x192x32.F32.E4M3.E4M3 R24, R208, gdesc[UR4], R24, gsb0 ;  /* 0x02e00004d0187df3 */ /* 0x000fe20008000818 */
[----:B------:R-:W-:Y:S02]  /*1cd30*/  R2UR UR6, R14 ;  /* 0x000000000e0672ca */ /* 0x000fe400000e0000 */
[----:B------:R-:W-:Y:S02]  /*1cd40*/  R2UR UR7, R15 ;  /* 0x000000000f0772ca */ /* 0x000fe400000e0000 */
        /* <DEDUP_REMOVED lines=39> */
[----:B------:R-:W-:Y:S02]  /*1cfc0*/  FSEL R133, R133, -INF , P2 ;  /* 0xff80000085857808 */ /* 0x000fe40001000000 */
[----:B------:R-:W-:-:S04]  /*1cfd0*/  FMNMX.FTZ R0, R132, R0, !PT ;  /* 0x0000000084007209 */ /* 0x000fc80007810000 */
[----:B------:R-:W-:-:S05]  /*1cfe0*/  FMNMX.FTZ R0, R133, R0, !PT ;  /* 0x0000000085007209 */ /* 0x000fca0007810000 */
[----:B------:R-:W1:Y:S02]  /*1cff0*/  SHFL.BFLY PT, R13, R0, 0x2, 0x1f ;  /* 0x0c401f00000d7f89 */ /* 0x000e6400000e0000 */
[----:B-1----:R-:W-:Y:S01]  /*1d000*/  FMNMX.FTZ R0, R0, R13, !PT ;  /* 0x0000000d00007209 */ /* 0x002fe20007810000 */
[----:B------:R-:W-:-:S04]  /*1d010*/  IMAD.MOV.U32 R13, RZ, RZ, -0x3ffffff0 ;  /* 0xc0000010ff0d7424 */ /* 0x000fc800078e00ff */
[----:B------:R-:W1:Y:S02]  /*1d020*/  SHFL.BFLY PT, R14, R0, 0x1, 0x1f ;  /* 0x0c201f00000e7f89 */ /* 0x000e6400000e0000 */
[----:B-1----:R-:W-:-:S04]  /*1d030*/  FMNMX.FTZ R0, R0, R14, !PT ;  /* 0x0000000e00007209 */ /* 0x002fc80007810000 */
[----:B------:R-:W-:Y:S01]  /*1d040*/  FSETP.NEU.FTZ.AND P0, PT, R0, -INF , PT ;  /* 0xff8000000000780b */ /* 0x000fe20003f1d000 */
[----:B------:R-:W-:Y:S02]  /*1d050*/  WARPGROUP.DEPBAR.LE gsb0, 0x0 ;  /* 0x00008000000079c5 */ /* 0x000fe40000010000 */
[----:B------:R-:W-:-:S06]  /*1d060*/  WARPGROUP.ARRIVE ;  /* 0x00000000000079c5 */ /* 0x000fcc0000000000 */
[----:B------:R-:W-:Y:S01]  /*1d070*/  QGMMA.64x192x32.F32.E4M3.E4M3 R24, R204, gdesc[UR4], R24, gsb0 ;  /* 0x02e00004cc187df3 */ /* 0x000fe20008000818 */
[----:B------:R-:W-:Y:S02]  /*1d080*/  R2UR UR6, R12 ;  /* 0x000000000c0672ca */ /* 0x000fe400000e0000 */
[----:B------:R-:W-:Y:S01]  /*1d090*/  R2UR UR7, R13 ;  /* 0x000000000d0772ca */ /* 0x000fe200000e0000 */
[----:B------:R-:W-:-:S01]  /*1d0a0*/  FFMA.FTZ R13, R2, R0, -8 ;  /* 0xc1000000020d7423 */ /* 0x000fc20000010000 */
[----:B------:R-:W-:-:S04]  /*1d0b0*/  IADD3 R12, R8, 0x8, RZ ;  /* 0x00000008080c7810 */ /* 0x000fc80007ffe0ff */
[C---:B------:R-:W-:Y:S02]  /*1d0c0*/  ISETP.GT.AND P2, PT, R12.reuse, RZ, PT ;  /* 0x000000ff0c00720c */ /* 0x040fe40003f44270 */
[----:B------:R-:W-:Y:S02]  /*1d0d0*/  FSEL R13, R13, RZ, P0 ;  /* 0x000000ff0d0d7208 */ /* 0x000fe40000000000 */
[----:B------:R-:W-:Y:S02]  /*1d0e0*/  ISETP.GT.AND P3, PT, R12, 0x1, PT ;  /* 0x000000010c00780c */ /* 0x000fe40003f64270 */
[----:B------:R-:W-:Y:S01]  /*1d0f0*/  FSEL R186, R186, -INF , P2 ;  /* 0xff800000baba7808 */ /* 0x000fe20001000000 */
[C-C-:B------:R-:W-:Y:S01]  /*1d100*/  FFMA.FTZ R15, R2.reuse, R184, -R13.reuse ;  /* 0x000000b8020f7223 */ /* 0x140fe2000001080d */
[----:B------:R-:W-:-:S01]  /*1d110*/  FFMA.FTZ R14, R2, R185, -R13 ;  /* 0x000000b9020e7223 */ /* 0x000fc2000001080d */
[C-C-:B------:R-:W-:Y:S01]  /*1d120*/  FFMA.FTZ R184, R2.reuse, R189, -R13.reuse ;  /* 0x000000bd02b87223 */ /* 0x140fe2000001080d */
[----:B------:R-:W-:-:S01]  /*1d130*/  FFMA.FTZ R185, R2, R192, -R13 ;  /* 0x000000c002b97223 */ /* 0x000fc2000001080d */
[----:B------:R-:W-:Y:S01]  /*1d140*/  ISETP.GT.AND P2, PT, R12, 0x8, PT ;  /* 0x000000080c00780c */ /* 0x000fe20003f44270 */
[----:B------:R-:W-:-:S01]  /*1d150*/  FFMA.FTZ R21, R2, R188, -R13 ;  /* 0x000000bc02157223 */ /* 0x000fc2000001080d */
[----:B------:R-:W-:Y:S01]  /*1d160*/  FSEL R189, R187, -INF , P3 ;  /* 0xff800000bbbd7808 */ /* 0x000fe20001800000 */
[----:B------:R-:W-:-:S01]  /*1d170*/  FFMA.FTZ R188, R2, R193, -R13 ;  /* 0x000000c102bc7223 */ /* 0x000fc2000001080d */
[----:B------:R-:W-:Y:S01]  /*1d180*/  FMNMX.FTZ R192, R186, R5, !PT ;  /* 0x00000005bac07209 */ /* 0x000fe20007810000 */
[----:B------:R-:W-:-:S01]  /*1d190*/  FFMA.FTZ R197, R2, R197, -R13 ;  /* 0x000000c502c57223 */ /* 0x000fc2000001080d */
[----:B------:R-:W-:Y:S01]  /*1d1a0*/  ISETP.GT.AND P3, PT, R12, 0x9, PT ;  /* 0x000000090c00780c */ /* 0x000fe20003f64270 */
[----:B------:R-:W-:-:S01]  /*1d1b0*/  FFMA.FTZ R196, R2, R196, -R13 ;  /* 0x000000c402c47223 */ /* 0x000fc2000001080d */
[----:B------:R-:W-:Y:S01]  /*1d1c0*/  FSEL R193, R190, -INF , P2 ;  /* 0xff800000bec17808 */ /* 0x000fe20001000000 */
[----:B------:R1:W-:Y:S01]  /*1d1d0*/  MUFU.EX2 R187, R197 ;  /* 0x000000c500bb7308 */ /* 0x0003e20000000800 */
        /* <DEDUP_REMOVED lines=10> */
[----:B-1----:R-:W-:Y:S01]  /*1d280*/  FSEL R197, R194, -INF , P2 ;  /* 0xff800000c2c57808 */ /* 0x002fe20001000000 */
        /* <DEDUP_REMOVED lines=10> */
[C-C-:B------:R-:W-:Y:S01]  /*1d330*/  FFMA.FTZ R156, R2.reuse, R156, -R13.reuse ;  /* 0x0000009c029c7223 */ /* 0x140fe2000001080d */
[----:B------:R-:W-:Y:S01]  /*1d340*/  FMNMX.FTZ R192, R195, R192, !PT ;  /* 0x000000c0c3c07209 */ /* 0x000fe20007810000 */
[C-C-:B------:R-:W-:Y:S01]  /*1d350*/  FFMA.FTZ R157, R2.reuse, R157, -R13.reuse ;  /* 0x0000009d029d7223 */ /* 0x140fe2000001080d */
[----:B------:R-:W-:Y:S01]  /*1d360*/  FSEL R199, R199, -INF , P3 ;  /* 0xff800000c7c77808 */ /* 0x000fe20001800000 */
[--C-:B------:R-:W-:Y:S01]  /*1d370*/  FFMA.FTZ R160, R2, R160, -R13.reuse ;  /* 0x000000a002a07223 */ /* 0x100fe2000001080d */
[----:B------:R-:W-:Y:S01]  /*1d380*/  ISETP.GT.AND P3, PT, R12, 0x21, PT ;  /* 0x000000210c00780c */ /* 0x000fe20003f64270 */
[C-C-:B------:R-:W-:Y:S01]  /*1d390*/  FFMA.FTZ R161, R2.reuse, R161, -R13.reuse ;  /* 0x000000a102a17223 */ /* 0x140fe2000001080d */
[----:B------:R-:W-:-:S01]  /*1d3a0*/  FFMA.FTZ R164, R2, R164, -R13 ;  /* 0x000000a402a47223 */ /* 0x000fc2000001080d */
        /* <DEDUP_REMOVED lines=14> */
[----:B------:R-:W-:Y:S01]  /*1d490*/  FFMA.FTZ R132, R2, R132, -R13 ;  /* 0x0000008402847223 */ /* 0x000fe2000001080d */
[----:B------:R-:W-:Y:S01]  /*1d4a0*/  ISETP.GT.AND P3, PT, R12, 0x39, PT ;  /* 0x000000390c00780c */ /* 0x000fe20003f64270 */
[----:B------:R-:W-:Y:S03]  /*1d4b0*/  MUFU.EX2 R15, R15 ;  /* 0x0000000f000f7308 */ /* 0x000fe60000000800 */
[----:B------:R-:W-:-:S02]  /*1d4c0*/  FSEL R183, R183, -INF , P3 ;  /* 0xff800000b7b77808 */ /* 0x000fc40001800000 */
        /* <DEDUP_REMOVED lines=8> */
[C---:B------:R-:W-:Y:S01]  /*1d550*/  ISETP.GT.AND P3, PT, R12.reuse, 0x59, PT ;  /* 0x000000590c00780c */ /* 0x040fe20003f64270 */
        /* <DEDUP_REMOVED lines=22> */
[----:B------:R-:W-:Y:S08]  /*1d6c0*/  MUFU.EX2 R172, R172 ;  /* 0x000000ac00ac7308 */ /* 0x000ff00000000800 */
[----:B------:R-:W-:Y:S08]  /*1d6d0*/  MUFU.EX2 R173, R173 ;  /* 0x000000ad00ad7308 */ /* 0x000ff00000000800 */
[----:B------:R-:W-:Y:S08]  /*1d6e0*/  MUFU.EX2 R176, R176 ;  /* 0x000000b000b07308 */ /* 0x000ff00000000800 */
[----:B------:R-:W-:Y:S08]  /*1d6f0*/  MUFU.EX2 R177, R177 ;  /* 0x000000b100b17308 */ /* 0x000ff00000000800 */
[----:B------:R-:W-:Y:S08]  /*1d700*/  MUFU.EX2 R180, R180 ;  /* 0x000000b400b47308 */ /* 0x000ff00000000800 */
[----:B------:R-:W-:Y:S08]  /*1d710*/  MUFU.EX2 R181, R181 ;  /* 0x000000b500b57308 */ /* 0x000ff00000000800 */
[----:B------:R-:W-:Y:S08]  /*1d720*/  MUFU.EX2 R152, R152 ;  /* 0x0000009800987308 */ /* 0x000ff00000000800 */
[----:B------:R-:W-:Y:S01]  /*1d730*/  MUFU.EX2 R153, R153 ;  /* 0x0000009900997308 */ /* 0x000fe20000000800 */
[----:B------:R-:W-:-:S02]  /*1d740*/  WARPGROUP.DEPBAR.LE gsb0, 0x0 ;  /* 0x00008000000079c5 */ /* 0x000fc40000010000 */
[----:B------:R-:W-:Y:S01]  /*1d750*/  WARPGROUP.ARRIVE ;  /* 0x00000000000079c5 */ /* 0x000fe20000000000 */
[----:B0-----:R-:W-:-:S04]  /*1d760*/  LOP3.LUT R204, R218, 0x7f, RZ, 0xc0, !PT ;  /* 0x0000007fdacc7812 */ /* 0x001fc800078ec0ff */
[----:B------:R-:W-:Y:S01]  /*1d770*/  MUFU.EX2 R156, R156 ;  /* 0x0000009c009c7308 */ /* 0x000fe20000000800 */
[----:B------:R-:W0:Y:S01]  /*1d780*/  S2R R218, SR_TID.X ;  /* 0x0000000000da7919 */ /* 0x000e220000002100 */
[----:B------:R-:W-:Y:S06]  /*1d790*/  QGMMA.64x192x32.F32.E4M3.E4M3 R24, R200, gdesc[UR4], R24, gsb0 ;  /* 0x02e00004c8187df3 */ /* 0x000fec0008000818 */
[----:B------:R-:W-:Y:S08]  /*1d7a0*/  MUFU.EX2 R157, R157 ;  /* 0x0000009d009d7308 */ /* 0x000ff00000000800 */
        /* <DEDUP_REMOVED lines=14> */
[----:B------:R-:W-:Y:S02]  /*1d890*/  FSEL R201, R198, -INF , P2 ;  /* 0xff800000c6c97808 */ /* 0x000fe40001000000 */
        /* <DEDUP_REMOVED lines=22> */
[----:B------:R-:W-:Y:S01]  /*1da00*/  FSEL R213, R158, -INF , P2 ;  /* 0xff8000009ed57808 */ /* 0x000fe20001000000 */
[C-C-:B------:R-:W-:Y:S01]  /*1da10*/  FFMA.FTZ R158, R2.reuse, R140, -R13.reuse ;  /* 0x0000008c029e7223 */ /* 0x140fe2000001080d */
[----:B------:R-:W-:Y:S01]  /*1da20*/  FMNMX.FTZ R192, R155, R192, !PT ;  /* 0x000000c09bc07209 */ /* 0x000fe20007810000 */
[--C-:B------:R-:W-:Y:S01]  /*1da30*/  FFMA.FTZ R140, R2, R141, -R13.reuse ;  /* 0x0000008d028c7223 */ /* 0x100fe2000001080d */
[----:B------:R-:W-:Y:S01]  /*1da40*/  ISETP.GT.AND P2, PT, R12, 0x50, PT ;  /* 0x000000500c00780c */ /* 0x000fe20003f44270 */
[C-C-:B------:R-:W-:Y:S01]  /*1da50*/  FFMA.FTZ R141, R2.reuse, R144, -R13.reuse ;  /* 0x00000090028d7223 */ /* 0x140fe2000001080d */
[----:B------:R-:W-:Y:S01]  /*1da60*/  FMNMX.FTZ R192, R213, R192, !PT ;  /* 0x000000c0d5c07209 */ /* 0x000fe20007810000 */
[--C-:B------:R-:W-:Y:S01]  /*1da70*/  FFMA.FTZ R144, R2, R145, -R13.reuse ;  /* 0x0000009102907223 */ /* 0x100fe2000001080d */
[----:B------:R-:W-:Y:S01]  /*1da80*/  FSEL R215, R162, -INF , P2 ;  /* 0xff800000a2d77808 */ /* 0x000fe20001000000 */
[C-C-:B------:R-:W-:Y:S01]  /*1da90*/  FFMA.FTZ R145, R2.reuse, R148, -R13.reuse ;  /* 0x0000009402917223 */ /* 0x140fe2000001080d */
[----:B------:R-:W-:Y:S01]  /*1daa0*/  FMNMX.FTZ R192, R159, R192, !PT ;  /* 0x000000c09fc07209 */ /* 0x000fe20007810000 */
[--C-:B------:R-:W-:Y:S01]  /*1dab0*/  FFMA.FTZ R148, R2, R149, -R13.reuse ;  /* 0x0000009502947223 */ /* 0x100fe2000001080d */
[----:B------:R-:W-:Y:S01]  /*1dac0*/  ISETP.GT.AND P2, PT, R12, 0x58, PT ;  /* 0x000000580c00780c */ /* 0x000fe20003f44270 */
[----:B------:R-:W-:Y:S01]  /*1dad0*/  FFMA.FTZ R13, R2, R133, -R13 ;  /* 0x00000085020d7223 */ /* 0x000fe2000001080d */
        /* <DEDUP_REMOVED lines=41> */
[----:B------:R-:W-:Y:S02]  /*1dd70*/  FSEL R138, R135, -INF , P3 ;  /* 0xff800000878a7808 */ /* 0x000fe40001800000 */
[----:B------:R-:W-:Y:S01]  /*1dd80*/  FMNMX.FTZ R12, R134, R192, !PT ;  /* 0x000000c0860c7209 */ /* 0x000fe20007810000 */
[----:B------:R1:W-:Y:S03]  /*1dd90*/  MUFU.EX2 R135, R158 ;  /* 0x0000009e00877308 */ /* 0x0003e60000000800 */
[----:B------:R-:W-:-:S05]  /*1dda0*/  FMNMX.FTZ R12, R138, R12, !PT ;  /* 0x0000000c8a0c7209 */ /* 0x000fca0007810000 */
[----:B------:R-:W2:Y:S02]  /*1ddb0*/  SHFL.BFLY PT, R154, R12, 0x2, 0x1f ;  /* 0x0c401f000c9a7f89 */ /* 0x000ea400000e0000 */
[----:B--2---:R-:W-:-:S05]  /*1ddc0*/  FMNMX.FTZ R154, R12, R154, !PT ;  /* 0x0000009a0c9a7209 */ /* 0x004fca0007810000 */
[----:B------:R-:W2:Y:S02]  /*1ddd0*/  SHFL.BFLY PT, R149, R154, 0x1, 0x1f ;  /* 0x0c201f009a957f89 */ /* 0x000ea400000e0000 */
[----:B--2---:R-:W-:Y:S02]  /*1dde0*/  FMNMX.FTZ R12, R154, R149, !PT ;  /* 0x000000959a0c7209 */ /* 0x004fe40007810000 */
[----:B------:R-:W-:Y:S02]  /*1ddf0*/  FSEL R149, R0, RZ, P0 ;  /* 0x000000ff00957208 */ /* 0x000fe40000000000 */
[----:B------:R-:W-:Y:S01]  /*1de00*/  FSETP.NEU.FTZ.AND P0, PT, R12, -INF , PT ;  /* 0xff8000000c00780b */ /* 0x000fe20003f1d000 */
[----:B------:R-:W-:Y:S02]  /*1de10*/  FFMA.FTZ R133, R2, R12, -8 ;  /* 0xc100000002857423 */ /* 0x000fe4000001000c */
[----:B------:R-:W-:-:S01]  /*1de20*/  FADD.FTZ R149, -R149, R6 ;  /* 0x0000000695957221 */ /* 0x000fc20000010100 */
[----:B------:R-:W-:-:S02]  /*1de30*/  FSEL R190, R12, RZ, P0 ;  /* 0x000000ff0cbe7208 */ /* 0x000fc40000000000 */
[----:B------:R-:W-:Y:S01]  /*1de40*/  FSEL R133, R133, RZ, P0 ;  /* 0x000000ff85857208 */ /* 0x000fe20000000000 */
[----:B------:R-:W-:Y:S01]  /*1de50*/  FMUL.FTZ R6, R2, R149 ;  /* 0x0000009502067220 */ /* 0x000fe20000410000 */
[----:B------:R-:W-:Y:S01]  /*1de60*/  ISETP.NE.AND P0, PT, R204, RZ, PT ;  /* 0x000000ffcc00720c */ /* 0x000fe20003f05270 */
[----:B------:R-:W-:Y:S01]  /*1de70*/  FADD.FTZ R5, -R190, R5 ;  /* 0x00000005be057221 */ /* 0x000fe20000010100 */
[----:B0-----:R-:W-:Y:S01]  /*1de80*/  SHF.R.U32.HI R204, RZ, 0x7, R218 ;  /* 0x00000007ffcc7819 */ /* 0x001fe200000116da */
[C-C-:B------:R-:W-:Y:S01]  /*1de90*/  FFMA.FTZ R154, R2.reuse, R186, -R133.reuse ;  /* 0x000000ba029a7223 */ /* 0x140fe20000010885 */
[----:B------:R-:W-:-:S01]  /*1dea0*/  FFMA.FTZ R149, R2, R189, -R133 ;  /* 0x000000bd02957223 */ /* 0x000fc20000010885 */
[C---:B------:R-:W-:Y:S01]  /*1deb0*/  FMUL.FTZ R5, R2.reuse, R5 ;  /* 0x0000000502057220 */ /* 0x040fe20000410000 */
[----:B------:R-:W0:Y:S01]  /*1dec0*/  MUFU.EX2 R6, R6 ;  /* 0x0000000600067308 */ /* 0x000e220000000800 */
        /* <DEDUP_REMOVED lines=16> */
[----:B0-----:R-:W-:-:S01]  /*1dfd0*/  FFMA.FTZ R195, R6, R4, R15 ;  /* 0x0000000406c37223 */ /* 0x001fc2000001000f */
        /* <DEDUP_REMOVED lines=10> */
[----:B------:R-:W-:Y:S01]  /*1e080*/  FFMA.FTZ R167, R2, R167, -R133 ;  /* 0x000000a702a77223 */ /* 0x000fe20000010885 */
[----:B------:R-:W-:-:S01]  /*1e090*/  FADD.FTZ R196, R184, R195 ;  /* 0x000000c3b8c47221 */ /* 0x000fc20000010000 */
[C-C-:B------:R-:W-:Y:S01]  /*1e0a0*/  FFMA.FTZ R195, R2.reuse, R219, -R133.reuse ;  /* 0x000000db02c37223 */ /* 0x140fe20000010885 */
[----:B------:R-:W-:-:S01]  /*1e0b0*/  FFMA.FTZ R122, R2, R122, -R133 ;  /* 0x0000007a027a7223 */ /* 0x000fc20000010885 */
[----:B------:R-:W2:Y:S01]  /*1e0c0*/  MUFU.EX2 R158, R158 ;  /* 0x0000009e009e7308 */ /* 0x000ea20000000800 */
[----:B-1----:R-:W-:-:S01]  /*1e0d0*/  FFMA.FTZ R4, R5, R3, R154 ;  /* 0x0000000305047223 */ /* 0x002fc2000001009a */
[----:B------:R-:W-:Y:S01]  /*1e0e0*/  FADD.FTZ R197, R185, R196 ;  /* 0x000000c4b9c57221 */ /* 0x000fe20000010000 */
[----:B------:R-:W-:-:S01]  /*1e0f0*/  FFMA.FTZ R196, R2, R139, -R133 ;  /* 0x0000008b02c47223 */ /* 0x000fc20000010885 */
[C-C-:B------:R-:W-:Y:S01]  /*1e100*/  FFMA.FTZ R123, R2.reuse, R123, -R133.reuse ;  /* 0x0000007b027b7223 */ /* 0x140fe20000010885 */
[----:B------:R-:W-:-:S01]  /*1e110*/  FFMA.FTZ R126, R2, R126, -R133 ;  /* 0x0000007e027e7223 */ /* 0x000fc20000010885 */
[----:B------:R-:W-:Y:S01]  /*1e120*/  FADD.FTZ R197, R188, R197 ;  /* 0x000000c5bcc57221 */ /* 0x000fe20000010000 */
[----:B------:R-:W-:-:S01]  /*1e130*/  FFMA.FTZ R127, R2, R127, -R133 ;  /* 0x0000007f027f7223 */ /* 0x000fc20000010885 */
[----:B------:R-:W1:Y:S01]  /*1e140*/  MUFU.EX2 R189, R189 ;  /* 0x000000bd00bd7308 */ /* 0x000e620000000800 */
[----:B0-----:R-:W-:-:S01]  /*1e150*/  FADD.FTZ R3, R149, R4 ;  /* 0x0000000495037221 */ /* 0x001fc20000010000 */
[C-C-:B------:R-:W-:Y:S01]  /*1e160*/  FFMA.FTZ R130, R2.reuse, R130, -R133.reuse ;  /* 0x0000008202827223 */ /* 0x140fe20000010885 */
[----:B------:R-:W-:-:S01]  /*1e170*/  FFMA.FTZ R131, R2, R131, -R133 ;  /* 0x0000008302837223 */ /* 0x000fc20000010885 */
[----:B------:R-:W-:-:S04]  /*1e180*/  FFMA.FTZ R134, R2, R134, -R133 ;  /* 0x0000008602867223 */ /* 0x000fc80000010885 */
        /* <DEDUP_REMOVED lines=8> */
[----:B------:R-:W-:-:S06]  /*1e210*/  FADD.FTZ R4, R8, R197 ;  /* 0x000000c508047221 */ /* 0x000fcc0000010000 */
        /* <DEDUP_REMOVED lines=10> */
[C-C-:B------:R-:W-:Y:S01]  /*1e2c0*/  FFMA.FTZ R139, R2.reuse, R142, -R133.reuse ;  /* 0x0000008e028b7223 */ /* 0x140fe20000010885 */
[----:B------:R-:W-:-:S01]  /*1e2d0*/  FFMA.FTZ R142, R2, R143, -R133 ;  /* 0x0000008f028e7223 */ /* 0x000fc20000010885 */
[----:B------:R-:W-:-:S04]  /*1e2e0*/  FADD.FTZ R3, R173, R4 ;  /* 0x00000004ad037221 */ /* 0x000fc80000010000 */
        /* <DEDUP_REMOVED lines=14> */
[C-C-:B------:R-:W-:Y:S01]  /*1e3d0*/  FFMA.FTZ R143, R2.reuse, R146, -R133.reuse ;  /* 0x00000092028f7223 */ /* 0x140fe20000010885 */
[----:B------:R-:W-:-:S01]  /*1e3e0*/  FFMA.FTZ R146, R2, R147, -R133 ;  /* 0x0000009302927223 */ /* 0x000fc20000010885 */
[----:B------:R-:W-:-:S04]  /*1e3f0*/  FADD.FTZ R4, R156, R3 ;  /* 0x000000039c047221 */ /* 0x000fc80000010000 */
        /* <DEDUP_REMOVED lines=14> */
[C-C-:B------:R-:W-:Y:S01]  /*1e4e0*/  FFMA.FTZ R147, R2.reuse, R150, -R133.reuse ;  /* 0x0000009602937223 */ /* 0x140fe20000010885 */
[----:B------:R-:W-:-:S01]  /*1e4f0*/  FFMA.FTZ R150, R2, R151, -R133 ;  /* 0x0000009702967223 */ /* 0x000fc20000010885 */
[----:B------:R-:W-:Y:S01]  /*1e500*/  FADD.FTZ R4, R137, R4 ;  /* 0x0000000489047221 */ /* 0x000fe20000010000 */
[----:B------:R-:W-:-:S03]  /*1e510*/  FFMA.FTZ R133, R2, R138, -R133 ;  /* 0x0000008a02857223 */ /* 0x000fc60000010885 */
        /* <DEDUP_REMOVED lines=18> */
[----:B------:R-:W-:-:S04]  /*1e640*/  FADD.FTZ R3, R135, R4 ;  /* 0x0000000487037221 */ /* 0x000fc80000010000 */
[----:B------:R-:W-:Y:S01]  /*1e650*/  FADD.FTZ R4, R140, R3 ;  /* 0x000000038c047221 */ /* 0x000fe20000010000 */
[----:B------:R-:W-:Y:S01]  /*1e660*/  IADD3 R3, -R204, 0xb, RZ ;  /* 0x0000000bcc037810 */ /* 0x000fe20007ffe1ff */
[----:B------:R-:W0:Y:S01]  /*1e670*/  MUFU.EX2 R143, R143 ;  /* 0x0000008f008f7308 */ /* 0x000e220000000800 */
[----:B--2---:R-:W-:-:S01]  /*1e680*/  FADD.FTZ R151, R139, R198 ;  /* 0x000000c68b977221 */ /* 0x004fc20000010000 */
[----:B------:R-:W-:-:S06]  /*1e690*/  FADD.FTZ R197, R141, R4 ;  /* 0x000000048dc57221 */ /* 0x000fcc0000010000 */
[----:B------:R-:W2:Y:S01]  /*1e6a0*/  MUFU.EX2 R146, R146 ;  /* 0x0000009200927308 */ /* 0x000ea20000000800 */
[----:B-1----:R-:W-:-:S07]  /*1e6b0*/  FADD.FTZ R198, R142, R151 ;  /* 0x000000978ec67221 */ /* 0x002fce0000010000 */
[----:B------:R-:W1:Y:S01]  /*1e6c0*/  MUFU.EX2 R147, R147 ;  /* 0x0000009300937308 */ /* 0x000e620000000800 */
[----:B0-----:R-:W-:-:S01]  /*1e6d0*/  FADD.FTZ R151, R143, R198 ;  /* 0x000000c68f977221 */ /* 0x001fc20000010000 */
[----:B------:R-:W-:-:S06]  /*1e6e0*/  FADD.FTZ R198, R144, R197 ;  /* 0x000000c590c67221 */ /* 0x000fcc0000010000 */
[----:B------:R-:W0:Y:S01]  /*1e6f0*/  MUFU.EX2 R150, R150 ;  /* 0x0000009600967308 */ /* 0x000e220000000800 */
[----:B--2---:R-:W-:-:S01]  /*1e700*/  FADD.FTZ R4, R146, R151 ;  /* 0x0000009792047221 */ /* 0x004fc20000010000 */
[----:B------:R-:W-:-:S04]  /*1e710*/  FADD.FTZ R151, R145, R198 ;  /* 0x000000c691977221 */ /* 0x000fc80000010000 */
[----:B------:R-:W-:Y:S02]  /*1e720*/  FADD.FTZ R151, R148, R151 ;  /* 0x0000009794977221 */ /* 0x000fe40000010000 */
[----:B------:R-:W2:Y:S01]  /*1e730*/  MUFU.EX2 R122, R122 ;  /* 0x0000007a007a7308 */ /* 0x000ea20000000800 */
[----:B-1----:R-:W-:-:S01]  /*1e740*/  FADD.FTZ R197, R147, R4 ;  /* 0x0000000493c57221 */ /* 0x002fc20000010000 */
[----:B------:R-:W-:Y:S01]  /*1e750*/  FADD.FTZ R198, R120, R151 ;  /* 0x0000009778c67221 */ /* 0x000fe20000010000 */
[----:B------:R-:W-:-:S03]  /*1e760*/  @!P0 IMAD R4, R10, 0x8, R16 ;  /* 0x000000080a048824 */ /* 0x000fc600078e0210 */
[----:B------:R-:W-:Y:S01]  /*1e770*/  FADD.FTZ R151, R121, R198 ;  /* 0x000000c679977221 */ /* 0x000fe20000010000 */
[----:B------:R-:W-:Y:S01]  /*1e780*/  @!P0 VIADD R4, R4, 0x33440 ;  /* 0x0003344004048836 */ /* 0x000fe20000000000 */
[----:B------:R-:W1:Y:S01]  /*1e790*/  MUFU.EX2 R123, R123 ;  /* 0x0000007b007b7308 */ /* 0x000e620000000800 */
[----:B0-----:R-:W-:-:S01]  /*1e7a0*/  FADD.FTZ R197, R150, R197 ;  /* 0x000000c596c57221 */ /* 0x001fc20000010000 */
[----:B------:R-:W-:Y:S02]  /*1e7b0*/  FADD.FTZ R138, R124, R151 ;  /* 0x000000977c8a7221 */ /* 0x000fe40000010000 */
[----:B------:R-:W-:Y:S01]  /*1e7c0*/  @!P0 PRMT R4, RZ, 0x654, R4 ;  /* 0x00000654ff048816 */ /* 0x000fe20000000004 */
[----:B------:R1:W-:Y:S06]  /*1e7d0*/  BAR.ARV R3, 0x100 ;  /* 0x000400030000751d */ /* 0x0003ec0000002000 */
[----:B------:R-:W0:Y:S01]  /*1e7e0*/  MUFU.EX2 R126, R126 ;  /* 0x0000007e007e7308 */ /* 0x000e220000000800 */
[----:B--2---:R-:W-:-:S01]  /*1e7f0*/  FADD.FTZ R200, R122, R197 ;  /* 0x000000c57ac87221 */ /* 0x004fc20000010000 */
[----:B------:R2:W-:Y:S03]  /*1e800*/  @!P0 SYNCS.ARRIVE.TRANS64.RED.A1T0 RZ, [R4+URZ], RZ ;  /* 0x000000ff04ff89a7 */ /* 0x0005e6000810043f */
[----:B-1----:R-:W-:-:S03]  /*1e810*/  FADD.FTZ R3, R123, R200 ;  /* 0x000000c87b037221 */ /* 0x002fc60000010000 */
[----:B------:R-:W1:Y:S08]  /*1e820*/  MUFU.EX2 R127, R127 ;  /* 0x0000007f007f7308 */ /* 0x000e700000000800 */
[----:B------:R-:W3:Y:S01]  /*1e830*/  MUFU.EX2 R130, R130 ;  /* 0x0000008200827308 */ /* 0x000ee20000000800 */
[----:B0-----:R-:W-:-:S01]  /*1e840*/  FADD.FTZ R198, R126, R3 ;  /* 0x000000037ec67221 */ /* 0x001fc20000010000 */
[----:B------:R-:W-:-:S04]  /*1e850*/  FADD.FTZ R3, R125, R138 ;  /* 0x0000008a7d037221 */ /* 0x000fc80000010000 */
[----:B--2---:R-:W-:Y:S02]  /*1e860*/  FADD.FTZ R4, R128, R3 ;  /* 0x0000000380047221 */ /* 0x004fe40000010000 */
[----:B------:R-:W0:Y:S01]  /*1e870*/  MUFU.EX2 R131, R131 ;  /* 0x0000008300837308 */ /* 0x000e220000000800 */
[----:B-1----:R-:W-:-:S01]  /*1e880*/  FADD.FTZ R151, R127, R198 ;  /* 0x000000c67f977221 */ /* 0x002fc20000010000 */
[----:B------:R-:W-:-:S04]  /*1e890*/  FADD.FTZ R3, R129, R4 ;  /* 0x0000000481037221 */ /* 0x000fc80000010000 */
[----:B------:R-:W-:Y:S02]  /*1e8a0*/  FADD.FTZ R4, R132, R3 ;  /* 0x0000000384047221 */ /* 0x000fe40000010000 */
[----:B------:R-:W1:Y:S01]  /*1e8b0*/  MUFU.EX2 R134, R134 ;  /* 0x0000008600867308 */ /* 0x000e620000000800 */
[----:B---3--:R-:W-:-:S01]  /*1e8c0*/  FADD.FTZ R138, R130, R151 ;  /* 0x00000097828a7221 */ /* 0x008fc20000010000 */
[----:B------:R-:W-:-:S06]  /*1e8d0*/  FADD.FTZ R4, R13, R4 ;  /* 0x000000040d047221 */ /* 0x000fcc0000010000 */
[----:B------:R-:W2:Y:S01]  /*1e8e0*/  MUFU.EX2 R133, R133 ;  /* 0x0000008500857308 */ /* 0x000ea20000000800 */
[----:B0-----:R-:W-:-:S04]  /*1e8f0*/  FADD.FTZ R151, R131, R138 ;  /* 0x0000008a83977221 */ /* 0x001fc80000010000 */
[----:B-1----:R-:W-:-:S04]  /*1e900*/  FADD.FTZ R138, R134, R151 ;  /* 0x00000097868a7221 */ /* 0x002fc80000010000 */
[----:B--2---:R-:W-:Y:S01]  /*1e910*/  FADD.FTZ R3, R133, R138 ;  /* 0x0000008a85037221 */ /* 0x004fe20000010000 */
[----:B------:R-:W-:Y:S06]  /*1e920*/  @!P1 BRA `(.L_x_2379) ;  /* 0x0000000000049947 */ /* 0x000fec0003800000 */
[----:B------:R-:W-:Y:S01]  /*1e930*/  BPT.TRAP 0x1 ;  /* 0x000000040000795c */ /* 0x000fe20000300000 */
.L_x_2379:
[----:B------:R-:W-:Y:S01]  /*1e940*/  F2FP.SATFINITE.E4M3.F32.PACK_AB_MERGE_C R8, R187, R8, RZ ;  /* 0x00000008bb08723e */ /* 0x000fe200048070ff */
[----:B------:R-:W-:Y:S01]  /*1e950*/  FMUL.FTZ R24, R24, R6 ;  /* 0x0000000618187220 */ /* 0x000fe20000410000 */
[----:B------:R-:W-:Y:S01]  /*1e960*/  ISETP.GT.AND P0, PT, R7, R20, PT ;  /* 0x000000140700720c */ /* 0x000fe20003f04270 */
[----:B------:R-:W-:Y:S01]  /*1e970*/  FMUL.FTZ R25, R25, R6 ;  /* 0x0000000619197220 */ /* 0x000fe20000410000 */
[----:B------:R-:W-:Y:S01]  /*1e980*/  F2FP.SATFINITE.E4M3.F32.PACK_AB_MERGE_C R218, R188, R185, R8 ;  /* 0x000000b9bcda723e */ /* 0x000fe20004807008 */
[----:B------:R-:W-:Y:S01]  /*1e990*/  IMAD R8, R9, 0x8, R16 ;  /* 0x0000000809087824 */ /* 0x000fe200078e0210 */
[----:B------:R-:W-:Y:S01]  /*1e9a0*/  F2FP.SATFINITE.E4M3.F32.PACK_AB_MERGE_C R21, R184, R21, RZ ;  /* 0x00000015b815723e */ /* 0x000fe200048070ff */
[----:B------:R-:W-:Y:S01]  /*1e9b0*/  IMAD.U32 R9, RZ, RZ, UR42 ;  /* 0x0000002aff097e24 */ /* 0x000fe2000f8e00ff */
[----:B------:R-:W-:Y:S01]  /*1e9c0*/  F2FP.SATFINITE.E4M3.F32.PACK_AB_MERGE_C R158, R189, R158, RZ ;  /* 0x0000009ebd9e723e */ /* 0x000fe200048070ff */
[----:B------:R-:W-:Y:S01]  /*1e9d0*/  VIADD R8, R8, 0x33460 ;  /* 0x0003346008087836 */ /* 0x000fe20000000000 */
[----:B------:R-:W-:Y:S01]  /*1e9e0*/  F2FP.SATFINITE.E4M3.F32.PACK_AB_MERGE_C R166, R193, R166, RZ ;  /* 0x000000a6c1a6723e */ /* 0x000fe200048070ff */
[----:B------:R-:W-:Y:S01]  /*1e9f0*/  FMUL.FTZ R28, R28, R6 ;  /* 0x000000061c1c7220 */ /* 0x000fe20000410000 */
[----:B------:R-:W-:Y:S01]  /*1ea00*/  F2FP.SATFINITE.E4M3.F32.PACK_AB_MERGE_C R172, R173, R172, RZ ;  /* 0x000000acadac723e */ /* 0x000fe200048070ff */
[-C--:B------:R-:W-:Y:S01]  /*1ea10*/  FMUL.FTZ R29, R29, R6.reuse ;  /* 0x000000061d1d7220 */ /* 0x080fe20000410000 */
[----:B------:R-:W-:Y:S01]  /*1ea20*/  PRMT R8, R9, 0x654, R8 ;  /* 0x0000065409087816 */ /* 0x000fe20000000008 */
[----:B------:R-:W-:Y:S01]  /*1ea30*/  FMUL.FTZ R32, R32, R6 ;  /* 0x0000000620207220 */ /* 0x000fe20000410000 */
[----:B------:R-:W-:Y:S01]  /*1ea40*/  F2FP.SATFINITE.E4M3.F32.PACK_AB_MERGE_C R174, R175, R174, RZ ;  /* 0x000000aeafae723e */ /* 0x000fe200048070ff */
[----:B------:R-:W-:Y:S01]  /*1ea50*/  FMUL.FTZ R33, R33, R6 ;  /* 0x0000000621217220 */ /* 0x000fe20000410000 */
[----:B------:R-:W-:Y:S01]  /*1ea60*/  F2FP.SATFINITE.E4M3.F32.PACK_AB_MERGE_C R180, R181, R180, RZ ;  /* 0x000000b4b5b4723e */ /* 0x000fe200048070ff */
[----:B------:R0:W-:Y:S01]  /*1ea70*/  SYNCS.ARRIVE.TRANS64.RED.A1T0 RZ, [R8+URZ], RZ ;  /* 0x000000ff08ff79a7 */ /* 0x0001e2000810043f */
        /* <DEDUP_REMOVED lines=108> */
[----:B0-----:R-:W-:Y:S01]  /*1f140*/  IMAD.MOV.U32 R8, RZ, RZ, R220 ;  /* 0x000000ffff087224 */ /* 0x001fe200078e00dc */
        /* <DEDUP_REMOVED lines=20> */
.L_x_2369:
[----:B------:R-:W-:-:S13]  /*1f290*/  ISETP.GE.AND P0, PT, R7, RZ, PT ;  /* 0x000000ff0700720c */ /* 0x000fda0003f06270 */
[----:B------:R-:W-:Y:S05]  /*1f2a0*/  @!P0 BRA `(.L_x_2381) ;  /* 0x0000003400188947 */ /* 0x000fea0003800000 */
[----:B------:R-:W-:Y:S01]  /*1f2b0*/  IMAD.MOV.U32 R5, RZ, RZ, R12 ;  /* 0x000000ffff057224 */ /* 0x000fe200078e000c */
[----:B------:R-:W-:Y:S01]  /*1f2c0*/  MOV R8, R220 ;  /* 0x000000dc00087202 */ /* 0x000fe20000000f00 */
[----:B------:R-:W-:Y:S02]  /*1f2d0*/  IMAD.MOV.U32 R6, RZ, RZ, R0 ;  /* 0x000000ffff067224 */ /* 0x000fe400078e0000 */
[----:B------:R-:W-:-:S07]  /*1f2e0*/  IMAD.MOV.U32 R9, RZ, RZ, R146 ;  /* 0x000000ffff097224 */ /* 0x000fce00078e0092 */
.L_x_2392:
        /* <DEDUP_REMOVED lines=8> */
.L_x_2383:
        /* <DEDUP_REMOVED lines=8> */
.L_x_2384:
[----:B------:R-:W-:Y:S04]  /*1f3f0*/  BSSY B0, `(.L_x_2382) ;  /* 0x0000004000007945 */ /* 0x000fe80003800000 */
[----:B-1----:R-:W-:Y:S05]  /*1f400*/  @P2 BRA `(.L_x_2385) ;  /* 0x0000000000082947 */ /* 0x002fea0003800000 */
[----:B------:R-:W1:Y:S02]  /*1f410*/  SYNCS.PHASECHK.TRANS64.TRYWAIT P2, [R13+URZ+0x33430], R0 ;  /* 0x033430000d0075a7 */ /* 0x000e64000804017f */
[----:B-1----:R-:W-:Y:S05]  /*1f420*/  @!P2 BRA `(.L_x_2386) ;  /* 0x000000e40094a947 */ /* 0x002fea0003800000 */
.L_x_2385:
[----:B------:R-:W-:Y:S05]  /*1f430*/  BSYNC B0 ;  /* 0x0000000000007941 */ /* 0x000fea0003800000 */
.L_x_2382:
        /* <DEDUP_REMOVED lines=13> */
[C---:B------:R-:W-:Y:S01]  /*1f510*/  R2UR UR47, R15.reuse ;  /* 0x000000000f2f72ca */ /* 0x040fe200000e0000 */
[----:B------:R-:W-:Y:S01]  /*1f520*/  IMAD.MOV.U32 R21, RZ, RZ, -0x7fffffe0 ;  /* 0x80000020ff157424 */ /* 0x000fe200078e00ff */
[----:B------:R-:W-:Y:S01]  /*1f530*/  R2UR UR31, R15 ;  /* 0x000000000f1f72ca */ /* 0x000fe200000e0000 */
[C---:B------:R-:W-:Y:S01]  /*1f540*/  VIADD R14, R12.reuse, 0x80 ;  /* 0x000000800c0e7836 */ /* 0x040fe20000000000 */
[C---:B------:R-:W-:Y:S01]  /*1f550*/  R2UR UR50, R12.reuse ;  /* 0x000000000c3272ca */ /* 0x040fe200000e0000 */
[----:B------:R-:W-:Y:S01]  /*1f560*/  VIADD R20, R12, 0x100 ;  /* 0x000001000c147836 */ /* 0x000fe20000000000 */
[----:B------:R-:W-:Y:S01]  /*1f570*/  R2UR UR27, R21 ;  /* 0x00000000151b72ca */ /* 0x000fe200000e0000 */
[----:B------:R-:W-:Y:S01]  /*1f580*/  UMOV UR28, UR24 ;  /* 0x00000018001c7c82 */ /* 0x000fe20008000000 */
[----:B------:R-:W-:Y:S01]  /*1f590*/  R2UR UR46, R14 ;  /* 0x000000000e2e72ca */ /* 0x000fe200000e0000 */
[----:B------:R-:W-:Y:S01]  /*1f5a0*/  VIADD R14, R12, 0x180 ;  /* 0x000001800c0e7836 */ /* 0x000fe20000000000 */
[----:B------:R-:W-:Y:S01]  /*1f5b0*/  R2UR UR26, R20 ;  /* 0x00000000141a72ca */ /* 0x000fe200000e0000 */
[----:B------:R-:W-:Y:S01]  /*1f5c0*/  UMOV UR29, UR25 ;  /* 0x00000019001d7c82 */ /* 0x000fe20008000000 */
[----:B------:R-:W-:Y:S01]  /*1f5d0*/  VIADD R120, R12, 0x200 ;  /* 0x000002000c787836 */ /* 0x000fe20000000000 */
[----:B------:R-:W-:Y:S01]  /*1f5e0*/  MOV R121, 0x80000020 ;  /* 0x8000002000797802 */ /* 0x000fe20000000f00 */
        /* <DEDUP_REMOVED lines=8> */
[----:B------:R-:W-:Y:S01]  /*1f670*/  VIADD R14, R12, 0x102 ;  /* 0x000001020c0e7836 */ /* 0x000fe20000000000 */
[----:B------:R-:W-:Y:S01]  /*1f680*/  R2UR UR6, R20 ;  /* 0x00000000140672ca */ /* 0x000fe200000e0000 */
[----:B------:R-:W-:Y:S01]  /*1f690*/  VIADD R20, R12, 0x82 ;  /* 0x000000820c147836 */ /* 0x000fe20000000000 */
[----:B------:R0:W-:Y:S01]  /*1f6a0*/  BAR.SYNC.DEFER_BLOCKING R0, 0x100 ;  /* 0x000400000000751d */ /* 0x0001e20000010000 */
[----:B------:R-:W-:Y:S01]  /*1f6b0*/  R2UR UR7, R21 ;  /* 0x00000000150772ca */ /* 0x000fe200000e0000 */
[----:B------:R-:W-:-:S02]  /*1f6c0*/  IMAD.MOV.U32 R21, RZ, RZ, -0x7fffffe0 ;  /* 0x80000020ff157424 */ /* 0x000fc400078e00ff */
[----:B------:R-:W-:Y:S02]  /*1f6d0*/  IMAD.MOV.U32 R15, RZ, RZ, -0x7fffffe0 ;  /* 0x80000020ff0f7424 */ /* 0x000fe400078e00ff */
[----:B------:R-:W-:Y:S01]  /*1f6e0*/  IMAD.MOV.U32 R13, RZ, RZ, -0x7fffffe0 ;  /* 0x80000020ff0d7424 */ /* 0x000fe200078e00ff */
        /* <DEDUP_REMOVED lines=224> */
.L_x_2388:
[----:B------:R-:W-:Y:S02]  /*204f0*/  SHF.L.U32 R0, R8, 0x1f, RZ ;  /* 0x0000001f08007819 */ /* 0x000fe400000006ff */
[----:B------:R-:W-:-:S04]  /*20500*/  LEA R8, R9, R16, 0x3 ;  /* 0x0000001009087211 */ /* 0x000fc800078e18ff */
[----:B------:R0:W1:Y:S01]  /*20510*/  SYNCS.PHASECHK.TRANS64.TRYWAIT P0, [R8+URZ+0x33450], R0 ;  /* 0x03345000080075a7 */ /* 0x000062000800017f */
[----:B------:R-:W-:Y:S05]  /*20520*/  @!P1 BRA `(.L_x_2389) ;  /* 0x0000000000049947 */ /* 0x000fea0003800000 */
[----:B------:R-:W-:Y:S01]  /*20530*/  BPT.TRAP 0x1 ;  /* 0x000000040000795c */ /* 0x000fe20000300000 */
.L_x_2389:
[----:B-1----:R-:W-:Y:S05]  /*20540*/  @P0 BRA `(.L_x_2387) ;  /* 0x0000000000080947 */ /* 0x002fea0003800000 */
[----:B------:R-:W1:Y:S02]  /*20550*/  SYNCS.PHASECHK.TRANS64.TRYWAIT P0, [R8+URZ+0x33450], R0 ;  /* 0x03345000080075a7 */ /* 0x000e64000800017f */
[----:B-1----:R-:W-:Y:S05]  /*20560*/  @!P0 BRA `(.L_x_2390) ;  /* 0x000000d400588947 */ /* 0x002fea0003800000 */
.L_x_2387:
[----:B01----:R-:W-:Y:S01]  /*20570*/  VIADD R0, R16, 0x200 ;  /* 0x0000020010007836 */ /* 0x003fe20000000000 */
[----:B------:R-:W-:Y:S05]  /*20580*/  WARPSYNC.ALL ;  /* 0x0000000000007948 */ /* 0x000fea0003800000 */
[----:B------:R-:W-:Y:S01]  /*20590*/  SHF.R.U32.HI R0, RZ, 0x4, R0 ;  /* 0x00000004ff007819 */ /* 0x000fe20000011600 */
[----:B------:R-:W-:Y:S01]  /*205a0*/  IMAD.MOV.U32 R13, RZ, RZ, -0x3ffffff0 ;  /* 0xc0000010ff0d7424 */ /* 0x000fe200078e00ff */
[----:B------:R-:W-:Y:S01]  /*205b0*/  WARPGROUP.ARRIVE ;  /* 0x00000000000079c5 */ /* 0x000fe20000000000 */
[----:B------:R-:W-:Y:S01]  /*205c0*/  IMAD.MOV.U32 R15, RZ, RZ, -0x3ffffff0 ;  /* 0xc0000010ff0f7424 */ /* 0x000fe200078e00ff */
[----:B------:R-:W-:-:S04]  /*205d0*/  LOP3.LUT R0, R0, 0x3fff, RZ, 0xc0, !PT ;  /* 0x00003fff00007812 */ /* 0x000fc800078ec0ff */
[----:B------:R-:W0:Y:S01]  /*205e0*/  S2R R225, SR_TID.X ;  /* 0x0000000000e17919 */ /* 0x000e220000002100 */
[----:B------:R-:W-:Y:S02]  /*205f0*/  R2UR UR7, R13 ;  /* 0x000000000d0772ca */ /* 0x000fe400000e0000 */
[----:B------:R-:W-:-:S05]  /*20600*/  LOP3.LUT R0, R0, 0x10000, RZ, 0xfc, !PT ;  /* 0x0001000000007812 */ /* 0x000fca00078efcff */
[----:B------:R-:W-:Y:S01]  /*20610*/  IMAD R12, R9, 0x780, R0 ;  /* 0x00000780090c7824 */ /* 0x000fe200078e0200 */
[----:B------:R-:W-:-:S03]  /*20620*/  FMNMX.FTZ R0, R184, R6, !PT ;  /* 0x00000006b8007209 */ /* 0x000fc60007810000 */
[C---:B------:R-:W-:Y:S01]  /*20630*/  VIADD R14, R12.reuse, 0x180 ;  /* 0x000001800c0e7836 */ /* 0x040fe20000000000 */
[----:B------:R-:W-:Y:S02]  /*20640*/  R2UR UR6, R12 ;  /* 0x000000000c0672ca */ /* 0x000fe400000e0000 */
[----:B------:R-:W-:Y:S02]  /*20650*/  FMNMX.FTZ R13, R185, R0, !PT ;  /* 0x00000000b90d7209 */ /* 0x000fe40007810000 */
[----:B------:R-:W-:-:S09]  /*20660*/  FMNMX.FTZ R0, R186, R5, !PT ;  /* 0x00000005ba007209 */ /* 0x000fd20007810000 */
[----:B------:R-:W-:Y:S01]  /*20670*/  QGMMA.64x192x32.F32.E4M3.E4M3 R24, R216, gdesc[UR4], R24, gsb0 ;  /* 0x02e00004d8187df3 */ /* 0x000fe20008000818 */
[----:B------:R-:W-:Y:S01]  /*20680*/  R2UR UR6, R14 ;  /* 0x000000000e0672ca */ /* 0x000fe200000e0000 */
[----:B------:R-:W-:Y:S01]  /*20690*/  VIADD R14, R12, 0x300 ;  /* 0x000003000c0e7836 */ /* 0x000fe20000000000 */
[----:B------:R-:W-:Y:S01]  /*206a0*/  R2UR UR7, R15 ;  /* 0x000000000f0772ca */ /* 0x000fe200000e0000 */
[----:B------:R-:W-:Y:S01]  /*206b0*/  IMAD.MOV.U32 R15, RZ, RZ, -0x3ffffff0 ;  /* 0xc0000010ff0f7424 */ /* 0x000fe200078e00ff */
[----:B0-----:R-:W-:Y:S02]  /*206c0*/  LOP3.LUT R227, R225, 0x7f, RZ, 0xc0, !PT ;  /* 0x0000007fe1e37812 */ /* 0x001fe400078ec0ff */
[----:B------:R-:W0:Y:S02]  /*206d0*/  S2R R225, SR_TID.X ;  /* 0x0000000000e17919 */ /* 0x000e240000002100 */
[----:B------:R-:W-:Y:S02]  /*206e0*/  ISETP.NE.AND P0, PT, R227, RZ, PT ;  /* 0x000000ffe300720c */ /* 0x000fe40003f05270 */
[----:B0-----:R-:W-:Y:S01]  /*206f0*/  SHF.R.U32.HI R225, RZ, 0x7, R225 ;  /* 0x00000007ffe17819 */ /* 0x001fe200000116e1 */
[----:B------:R-:W-:-:S02]  /*20700*/  WARPGROUP.DEPBAR.LE gsb0, 0x0 ;  /* 0x00008000000079c5 */ /* 0x000fc40000010000 */
[----:B------:R-:W-:-:S06]  /*20710*/  WARPGROUP.ARRIVE ;  /* 0x00000000000079c5 */ /* 0x000fcc0000000000 */
[----:B------:R-:W-:Y:S01]  /*20720*/  QGMMA.64x192x32.F32.E4M3.E4M3 R24, R212, gdesc[UR4], R24, gsb0 ;  /* 0x02e00004d4187df3 */ /* 0x000fe20008000818 */
[----:B------:R-:W-:Y:S02]  /*20730*/  R2UR UR6, R14 ;  /* 0x000000000e0672ca */ /* 0x000fe400000e0000 */
[----:B------:R-:W-:Y:S01]  /*20740*/  R2UR UR7, R15 ;  /* 0x000000000f0772ca */ /* 0x000fe200000e0000 */
[----:B------:R-:W-:Y:S01]  /*20750*/  IMAD.MOV.U32 R15, RZ, RZ, -0x3ffffff0 ;  /* 0xc0000010ff0f7424 */ /* 0x000fe200078e00ff */
[C---:B------:R-:W-:Y:S01]  /*20760*/  IADD3 R14, R12.reuse, 0x480, RZ ;  /* 0x000004800c0e7810 */ /* 0x040fe20007ffe0ff */
[----:B------:R-:W-:Y:S01]  /*20770*/  VIADD R12, R12, 0x600 ;  /* 0x000006000c0c7836 */ /* 0x000fe20000000000 */
[----:B------:R-:W-:Y:S02]  /*20780*/  WARPGROUP.DEPBAR.LE gsb0, 0x0 ;  /* 0x00008000000079c5 */ /* 0x000fe40000010000 */
[----:B------:R-:W-:-:S11]  /*20790*/  WARPGROUP.ARRIVE ;  /* 0x00000000000079c5 */ /* 0x000fd60000000000 */
[----:B------:R-:W-:Y:S01]  /*207a0*/  QGMMA.64x192x32.F32.E4M3.E4M3 R24, R208, gdesc[UR4], R24, gsb0 ;  /* 0x02e00004d0187df3 */ /* 0x000fe20008000818 */
[----:B------:R-:W-:Y:S02]  /*207b0*/  R2UR UR7, R15 ;  /* 0x000000000f0772ca */ /* 0x000fe400000e0000 */
        /* <DEDUP_REMOVED lines=54> */
[----:B------:R-:W-:Y:S02]  /*20b20*/  R2UR UR6, R14 ;  /* 0x000000000e0672ca */ /* 0x000fe400000e0000 */
        /* <DEDUP_REMOVED lines=25> */
[----:B0-----:R-:W-:Y:S01]  /*20cc0*/  FMNMX.FTZ R15, R0, R13, !PT ;  /* 0x0000000d000f7209 */ /* 0x001fe20007810000 */
[----:B------:R-:W-:Y:S01]  /*20cd0*/  IMAD.MOV.U32 R13, RZ, RZ, -0x3ffffff0 ;  /* 0xc0000010ff0d7424 */ /* 0x000fe200078e00ff */
[----:B-1----:R-:W-:Y:S01]  /*20ce0*/  FMNMX.FTZ R14, R8, R14, !PT ;  /* 0x0000000e080e7209 */ /* 0x002fe20007810000 */
        /* <DEDUP_REMOVED lines=12> */
[----:B------:R0:W-:Y:S01]  /*20db0*/  MUFU.EX2 R5, R20 ;  /* 0x0000001400057308 */ /* 0x0001e20000000800 */
[C---:B------:R-:W-:Y:S01]  /*20dc0*/  FMUL.FTZ R6, R2.reuse, R13 ;  /* 0x0000000d02067220 */ /* 0x040fe20000410000 */
[----:B------:R-:W-:-:S04]  /*20dd0*/  FFMA.FTZ R13, R2, R0, -8 ;  /* 0xc1000000020d7423 */ /* 0x000fc80000010000 */
[C-C-:B------:R-:W-:Y:S01]  /*20de0*/  FFMA.FTZ R8, R2.reuse, R184, -R13.reuse ;  /* 0x000000b802087223 */ /* 0x140fe2000001080d */
[----:B------:R-:W-:-:S01]  /*20df0*/  FFMA.FTZ R15, R2, R185, -R13 ;  /* 0x000000b9020f7223 */ /* 0x000fc2000001080d */
[C-C-:B------:R-:W-:Y:S01]  /*20e00*/  FFMA.FTZ R21, R2.reuse, R189, -R13.reuse ;  /* 0x000000bd02157223 */ /* 0x140fe2000001080d */
[----:B------:R-:W-:-:S01]  /*20e10*/  FFMA.FTZ R14, R2, R188, -R13 ;  /* 0x000000bc020e7223 */ /* 0x000fc2000001080d */
[C-C-:B0-----:R-:W-:Y:S01]  /*20e20*/  FFMA.FTZ R20, R2.reuse, R192, -R13.reuse ;  /* 0x000000c002147223 */ /* 0x141fe2000001080d */
        /* <DEDUP_REMOVED lines=36> */
[----:B------:R-:W0:Y:S03]  /*21070*/  MUFU.EX2 R8, R8 ;  /* 0x0000000800087308 */ /* 0x000e260000000800 */
        /* <DEDUP_REMOVED lines=38> */
[----:B0-----:R-:W-:-:S01]  /*212e0*/  FADD.FTZ R197, R15, R4 ;  /* 0x000000040fc57221 */ /* 0x001fc20000010000 */
[C-C-:B------:R-:W-:Y:S01]  /*212f0*/  FFMA.FTZ R151, R2.reuse, R151, -R133.reuse ;  /* 0x0000009702977223 */ /* 0x140fe20000010885 */
[----:B------:R-:W-:-:S01]  /*21300*/  FFMA.FTZ R122, R2, R122, -R133 ;  /* 0x0000007a027a7223 */ /* 0x000fc20000010885 */
[C-C-:B------:R-:W-:Y:S01]  /*21310*/  FFMA.FTZ R123, R2.reuse, R123, -R133.reuse ;  /* 0x0000007b027b7223 */ /* 0x140fe20000010885 */
[----:B------:R-:W-:-:S01]  /*21320*/  FFMA.FTZ R126, R2, R126, -R133 ;  /* 0x0000007e027e7223 */ /* 0x000fc20000010885 */
[C-C-:B------:R-:W-:Y:S01]  /*21330*/  FFMA.FTZ R127, R2.reuse, R127, -R133.reuse ;  /* 0x0000007f027f7223 */ /* 0x140fe20000010885 */
[----:B------:R-:W-:-:S01]  /*21340*/  FFMA.FTZ R130, R2, R130, -R133 ;  /* 0x0000008202827223 */ /* 0x000fc20000010885 */
[----:B------:R-:W0:Y:S01]  /*21350*/  MUFU.EX2 R187, R187 ;  /* 0x000000bb00bb7308 */ /* 0x000e220000000800 */
[----:B--2---:R-:W-:-:S01]  /*21360*/  FADD.FTZ R4, R186, R3 ;  /* 0x00000003ba047221 */ /* 0x004fc20000010000 */
[C-C-:B------:R-:W-:Y:S01]  /*21370*/  FFMA.FTZ R131, R2.reuse, R131, -R133.reuse ;  /* 0x0000008302837223 */ /* 0x140fe20000010885 */
[----:B------:R-:W-:-:S01]  /*21380*/  FFMA.FTZ R134, R2, R134, -R133 ;  /* 0x0000008602867223 */ /* 0x000fc20000010885 */
[----:B------:R-:W-:-:S04]  /*21390*/  FFMA.FTZ R133, R2, R135, -R133 ;  /* 0x0000008702857223 */ /* 0x000fc80000010885 */
        /* <DEDUP_REMOVED lines=16> */
[----:B------:R-:W-:Y:S02]  /*214a0*/  WARPGROUP.DEPBAR.LE gsb0, 0x0 ;  /* 0x00008000000079c5 */ /* 0x000fe40000010000 */
[----:B------:R-:W-:-:S04]  /*214b0*/  WARPGROUP.ARRIVE ;  /* 0x00000000000079c5 */ /* 0x000fc80000000000 */
[----:B------:R-:W0:Y:S01]  /*214c0*/  MUFU.EX2 R189, R189 ;  /* 0x000000bd00bd7308 */ /* 0x000e220000000800 */
[----:B--2---:R-:W-:-:S01]  /*214d0*/  FADD.FTZ R4, R184, R3 ;  /* 0x00000003b8047221 */ /* 0x004fc20000010000 */
[----:B------:R-:W-:Y:S01]  /*214e0*/  QGMMA.64x192x32.F32.E4M3.E4M3 R24, R200, gdesc[UR4], R24, gsb0 ;  /* 0x02e00004c8187df3 */ /* 0x000fe20008000818 */
[----:B-1----:R-:W-:-:S05]  /*214f0*/  FADD.FTZ R194, R192, R197 ;  /* 0x000000c5c0c27221 */ /* 0x002fca0000010000 */
[----:B------:R-:W1:Y:S08]  /*21500*/  MUFU.EX2 R195, R195 ;  /* 0x000000c300c37308 */ /* 0x000e700000000800 */
        /* <DEDUP_REMOVED lines=50> */
[----:B------:R-:W-:-:S06]  /*21830*/  WARPGROUP.DEPBAR.LE gsb0, 0x0 ;  /* 0x00008000000079c5 */ /* 0x000fcc0000010000 */
        /* <DEDUP_REMOVED lines=49> */
[----:B------:R-:W-:-:S04]  /*21b50*/  @!P0 IMAD R4, R10, 0x8, R16 ;  /* 0x000000080a048824 */ /* 0x000fc800078e0210 */
[----:B------:R-:W-:Y:S02]  /*21b60*/  @!P0 VIADD R4, R4, 0x33440 ;  /* 0x0003344004048836 */ /* 0x000fe40000000000 */
[----:B------:R-:W0:Y:S01]  /*21b70*/  MUFU.EX2 R122, R122 ;  /* 0x0000007a007a7308 */ /* 0x000e220000000800 */
[----:B-1----:R-:W-:-:S02]  /*21b80*/  FADD.FTZ R199, R151, R194 ;  /* 0x000000c297c77221 */ /* 0x002fc40000010000 */
[----:B------:R-:W-:Y:S01]  /*21b90*/  @!P0 PRMT R4, RZ, 0x654, R4 ;  /* 0x00000654ff048816 */ /* 0x000fe20000000004 */
[----:B------:R1:W-:Y:S06]  /*21ba0*/  BAR.ARV R3, 0x100 ;  /* 0x000400030000751d */ /* 0x0003ec0000002000 */
[----:B------:R-:W3:Y:S01]  /*21bb0*/  MUFU.EX2 R121, R121 ;  /* 0x0000007900797308 */ /* 0x000ee20000000800 */
[----:B--2---:R-:W-:-:S01]  /*21bc0*/  FADD.FTZ R194, R120, R197 ;  /* 0x000000c578c27221 */ /* 0x004fc20000010000 */
[----:B------:R2:W-:Y:S01]  /*21bd0*/  @!P0 SYNCS.ARRIVE.TRANS64.RED.A1T0 RZ, [R4+URZ], RZ ;  /* 0x000000ff04ff89a7 */ /* 0x0005e2000810043f */
[----:B0-----:R-:W-:-:S05]  /*21be0*/  FADD.FTZ R196, R122, R199 ;  /* 0x000000c77ac47221 */ /* 0x001fca0000010000 */
[----:B------:R-:W1:Y:S08]  /*21bf0*/  MUFU.EX2 R123, R123 ;  /* 0x0000007b007b7308 */ /* 0x000e700000000800 */
[----:B------:R-:W0:Y:S01]  /*21c00*/  MUFU.EX2 R124, R124 ;  /* 0x0000007c007c7308 */ /* 0x000e220000000800 */
[----:B---3--:R-:W-:-:S07]  /*21c10*/  FADD.FTZ R197, R121, R194 ;  /* 0x000000c279c57221 */ /* 0x008fce0000010000 */
[----:B------:R-:W3:Y:S01]  /*21c20*/  MUFU.EX2 R126, R126 ;  /* 0x0000007e007e7308 */ /* 0x000ee20000000800 */
[----:B-1----:R-:W-:-:S07]  /*21c30*/  FADD.FTZ R3, R123, R196 ;  /* 0x000000c47b037221 */ /* 0x002fce0000010000 */
        /* <DEDUP_REMOVED lines=20> */
[----:B--2---:R-:W-:-:S03]  /*21d80*/  FADD.FTZ R4, R13, R4 ;  /* 0x000000040d047221 */ /* 0x004fc60000010000 */
[----:B-1----:R-:W-:Y:S01]  /*21d90*/  FADD.FTZ R3, R133, R194 ;  /* 0x000000c285037221 */ /* 0x002fe20000010000 */
[----:B------:R-:W-:Y:S06]  /*21da0*/  @!P1 BRA `(.L_x_2391) ;  /* 0x0000000000049947 */ /* 0x000fec0003800000 */
[----:B------:R-:W-:Y:S01]  /*21db0*/  BPT.TRAP 0x1 ;  /* 0x000000040000795c */ /* 0x000fe20000300000 */
.L_x_2391:
        /* <DEDUP_REMOVED lines=11> */
[-C--:B------:R-:W-:Y:S01]  /*21e70*/  FMUL.FTZ R29, R29, R5.reuse ;  /* 0x000000051d1d7220 */ /* 0x080fe20000410000 */
        /* <DEDUP_REMOVED lines=135> */
[----:B------:R-:W-:Y:S06]  /*226f0*/  @P0 BRA `(.L_x_2392) ;  /* 0xffffffc800fc0947 */ /* 0x000fec000383ffff */
[----:B------:R-:W-:-:S07]  /*22700*/  MOV R146, R10 ;  /* 0x0000000a00927202 */ /* 0x000fce0000000f00 */
.L_x_2381:
[----:B------:R-:W-:Y:S05]  /*22710*/  WARPSYNC.ALL ;  /* 0x0000000000007948 */ /* 0x000fea0003800000 */
[----:B------:R-:W-:Y:S06]  /*22720*/  BAR.ARV 0x8, 0x120 ;  /* 0x0204800000007b1d */ /* 0x000fec0000002000 */
[----:B------:R-:W-:Y:S05]  /*22730*/  @!P1 BRA `(.L_x_2393) ;  /* 0x0000000000049947 */ /* 0x000fea0003800000 */
[----:B------:R-:W-:Y:S01]  /*22740*/  BPT.TRAP 0x1 ;  /* 0x000000040000795c */ /* 0x000fe20000300000 */
.L_x_2393:
[----:B------:R-:W-:Y:S01]  /*22750*/  IMAD R20, R146, 0x8, R16 ;  /* 0x0000000892147824 */ /* 0x000fe200078e0210 */
[----:B------:R-:W-:-:S04]  /*22760*/  SHF.L.U32 R5, R220, 0x1f, RZ ;  /* 0x0000001fdc057819 */ /* 0x000fc800000006ff */
[----:B------:R0:W1:Y:S01]  /*22770*/  SYNCS.PHASECHK.TRANS64.TRYWAIT P0, [R20+URZ+0x33450], R5 ;  /* 0x03345005140075a7 */ /* 0x000062000800017f */
[----:B------:R-:W-:Y:S05]  /*22780*/  @!P1 BRA `(.L_x_2394) ;  /* 0x0000000000049947 */ /* 0x000fea0003800000 */
[----:B------:R-:W-:Y:S01]  /*22790*/  BPT.TRAP 0x1 ;  /* 0x000000040000795c */ /* 0x000fe20000300000 */
.L_x_2394:
[----:B------:R-:W-:-:S05]  /*227a0*/  VIADD R16, R16, 0x200 ;  /* 0x0000020010107836 */ /* 0x000fca0000000000 */
[----:B------:R-:W-:-:S04]  /*227b0*/  SHF.R.U32.HI R16, RZ, 0x4, R16 ;  /* 0x00000004ff107819 */ /* 0x000fc80000011610 */
[----:B------:R-:W-:-:S04]  /*227c0*/  LOP3.LUT R16, R16, 0x3fff, RZ, 0xc0, !PT ;  /* 0x00003fff10107812 */ /* 0x000fc800078ec0ff */
[----:B------:R-:W-:Y:S01]  /*227d0*/  LOP3.LUT R7, R16, 0x10000, RZ, 0xfc, !PT ;  /* 0x0001000010077812 */ /* 0x000fe200078efcff */
[----:B-1----:R-:W-:Y:S06]  /*227e0*/  @P0 BRA `(.L_x_2395) ;  /* 0x0000000000080947 */ /* 0x002fec0003800000 */
[----:B------:R-:W1:Y:S02]  /*227f0*/  SYNCS.PHASECHK.TRANS64.TRYWAIT P0, [R20+URZ+0x33450], R5 ;  /* 0x03345005140075a7 */ /* 0x000e64000800017f */
[----:B-1----:R-:W-:Y:S05]  /*22800*/  @!P0 BRA `(.L_x_2396) ;  /* 0x000000b000c48947 */ /* 0x002fea0003800000 */
.L_x_2395:
[----:B------:R-:W-:Y:S01]  /*22810*/  IMAD R6, R146, 0x780, R7 ;  /* 0x0000078092067824 */ /* 0x000fe200078e0207 */
[----:B------:R-:W2:Y:S01]  /*22820*/  LDL R16, [R1+0x1c] ;  /* 0x00001c0001107983 */ /* 0x000ea20000100800 */
[----:B------:R-:W-:Y:S01]  /*22830*/  IMAD.MOV.U32 R7, RZ, RZ, -0x3ffffff0 ;  /* 0xc0000010ff077424 */ /* 0x000fe200078e00ff */
[----:B------:R-:W-:Y:S05]  /*22840*/  WARPSYNC.ALL ;  /* 0x0000000000007948 */ /* 0x000fea0003800000 */
[C---:B------:R-:W-:Y:S01]  /*22850*/  R2UR UR6, R6.reuse ;  /* 0x00000000060672ca */ /* 0x040fe200000e0000 */
[----:B------:R-:W3:Y:S01]  /*22860*/  LDL R13, [R1+0xc] ;  /* 0x00000c00010d7983 */ /* 0x000ee20000100800 */
[----:B------:R-:W-:Y:S01]  /*22870*/  R2UR UR7, R7 ;  /* 0x00000000070772ca */ /* 0x000fe200000e0000 */
[----:B------:R-:W-:Y:S01]  /*22880*/  WARPGROUP.ARRIVE ;  /* 0x00000000000079c5 */ /* 0x000fe20000000000 */
[----:B------:R-:W-:Y:S01]  /*22890*/  VIADD R8, R6, 0x180 ;  /* 0x0000018006087836 */ /* 0x000fe20000000000 */
[----:B------:R-:W-:Y:S01]  /*228a0*/  ULDC.64 UR4, c[0x0][0x9a0] ;  /* 0x0002680000047ab9 */ /* 0x000fe20000000a00 */
[----:B------:R-:W-:Y:S01]  /*228b0*/  IMAD.MOV.U32 R9, RZ, RZ, -0x3ffffff0 ;  /* 0xc0000010ff097424 */ /* 0x000fe200078e00ff */
[----:B------:R-:W-:-:S04]  /*228c0*/  ISETP.NE.U32.AND P0, PT, RZ, UR4, PT ;  /* 0x00000004ff007c0c */ /* 0x000fc8000bf05070 */
[----:B------:R-:W-:-:S04]  /*228d0*/  ISETP.NE.AND.EX P0, PT, RZ, UR5, PT, P0 ;  /* 0x00000005ff007c0c */ /* 0x000fc8000bf05300 */
[----:B------:R-:W-:Y:S01]  /*228e0*/  QGMMA.64x192x32.F32.E4M3.E4M3 R24, R216, gdesc[UR4], R24, gsb0 ;  /* 0x02e00004d8187df3 */ /* 0x000fe20008000818 */
[----:B------:R-:W-:Y:S01]  /*228f0*/  R2UR UR6, R8 ;  /* 0x00000000080672ca */ /* 0x000fe200000e0000 */
[----:B------:R-:W-:Y:S01]  /*22900*/  VIADD R8, R6, 0x300 ;  /* 0x0000030006087836 */ /* 0x000fe20000000000 */
[----:B------:R-:W-:Y:S02]  /*22910*/  R2UR UR7, R9 ;  /* 0x00000000090772ca */ /* 0x000fe400000e0000 */
[----:B------:R-:W-:-:S04]  /*22920*/  MOV R9, 0xc0000010 ;  /* 0xc000001000097802 */ /* 0x000fc80000000f00 */
[----:B------:R-:W2:Y:S01]  /*22930*/  @P0 LDC.64 R10, c[0x0][0x9c8] ;  /* 0x00027200ff0a0b82 */ /* 0x000ea20000000a00 */
[----:B01----:R-:W-:-:S07]  /*22940*/  @P0 SHF.R.S32.HI R5, RZ, 0x1f, R226 ;  /* 0x0000001fff050819 */ /* 0x003fce00000114e2 */
[----:B------:R-:W0:Y:S02]  /*22950*/  @P0 LDC.64 R14, c[0x0][0x9d0] ;  /* 0x00027400ff0e0b82 */ /* 0x000e240000000a00 */
[----:B0-----:R-:W-:-:S04]  /*22960*/  @P0 IMAD R5, R5, R14, RZ ;  /* 0x0000000e05050224 */ /* 0x001fc800078e02ff */
[----:B------:R-:W-:Y:S01]  /*22970*/  @P0 IMAD R5, R226, R15, R5 ;  /* 0x0000000fe2050224 */ /* 0x000fe200078e0205 */
[----:B------:R-:W-:Y:S02]  /*22980*/  WARPGROUP.DEPBAR.LE gsb0, 0x0 ;  /* 0x00008000000079c5 */ /* 0x000fe40000010000 */
[----:B------:R-:W-:-:S06]  /*22990*/  WARPGROUP.ARRIVE ;  /* 0x00000000000079c5 */ /* 0x000fcc0000000000 */
[----:B------:R-:W-:Y:S01]  /*229a0*/  QGMMA.64x192x32.F32.E4M3.E4M3 R24, R212, gdesc[UR4], R24, gsb0 ;  /* 0x02e00004d4187df3 */ /* 0x000fe20008000818 */
[----:B------:R-:W-:Y:S02]  /*229b0*/  R2UR UR6, R8 ;  /* 0x00000000080672ca */ /* 0x000fe400000e0000 */
[----:B------:R-:W-:Y:S01]  /*229c0*/  R2UR UR7, R9 ;  /* 0x00000000090772ca */ /* 0x000fe200000e0000 */
[----:B--2---:R-:W-:-:S04]  /*229d0*/  @P0 IMAD R8, R16, R10, RZ ;  /* 0x0000000a10080224 */ /* 0x004fc800078e02ff */
[C---:B---3--:R-:W-:Y:S02]  /*229e0*/  @P0 IMAD R7, R13.reuse, R11, R8 ;  /* 0x0000000b0d070224 */ /* 0x048fe400078e0208 */
[----:B------:R-:W-:-:S04]  /*229f0*/  @P0 IMAD.WIDE.U32 R8, R13, R10, RZ ;  /* 0x0000000a0d080225 */ /* 0x000fc800078e00ff */
[----:B------:R-:W-:Y:S02]  /*22a00*/  @P0 IMAD.IADD R9, R9, 0x1, R7 ;  /* 0x0000000109090824 */ /* 0x000fe400078e0207 */
[----:B------:R-:W-:-:S04]  /*22a10*/  @P0 IMAD.WIDE.U32 R226, R226, R14, R8 ;  /* 0x0000000ee2e20225 */ /* 0x000fc800078e0008 */
[----:B------:R-:W-:Y:S01]  /*22a20*/  @P0 IMAD.IADD R5, R227, 0x1, R5 ;  /* 0x00000001e3050824 */ /* 0x000fe200078e0205 */
[----:B------:R-:W-:-:S04]  /*22a30*/  @P0 LEA R10, P2, R226, UR4, 0x2 ;  /* 0x00000004e20a0c11 */ /* 0x000fc8000f8410ff */
[----:B------:R-:W-:Y:S01]  /*22a40*/  @P0 LEA.HI.X R11, R226, UR5, R5, 0x2, P2 ;  /* 0x00000005e20b0c11 */ /* 0x000fe200090f1405 */
[----:B------:R-:W-:-:S06]  /*22a50*/  IMAD.MOV.U32 R5, RZ, RZ, 0x3f800000 ;  /* 0x3f800000ff057424 */ /* 0x000fcc00078e00ff */
[----:B------:R0:W2:Y:S01]  /*22a60*/  @P0 LDG.E R5, desc[UR54][R10.64] ;  /* 0x000000360a050981 */ /* 0x0000a2000c1e1900 */
[----:B------:R-:W-:Y:S02]  /*22a70*/  WARPGROUP.DEPBAR.LE gsb0, 0x0 ;  /* 0x00008000000079c5 */ /* 0x000fe40000010000 */
[----:B------:R-:W-:-:S06]  /*22a80*/  WARPGROUP.ARRIVE ;  /* 0x00000000000079c5 */ /* 0x000fcc0000000000 */
[----:B------:R-:W-:Y:S01]  /*22a90*/  QGMMA.64x192x32.F32.E4M3.E4M3 R24, R208, gdesc[UR4], R24, gsb0 ;  /* 0x02e00004d0187df3 */ /* 0x000fe20008000818 */
[----:B------:R-:W-:Y:S02]  /*22aa0*/  VIADD R8, R6, 0x480 ;  /* 0x0000048006087836 */ /* 0x000fe40000000000 */
[----:B------:R-:W-:-:S03]  /*22ab0*/  IMAD.MOV.U32 R9, RZ, RZ, -0x3ffffff0 ;  /* 0xc0000010ff097424 */ /* 0x000fc600078e00ff */
[----:B------:R-:W-:Y:S02]  /*22ac0*/  R2UR UR6, R8 ;  /* 0x00000000080672ca */ /* 0x000fe400000e0000 */
[----:B------:R-:W-:Y:S01]  /*22ad0*/  R2UR UR7, R9 ;  /* 0x00000000090772ca */ /* 0x000fe200000e0000 */
[----:B------:R-:W-:Y:S01]  /*22ae0*/  VIADD R6, R6, 0x600 ;  /* 0x0000060006067836 */ /* 0x000fe20000000000 */
[----:B------:R-:W-:Y:S01]  /*22af0*/  MOV R7, 0xc0000010 ;  /* 0xc000001000077802 */ /* 0x000fe20000000f00 */
[----:B------:R-:W1:Y:S01]  /*22b00*/  SHFL.BFLY PT, R8, R3, 0x2, 0x1f ;  /* 0x0c401f0003087f89 */ /* 0x000e6200000e0000 */
[----:B------:R-:W-:Y:S02]  /*22b10*/  WARPGROUP.DEPBAR.LE gsb0, 0x0 ;  /* 0x00008000000079c5 */ /* 0x000fe40000010000 */
[----:B------:R-:W-:-:S07]  /*22b20*/  WARPGROUP.ARRIVE ;  /* 0x00000000000079c5 */ /* 0x000fce0000000000 */
[----:B------:R-:W-:Y:S01]  /*22b30*/  QGMMA.64x192x32.F32.E4M3.E4M3 R24, R204, gdesc[UR4], R24, gsb0 ;  /* 0x02e00004cc187df3 */ /* 0x000fe20008000818 */
[----:B------:R-:W-:Y:S02]  /*22b40*/  R2UR UR6, R6 ;  /* 0x00000000060672ca */ /* 0x000fe400000e0000 */
[----:B------:R-:W-:Y:S02]  /*22b50*/  R2UR UR7, R7 ;  /* 0x00000000070772ca */ /* 0x000fe400000e0000 */
[----:B------:R-:W3:Y:S01]  /*22b60*/  SHFL.BFLY PT, R7, R4, 0x2, 0x1f ;  /* 0x0c401f0004077f89 */ /* 0x000ee200000e0000 */
[----:B-1----:R-:W-:-:S05]  /*22b70*/  FADD.FTZ R8, R8, R3 ;  /* 0x0000000308087221 */ /* 0x002fca0000010000 */
[----:B------:R-:W1:Y:S01]  /*22b80*/  SHFL.BFLY PT, R9, R8, 0x1, 0x1f ;  /* 0x0c201f0008097f89 */ /* 0x000e6200000e0000 */
[----:B---3--:R-:W-:-:S05]  /*22b90*/  FADD.FTZ R7, R7, R4 ;  /* 0x0000000407077221 */ /* 0x008fca0000010000 */
[----:B------:R-:W0:Y:S01]  /*22ba0*/  SHFL.BFLY PT, R6, R7, 0x1, 0x1f ;  /* 0x0c201f0007067f89 */ /* 0x000e2200000e0000 */
[----:B-1----:R-:W-:-:S01]  /*22bb0*/  FADD.FTZ R9, R8, R9 ;  /* 0x0000000908097221 */ /* 0x002fc20000010000 */
[----:B------:R-:W-:-:S03]  /*22bc0*/  IMAD.MOV.U32 R4, RZ, RZ, RZ ;  /* 0x000000ffff047224 */ /* 0x000fc600078e00ff */
[----:B------:R-:W-:Y:S01]  /*22bd0*/  FMUL.FTZ R13, R9, 0.00390625 ;  /* 0x3b800000090d7820 */ /* 0x000fe20000410000 */
[----:B0-----:R-:W-:-:S05]  /*22be0*/  FADD.FTZ R10, R7, R6 ;  /* 0x00000006070a7221 */ /* 0x001fca0000010000 */
        /* <DEDUP_REMOVED lines=16> */
[----:B------:R-:W-:-:S02]  /*22cf0*/  IMAD.MOV.U32 R120, RZ, RZ, -0x800000 ;  /* 0xff800000ff787424 */ /* 0x000fc400078e00ff */
[----:B------:R-:W-:Y:S02]  /*22d00*/  IMAD.MOV.U32 R121, RZ, RZ, -0x800000 ;  /* 0xff800000ff797424 */ /* 0x000fe400078e00ff */
[----:B-1----:R-:W-:Y:S01]  /*22d10*/  @P3 FMUL.FTZ R7, R7, 0.69314718246459960938 ;  /* 0x3f31721807073820 */ /* 0x002fe20000410000 */
[----:B------:R-:W-:-:S01]  /*22d20*/  @P2 FFMA.FTZ R120, R3, R0, R6 ;  /* 0x0000000003782223 */ /* 0x000fc20000010006 */
[----:B--2---:R-:W-:Y:S02]  /*22d30*/  FMUL.FTZ R3, R4, R5 ;  /* 0x0000000504037220 */ /* 0x004fe40000410000 */
[----:B------:R-:W-:-:S01]  /*22d40*/  @P3 FFMA.FTZ R121, R2, R12, R7 ;  /* 0x0000000c02793223 */ /* 0x000fc20000010007 */
[----:B---3--:R-:W-:Y:S01]  /*22d50*/  FMUL.FTZ R0, R8, R5 ;  /* 0x0000000508007220 */ /* 0x008fe20000410000 */
[----:B------:R-:W-:Y:S02]  /*22d60*/  WARPGROUP.DEPBAR.LE gsb0, 0x0 ;  /* 0x00008000000079c5 */ /* 0x000fe40000010000 */
[----:B------:R-:W-:Y:S05]  /*22d70*/  @!P1 BRA `(.L_x_2397) ;  /* 0x0000000000049947 */ /* 0x000fea0003800000 */
[----:B------:R-:W-:Y:S01]  /*22d80*/  BPT.TRAP 0x1 ;  /* 0x000000040000795c */ /* 0x000fe20000300000 */
.L_x_2397:
[----:B------:R-:W-:Y:S01]  /*22d90*/  VIADD R2, R20, 0x33460 ;  /* 0x0003346014027836 */ /* 0x000fe20000000000 */
[----:B------:R-:W-:Y:S01]  /*22da0*/  IADD3 R146, R146, 0x1, RZ ;  /* 0x0000000192927810 */ /* 0x000fe20007ffe0ff */
[----:B------:R-:W-:Y:S02]  /*22db0*/  IMAD.U32 R7, RZ, RZ, UR42 ;  /* 0x0000002aff077e24 */ /* 0x000fe4000f8e00ff */
[-C--:B------:R-:W-:Y:S01]  /*22dc0*/  FMUL.FTZ R10, R33, R3.reuse ;  /* 0x00000003210a7220 */ /* 0x080fe20000410000 */
[-C--:B------:R-:W-:Y:S01]  /*22dd0*/  FMUL.FTZ R4, R25, R3.reuse ;  /* 0x0000000319047220 */ /* 0x080fe20000410000 */
[-C--:B------:R-:W-:Y:S01]  /*22de0*/  FMUL.FTZ R122, R36, R3.reuse ;  /* 0x00000003247a7220 */ /* 0x080fe20000410000 */
[-C--:B------:R-:W-:Y:S01]  /*22df0*/  FMUL.FTZ R33, R37, R3.reuse ;  /* 0x0000000325217220 */ /* 0x080fe20000410000 */
[----:B------:R-:W-:Y:S01]  /*22e00*/  PRMT R2, R7, 0x654, R2 ;  /* 0x0000065407027816 */ /* 0x000fe20000000002 */
[-C--:B------:R-:W-:Y:S01]  /*22e10*/  FMUL.FTZ R14, R40, R3.reuse ;  /* 0x00000003280e7220 */ /* 0x080fe20000410000 */
[-C--:B------:R-:W-:Y:S01]  /*22e20*/  FMUL.FTZ R9, R41, R3.reuse ;  /* 0x0000000329097220 */ /* 0x080fe20000410000 */
[----:B------:R-:W-:Y:S01]  /*22e30*/  ISETP.NE.AND P1, PT, R146, 0x2, PT ;  /* 0x000000029200780c */ /* 0x000fe20003f25270 */
        /* <DEDUP_REMOVED lines=43> */
[----:B------:R-:W-:Y:S01]  /*230f0*/  SEL R3, RZ, 0x1, P1 ;  /* 0x00000001ff037807 */ /* 0x000fe20000800000 */
        /* <DEDUP_REMOVED lines=51> */
[----:B0-----:R-:W-:-:S11]  /*23430*/  SEL R146, R146, RZ, P1 ;  /* 0x000000ff92927207 */ /* 0x001fd60000800000 */
.L_x_2323:
[----:B------:R-:W2:Y:S04]  /*23440*/  LDL R98, [R1+0xc] ;  /* 0x00000c0001627983 */ /* 0x000ea80000100800 */
[----:B------:R-:W2:Y:S01]  /*23450*/  LDL R94, [R1+0x1c] ;  /* 0x00001c00015e7983 */ /* 0x000ea20000100800 */
[----:B------:R-:W-:Y:S05]  /*23460*/  WARPSYNC.ALL ;  /* 0x0000000000007948 */ /* 0x000fea0003800000 */
[----:B--2---:R-:W-:Y:S01]  /*23470*/  SHF.L.U64.HI R87, R98, 0x2, R94 ;  /* 0x0000000262577819 */ /* 0x004fe2000001025e */
        /* <DEDUP_REMOVED lines=9> */
[----:B------:R-:W2:Y:S01]  /*23510*/  S2R R83, SR_TID.X ;  /* 0x0000000000537919 */ /* 0x000ea20000002100 */
[----:B------:R-:W-:Y:S01]  /*23520*/  ULDC.64 UR4, c[0x4][0x38] ;  /* 0x01000e0000047ab9 */ /* 0x000fe20000000a00 */
[----:B------:R-:W3:Y:S01]  /*23530*/  LDL R86, [R1+0x44] ;  /* 0x0000440001567983 */ /* 0x000ee20000100800 */
[----:B--2---:R-:W-:-:S05]  /*23540*/  IMAD.SHL.U32 R0, R83, 0x4, RZ ;  /* 0x0000000453007824 */ /* 0x004fca00078e00ff */
        /* <DEDUP_REMOVED lines=10> */
[----:B--2---:R-:W2:Y:S01]  /*235f0*/  S2R R3, SR_SWINHI ;  /* 0x0000000000037919 */ /* 0x004ea20000002f00 */
        /* <DEDUP_REMOVED lines=16> */
[----:B------:R-:W-:Y:S02]  /*23700*/  MOV R54, R16 ;  /* 0x0000001000367202 */ /* 0x000fe40000000f00 */
[----:B--2---:R-:W-:Y:S02]  /*23710*/  MOV R55, R3 ;  /* 0x0000000300377202 */ /* 0x004fe40000000f00 */
[----:B------:R-:W-:-:S02]  /*23720*/  F2FP.BF16.F32.PACK_AB R42, R36, R9 ;  /* 0x00000009242a723e */ /* 0x000fc400000010ff */
[----:B------:R-:W-:Y:S02]  /*23730*/  F2FP.BF16.F32.PACK_AB R119, R119, R30 ;  /* 0x0000001e7777723e */ /* 0x000fe400000010ff */
[----:B------:R-:W-:Y:S02]  /*23740*/  F2FP.BF16.F32.PACK_AB R45, R45, R28 ;  /* 0x0000001c2d2d723e */ /* 0x000fe400000010ff */
[----:B------:R-:W-:Y:S02]  /*23750*/  LOP3.LUT P0, R2, R83, 0x3, RZ, 0xc0, !PT ;  /* 0x0000000353027812 */ /* 0x000fe4000780c0ff */
[----:B------:R-:W-:Y:S02]  /*23760*/  F2FP.BF16.F32.PACK_AB R20, R20, R5 ;  /* 0x000000051414723e */ /* 0x000fe400000010ff */
[----:B------:R-:W-:Y:S02]  /*23770*/  F2FP.BF16.F32.PACK_AB R21, R21, R4 ;  /* 0x000000041515723e */ /* 0x000fe400000010ff */
[----:B------:R-:W-:-:S02]  /*23780*/  ISETP.EQ.OR P0, PT, R2, 0x3, !P0 ;  /* 0x000000030200780c */ /* 0x000fc40004702670 */
        /* <DEDUP_REMOVED lines=24> */
[----:B---3--:R-:W-:-:S03]  /*23910*/  IMAD.WIDE R24, R86, 0x2, R54 ;  /* 0x0000000256187825 */ /* 0x008fc600078e0236 */
        /* <DEDUP_REMOVED lines=20> */
[----:B------:R-:W-:Y:S02]  /*23a60*/  LOP3.LUT R32, R32, R33, RZ, 0x3c, !PT ;  /* 0x0000002120207212 */ /* 0x000fe400078e3cff */
[----:B------:R-:W-:Y:S01]  /*23a70*/  LOP3.LUT R36, R36, R37, RZ, 0x3c, !PT ;  /* 0x0000002524247212 */ /* 0x000fe200078e3cff */
[--C-:B------:R-:W-:Y:S01]  /*23a80*/  IMAD.X R37, RZ, RZ, R25.reuse, P2 ;  /* 0x000000ffff257224 */ /* 0x100fe200010e0619 */
[----:B------:R-:W-:Y:S01]  /*23a90*/  LOP3.LUT R34, R34, R35, RZ, 0x3c, !PT ;  /* 0x0000002322227212 */ /* 0x000fe200078e3cff */
[--C-:B------:R-:W-:Y:S01]  /*23aa0*/  IMAD.X R35, RZ, RZ, R25.reuse, P1 ;  /* 0x000000ffff237224 */ /* 0x100fe200008e0619 */
[----:B------:R-:W-:Y:S01]  /*23ab0*/  LOP3.LUT R30, R30, R31, RZ, 0x3c, !PT ;  /* 0x0000001f1e1e7212 */ /* 0x000fe200078e3cff */
[----:B------:R-:W-:Y:S01]  /*23ac0*/  IMAD.X R31, RZ, RZ, R25, P4 ;  /* 0x000000ffff1f7224 */ /* 0x000fe200020e0619 */
[----:B------:R-:W-:-:S02]  /*23ad0*/  IADD3.X R33, RZ, R25, RZ, P5, !PT ;  /* 0x00000019ff217210 */ /* 0x000fc40002ffe4ff */
[----:B------:R-:W-:Y:S01]  /*23ae0*/  LOP3.LUT R28, R28, R29, RZ, 0x3c, !PT ;  /* 0x0000001d1c1c7212 */ /* 0x000fe200078e3cff */
[----:B------:R-:W-:Y:S01]  /*23af0*/  IMAD.X R29, RZ, RZ, R25, P3 ;  /* 0x000000ffff1d7224 */ /* 0x000fe200018e0619 */
[C---:B------:R-:W-:Y:S02]  /*23b00*/  IADD3 R85, P5, R24.reuse, 0x60, RZ ;  /* 0x0000006018557810 */ /* 0x040fe40007fbe0ff */
        /* <DEDUP_REMOVED lines=80> */
[----:B------:R-:W2:Y:S01]  /*24010*/  SHFL.IDX PT, R7, R8, R3, 0x1c1f ;  /* 0x001c1f0308077589 */ /* 0x000ea200000e0000 */
        /* <DEDUP_REMOVED lines=17> */
[----:B------:R-:W3:Y:S01]  /*24130*/  SHFL.IDX PT, R5, R2, R3, 0x1c1f ;  /* 0x001c1f0302057589 */ /* 0x000ee200000e0000 */
[----:B------:R-:W-:Y:S02]  /*24140*/  SEL R53, R40, R93, P0 ;  /* 0x0000005d28357207 */ /* 0x000fe40000000000 */
[----:B------:R-:W-:Y:S01]  /*24150*/  SEL R72, R93, R40, P0 ;  /* 0x000000285d487207 */ /* 0x000fe20000000000 */
[----:B------:R-:W-:Y:S01]  /*24160*/  SHFL.IDX PT, R42, R42, R3, 0x1c1f ;  /* 0x001c1f032a2a7589 */ /* 0x000fe200000e0000 */
[----:B------:R-:W-:-:S02]  /*24170*/  SEL R78, R65, R78, P0 ;  /* 0x0000004e414e7207 */ /* 0x000fc40000000000 */
[----:B------:R-:W-:Y:S01]  /*24180*/  SEL R63, R62, R101, P0 ;  /* 0x000000653e3f7207 */ /* 0x000fe20000000000 */
[----:B------:R4:W0:Y:S01]  /*24190*/  SHFL.IDX PT, R40, R36, R3, 0x1c1f ;  /* 0x001c1f0324287589 */ /* 0x00082200000e0000 */
[----:B------:R-:W-:Y:S02]  /*241a0*/  SEL R80, R101, R62, P0 ;  /* 0x0000003e65507207 */ /* 0x000fe40000000000 */
[----:B------:R-:W-:Y:S01]  /*241b0*/  SEL R65, R82, R119, P0 ;  /* 0x0000007752417207 */ /* 0x000fe20000000000 */
[----:B------:R1:W-:Y:S01]  /*241c0*/  SHFL.IDX PT, R62, R50, R3, 0x1c1f ;  /* 0x001c1f03323e7589 */ /* 0x0003e200000e0000 */
[----:B------:R-:W-:Y:S02]  /*241d0*/  SEL R82, R119, R82, P0 ;  /* 0x0000005277527207 */ /* 0x000fe40000000000 */
[----:B--2---:R-:W-:Y:S01]  /*241e0*/  SEL R8, R10, R7, P0 ;  /* 0x000000070a087207 */ /* 0x004fe20000000000 */
[----:B------:R2:W0:Y:S01]  /*241f0*/  SHFL.IDX PT, R52, R48, R3, 0x1c1f ;  /* 0x001c1f0330347589 */ /* 0x00042200000e0000 */
[----:B------:R-:W-:-:S02]  /*24200*/  SEL R10, R7, R10, P0 ;  /* 0x0000000a070a7207 */ /* 0x000fc40000000000 */
[----:B------:R-:W-:Y:S01]  /*24210*/  SEL R32, R34, R25, P0 ;  /* 0x0000001922207207 */ /* 0x000fe20000000000 */
[----:B------:R-:W-:Y:S01]  /*24220*/  SHFL.IDX PT, R41, R41, R0, 0x1c1f ;  /* 0x001c1f0029297589 */ /* 0x000fe200000e0000 */
[----:B----4-:R-:W-:Y:S02]  /*24230*/  SEL R36, R38, R27, P0 ;  /* 0x0000001b26247207 */ /* 0x010fe40000000000 */
[----:B-1----:R-:W-:Y:S01]  /*24240*/  SEL R50, R44, R33, P0 ;  /* 0x000000212c327207 */ /* 0x002fe20000000000 */
[----:B------:R-:W-:Y:S01]  /*24250*/  SHFL.IDX PT, R43, R43, R0, 0x1c1f ;  /* 0x001c1f002b2b7589 */ /* 0x000fe200000e0000 */
[----:B---3--:R-:W-:Y:S02]  /*24260*/  SEL R4, R6, R5, P0 ;  /* 0x0000000506047207 */ /* 0x008fe40000000000 */
[----:B--2---:R-:W-:Y:S01]  /*24270*/  SEL R48, R33, R44, P0 ;  /* 0x0000002c21307207 */ /* 0x004fe20000000000 */
[----:B------:R-:W-:Y:S01]  /*24280*/  SHFL.IDX PT, R49, R49, R0, 0x1c1f ;  /* 0x001c1f0031317589 */ /* 0x000fe200000e0000 */
[----:B------:R-:W-:-:S02]  /*24290*/  SEL R44, R35, R46, P0 ;  /* 0x0000002e232c7207 */ /* 0x000fc40000000000 */
[----:B------:R-:W-:Y:S01]  /*242a0*/  SEL R6, R5, R6, P0 ;  /* 0x0000000605067207 */ /* 0x000fe20000000000 */
[----:B------:R-:W-:Y:S01]  /*242b0*/  SHFL.IDX PT, R51, R51, R0, 0x1c1f ;  /* 0x001c1f0033337589 */ /* 0x000fe200000e0000 */
[----:B0-----:R-:W-:Y:S02]  /*242c0*/  SEL R12, R29, R40, P0 ;  /* 0x000000281d0c7207 */ /* 0x001fe40000000000 */
[----:B------:R-:W-:Y:S01]  /*242d0*/  SEL R14, R40, R29, P0 ;  /* 0x0000001d280e7207 */ /* 0x000fe20000000000 */
[----:B------:R0:W1:Y:S01]  /*242e0*/  SHFL.IDX PT, R2, R56, R3, 0x1c1f ;  /* 0x001c1f0338027589 */ /* 0x00006200000e0000 */
[----:B------:R-:W-:Y:S02]  /*242f0*/  SEL R40, R31, R42, P0 ;  /* 0x0000002a1f287207 */ /* 0x000fe40000000000 */
[----:B------:R-:W-:Y:S01]  /*24300*/  SEL R46, R46, R35, P0 ;  /* 0x000000232e2e7207 */ /* 0x000fe20000000000 */
[----:B------:R2:W3:Y:S01]  /*24310*/  SHFL.IDX PT, R20, R58, R3, 0x1c1f ;  /* 0x001c1f033a147589 */ /* 0x0004e200000e0000 */
[----:B------:R-:W-:-:S02]  /*24320*/  SEL R34, R25, R34, P0 ;  /* 0x0000002219227207 */ /* 0x000fc40000000000 */
[----:B------:R-:W-:Y:S01]  /*24330*/  SEL R38, R27, R38, P0 ;  /* 0x000000261b267207 */ /* 0x000fe20000000000 */
[----:B------:R-:W4:Y:S01]  /*24340*/  SHFL.IDX PT, R68, R68, R3, 0x1c1f ;  /* 0x001c1f0344447589 */ /* 0x000f2200000e0000 */
[----:B------:R-:W-:Y:S02]  /*24350*/  SEL R42, R42, R31, P0 ;  /* 0x0000001f2a2a7207 */ /* 0x000fe40000000000 */
[----:B0-----:R-:W-:Y:S01]  /*24360*/  SEL R56, R37, R52, P0 ;  /* 0x0000003425387207 */ /* 0x001fe20000000000 */
[----:B------:R-:W0:Y:S01]  /*24370*/  SHFL.IDX PT, R70, R70, R3, 0x1c1f ;  /* 0x001c1f0346467589 */ /* 0x000e2200000e0000 */
[----:B--2---:R-:W-:-:S03]  /*24380*/  SEL R58, R52, R37, P0 ;  /* 0x00000025343a7207 */ /* 0x004fc60000000000 */
[----:B------:R-:W-:Y:S04]  /*24390*/  SHFL.IDX PT, R45, R45, R0, 0x1c1f ;  /* 0x001c1f002d2d7589 */ /* 0x000fe800000e0000 */
[----:B------:R-:W-:Y:S04]  /*243a0*/  SHFL.IDX PT, R47, R47, R0, 0x1c1f ;  /* 0x001c1f002f2f7589 */ /* 0x000fe800000e0000 */
[----:B------:R-:W-:Y:S01]  /*243b0*/  SHFL.IDX PT, R57, R57, R0, 0x1c1f ;  /* 0x001c1f0039397589 */ /* 0x000fe200000e0000 */
[----:B-1----:R-:W-:Y:S02]  /*243c0*/  SEL R5, R41, R2, P0 ;  /* 0x0000000229057207 */ /* 0x002fe40000000000 */
[----:B------:R-:W-:Y:S01]  /*243d0*/  SEL R7, R2, R41, P0 ;  /* 0x0000002902077207 */ /* 0x000fe20000000000 */
[----:B------:R-:W-:Y:S01]  /*243e0*/  SHFL.IDX PT, R59, R59, R0, 0x1c1f ;  /* 0x001c1f003b3b7589 */ /* 0x000fe200000e0000 */
[----:B---3--:R-:W-:-:S03]  /*243f0*/  SEL R11, R20, R43, P0 ;  /* 0x0000002b140b7207 */ /* 0x008fc60000000000 */
[----:B------:R1:W2:Y:S01]  /*24400*/  SHFL.IDX PT, R21, R24, R3, 0x1c1f ;  /* 0x001c1f0318157589 */ /* 0x0002a200000e0000 */
[----:B----4-:R-:W-:Y:S02]  /*24410*/  SEL R33, R49, R68, P0 ;  /* 0x0000004431217207 */ /* 0x010fe40000000000 */
[----:B------:R-:W-:Y:S01]  /*24420*/  SEL R35, R68, R49, P0 ;  /* 0x0000003144237207 */ /* 0x000fe20000000000 */
[----:B------:R3:W4:Y:S01]  /*24430*/  SHFL.IDX PT, R64, R60, R3, 0x1c1f ;  /* 0x001c1f033c407589 */ /* 0x00072200000e0000 */
[----:B0-----:R-:W-:-:S03]  /*24440*/  SEL R37, R51, R70, P0 ;  /* 0x0000004633257207 */ /* 0x001fc60000000000 */
[----:B------:R-:W0:Y:S01]  /*24450*/  SHFL.IDX PT, R66, R66, R3, 0x1c1f ;  /* 0x001c1f0342427589 */ /* 0x000e2200000e0000 */
[----:B-1----:R-:W-:-:S03]  /*24460*/  SEL R24, R26, R9, P0 ;  /* 0x000000091a187207 */ /* 0x002fc60000000000 */
[----:B------:R-:W1:Y:S01]  /*24470*/  SHFL.IDX PT, R74, R74, R3, 0x1c1f ;  /* 0x001c1f034a4a7589 */ /* 0x000e6200000e0000 */
[----:B------:R-:W-:Y:S02]  /*24480*/  SEL R26, R9, R26, P0 ;  /* 0x0000001a091a7207 */ /* 0x000fe40000000000 */
[----:B---3--:R-:W-:Y:S01]  /*24490*/  SEL R60, R39, R62, P0 ;  /* 0x0000003e273c7207 */ /* 0x008fe20000000000 */
[----:B------:R-:W3:Y:S01]  /*244a0*/  SHFL.IDX PT, R76, R76, R3, 0x1c1f ;  /* 0x001c1f034c4c7589 */ /* 0x000ee200000e0000 */
[----:B------:R-:W-:Y:S02]  /*244b0*/  SEL R62, R62, R39, P0 ;  /* 0x000000273e3e7207 */ /* 0x000fe40000000000 */
[----:B------:R-:W-:Y:S01]  /*244c0*/  SEL R9, R43, R20, P0 ;  /* 0x000000142b097207 */ /* 0x000fe20000000000 */
[----:B------:R-:W-:Y:S01]  /*244d0*/  SHFL.IDX PT, R53, R53, R0, 0x1c1f ;  /* 0x001c1f0035357589 */ /* 0x000fe200000e0000 */
[----:B------:R-:W-:-:S03]  /*244e0*/  SEL R39, R70, R51, P0 ;  /* 0x0000003346277207 */ /* 0x000fc60000000000 */
[----:B------:R-:W-:Y:S01]  /*244f0*/  SHFL.IDX PT, R61, R61, R0, 0x1c1f ;  /* 0x001c1f003d3d7589 */ /* 0x000fe200000e0000 */
[----:B--2---:R-:W-:Y:S02]  /*24500*/  SEL R28, R30, R21, P0 ;  /* 0x000000151e1c7207 */ /* 0x004fe40000000000 */
[----:B------:R-:W-:Y:S01]  /*24510*/  SEL R30, R21, R30, P0 ;  /* 0x0000001e151e7207 */ /* 0x000fe20000000000 */
[----:B------:R-:W-:Y:S01]  /*24520*/  SHFL.IDX PT, R63, R63, R0, 0x1c1f ;  /* 0x001c1f003f3f7589 */ /* 0x000fe200000e0000 */
[----:B----4-:R-:W-:Y:S02]  /*24530*/  SEL R25, R45, R64, P0 ;  /* 0x000000402d197207 */ /* 0x010fe40000000000 */
[----:B------:R-:W-:Y:S01]  /*24540*/  SEL R27, R64, R45, P0 ;  /* 0x0000002d401b7207 */ /* 0x000fe20000000000 */
[----:B------:R-:W2:Y:S01]  /*24550*/  SHFL.IDX PT, R72, R72, R3, 0x1c1f ;  /* 0x001c1f0348487589 */ /* 0x000ea200000e0000 */
[----:B0-----:R-:W-:Y:S02]  /*24560*/  SEL R29, R47, R66, P0 ;  /* 0x000000422f1d7207 */ /* 0x001fe40000000000 */
[----:B------:R-:W-:Y:S01]  /*24570*/  SEL R31, R66, R47, P0 ;  /* 0x0000002f421f7207 */ /* 0x000fe20000000000 */
[----:B------:R-:W0:Y:S01]  /*24580*/  SHFL.IDX PT, R78, R78, R3, 0x1c1f ;  /* 0x001c1f034e4e7589 */ /* 0x000e2200000e0000 */
[----:B-1----:R-:W-:-:S02]  /*24590*/  SEL R41, R57, R74, P0 ;  /* 0x0000004a39297207 */ /* 0x002fc40000000000 */
[----:B------:R-:W-:Y:S01]  /*245a0*/  SEL R43, R74, R57, P0 ;  /* 0x000000394a2b7207 */ /* 0x000fe20000000000 */
[----:B------:R-:W1:Y:S01]  /*245b0*/  SHFL.IDX PT, R80, R80, R3, 0x1c1f ;  /* 0x001c1f0350507589 */ /* 0x000e6200000e0000 */
[----:B---3--:R-:W-:Y:S02]  /*245c0*/  SEL R49, R59, R76, P0 ;  /* 0x0000004c3b317207 */ /* 0x008fe40000000000 */
[----:B------:R-:W-:Y:S01]  /*245d0*/  SEL R51, R76, R59, P0 ;  /* 0x0000003b4c337207 */ /* 0x000fe20000000000 */
[----:B------:R-:W3:Y:S04]  /*245e0*/  SHFL.IDX PT, R82, R82, R3, 0x1c1f ;  /* 0x001c1f0352527589 */ /* 0x000ee800000e0000 */
[----:B------:R4:W3:Y:S01]  /*245f0*/  SHFL.IDX PT, R65, R65, R0, 0x1c1f ;  /* 0x001c1f0041417589 */ /* 0x0008e200000e0000 */
[----:B--2---:R-:W-:-:S02]  /*24600*/  SEL R13, R53, R72, P0 ;  /* 0x00000048350d7207 */ /* 0x004fc40000000000 */
[----:B------:R-:W-:Y:S01]  /*24610*/  SEL R15, R72, R53, P0 ;  /* 0x00000035480f7207 */ /* 0x000fe20000000000 */
[----:B----4-:R-:W-:Y:S01]  /*24620*/  IMAD.MOV.U32 R0, RZ, RZ, RZ ;  /* 0x000000ffff007224 */ /* 0x010fe200078e00ff */
[----:B0-----:R-:W-:Y:S02]  /*24630*/  SEL R45, R61, R78, P0 ;  /* 0x0000004e3d2d7207 */ /* 0x001fe40000000000 */
[----:B------:R-:W-:Y:S02]  /*24640*/  SEL R47, R78, R61, P0 ;  /* 0x0000003d4e2f7207 */ /* 0x000fe40000000000 */
[----:B-1----:R-:W-:Y:S02]  /*24650*/  SEL R57, R63, R80, P0 ;  /* 0x000000503f397207 */ /* 0x002fe40000000000 */
[----:B------:R-:W-:-:S07]  /*24660*/  SEL R59, R80, R63, P0 ;  /* 0x0000003f503b7207 */ /* 0x000fce0000000000 */
.L_x_2635:
[----:B------:R-:W2:Y:S01]  /*24670*/  LDL.LU R2, [R1+0x18] ;  /* 0x0000180001027983 */ /* 0x000ea20000300800 */
[----:B------:R-:W-:Y:S05]  /*24680*/  WARPSYNC.ALL ;  /* 0x0000000000007948 */ /* 0x000fea0003800000 */
[----:B------:R-:W-:Y:S01]  /*24690*/  BAR.SYNC.DEFER_BLOCKING 0x1, 0x100 ;  /* 0x0044000000007b1d */ /* 0x000fe20000010000 */
[----:B---3--:R-:W-:Y:S02]  /*246a0*/  SEL R61, R65, R82, P0 ;  /* 0x00000052413d7207 */ /* 0x008fe40000000000 */
        /* <DEDUP_REMOVED lines=19> */
[----:B--2---:R-:W-:-:S04]  /*247e0*/  IADD3 R20, P2, R2, UR4, RZ ;  /* 0x0000000402147c10 */ /* 0x004fc8000ff5e0ff */
[----:B------:R-:W-:Y:S01]  /*247f0*/  IADD3.X R21, R87, UR5, RZ, P2, !PT ;  /* 0x0000000557157c10 */ /* 0x000fe200097fe4ff */
        /* <DEDUP_REMOVED lines=15> */
.L_x_2401:
[----:B------:R-:W3:Y:S01]  /*248f0*/  LDL R6, [R1+0x4] ;  /* 0x0000040001067983 */ /* 0x000ee20000100800 */
[----:B------:R-:W-:-:S03]  /*24900*/  ULDC.64 UR4, c[0x0][0xb70] ;  /* 0x0002dc0000047ab9 */ /* 0x000fc60000000a00 */
[----:B------:R-:W4:Y:S04]  /*24910*/  LDL.LU R66, [R1+0x14] ;  /* 0x0000140001427983 */ /* 0x000f280000300800 */
[----:B------:R-:W3:Y:S01]  /*24920*/  LDL.LU R64, [R1+0x28] ;  /* 0x0000280001407983 */ /* 0x000ee20000300800 */
[--C-:B--2--5:R-:W-:Y:S01]  /*24930*/  SHF.R.S32.HI R3, RZ, 0x1f, R0.reuse ;  /* 0x0000001fff037819 */ /* 0x124fe20000011400 */
[----:B------:R-:W-:Y:S01]  /*24940*/  IMAD.MOV.U32 R2, RZ, RZ, R0 ;  /* 0x000000ffff027224 */ /* 0x000fe200078e0000 */
[----:B------:R-:W-:Y:S01]  /*24950*/  SEL R63, R94, RZ, !P1 ;  /* 0x000000ff5e3f7207 */ /* 0x000fe20004800000 */
[----:B------:R-:W2:Y:S01]  /*24960*/  LDL R10, [R1+0x30] ;  /* 0x00003000010a7983 */ /* 0x000ea20000100800 */
[----:B------:R-:W-:Y:S02]  /*24970*/  SEL R65, R98, RZ, !P1 ;  /* 0x000000ff62417207 */ /* 0x000fe40004800000 */
[----:B------:R-:W-:-:S02]  /*24980*/  LOP3.LUT R8, R9, 0x380, RZ, 0xc0, !PT ;  /* 0x0000038009087812 */ /* 0x000fc400078ec0ff */
[----:B------:R-:W-:Y:S02]  /*24990*/  IADD3 R13, P3, R54, 0x2000, RZ ;  /* 0x00002000360d7810 */ /* 0x000fe40007f7e0ff */
[----:B------:R-:W-:Y:S02]  /*249a0*/  SHF.R.U64 R8, R8, 0x3, RZ ;  /* 0x0000000308087819 */ /* 0x000fe400000012ff */
[----:B------:R-:W-:Y:S02]  /*249b0*/  IADD3 R33, P0, R54, 0x5000, RZ ;  /* 0x0000500036217810 */ /* 0x000fe40007f1e0ff */
[----:B------:R-:W-:Y:S01]  /*249c0*/  LOP3.LUT R8, R8, R9, RZ, 0x3c, !PT ;  /* 0x0000000908087212 */ /* 0x000fe200078e3cff */
[----:B------:R-:W-:Y:S01]  /*249d0*/  IMAD.X R9, RZ, RZ, R55, P2 ;  /* 0x000000ffff097224 */ /* 0x000fe200010e0637 */
[C---:B------:R-:W-:Y:S02]  /*249e0*/  IADD3 R25, P4, R54.reuse, 0x3000, RZ ;  /* 0x0000300036197810 */ /* 0x040fe40007f9e0ff */
[----:B------:R-:W-:-:S02]  /*249f0*/  IADD3 R29, P5, R54, 0x4000, RZ ;  /* 0x00004000361d7810 */ /* 0x000fc40007fbe0ff */
[----:B------:R-:W-:Y:S02]  /*24a00*/  IADD3 R41, P2, R54, 0x7000, RZ ;  /* 0x0000700036297810 */ /* 0x000fe40007f5e0ff */
        /* <DEDUP_REMOVED lines=22> */
[----:B------:R-:W-:Y:S02]  /*24b70*/  IADD3 R53, P5, R54, 0xa000, RZ ;  /* 0x0000a00036357810 */ /* 0x000fe40007fbe0ff */
[----:B------:R-:W-:Y:S02]  /*24b80*/  LOP3.LUT R44, R45, 0x380, RZ, 0xc0, !PT ;  /* 0x000003802d2c7812 */ /* 0x000fe400078ec0ff */
[----:B------:R-:W-:Y:S02]  /*24b90*/  LOP3.LUT R48, R49, 0x380, RZ, 0xc0, !PT ;  /* 0x0000038031307812 */ /* 0x000fe400078ec0ff */
[----:B------:R-:W-:Y:S02]  /*24ba0*/  LOP3.LUT R52, R53, 0x380, RZ, 0xc0, !PT ;  /* 0x0000038035347812 */ /* 0x000fe400078ec0ff */
[----:B------:R-:W-:-:S02]  /*24bb0*/  SHF.R.U64 R44, R44, 0x3, RZ ;  /* 0x000000032c2c7819 */ /* 0x000fc400000012ff */
        /* <DEDUP_REMOVED lines=8> */
[----:B------:R-:W-:Y:S01]  /*24c40*/  SHF.R.S32.HI R237, RZ, 0x1f, R236 ;  /* 0x0000001fffed7819 */ /* 0x000fe200000114ec */
[----:B------:R-:W-:Y:S01]  /*24c50*/  BSSY B1, `(.L_x_2402) ;  /* 0x0000068000017945 */ /* 0x000fe20003800000 */
[----:B----4-:R-:W-:-:S02]  /*24c60*/  SHF.R.S32.HI R62, RZ, 0x1f, R66 ;  /* 0x0000001fff3e7819 */ /* 0x010fc40000011442 */
[----:B---3--:R-:W-:-:S03]  /*24c70*/  LEA R11, R64, R6, 0x7 ;  /* 0x00000006400b7211 */ /* 0x008fc600078e38ff */
[----:B------:R-:W-:-:S04]  /*24c80*/  IMAD R4, R62, UR4, RZ ;  /* 0x000000043e047c24 */ /* 0x000fc8000f8e02ff */
[C---:B------:R-:W-:Y:S02]  /*24c90*/  IMAD R7, R66.reuse, UR5, R4 ;  /* 0x0000000542077c24 */ /* 0x040fe4000f8e0204 */
[----:B------:R-:W-:Y:S01]  /*24ca0*/  IMAD.WIDE.U32 R4, R66, UR4, R2 ;  /* 0x0000000442047c25 */ /* 0x000fe2000f8e0002 */
[----:B------:R-:W-:-:S03]  /*24cb0*/  ULDC.64 UR4, c[0x0][0xb78] ;  /* 0x0002de0000047ab9 */ /* 0x000fc60000000a00 */
[----:B------:R-:W-:Y:S02]  /*24cc0*/  IMAD.IADD R5, R5, 0x1, R7 ;  /* 0x0000000105057824 */ /* 0x000fe400078e0207 */
[----:B------:R-:W-:Y:S02]  /*24cd0*/  IMAD R2, R63, UR4, RZ ;  /* 0x000000043f027c24 */ /* 0x000fe4000f8e02ff */
[----:B------:R-:W-:Y:S01]  /*24ce0*/  IMAD.WIDE.U32 R4, R65, UR4, R4 ;  /* 0x0000000441047c25 */ /* 0x000fe2000f8e0004 */
[----:B------:R-:W-:-:S03]  /*24cf0*/  SHF.R.S32.HI R7, RZ, 0x1f, R11 ;  /* 0x0000001fff077819 */ /* 0x000fc6000001140b */
[----:B------:R-:W-:Y:S01]  /*24d00*/  IMAD R6, R65, UR5, R2 ;  /* 0x0000000541067c24 */ /* 0x000fe2000f8e0202 */
[----:B------:R-:W-:Y:S01]  /*24d10*/  IADD3 R2, P1, R11, R4, RZ ;  /* 0x000000040b027210 */ /* 0x000fe20007f3e0ff */
[----:B------:R-:W-:-:S03]  /*24d20*/  ULDC.64 UR4, c[0x0][0xb40] ;  /* 0x0002d00000047ab9 */ /* 0x000fc60000000a00 */
[----:B------:R-:W-:Y:S02]  /*24d30*/  IADD3.X R7, R7, R5, R6, P1, !PT ;  /* 0x0000000507077210 */ /* 0x000fe40000ffe406 */
[----:B------:R-:W-:-:S04]  /*24d40*/  LEA R20, P1, R2, UR4, 0x2 ;  /* 0x0000000402147c11 */ /* 0x000fc8000f8210ff */
[----:B------:R-:W-:Y:S01]  /*24d50*/  LEA.HI.X R21, R2, UR5, R7, 0x2, P1 ;  /* 0x0000000502157c11 */ /* 0x000fe200088f1407 */
[----:B------:R-:W-:Y:S01]  /*24d60*/  ULDC.64 UR4, c[0x0][0xaa0] ;  /* 0x0002a80000047ab9 */ /* 0x000fe20000000a00 */
[----:B------:R-:W-:-:S04]  /*24d70*/  IADD3 R37, P1, R54, 0x6000, RZ ;  /* 0x0000600036257810 */ /* 0x000fc80007f3e0ff */
[----:B------:R-:W-:Y:S02]  /*24d80*/  LOP3.LUT R36, R37, 0x380, RZ, 0xc0, !PT ;  /* 0x0000038025247812 */ /* 0x000fe400078ec0ff */
[----:B--2---:R-:W-:Y:S02]  /*24d90*/  LOP3.LUT P0, RZ, R10, 0x3, RZ, 0xc0, !PT ;  /* 0x000000030aff7812 */ /* 0x004fe4000780c0ff */
[----:B------:R-:W-:Y:S02]  /*24da0*/  SHF.R.U64 R36, R36, 0x3, RZ ;  /* 0x0000000324247819 */ /* 0x000fe400000012ff */
[----:B------:R-:W-:Y:S02]  /*24db0*/  IADD3 R5, R11, 0x8, RZ ;  /* 0x000000080b057810 */ /* 0x000fe40007ffe0ff */
[----:B------:R-:W-:Y:S01]  /*24dc0*/  LOP3.LUT R36, R36, R37, RZ, 0x3c, !PT ;  /* 0x0000002524247212 */ /* 0x000fe200078e3cff */
[----:B------:R-:W-:Y:S01]  /*24dd0*/  IMAD.X R37, RZ, RZ, R55, P1 ;  /* 0x000000ffff257224 */ /* 0x000fe200008e0637 */
[----:B------:R-:W-:-:S02]  /*24de0*/  LOP3.LUT R2, R54, 0x380, RZ, 0xc0, !PT ;  /* 0x0000038036027812 */ /* 0x000fc400078ec0ff */
[----:B------:R-:W-:Y:S02]  /*24df0*/  IADD3 R7, P2, R54, 0xb000, RZ ;  /* 0x0000b00036077810 */ /* 0x000fe40007f5e0ff */
[-C--:B------:R-:W-:Y:S02]  /*24e00*/  ISETP.GE.OR P1, PT, R11, R60.reuse, P0 ;  /* 0x0000003c0b00720c */ /* 0x080fe40000726670 */
[----:B------:R-:W-:Y:S02]  /*24e10*/  ISETP.GE.OR P0, PT, R5, R60, P0 ;  /* 0x0000003c0500720c */ /* 0x000fe40000706670 */
[----:B------:R-:W-:Y:S02]  /*24e20*/  SHF.R.U64 R5, R2, 0x3, RZ ;  /* 0x0000000302057819 */ /* 0x000fe400000012ff */
[----:B------:R-:W-:-:S04]  /*24e30*/  LOP3.LUT R2, R7, 0x380, RZ, 0xc0, !PT ;  /* 0x0000038007027812 */ /* 0x000fc800078ec0ff */
[----:B------:R-:W-:Y:S01]  /*24e40*/  SHF.R.U64 R2, R2, 0x3, RZ ;  /* 0x0000000302027819 */ /* 0x000fe200000012ff */
[--C-:B------:R-:W-:Y:S01]  /*24e50*/  IMAD.X R57, RZ, RZ, R55.reuse, P2 ;  /* 0x000000ffff397224 */ /* 0x100fe200010e0637 */
[----:B------:R-:W-:Y:S01]  /*24e60*/  LOP3.LUT R4, R5, R54, RZ, 0x3c, !PT ;  /* 0x0000003605047212 */ /* 0x000fe200078e3cff */
[----:B------:R-:W-:Y:S01]  /*24e70*/  IMAD.MOV.U32 R5, RZ, RZ, R55 ;  /* 0x000000ffff057224 */ /* 0x000fe200078e0037 */
[----:B------:R-:W-:Y:S01]  /*24e80*/  LOP3.LUT R56, R2, R7, RZ, 0x3c, !PT ;  /* 0x0000000702387212 */ /* 0x000fe200078e3cff */
[----:B------:R-:W-:Y:S01]  /*24e90*/  @!P1 STG.E desc[UR54][R20.64], R120 ;  /* 0x0000007814009986 */ /* 0x000fe2000c101936 */
[----:B------:R-:W-:-:S03]  /*24ea0*/  IMAD R61, R3, UR4, RZ ;  /* 0x00000004033d7c24 */ /* 0x000fc6000f8e02ff */
[----:B------:R0:W-:Y:S04]  /*24eb0*/  @!P0 STG.E desc[UR54][R20.64+0x20], R121 ;  /* 0x0000207914008986 */ /* 0x0001e8000c101936 */
[----:B------:R-:W5:Y:S04]  /*24ec0*/  LD.E.128 R4, desc[UR54][R4.64] ;  /* 0x0000003604047980 */ /* 0x000f68000c101d00 */
[----:B------:R-:W5:Y:S04]  /*24ed0*/  LD.E.128 R8, desc[UR54][R8.64] ;  /* 0x0000003608087980 */ /* 0x000f68000c101d00 */
[----:B------:R-:W5:Y:S01]  /*24ee0*/  LD.E.128 R12, desc[UR54][R12.64] ;  /* 0x000000360c0c7980 */ /* 0x000f62000c101d00 */
[----:B0-----:R-:W-:-:S02]  /*24ef0*/  SHF.R.S32.HI R21, RZ, 0x1f, R233 ;  /* 0x0000001fff157819 */ /* 0x001fc400000114e9 */
[----:B------:R-:W-:Y:S01]  /*24f00*/  MOV R20, R233 ;  /* 0x000000e900147202 */ /* 0x000fe20000000f00 */
        /* <DEDUP_REMOVED lines=15> */
[----:B------:R-:W-:-:S04]  /*25000*/  IMAD.WIDE.U32 R2, R0, UR4, R20 ;  /* 0x0000000400027c25 */ /* 0x000fc8000f8e0014 */
[----:B------:R-:W-:Y:S01]  /*25010*/  IMAD R61, R0, UR5, R61 ;  /* 0x00000005003d7c24 */ /* 0x000fe2000f8e023d */
[----:B------:R-:W-:Y:S01]  /*25020*/  ULDC.64 UR4, c[0x0][0xae0] ;  /* 0x0002b80000047ab9 */ /* 0x000fe20000000a00 */
[----:B------:R-:W-:Y:S02]  /*25030*/  IMAD R67, R64, -0x80, R60 ;  /* 0xffffff8040437824 */ /* 0x000fe400078e023c */
[----:B------:R-:W-:Y:S02]  /*25040*/  IMAD.IADD R3, R3, 0x1, R61 ;  /* 0x0000000103037824 */ /* 0x000fe400078e023d */
[----:B------:R-:W-:Y:S02]  /*25050*/  VIADD R0, R236, 0x20 ;  /* 0x00000020ec007836 */ /* 0x000fe40000000000 */
[----:B------:R-:W-:Y:S01]  /*25060*/  IMAD R61, R62, UR4, RZ ;  /* 0x000000043e3d7c24 */ /* 0x000fe2000f8e02ff */
[CC--:B------:R-:W-:Y:S01]  /*25070*/  ISETP.GE.AND P3, PT, R236.reuse, R67.reuse, PT ;  /* 0x00000043ec00720c */ /* 0x0c0fe20003f66270 */
[----:B------:R-:W-:Y:S01]  /*25080*/  VIADD R20, R236, 0x40 ;  /* 0x00000040ec147836 */ /* 0x000fe20000000000 */
[----:B------:R-:W-:Y:S01]  /*25090*/  ISETP.GE.AND P0, PT, R0, R67, PT ;  /* 0x000000430000720c */ /* 0x000fe20003f06270 */
[----:B------:R-:W-:-:S02]  /*250a0*/  IMAD R61, R66, UR5, R61 ;  /* 0x00000005423d7c24 */ /* 0x000fc4000f8e023d */
[----:B------:R-:W-:Y:S01]  /*250b0*/  IMAD.WIDE.U32 R2, R66, UR4, R2 ;  /* 0x0000000442027c25 */ /* 0x000fe2000f8e0002 */
[----:B------:R-:W-:Y:S01]  /*250c0*/  ULDC.64 UR4, c[0x0][0xae8] ;  /* 0x0002ba0000047ab9 */ /* 0x000fe20000000a00 */
[----:B------:R-:W-:Y:S02]  /*250d0*/  ISETP.GE.AND P1, PT, R20, R67, PT ;  /* 0x000000431400720c */ /* 0x000fe40003f26270 */
[----:B------:R-:W-:Y:S02]  /*250e0*/  VIADD R0, R16, 0x33420 ;  /* 0x0003342010007836 */ /* 0x000fe40000000000 */
[----:B------:R-:W-:Y:S02]  /*250f0*/  IMAD.IADD R3, R3, 0x1, R61 ;  /* 0x0000000103037824 */ /* 0x000fe400078e023d */
[----:B------:R-:W-:Y:S01]  /*25100*/  IMAD R20, R63, UR4, RZ ;  /* 0x000000043f147c24 */ /* 0x000fe2000f8e02ff */
[----:B------:R-:W-:Y:S01]  /*25110*/  PRMT R0, RZ, 0x654, R0 ;  /* 0x00000654ff007816 */ /* 0x000fe20000000000 */
[----:B------:R-:W-:-:S02]  /*25120*/  VIADD R21, R236, 0x60 ;  /* 0x00000060ec157836 */ /* 0x000fc40000000000 */
[C---:B------:R-:W-:Y:S01]  /*25130*/  IMAD R63, R65.reuse, UR5, R20 ;  /* 0x00000005413f7c24 */ /* 0x040fe2000f8e0214 */
[----:B0-----:R0:W-:Y:S01]  /*25140*/  SYNCS.ARRIVE.TRANS64.RED.A1T0 RZ, [R0+URZ], RZ ;  /* 0x000000ff00ff79a7 */ /* 0x0011e2000810043f */
[----:B------:R-:W-:Y:S01]  /*25150*/  IMAD.WIDE.U32 R60, R65, UR4, R2 ;  /* 0x00000004413c7c25 */ /* 0x000fe2000f8e0002 */
[----:B------:R-:W-:-:S03]  /*25160*/  ISETP.GE.AND P2, PT, R21, R67, PT ;  /* 0x000000431500720c */ /* 0x000fc60003f46270 */
[----:B------:R-:W-:Y:S01]  /*25170*/  IMAD.WIDE R20, R64, 0x80, R236 ;  /* 0x0000008040147825 */ /* 0x000fe200078e02ec */
[----:B------:R-:W-:Y:S01]  /*25180*/  IADD3 R65, R61, R63, RZ ;  /* 0x0000003f3d417210 */ /* 0x000fe20007ffe0ff */
[----:B------:R-:W-:Y:S08]  /*25190*/  @P3 BRA `(.L_x_2403) ;  /* 0x00000000004c3947 */ /* 0x000ff00003800000 */
        /* <DEDUP_REMOVED lines=10> */
[C---:B------:R-:W-:Y:S01]  /*25240*/  LEA R62, P5, R2.reuse, UR6, 0x1 ;  /* 0x00000006023e7c11 */ /* 0x040fe2000f8a08ff */
[C---:B0-----:R-:W-:Y:S02]  /*25250*/  VIADD R0, R233.reuse, 0x40 ;  /* 0x00000040e9007836 */ /* 0x041fe40000000000 */
[----:B------:R-:W-:Y:S01]  /*25260*/  VIADD R64, R233, 0x80 ;  /* 0x00000080e9407836 */ /* 0x000fe20000000000 */
[----:B------:R-:W-:Y:S02]  /*25270*/  LEA.HI.X R63, R2, UR7, R3, 0x1, P5 ;  /* 0x00000007023f7c11 */ /* 0x000fe4000a8f0c03 */
[----:B------:R-:W-:Y:S02]  /*25280*/  ISETP.GE.AND P3, PT, R0, UR4, PT ;  /* 0x0000000400007c0c */ /* 0x000fe4000bf66270 */
[----:B------:R-:W-:-:S03]  /*25290*/  ISETP.GE.AND P5, PT, R64, UR4, PT ;  /* 0x0000000440007c0c */ /* 0x000fc6000bfa6270 */
[----:B-----5:R1:W-:Y:S08]  /*252a0*/  @!P4 STG.E.128 desc[UR54][R62.64], R4 ;  /* 0x000000043e00c986 */ /* 0x0203f0000c101d36 */
[----:B------:R1:W-:Y:S04]  /*252b0*/  @!P3 STG.E.128 desc[UR54][R62.64+0x80], R28 ;  /* 0x0000801c3e00b986 */ /* 0x0003e8000c101d36 */
[----:B------:R1:W-:Y:S02]  /*252c0*/  @!P5 STG.E.128 desc[UR54][R62.64+0x100], R44 ;  /* 0x0001002c3e00d986 */ /* 0x0003e4000c101d36 */
.L_x_2403:
[----:B------:R-:W-:Y:S05]  /*252d0*/  BSYNC B1 ;  /* 0x0000000000017941 */ /* 0x000fea0003800000 */
.L_x_2402:
[----:B------:R-:W-:Y:S04]  /*252e0*/  BSSY B1, `(.L_x_2404) ;  /* 0x0000017000017945 */ /* 0x000fe80003800000 */
[----:B------:R-:W-:Y:S05]  /*252f0*/  @P0 BRA `(.L_x_2405) ;  /* 0x0000000000540947 */ /* 0x000fea0003800000 */
[----:B-1---5:R-:W-:Y:S01]  /*25300*/  IADD3 R5, P0, R20, 0x20, RZ ;  /* 0x0000002014057810 */ /* 0x022fe20007f1e0ff */
[----:B------:R-:W-:Y:S01]  /*25310*/  ULDC UR4, c[0x0][0xa8c] ;  /* 0x0002a30000047ab9 */ /* 0x000fe20000000800 */
[C---:B------:R-:W-:Y:S01]  /*25320*/  IADD3 R2, R233.reuse, 0x40, RZ ;  /* 0x00000040e9027810 */ /* 0x040fe20007ffe0ff */
[----:B------:R-:W-:Y:S01]  /*25330*/  ULDC.64 UR6, c[0x0][0xad8] ;  /* 0x0002b60000067ab9 */ /* 0x000fe20000000a00 */
[----:B------:R-:W-:Y:S01]  /*25340*/  IMAD.MOV.U32 R3, RZ, RZ, R65 ;  /* 0x000000ffff037224 */ /* 0x000fe200078e0041 */
[C---:B------:R-:W-:Y:S01]  /*25350*/  ISETP.GE.AND P3, PT, R233.reuse, UR4, PT ;  /* 0x00000004e9007c0c */ /* 0x040fe2000bf66270 */
        /* <DEDUP_REMOVED lines=15> */
.L_x_2405:
[----:B------:R-:W-:Y:S05]  /*25450*/  BSYNC B1 ;  /* 0x0000000000017941 */ /* 0x000fea0003800000 */
.L_x_2404:
[----:B------:R-:W-:Y:S04]  /*25460*/  BSSY B1, `(.L_x_2406) ;  /* 0x0000017000017945 */ /* 0x000fe80003800000 */
[----:B------:R-:W-:Y:S05]  /*25470*/  @P1 BRA `(.L_x_2407) ;  /* 0x0000000000541947 */ /* 0x000fea0003800000 */
[----:B-12--5:R-:W-:Y:S01]  /*25480*/  IADD3 R5, P0, R20, 0x40, RZ ;  /* 0x0000004014057810 */ /* 0x026fe20007f1e0ff */
[C---:B------:R-:W-:Y:S01]  /*25490*/  VIADD R2, R233.reuse, 0x40 ;  /* 0x00000040e9027836 */ /* 0x040fe20000000000 */
[----:B------:R-:W-:Y:S01]  /*254a0*/  ULDC UR4, c[0x0][0xa8c] ;  /* 0x0002a30000047ab9 */ /* 0x000fe20000000800 */
[----:B------:R-:W-:Y:S01]  /*254b0*/  ULDC.64 UR6, c[0x0][0xad8] ;  /* 0x0002b60000067ab9 */ /* 0x000fe20000000a00 */
[----:B------:R-:W-:Y:S01]  /*254c0*/  IMAD.MOV.U32 R3, RZ, RZ, R65 ;  /* 0x000000ffff037224 */ /* 0x000fe200078e0041 */
[C---:B------:R-:W-:Y:S01]  /*254d0*/  IADD3 R4, R233.reuse, 0x80, RZ ;  /* 0x00000080e9047810 */ /* 0x040fe20007ffe0ff */
[----:B0-----:R-:W-:Y:S01]  /*254e0*/  IMAD.X R0, RZ, RZ, R21, P0 ;  /* 0x000000ffff007224 */ /* 0x001fe200000e0615 */
[----:B------:R-:W-:Y:S01]  /*254f0*/  ISETP.GE.AND P3, PT, R2, UR4, PT ;  /* 0x0000000402007c0c */ /* 0x000fe2000bf66270 */
[----:B------:R-:W-:Y:S01]  /*25500*/  IMAD.MOV.U32 R2, RZ, RZ, R60 ;  /* 0x000000ffff027224 */ /* 0x000fe200078e003c */
[----:B------:R-:W-:Y:S01]  /*25510*/  ISETP.GE.AND P1, PT, R233, UR4, PT ;  /* 0x00000004e9007c0c */ /* 0x000fe2000bf26270 */
[----:B------:R-:W-:Y:S01]  /*25520*/  IMAD R0, R0, UR6, RZ ;  /* 0x0000000600007c24 */ /* 0x000fe2000f8e02ff */
[----:B------:R-:W-:Y:S01]  /*25530*/  ISETP.GE.AND P4, PT, R4, UR4, PT ;  /* 0x0000000404007c0c */ /* 0x000fe2000bf86270 */
[----:B------:R-:W-:-:S04]  /*25540*/  IMAD.WIDE.U32 R2, R5, UR6, R2 ;  /* 0x0000000605027c25 */ /* 0x000fc8000f8e0002 */
        /* <DEDUP_REMOVED lines=8> */
.L_x_2407:
[----:B------:R-:W-:Y:S05]  /*255d0*/  BSYNC B1 ;  /* 0x0000000000017941 */ /* 0x000fea0003800000 */
.L_x_2406:
[----:B------:R-:W-:Y:S05]  /*255e0*/  @P2 BRA `(.L_x_2408) ;  /* 0x0000000c00182947 */ /* 0x000fea0003800000 */
[----:B-123-5:R-:W-:Y:S01]  /*255f0*/  IADD3 R5, P0, R20, 0x60, RZ ;  /* 0x0000006014057810 */ /* 0x02efe20007f1e0ff */
[----:B------:R-:W-:Y:S01]  /*25600*/  ULDC.64 UR4, c[0x0][0xad8] ;  /* 0x0002b60000047ab9 */ /* 0x000fe20000000a00 */
[----:B------:R-:W-:Y:S01]  /*25610*/  IMAD.MOV.U32 R2, RZ, RZ, R60 ;  /* 0x000000ffff027224 */ /* 0x000fe200078e003c */
[----:B0-----:R-:W-:Y:S01]  /*25620*/  IADD3 R0, R233, 0x40, RZ ;  /* 0x00000040e9007810 */ /* 0x001fe20007ffe0ff */
[----:B------:R-:W-:Y:S01]  /*25630*/  IMAD.MOV.U32 R3, RZ, RZ, R65 ;  /* 0x000000ffff037224 */ /* 0x000fe200078e0041 */
[----:B------:R-:W-:Y:S01]  /*25640*/  ULDC.64 UR6, c[0x0][0xa80] ;  /* 0x0002a00000067ab9 */ /* 0x000fe20000000a00 */
[----:B------:R-:W-:Y:S02]  /*25650*/  IMAD.X R20, RZ, RZ, R21, P0 ;  /* 0x000000ffff147224 */ /* 0x000fe400000e0615 */
[----:B------:R-:W-:-:S04]  /*25660*/  IMAD.WIDE.U32 R2, R5, UR4, R2 ;  /* 0x0000000405027c25 */ /* 0x000fc8000f8e0002 */
[----:B------:R-:W-:Y:S01]  /*25670*/  IMAD R20, R20, UR4, RZ ;  /* 0x0000000414147c24 */ /* 0x000fe2000f8e02ff */
[----:B------:R-:W-:Y:S01]  /*25680*/  ULDC UR4, c[0x0][0xa8c] ;  /* 0x0002a30000047ab9 */ /* 0x000fe20000000800 */
[----:B------:R-:W-:Y:S02]  /*25690*/  LEA R4, P0, R2, UR6, 0x1 ;  /* 0x0000000602047c11 */ /* 0x000fe4000f8008ff */
[----:B------:R-:W-:Y:S01]  /*256a0*/  IMAD R5, R5, UR5, R20 ;  /* 0x0000000505057c24 */ /* 0x000fe2000f8e0214 */
[----:B------:R-:W-:Y:S02]  /*256b0*/  ISETP.GE.AND P1, PT, R233, UR4, PT ;  /* 0x00000004e9007c0c */ /* 0x000fe4000bf26270 */
[----:B------:R-:W-:Y:S01]  /*256c0*/  ISETP.GE.AND P2, PT, R0, UR4, PT ;  /* 0x0000000400007c0c */ /* 0x000fe2000bf46270 */
[----:B------:R-:W-:Y:S02]  /*256d0*/  IMAD.IADD R3, R3, 0x1, R5 ;  /* 0x0000000103037824 */ /* 0x000fe400078e0205 */
[----:B------:R-:W-:-:S03]  /*256e0*/  VIADD R0, R233, 0x80 ;  /* 0x00000080e9007836 */ /* 0x000fc60000000000 */
[----:B------:R-:W-:Y:S02]  /*256f0*/  LEA.HI.X R5, R2, UR7, R3, 0x1, P0 ;  /* 0x0000000702057c11 */ /* 0x000fe400080f0c03 */
[----:B------:R-:W-:-:S03]  /*25700*/  ISETP.GE.AND P0, PT, R0, UR4, PT ;  /* 0x0000000400007c0c */ /* 0x000fc6000bf06270 */
[----:B------:R0:W-:Y:S04]  /*25710*/  @!P1 STG.E.128 desc[UR54][R4.64], R24 ;  /* 0x0000001804009986 */ /* 0x0001e8000c101d36 */
[----:B------:R0:W-:Y:S06]  /*25720*/  @!P2 STG.E.128 desc[UR54][R4.64+0x80], R40 ;  /* 0x000080280400a986 */ /* 0x0001ec000c101d36 */
[----:B------:R-:W-:Y:S05]  /*25730*/  @P0 BRA `(.L_x_2408) ;  /* 0x0000000800c40947 */ /* 0x000fea0003800000 */
[----:B------:R1:W-:Y:S01]  /*25740*/  STG.E.128 desc[UR54][R4.64+0x100], R56 ;  /* 0x0001003804007986 */ /* 0x0003e2000c101d36 */
[----:B------:R-:W-:Y:S05]  /*25750*/  BRA `(.L_x_2408) ;  /* 0x0000000800bc7947 */ /* 0x000fea0003800000 */
.L_x_2399:
[----:B------:R-:W2:Y:S01]  /*25760*/  LDL.LU R0, [R1+0x18] ;  /* 0x0000180001007983 */ /* 0x000ea20000300800 */
[----:B------:R-:W-:Y:S01]  /*25770*/  ULDC.64 UR4, c[0x0][0xbd8] ;  /* 0x0002f60000047ab9 */ /* 0x000fe20000000a00 */
[----:B------:R-:W-:Y:S01]  /*25780*/  IMAD.MOV.U32 R7, RZ, RZ, RZ ;  /* 0x000000ffff077224 */ /* 0x000fe200078e00ff */
[----:B------:R-:W-:-:S04]  /*25790*/  ISETP.NE.U32.AND P0, PT, RZ, UR4, PT ;  /* 0x00000004ff007c0c */ /* 0x000fc8000bf05070 */
[----:B------:R-:W-:Y:S01]  /*257a0*/  ISETP.NE.AND.EX P0, PT, RZ, UR5, PT, P0 ;  /* 0x00000005ff007c0c */ /* 0x000fe2000bf05300 */
[----:B------:R-:W3:Y:S01]  /*257b0*/  S2R R13, SR_TID.X ;  /* 0x00000000000d7919 */ /* 0x000ee20000002100 */
[----:B--2---:R-:W-:-:S04]  /*257c0*/  IADD3 R2, P1, R0, UR4, RZ ;  /* 0x0000000400027c10 */ /* 0x004fc8000ff3e0ff */
[----:B------:R-:W-:Y:S01]  /*257d0*/  IADD3.X R3, R87, UR5, RZ, P1, !PT ;  /* 0x0000000557037c10 */ /* 0x000fe20008ffe4ff */
[----:B------:R-:W-:Y:S02]  /*257e0*/  ULDC.64 UR4, c[0x0][0xbe0] ;  /* 0x0002f80000047ab9 */ /* 0x000fe40000000a00 */
[----:B------:R-:W-:-:S04]  /*257f0*/  ISETP.NE.U32.AND P1, PT, RZ, UR4, PT ;  /* 0x00000004ff007c0c */ /* 0x000fc8000bf25070 */
[----:B------:R2:W5:Y:S01]  /*25800*/  @P0 LDG.E R7, desc[UR54][R2.64] ;  /* 0x0000003602070981 */ /* 0x000562000c1e1900 */
[----:B------:R-:W-:-:S13]  /*25810*/  ISETP.NE.AND.EX P1, PT, RZ, UR5, PT, P1 ;  /* 0x00000005ff007c0c */ /* 0x000fda000bf25310 */
[----:B------:R-:W-:Y:S01]  /*25820*/  @P1 IADD3 R4, P2, R0, UR4, RZ ;  /* 0x0000000400041c10 */ /* 0x000fe2000ff5e0ff */
[----:B------:R-:W-:Y:S02]  /*25830*/  ULDC UR4, c[0x0][0xa88] ;  /* 0x0002a20000047ab9 */ /* 0x000fe40000000800 */
[----:B------:R-:W-:Y:S01]  /*25840*/  IMAD.U32 R0, RZ, RZ, UR4 ;  /* 0x00000004ff007e24 */ /* 0x000fe2000f8e00ff */
[----:B------:R-:W-:-:S05]  /*25850*/  @P1 IADD3.X R5, R87, UR5, RZ, P2, !PT ;  /* 0x0000000557051c10 */ /* 0x000fca00097fe4ff */
[----:B------:R2:W5:Y:S01]  /*25860*/  @P1 LDG.E R0, desc[UR54][R4.64] ;  /* 0x0000003604001981 */ /* 0x000562000c1e1900 */
[----:B---3--:R-:W-:-:S05]  /*25870*/  VIADD R6, R13, 0xffffff80 ;  /* 0xffffff800d067836 */ /* 0x008fca0000000000 */
[----:B------:R-:W-:Y:S01]  /*25880*/  ISETP.GT.AND P2, PT, R6, 0x7f, PT ;  /* 0x0000007f0600780c */ /* 0x000fe20003f44270 */
[----:B------:R-:W-:-:S12]  /*25890*/  @P1 BRA `(.L_x_2409) ;  /* 0x0000000000101947 */ /* 0x000fd80003800000 */
[----:B------:R-:W-:Y:S05]  /*258a0*/  @!P0 BRA `(.L_x_2409) ;  /* 0x00000000000c8947 */ /* 0x000fea0003800000 */
[----:B--2---:R-:W2:Y:S04]  /*258b0*/  LDG.E R5, desc[UR54][R2.64] ;  /* 0x0000003602057981 */ /* 0x004ea8000c1e1900 */
[----:B-----5:R-:W2:Y:S02]  /*258c0*/  LDG.E R0, desc[UR54][R2.64+0x4] ;  /* 0x0000043602007981 */ /* 0x020ea4000c1e1900 */
[----:B--2---:R-:W-:-:S07]  /*258d0*/  IMAD.IADD R0, R0, 0x1, -R5 ;  /* 0x0000000100007824 */ /* 0x004fce00078e0a05 */
.L_x_2409:
[----:B------:R-:W3:Y:S04]  /*258e0*/  LDL R14, [R1+0x14] ;  /* 0x00001400010e7983 */ /* 0x000ee80000100800 */
[----:B------:R4:W5:Y:S01]  /*258f0*/  LDL R12, [R1+0x28] ;  /* 0x00002800010c7983 */ /* 0x0009620000100800 */
[----:B------:R-:W-:Y:S01]  /*25900*/  BSSY B1, `(.L_x_2410) ;  /* 0x000001c000017945 */ /* 0x000fe20003800000 */
[----:B------:R-:W-:Y:S02]  /*25910*/  SHF.R.S32.HI R10, RZ, 0x1f, R233 ;  /* 0x0000001fff0a7819 */ /* 0x000fe400000114e9 */
[----:B------:R-:W-:Y:S02]  /*25920*/  SEL R11, R98, RZ, !P0 ;  /* 0x000000ff620b7207 */ /* 0x000fe40004000000 */
[----:B------:R-:W-:-:S02]  /*25930*/  SEL R9, R94, RZ, !P0 ;  /* 0x000000ff5e097207 */ /* 0x000fc40004000000 */
[----:B-----5:R-:W-:Y:S02]  /*25940*/  SHF.R.S32.HI R6, RZ, 0x1f, R7 ;  /* 0x0000001fff067819 */ /* 0x020fe40000011407 */
[----:B---3--:R-:W-:Y:S01]  /*25950*/  SHF.R.S32.HI R8, RZ, 0x1f, R14 ;  /* 0x0000001fff087819 */ /* 0x008fe2000001140e */
[----:B----4-:R-:W-:Y:S06]  /*25960*/  @P2 BRA `(.L_x_2411) ;  /* 0x0000000000542947 */ /* 0x010fec0003800000 */
[----:B--2---:R-:W-:-:S05]  /*25970*/  LEA R2, R12, R13, 0x7 ;  /* 0x0000000d0c027211 */ /* 0x004fca00078e38ff */
        /* <DEDUP_REMOVED lines=14> */
[----:B------:R-:W-:-:S03]  /*25a60*/  ULDC.64 UR4, c[0x0][0xb40] ;  /* 0x0002d00000047ab9 */ /* 0x000fc60000000a00 */
[----:B------:R-:W-:Y:S01]  /*25a70*/  IMAD.IADD R3, R3, 0x1, R5 ;  /* 0x0000000103037824 */ /* 0x000fe200078e0205 */
[----:B------:R-:W-:-:S04]  /*25a80*/  LEA R4, P0, R2, UR4, 0x2 ;  /* 0x0000000402047c11 */ /* 0x000fc8000f8010ff */
[----:B------:R-:W-:Y:S01]  /*25a90*/  LEA.HI.X R5, R2, UR5, R3, 0x2, P0 ;  /* 0x0000000502057c11 */ /* 0x000fe200080f1403 */
[----:B------:R-:W-:-:S05]  /*25aa0*/  IMAD.MOV.U32 R3, RZ, RZ, -0x800000 ;  /* 0xff800000ff037424 */ /* 0x000fca00078e00ff */
[----:B------:R3:W-:Y:S03]  /*25ab0*/  STG.E desc[UR54][R4.64], R3 ;  /* 0x0000000304007986 */ /* 0x0007e6000c101936 */
.L_x_2411:
[----:B------:R-:W-:Y:S05]  /*25ac0*/  BSYNC B1 ;  /* 0x0000000000017941 */ /* 0x000fea0003800000 */
.L_x_2410:
[----:B------:R-:W-:Y:S01]  /*25ad0*/  ULDC.64 UR4, c[0x0][0xaa0] ;  /* 0x0002a80000047ab9 */ /* 0x000fe20000000a00 */
[----:B--2---:R-:W-:Y:S01]  /*25ae0*/  IMAD.MOV.U32 R2, RZ, RZ, R233 ;  /* 0x000000ffff027224 */ /* 0x004fe200078e00e9 */
[----:B------:R-:W-:Y:S01]  /*25af0*/  BSSY B1, `(.L_x_2412) ;  /* 0x000002e000017945 */ /* 0x000fe20003800000 */
[----:B---3--:R-:W-:Y:S02]  /*25b00*/  IMAD.MOV.U32 R3, RZ, RZ, R10 ;  /* 0x000000ffff037224 */ /* 0x008fe400078e000a */
[----:B------:R-:W-:Y:S02]  /*25b10*/  IMAD R4, R6, UR4, RZ ;  /* 0x0000000406047c24 */ /* 0x000fe4000f8e02ff */
[----:B------:R-:W-:-:S04]  /*25b20*/  IMAD.WIDE.U32 R2, R7, UR4, R2 ;  /* 0x0000000407027c25 */ /* 0x000fc8000f8e0002 */
[----:B------:R-:W-:Y:S01]  /*25b30*/  IMAD R7, R7, UR5, R4 ;  /* 0x0000000507077c24 */ /* 0x000fe2000f8e0204 */
[----:B------:R-:W-:Y:S01]  /*25b40*/  ULDC.64 UR4, c[0x0][0xae0] ;  /* 0x0002b80000047ab9 */ /* 0x000fe20000000a00 */
[----:B------:R-:W-:Y:S02]  /*25b50*/  IMAD R13, R12, -0x80, R0 ;  /* 0xffffff800c0d7824 */ /* 0x000fe400078e0200 */
[----:B------:R-:W-:Y:S01]  /*25b60*/  IMAD R4, R8, UR4, RZ ;  /* 0x0000000408047c24 */ /* 0x000fe2000f8e02ff */
[----:B------:R-:W-:Y:S01]  /*25b70*/  IADD3 R3, R3, R7, RZ ;  /* 0x0000000703037210 */ /* 0x000fe20007ffe0ff */
[C---:B------:R-:W-:Y:S01]  /*25b80*/  VIADD R0, R236.reuse, 0x40 ;  /* 0x00000040ec007836 */ /* 0x040fe20000000000 */
[-C--:B------:R-:W-:Y:S01]  /*25b90*/  ISETP.GE.AND P1, PT, R236, R13.reuse, PT ;  /* 0x0000000dec00720c */ /* 0x080fe20003f26270 */
[C---:B------:R-:W-:Y:S01]  /*25ba0*/  IMAD R5, R14.reuse, UR5, R4 ;  /* 0x000000050e057c24 */ /* 0x040fe2000f8e0204 */
[----:B------:R-:W-:Y:S01]  /*25bb0*/  SHF.R.S32.HI R7, RZ, 0x1f, R236 ;  /* 0x0000001fff077819 */ /* 0x000fe200000114ec */
[----:B------:R-:W-:Y:S01]  /*25bc0*/  IMAD.WIDE.U32 R2, R14, UR4, R2 ;  /* 0x000000040e027c25 */ /* 0x000fe2000f8e0002 */
[----:B------:R-:W-:Y:S01]  /*25bd0*/  ULDC.64 UR4, c[0x0][0xae8] ;  /* 0x0002ba0000047ab9 */ /* 0x000fe20000000a00 */
[----:B------:R-:W-:-:S02]  /*25be0*/  ISETP.GE.AND P0, PT, R0, R13, PT ;  /* 0x0000000d0000720c */ /* 0x000fc40003f06270 */
[----:B------:R-:W-:Y:S02]  /*25bf0*/  VIADD R6, R236, 0x20 ;  /* 0x00000020ec067836 */ /* 0x000fe40000000000 */
[----:B------:R-:W-:Y:S02]  /*25c00*/  IMAD.IADD R3, R3, 0x1, R5 ;  /* 0x0000000103037824 */ /* 0x000fe400078e0205 */
[----:B------:R-:W-:Y:S01]  /*25c10*/  IMAD R0, R9, UR4, RZ ;  /* 0x0000000409007c24 */ /* 0x000fe2000f8e02ff */
[----:B------:R-:W-:Y:S01]  /*25c20*/  ISETP.GE.AND P2, PT, R6, R13, PT ;  /* 0x0000000d0600720c */ /* 0x000fe20003f46270 */
[----:B------:R-:W-:-:S04]  /*25c30*/  IMAD.WIDE.U32 R4, R11, UR4, R2 ;  /* 0x000000040b047c25 */ /* 0x000fc8000f8e0002 */
[----:B------:R-:W-:Y:S02]  /*25c40*/  IMAD R9, R11, UR5, R0 ;  /* 0x000000050b097c24 */ /* 0x000fe4000f8e0200 */
[----:B------:R-:W-:Y:S02]  /*25c50*/  IMAD.MOV.U32 R6, RZ, RZ, R236 ;  /* 0x000000ffff067224 */ /* 0x000fe400078e00ec */
[----:B------:R-:W-:Y:S02]  /*25c60*/  VIADD R0, R236, 0x60 ;  /* 0x00000060ec007836 */ /* 0x000fe40000000000 */
[----:B------:R-:W-:-:S04]  /*25c70*/  IMAD.WIDE R6, R12, 0x80, R6 ;  /* 0x000000800c067825 */ /* 0x000fc800078e0206 */
[----:B------:R-:W-:Y:S01]  /*25c80*/  IMAD.IADD R11, R5, 0x1, R9 ;  /* 0x00000001050b7824 */ /* 0x000fe200078e0209 */
[----:B------:R-:W-:Y:S06]  /*25c90*/  @P1 BRA `(.L_x_2413) ;  /* 0x00000000004c1947 */ /* 0x000fec0003800000 */
[C---:B------:R-:W-:Y:S01]  /*25ca0*/  IADD3 R2, R233.reuse, 0x40, RZ ;  /* 0x00000040e9027810 */ /* 0x040fe20007ffe0ff */
[----:B------:R-:W-:Y:S01]  /*25cb0*/  ULDC UR4, c[0x0][0xa8c] ;  /* 0x0002a30000047ab9 */ /* 0x000fe20000000800 */
[----:B------:R-:W-:Y:S01]  /*25cc0*/  ULDC.64 UR6, c[0x0][0xad8] ;  /* 0x0002b60000067ab9 */ /* 0x000fe20000000a00 */
[----:B------:R-:W-:Y:S01]  /*25cd0*/  VIADD R8, R233, 0x80 ;  /* 0x00000080e9087836 */ /* 0x000fe20000000000 */
        /* <DEDUP_REMOVED lines=15> */
.L_x_2413:
[----:B------:R-:W-:Y:S05]  /*25dd0*/  BSYNC B1 ;  /* 0x0000000000017941 */ /* 0x000fea0003800000 */
.L_x_2412:
[----:B------:R-:W-:Y:S01]  /*25de0*/  BSSY B1, `(.L_x_2414) ;  /* 0x0000018000017945 */ /* 0x000fe20003800000 */
[----:B------:R-:W-:-:S03]  /*25df0*/  ISETP.GE.AND P1, PT, R0, R13, PT ;  /* 0x0000000d0000720c */ /* 0x000fc60003f26270 */
[----:B------:R-:W-:Y:S10]  /*25e00*/  @P2 BRA `(.L_x_2415) ;  /* 0x0000000000542947 */ /* 0x000ff40003800000 */
[----:B--2---:R-:W-:Y:S01]  /*25e10*/  IADD3 R9, P2, R6, 0x20, RZ ;  /* 0x0000002006097810 */ /* 0x004fe20007f5e0ff */
[C---:B------:R-:W-:Y:S01]  /*25e20*/  VIADD R2, R233.reuse, 0x40 ;  /* 0x00000040e9027836 */ /* 0x040fe20000000000 */
[----:B------:R-:W-:Y:S01]  /*25e30*/  ULDC UR4, c[0x0][0xa8c] ;  /* 0x0002a30000047ab9 */ /* 0x000fe20000000800 */
[----:B------:R-:W-:Y:S01]  /*25e40*/  ULDC.64 UR6, c[0x0][0xad8] ;  /* 0x0002b60000067ab9 */ /* 0x000fe20000000a00 */
[----:B------:R-:W-:Y:S01]  /*25e50*/  IMAD.MOV.U32 R3, RZ, RZ, R11 ;  /* 0x000000ffff037224 */ /* 0x000fe200078e000b */
[C---:B------:R-:W-:Y:S01]  /*25e60*/  IADD3 R8, R233.reuse, 0x80, RZ ;  /* 0x00000080e9087810 */ /* 0x040fe20007ffe0ff */
[----:B------:R-:W-:Y:S01]  /*25e70*/  IMAD.X R0, RZ, RZ, R7, P2 ;  /* 0x000000ffff007224 */ /* 0x000fe200010e0607 */
        /* <DEDUP_REMOVED lines=14> */
.L_x_2415:
[----:B------:R-:W-:Y:S05]  /*25f60*/  BSYNC B1 ;  /* 0x0000000000017941 */ /* 0x000fea0003800000 */
.L_x_2414:
[----:B------:R-:W-:Y:S04]  /*25f70*/  BSSY B1, `(.L_x_2416) ;  /* 0x0000017000017945 */ /* 0x000fe80003800000 */
[----:B------:R-:W-:Y:S05]  /*25f80*/  @P0 BRA `(.L_x_2417) ;  /* 0x0000000000540947 */ /* 0x000fea0003800000 */
[----:B--23--:R-:W-:Y:S01]  /*25f90*/  IADD3 R9, P0, R6, 0x40, RZ ;  /* 0x0000004006097810 */ /* 0x00cfe20007f1e0ff */
[C---:B------:R-:W-:Y:S01]  /*25fa0*/  VIADD R2, R233.reuse, 0x40 ;  /* 0x00000040e9027836 */ /* 0x040fe20000000000 */
[----:B------:R-:W-:Y:S01]  /*25fb0*/  ULDC UR4, c[0x0][0xa8c] ;  /* 0x0002a30000047ab9 */ /* 0x000fe20000000800 */
[----:B------:R-:W-:Y:S01]  /*25fc0*/  ULDC.64 UR6, c[0x0][0xad8] ;  /* 0x0002b60000067ab9 */ /* 0x000fe20000000a00 */
[----:B------:R-:W-:Y:S01]  /*25fd0*/  IMAD.MOV.U32 R3, RZ, RZ, R11 ;  /* 0x000000ffff037224 */ /* 0x000fe200078e000b */
[C---:B------:R-:W-:Y:S01]  /*25fe0*/  ISETP.GE.AND P2, PT, R233.reuse, UR4, PT ;  /* 0x00000004e9007c0c */ /* 0x040fe2000bf46270 */
[----:B------:R-:W-:Y:S01]  /*25ff0*/  IMAD.X R0, RZ, RZ, R7, P0 ;  /* 0x000000ffff007224 */ /* 0x000fe200000e0607 */
[----:B------:R-:W-:Y:S01]  /*26000*/  ISETP.GE.AND P3, PT, R2, UR4, PT ;  /* 0x0000000402007c0c */ /* 0x000fe2000bf66270 */
[----:B------:R-:W-:Y:S01]  /*26010*/  VIADD R8, R233, 0x80 ;  /* 0x00000080e9087836 */ /* 0x000fe20000000000 */
[----:B------:R-:W-:Y:S01]  /*26020*/  MOV R2, R4 ;  /* 0x0000000400027202 */ /* 0x000fe20000000f00 */
[----:B------:R-:W-:-:S03]  /*26030*/  IMAD R0, R0, UR6, RZ ;  /* 0x0000000600007c24 */ /* 0x000fc6000f8e02ff */
        /* <DEDUP_REMOVED lines=10> */
.L_x_2417:
[----:B------:R-:W-:Y:S05]  /*260e0*/  BSYNC B1 ;  /* 0x0000000000017941 */ /* 0x000fea0003800000 */
.L_x_2416:
[----:B------:R-:W-:Y:S05]  /*260f0*/  @P1 BRA `(.L_x_2408) ;  /* 0x0000000000541947 */ /* 0x000fea0003800000 */
[----:B------:R-:W-:Y:S01]  /*26100*/  IADD3 R5, P0, R6, 0x60, RZ ;  /* 0x0000006006057810 */ /* 0x000fe20007f1e0ff */
[C---:B------:R-:W-:Y:S01]  /*26110*/  VIADD R0, R233.reuse, 0x40 ;  /* 0x00000040e9007836 */ /* 0x040fe20000000000 */
[----:B------:R-:W-:Y:S01]  /*26120*/  ULDC.64 UR6, c[0x0][0xad8] ;  /* 0x0002b60000067ab9 */ /* 0x000fe20000000a00 */
[----:B------:R-:W-:Y:S01]  /*26130*/  ULDC UR4, c[0x0][0xa8c] ;  /* 0x0002a30000047ab9 */ /* 0x000fe20000000800 */
[----:B------:R-:W-:Y:S01]  /*26140*/  IMAD.MOV.U32 R2, RZ, RZ, R4 ;  /* 0x000000ffff027224 */ /* 0x000fe200078e0004 */
[C---:B------:R-:W-:Y:S01]  /*26150*/  ISETP.GE.AND P1, PT, R233.reuse, UR4, PT ;  /* 0x00000004e9007c0c */ /* 0x040fe2000bf26270 */
        /* <DEDUP_REMOVED lines=15> */
.L_x_2408:
[----:B------:R-:W-:Y:S05]  /*26250*/  BSYNC B0 ;  /* 0x0000000000007941 */ /* 0x000fea0003800000 */
.L_x_2398:
[----:B------:R-:W-:Y:S02]  /*26260*/  ULDC UR4, c[0x0][0xc14] ;  /* 0x0003050000047ab9 */ /* 0x000fe40000000800 */
[----:B-1----:R-:W-:-:S13]  /*26270*/  ISETP.GE.AND P0, PT, R227, UR4, PT ;  /* 0x00000004e3007c0c */ /* 0x002fda000bf06270 */
[----:B------:R-:W-:Y:S05]  /*26280*/  @!P0 BRA `(.L_x_2418) ;  /* 0xfffffdb0000c8947 */ /* 0x000fea000383ffff */
[----:B------:R-:W-:Y:S05]  /*26290*/  BRA `(.L_x_2213) ;  /* 0x0000006c00c07947 */ /* 0x000fea0003800000 */
.L_x_2211:
[----:B------:R-:W-:-:S08]  /*262a0*/  NOP ;  /* 0x0000000000007918 */ /* 0x000fd00000000000 */
[----:B------:R-:W0:-:S00]  /*262b0*/  USETMAXREG.DEALLOC.CTAPOOL 0x18 ;  /* 0x00000018000079c8 */ /* 0x000e0000080e0500 */
[----:B0-----:R-:W2:Y:S01]  /*262c0*/  LDL.LU R2, [R1+0x10] ;  /* 0x0000100001027983 */ /* 0x001ea20000300800 */
[----:B------:R-:W-:Y:S01]  /*262d0*/  LOP3.LUT R0, R0, 0x3, RZ, 0xc0, !PT ;  /* 0x0000000300007812 */ /* 0x000fe200078ec0ff */
[----:B------:R-:W-:-:S05]  /*262e0*/  IMAD.MOV.U32 R4, RZ, RZ, RZ ;  /* 0x000000ffff047224 */ /* 0x000fca00078e00ff */
[----:B------:R-:W0:Y:S02]  /*262f0*/  SHFL.IDX PT, R0, R0, RZ, 0x1f ;  /* 0x00001fff00007589 */ /* 0x000e2400000e0000 */
[----:B0-----:R-:W-:Y:S02]  /*26300*/  ISETP.NE.AND P0, PT, R0, RZ, PT ;  /* 0x000000ff0000720c */ /* 0x001fe40003f05270 */
        /* <DEDUP_REMOVED lines=11> */
.L_x_2419:
[----:B------:R-:W1:Y:S01]  /*263c0*/  S2R R0, SR_TID.X ;  /* 0x0000000000007919 */ /* 0x000e620000002100 */
[----:B------:R-:W-:Y:S01]  /*263d0*/  ULDC UR4, c[0x0][0xc14] ;  /* 0x0003050000047ab9 */ /* 0x000fe20000000800 */
[----:B------:R-:W2:Y:S01]  /*263e0*/  S2UR UR6, SR_CTAID.X ;  /* 0x00000000000679c3 */ /* 0x000ea20000002500 */
[----:B------:R-:W-:Y:S01]  /*263f0*/  ULDC UR5, c[0x0][0xc10] ;  /* 0x0003040000057ab9 */ /* 0x000fe20000000800 */
[----:B-1----:R-:W-:-:S04]  /*26400*/  LOP3.LUT R0, R0, 0x1f, RZ, 0xc0, !PT ;  /* 0x0000001f00007812 */ /* 0x002fc800078ec0ff */
[----:B------:R-:W-:-:S04]  /*26410*/  ISETP.NE.AND P0, PT, R0, 0x1f, PT ;  /* 0x0000001f0000780c */ /* 0x000fc80003f05270 */
[----:B------:R-:W-:-:S13]  /*26420*/  ISETP.GE.OR P1, PT, R0, UR4, !P0 ;  /* 0x0000000400007c0c */ /* 0x000fda000c726670 */
[----:B0-----:R-:W0:Y:S02]  /*26430*/  @!P1 LDC.64 R2, c[0x0][0xc58] ;  /* 0x00031600ff029b82 */ /* 0x001e240000000a00 */
[----:B0-----:R-:W-:-:S05]  /*26440*/  @!P1 IMAD.WIDE.U32 R2, R0, 0x4, R2 ;  /* 0x0000000400029825 */ /* 0x001fca00078e0002 */
[----:B------:R-:W3:Y:S01]  /*26450*/  @!P1 LDG.E R4, desc[UR54][R2.64] ;  /* 0x0000003602049981 */ /* 0x000ee2000c1e1900 */
[C---:B------:R-:W-:Y:S01]  /*26460*/  ISETP.NE.AND P1, PT, R0.reuse, RZ, PT ;  /* 0x000000ff0000720c */ /* 0x040fe20003f25270 */
[----:B------:R-:W-:Y:S01]  /*26470*/  UMOV UR4, URZ ;  /* 0x0000003f00047c82 */ /* 0x000fe20008000000 */
[C---:B------:R-:W-:Y:S01]  /*26480*/  ISETP.GE.U32.AND P2, PT, R0.reuse, 0x2, PT ;  /* 0x000000020000780c */ /* 0x040fe20003f46070 */
[----:B------:R-:W-:Y:S01]  /*26490*/  IMAD.MOV.U32 R16, RZ, RZ, RZ ;  /* 0x000000ffff107224 */ /* 0x000fe200078e00ff */
[C---:B------:R-:W-:Y:S02]  /*264a0*/  ISETP.GE.U32.AND P3, PT, R0.reuse, 0x4, PT ;  /* 0x000000040000780c */ /* 0x040fe40003f66070 */
[C---:B------:R-:W-:Y:S02]  /*264b0*/  ISETP.GE.U32.AND P4, PT, R0.reuse, 0x8, PT ;  /* 0x000000080000780c */ /* 0x040fe40003f86070 */
[----:B------:R-:W-:Y:S01]  /*264c0*/  ISETP.GE.U32.AND P5, PT, R0, 0x10, PT ;  /* 0x000000100000780c */ /* 0x000fe20003fa6070 */
        /* <DEDUP_REMOVED lines=17> */
[----:B------:R-:W-:Y:S01]  /*265e0*/  IMAD.MOV.U32 R3, RZ, RZ, R6 ;  /* 0x000000ffff037224 */ /* 0x000fe200078e0006 */
[----:B--2---:R-:W-:-:S13]  /*265f0*/  ISETP.GT.AND P6, PT, R6, UR6, PT ;  /* 0x0000000606007c0c */ /* 0x004fda000bfc4270 */
[----:B------:R-:W-:Y:S05]  /*26600*/  @P6 BRA `(.L_x_2421) ;  /* 0x00000000009c6947 */ /* 0x000fea0003800000 */
[----:B------:R-:W0:Y:S01]  /*26610*/  LDC R5, c[0x0][0xc14] ;  /* 0x00030500ff057b82 */ /* 0x000e220000000800 */
[----:B------:R-:W-:Y:S01]  /*26620*/  IMAD.MOV.U32 R6, RZ, RZ, R3 ;  /* 0x000000ffff067224 */ /* 0x000fe200078e0003 */
[----:B------:R-:W-:Y:S01]  /*26630*/  UMOV UR4, URZ ;  /* 0x0000003f00047c82 */ /* 0x000fe20008000000 */
[----:B------:R-:W-:Y:S01]  /*26640*/  ULDC UR7, c[0x0][0xc14] ;  /* 0x0003050000077ab9 */ /* 0x000fe20000000800 */
[----:B------:R-:W-:-:S05]  /*26650*/  ULDC UR5, c[0x0][0xc10] ;  /* 0x0003040000057ab9 */ /* 0x000fca0000000800 */
.L_x_2425:
[----:B------:R-:W-:Y:S01]  /*26660*/  UIADD3 UR4, UR4, 0x1f, URZ ;  /* 0x0000001f04047890 */ /* 0x000fe2000fffe03f */
[----:B------:R-:W-:-:S05]  /*26670*/  IMAD.U32 R19, RZ, RZ, UR7 ;  /* 0x00000007ff137e24 */ /* 0x000fca000f8e00ff */
[----:B0-----:R-:W-:-:S13]  /*26680*/  ISETP.LE.AND P6, PT, R5, UR4, PT ;  /* 0x0000000405007c0c */ /* 0x001fda000bfc3270 */
[----:B------:R-:W-:Y:S05]  /*26690*/  @P6 BRA `(.L_x_2422) ;  /* 0x0000000400a86947 */ /* 0x000fea0003800000 */
        /* <DEDUP_REMOVED lines=8> */
.L_x_2424:
[----:B------:R-:W-:Y:S05]  /*26720*/  BSYNC B0 ;  /* 0x0000000000007941 */ /* 0x000fea0003800000 */
.L_x_2423:
[----:B0----5:R-:W0:Y:S02]  /*26730*/  SHFL.UP PT, R2, R4, 0x1, RZ ;  /* 0x0420000004027989 */ /* 0x021e2400000e00ff */
        /* <DEDUP_REMOVED lines=20> */
.L_x_2421:
[----:B------:R-:W-:-:S05]  /*26880*/  IADD3 R6, -R3, R6, RZ ;  /* 0x0000000603067210 */ /* 0x000fca0007ffe1ff */
[----:B------:R-:W-:-:S05]  /*26890*/  IMAD R2, R5, UR5, R6 ;  /* 0x0000000505027c24 */ /* 0x000fca000f8e0206 */
[----:B------:R-:W-:Y:S02]  /*268a0*/  ISETP.GT.AND P0, PT, R2, UR6, PT ;  /* 0x0000000602007c0c */ /* 0x000fe4000bf04270 */
[----:B------:R-:W0:Y:S11]  /*268b0*/  LDC.64 R2, c[0x0][0xc68] ;  /* 0x00031a00ff027b82 */ /* 0x000e360000000a00 */
[----:B------:R-:W-:-:S04]  /*268c0*/  VOTE.ANY R11, PT, !P0 ;  /* 0x00000000000b7806 */ /* 0x000fc800040e0100 */
[----:B------:R-:W1:Y:S02]  /*268d0*/  POPC R7, R11 ;  /* 0x0000000b00077309 */ /* 0x000e640000000000 */
[----:B-1----:R-:W-:-:S04]  /*268e0*/  VIADD R19, R7, UR4 ;  /* 0x0000000407137c36 */ /* 0x002fc80008000000 */
[----:B0-----:R-:W-:-:S05]  /*268f0*/  IMAD.WIDE R2, R19, 0x4, R2 ;  /* 0x0000000413027825 */ /* 0x001fca00078e0202 */
[----:B------:R-:W2:Y:S01]  /*26900*/  LDG.E R9, desc[UR54][R2.64] ;  /* 0x0000003602097981 */ /* 0x000ea2000c1e1900 */
[----:B------:R-:W-:-:S03]  /*26910*/  ISETP.NE.AND P0, PT, R11, RZ, PT ;  /* 0x000000ff0b00720c */ /* 0x000fc60003f05270 */
[----:B------:R-:W2:Y:S02]  /*26920*/  SHFL.IDX PT, R4, R4, R7, 0x1f ;  /* 0x00001f0704047589 */ /* 0x000ea400000e0000 */
[----:B--2---:R-:W-:-:S05]  /*26930*/  IMAD R8, R4, R9, RZ ;  /* 0x0000000904087224 */ /* 0x004fca00078e02ff */
[----:B------:R-:W-:-:S04]  /*26940*/  IABS R10, R8 ;  /* 0x00000008000a7213 */ /* 0x000fc80000000000 */
[----:B------:R-:W0:Y:S08]  /*26950*/  I2F.RP R12, R10 ;  /* 0x0000000a000c7306 */ /* 0x000e300000209400 */
[----:B0-----:R-:W0:Y:S02]  /*26960*/  MUFU.RCP R12, R12 ;  /* 0x0000000c000c7308 */ /* 0x001e240000001000 */
[----:B0-----:R-:W-:-:S06]  /*26970*/  VIADD R13, R12, 0xffffffe ;  /* 0x0ffffffe0c0d7836 */ /* 0x001fcc0000000000 */
[----:B------:R0:W1:Y:S01]  /*26980*/  F2I.FTZ.U32.TRUNC.NTZ R3, R13 ;  /* 0x0000000d00037305 */ /* 0x000062000021f000 */
[----:B------:R-:W-:Y:S05]  /*26990*/  @!P0 BRA `(.L_x_2426) ;  /* 0x0000000000088947 */ /* 0x000fea0003800000 */
[----:B------:R-:W-:-:S06]  /*269a0*/  VIADD R16, R7, 0xffffffff ;  /* 0xffffffff07107836 */ /* 0x000fcc0000000000 */
[----:B------:R2:W3:Y:S02]  /*269b0*/  SHFL.IDX PT, R16, R5, R16, 0x1f ;  /* 0x00001f1005107589 */ /* 0x0004e400000e0000 */
.L_x_2426:
[--C-:B-12---:R-:W-:Y:S02]  /*269c0*/  IMAD.MOV R5, RZ, RZ, -R3.reuse ;  /* 0x000000ffff057224 */ /* 0x106fe400078e0a03 */
[----:B---3--:R-:W-:Y:S01]  /*269d0*/  IMAD R16, R16, UR5, R6 ;  /* 0x0000000510107c24 */ /* 0x008fe2000f8e0206 */
[----:B------:R-:W-:Y:S01]  /*269e0*/  IABS R6, R8 ;  /* 0x0000000800067213 */ /* 0x000fe20000000000 */
[----:B------:R-:W-:Y:S02]  /*269f0*/  IMAD R5, R5, R10, RZ ;  /* 0x0000000a05057224 */ /* 0x000fe400078e02ff */
[----:B------:R-:W-:Y:S02]  /*26a00*/  IMAD.MOV.U32 R2, RZ, RZ, RZ ;  /* 0x000000ffff027224 */ /* 0x000fe400078e00ff */
[----:B------:R-:W-:Y:S02]  /*26a10*/  IMAD.MOV R6, RZ, RZ, -R6 ;  /* 0x000000ffff067224 */ /* 0x000fe400078e0a06 */
[----:B------:R-:W-:Y:S01]  /*26a20*/  IMAD.HI.U32 R2, R3, R5, R2 ;  /* 0x0000000503027227 */ /* 0x000fe200078e0002 */
[----:B------:R-:W-:-:S04]  /*26a30*/  IADD3 R5, -R16, UR6, RZ ;  /* 0x0000000610057c10 */ /* 0x000fc8000fffe1ff */
[----:B------:R-:W-:-:S05]  /*26a40*/  IABS R3, R5 ;  /* 0x0000000500037213 */ /* 0x000fca0000000000 */
[----:B------:R-:W-:-:S04]  /*26a50*/  IMAD.HI.U32 R2, R2, R3, RZ ;  /* 0x0000000302027227 */ /* 0x000fc800078e00ff */
[----:B------:R-:W-:-:S05]  /*26a60*/  IMAD R3, R2, R6, R3 ;  /* 0x0000000602037224 */ /* 0x000fca00078e0203 */
[----:B------:R-:W-:-:S13]  /*26a70*/  ISETP.GT.U32.AND P1, PT, R10, R3, PT ;  /* 0x000000030a00720c */ /* 0x000fda0003f24070 */
[-C--:B------:R-:W-:Y:S01]  /*26a80*/  @!P1 IADD3 R3, R3, -R10.reuse, RZ ;  /* 0x8000000a03039210 */ /* 0x080fe20007ffe0ff */
        /* <DEDUP_REMOVED lines=12> */
[----:B------:R-:W-:-:S04]  /*26b50*/  VIADDMNMX R9, R10, UR5, R9, PT ;  /* 0x000000050a097c46 */ /* 0x000fc8000b800109 */
[-C--:B------:R-:W-:Y:S02]  /*26b60*/  IABS R7, R9.reuse ;  /* 0x0000000900077213 */ /* 0x080fe40000000000 */
[----:B------:R-:W-:Y:S02]  /*26b70*/  IABS R8, R9 ;  /* 0x0000000900087213 */ /* 0x000fe40000000000 */
[----:B------:R-:W1:Y:S03]  /*26b80*/  I2F.RP R10, R7 ;  /* 0x00000007000a7306 */ /* 0x000e660000209400 */
[----:B------:R-:W-:-:S05]  /*26b90*/  IMAD.MOV R8, RZ, RZ, -R8 ;  /* 0x000000ffff087224 */ /* 0x000fca00078e0a08 */
[----:B-1----:R-:W1:Y:S02]  /*26ba0*/  MUFU.RCP R10, R10 ;  /* 0x0000000a000a7308 */ /* 0x002e640000001000 */
[----:B-1----:R-:W-:-:S06]  /*26bb0*/  VIADD R3, R10, 0xffffffe ;  /* 0x0ffffffe0a037836 */ /* 0x002fcc0000000000 */
[----:B------:R-:W1:Y:S02]  /*26bc0*/  F2I.FTZ.U32.TRUNC.NTZ R3, R3 ;  /* 0x0000000300037305 */ /* 0x000e64000021f000 */
[----:B-1----:R-:W-:-:S05]  /*26bd0*/  IADD3 R2, RZ, -R3, RZ ;  /* 0x80000003ff027210 */ /* 0x002fca0007ffe0ff */
[----:B------:R-:W-:Y:S02]  /*26be0*/  IMAD R11, R2, R7, RZ ;  /* 0x00000007020b7224 */ /* 0x000fe400078e02ff */
[----:B------:R-:W-:-:S04]  /*26bf0*/  IMAD.MOV.U32 R2, RZ, RZ, RZ ;  /* 0x000000ffff027224 */ /* 0x000fc800078e00ff */
[----:B------:R-:W-:Y:S01]  /*26c00*/  IMAD.HI.U32 R2, R3, R11, R2 ;  /* 0x0000000b03027227 */ /* 0x000fe200078e0002 */
[----:B------:R-:W-:Y:S02]  /*26c10*/  IABS R11, R5 ;  /* 0x00000005000b7213 */ /* 0x000fe40000000000 */
[C---:B------:R-:W-:Y:S02]  /*26c20*/  LOP3.LUT R3, R5.reuse, R9, RZ, 0x3c, !PT ;  /* 0x0000000905037212 */ /* 0x040fe400078e3cff */
[----:B------:R-:W-:Y:S01]  /*26c30*/  IADD3 R5, R5, R6, RZ ;  /* 0x0000000605057210 */ /* 0x000fe20007ffe0ff */
[----:B------:R-:W-:Y:S01]  /*26c40*/  IMAD.HI.U32 R2, R2, R11, RZ ;  /* 0x0000000b02027227 */ /* 0x000fe200078e00ff */
[----:B------:R-:W-:-:S03]  /*26c50*/  ISETP.GE.AND P2, PT, R3, RZ, PT ;  /* 0x000000ff0300720c */ /* 0x000fc60003f46270 */
[----:B------:R-:W-:-:S05]  /*26c60*/  IMAD R8, R2, R8, R11 ;  /* 0x0000000802087224 */ /* 0x000fca00078e020b */
        /* <DEDUP_REMOVED lines=8> */
[----:B------:R-:W-:-:S03]  /*26cf0*/  IMAD.MOV R9, RZ, RZ, -R9 ;  /* 0x000000ffff097224 */ /* 0x000fc600078e0a09 */
[----:B------:R-:W-:Y:S01]  /*26d00*/  LOP3.LUT R17, RZ, R2, RZ, 0x33, !PT ;  /* 0x00000002ff117212 */ /* 0x000fe200078e33ff */
[----:B------:R-:W-:-:S04]  /*26d10*/  IMAD R18, R2, R9, R5 ;  /* 0x0000000902127224 */ /* 0x000fc800078e0205 */
[----:B------:R-:W-:Y:S01]  /*26d20*/  IMAD.IADD R17, R4, 0x1, R17 ;  /* 0x0000000104117824 */ /* 0x000fe200078e0211 */
[----:B------:R-:W-:Y:S06]  /*26d30*/  BRA `(.L_x_2427) ;  /* 0x00000000000c7947 */ /* 0x000fec0003800000 */
.L_x_2422:
[----:B------:R-:W-:Y:S02]  /*26d40*/  IMAD.MOV.U32 R17, RZ, RZ, RZ ;  /* 0x000000ffff117224 */ /* 0x000fe400078e00ff */
[----:B------:R-:W-:Y:S02]  /*26d50*/  IMAD.U32 R16, RZ, RZ, UR6 ;  /* 0x00000006ff107e24 */ /* 0x000fe4000f8e00ff */
[----:B------:R-:W-:-:S07]  /*26d60*/  IMAD.MOV.U32 R18, RZ, RZ, RZ ;  /* 0x000000ffff127224 */ /* 0x000fce00078e00ff */
.L_x_2427:
[----:B------:R-:W-:-:S13]  /*26d70*/  ISETP.NE.AND P0, PT, R0, RZ, PT ;  /* 0x000000ff0000720c */ /* 0x000fda0003f05270 */
[----:B------:R-:W1:Y:S01]  /*26d80*/  @!P0 S2R R3, SR_CgaCtaId ;  /* 0x0000000000038919 */ /* 0x000e620000008800 */
[----:B------:R-:W-:-:S04]  /*26d90*/  @!P0 MOV R0, 0x400 ;  /* 0x0000040000008802 */ /* 0x000fc80000000f00 */
[----:B-1----:R-:W-:-:S05]  /*26da0*/  @!P0 LEA R0, R3, R0, 0x18 ;  /* 0x0000000003008211 */ /* 0x002fca00078ec0ff */
[----:B------:R2:W-:Y:S01]  /*26db0*/  @!P0 STS.128 [R0+0x334d0], R16 ;  /* 0x0334d01000008388 */ /* 0x0005e20000000c00 */
[----:B------:R-:W-:Y:S06]  /*26dc0*/  BAR.ARV 0x5, 0x180 ;  /* 0x0146000000007b1d */ /* 0x000fec0000002000 */
.L_x_2420:
[----:B--2---:R-:W-:Y:S01]  /*26dd0*/  IMAD.MOV.U32 R0, RZ, RZ, 0x1 ;  /* 0x00000001ff007424 */ /* 0x004fe200078e00ff */
[----:B------:R2:W-:Y:S01]  /*26de0*/  STL [R1], RZ ;  /* 0x000000ff01007387 */ /* 0x0005e20000100800 */
[----:B------:R-:W-:Y:S02]  /*26df0*/  ULDC UR4, c[0x0][0xc14] ;  /* 0x0003050000047ab9 */ /* 0x000fe40000000800 */
[----:B-1----:R-:W-:Y:S01]  /*26e00*/  ISETP.GE.AND P0, PT, R19, UR4, PT ;  /* 0x0000000413007c0c */ /* 0x002fe2000bf06270 */
[----:B------:R2:W-:Y:S04]  /*26e10*/  STL [R1+0x8], R0 ;  /* 0x0000080001007387 */ /* 0x0005e80000100800 */
[----:B------:R2:W-:Y:S08]  /*26e20*/  STL [R1+0x3c], RZ ;  /* 0x00003cff01007387 */ /* 0x0005f00000100800 */
[----:B--2---:R-:W-:Y:S05]  /*26e30*/  @P0 BRA `(.L_x_2428) ;  /* 0x0000005c00d40947 */ /* 0x004fea0003800000 */
[----:B------:R-:W1:Y:S01]  /*26e40*/  S2R R0, SR_TID.X ;  /* 0x0000000000007919 */ /* 0x000e620000002100 */
[----:B------:R-:W-:Y:S01]  /*26e50*/  BSSY B7, `(.L_x_2428) ;  /* 0x00005f3000077945 */ /* 0x000fe20003800000 */
[----:B------:R-:W-:Y:S01]  /*26e60*/  ULDC UR38, c[0x0][0xc] ;  /* 0x0000030000267ab9 */ /* 0x000fe20000000800 */
[----:B------:R-:W-:Y:S01]  /*26e70*/  ULOP3.LUT UR37, UR36, 0x1, URZ, 0xfc, !UPT ;  /* 0x0000000124257892 */ /* 0x000fe2000f8efc3f */
[----:B------:R-:W2:Y:S01]  /*26e80*/  S2R R6, SR_TID.X ;  /* 0x0000000000067919 */ /* 0x000ea20000002100 */
[----:B------:R-:W-:Y:S01]  /*26e90*/  ULOP3.LUT UR39, UR36, 0x2, URZ, 0xfc, !UPT ;  /* 0x0000000224277892 */ /* 0x000fe2000f8efc3f */
[----:B------:R-:W-:Y:S01]  /*26ea0*/  ULDC.64 UR40, c[0x0][0x198] ;  /* 0x0000660000287ab9 */ /* 0x000fe20000000a00 */
[----:B-1----:R-:W-:-:S04]  /*26eb0*/  LOP3.LUT R0, R0, 0x7f, RZ, 0xc0, !PT ;  /* 0x0000007f00007812 */ /* 0x002fc800078ec0ff */
[----:B------:R-:W-:Y:S01]  /*26ec0*/  SHF.L.U32 R0, R0, 0x4, RZ ;  /* 0x0000000400007819 */ /* 0x000fe200000006ff */
[C---:B--2---:R-:W-:Y:S02]  /*26ed0*/  IMAD.SHL.U32 R4, R6.reuse, 0x20, RZ ;  /* 0x0000002006047824 */ /* 0x044fe400078e00ff */
[----:B------:R-:W-:Y:S01]  /*26ee0*/  IMAD.SHL.U32 R7, R6, 0x4, RZ ;  /* 0x0000000406077824 */ /* 0x000fe200078e00ff */
        /* <DEDUP_REMOVED lines=20> */
[----:B------:R1:W-:Y:S04]  /*27030*/  STL [R1], RZ ;  /* 0x000000ff01007387 */ /* 0x0003e80000100800 */
[----:B------:R1:W-:Y:S02]  /*27040*/  STL [R1+0x8], R0 ;  /* 0x0000080001007387 */ /* 0x0003e40000100800 */
.L_x_2539:
[----:B------:R-:W0:Y:S02]  /*27050*/  LDC.64 R2, c[0x0][0xc60] ;  /* 0x00031800ff027b82 */ /* 0x000e240000000a00 */
[----:B0-----:R-:W-:-:S05]  /*27060*/  IMAD.WIDE R2, R19, 0x4, R2 ;  /* 0x0000000413027825 */ /* 0x001fca00078e0202 */
[----:B-1----:R-:W1:Y:S01]  /*27070*/  LDG.E R14, desc[UR54][R2.64] ;  /* 0x00000036020e7981 */ /* 0x002e62000c1e1900 */
[----:B------:R-:W-:Y:S05]  /*27080*/  YIELD ;  /* 0x0000000000007946 */ /* 0x000fea0003800000 */
[----:B------:R-:W-:Y:S01]  /*27090*/  ULDC.64 UR4, c[0x0][0xa28] ;  /* 0x00028a0000047ab9 */ /* 0x000fe20000000a00 */
[----:B------:R-:W-:Y:S01]  /*270a0*/  IMAD.MOV.U32 R8, RZ, RZ, RZ ;  /* 0x000000ffff087224 */ /* 0x000fe200078e00ff */
[----:B------:R-:W-:Y:S02]  /*270b0*/  ISETP.NE.U32.AND P0, PT, RZ, UR4, PT ;  /* 0x00000004ff007c0c */ /* 0x000fe4000bf05070 */
[----:B------:R-:W-:Y:S01]  /*270c0*/  CS2R R10, SRZ ;  /* 0x00000000000a7805 */ /* 0x000fe2000001ff00 */
[----:B------:R-:W-:Y:S01]  /*270d0*/  ULDC.64 UR10, c[0x0][0xa18] ;  /* 0x00028600000a7ab9 */ /* 0x000fe20000000a00 */
[----:B------:R-:W-:Y:S01]  /*270e0*/  ULDC.64 UR6, c[0x0][0xa08] ;  /* 0x0002820000067ab9 */ /* 0x000fe20000000a00 */
[----:B------:R-:W-:Y:S01]  /*270f0*/  ISETP.NE.AND.EX P0, PT, RZ, UR5, PT, P0 ;  /* 0x00000005ff007c0c */ /* 0x000fe2000bf05300 */
[----:B------:R-:W-:Y:S01]  /*27100*/  ULDC.64 UR8, c[0x0][0xa10] ;  /* 0x0002840000087ab9 */ /* 0x000fe20000000a00 */
[----:B-12---:R-:W-:Y:S01]  /*27110*/  SHF.R.S32.HI R0, RZ, 0x1f, R14 ;  /* 0x0000001fff007819 */ /* 0x006fe2000001140e */
[----:B------:R-:W-:Y:S10]  /*27120*/  STL [R1+0x18], R14 ;  /* 0x0000180e01007387 */ /* 0x000ff40000100800 */
[----:B------:R-:W-:-:S04]  /*27130*/  @P0 LEA R2, P1, R14, UR4, 0x2 ;  /* 0x000000040e020c11 */ /* 0x000fc8000f8210ff */
[C-C-:B------:R-:W-:Y:S01]  /*27140*/  @P0 LEA.HI.X R3, R14.reuse, UR5, R0.reuse, 0x2, P1 ;  /* 0x000000050e030c11 */ /* 0x140fe200088f1400 */
[----:B------:R-:W-:Y:S02]  /*27150*/  ULDC.64 UR4, c[0x0][0xa00] ;  /* 0x0002800000047ab9 */ /* 0x000fe40000000a00 */
[----:B------:R-:W-:Y:S02]  /*27160*/  ISETP.NE.U32.AND P2, PT, RZ, UR4, PT ;  /* 0x00000004ff007c0c */ /* 0x000fe4000bf45070 */
[C---:B------:R-:W-:Y:S01]  /*27170*/  SHF.L.U32 R9, R14.reuse, 0x2, RZ ;  /* 0x000000020e097819 */ /* 0x040fe200000006ff */
[----:B------:R0:W5:Y:S01]  /*27180*/  @P0 LDG.E R8, desc[UR54][R2.64] ;  /* 0x0000003602080981 */ /* 0x000162000c1e1900 */
[----:B------:R-:W-:Y:S01]  /*27190*/  ISETP.NE.AND.EX P2, PT, RZ, UR5, PT, P2 ;  /* 0x00000005ff007c0c */ /* 0x000fe2000bf45320 */
[----:B------:R-:W-:Y:S01]  /*271a0*/  IMAD.MOV.U32 R20, RZ, RZ, RZ ;  /* 0x000000ffff147224 */ /* 0x000fe200078e00ff */
[----:B------:R-:W-:Y:S01]  /*271b0*/  SHF.L.U64.HI R15, R14, 0x2, R0 ;  /* 0x000000020e0f7819 */ /* 0x000fe20000010200 */
[----:B------:R-:W-:Y:S01]  /*271c0*/  STL [R1+0x28], R9 ;  /* 0x0000280901007387 */ /* 0x000fe20000100800 */
[----:B------:R-:W-:-:S02]  /*271d0*/  ISETP.NE.U32.AND P3, PT, RZ, UR10, PT ;  /* 0x0000000aff007c0c */ /* 0x000fc4000bf65070 */
[----:B------:R-:W-:Y:S01]  /*271e0*/  ISETP.NE.U32.AND P0, PT, RZ, UR6, PT ;  /* 0x00000006ff007c0c */ /* 0x000fe2000bf05070 */
[----:B------:R-:W-:Y:S01]  /*271f0*/  STL [R1+0x2c], R15 ;  /* 0x00002c0f01007387 */ /* 0x000fe20000100800 */
[----:B------:R-:W-:Y:S02]  /*27200*/  ISETP.NE.AND.EX P3, PT, RZ, UR11, PT, P3 ;  /* 0x0000000bff007c0c */ /* 0x000fe4000bf65330 */
[----:B0-----:R-:W-:Y:S02]  /*27210*/  IADD3 R2, P4, R9, UR4, RZ ;  /* 0x0000000409027c10 */ /* 0x001fe4000ff9e0ff */
[----:B------:R-:W-:Y:S02]  /*27220*/  ISETP.NE.U32.AND P1, PT, RZ, UR8, PT ;  /* 0x00000008ff007c0c */ /* 0x000fe4000bf25070 */
[----:B------:R-:W-:Y:S02]  /*27230*/  IADD3.X R3, R15, UR5, RZ, P4, !PT ;  /* 0x000000050f037c10 */ /* 0x000fe4000a7fe4ff */
[----:B------:R-:W-:-:S02]  /*27240*/  IADD3 R4, P4, R9, UR8, RZ ;  /* 0x0000000809047c10 */ /* 0x000fc4000ff9e0ff */
[----:B------:R-:W-:Y:S01]  /*27250*/  ISETP.NE.AND.EX P0, PT, RZ, UR7, PT, P0 ;  /* 0x00000007ff007c0c */ /* 0x000fe2000bf05300 */
[----:B------:R-:W2:Y:S01]  /*27260*/  @P2 LDG.E R10, desc[UR54][R2.64] ;  /* 0x00000036020a2981 */ /* 0x000ea2000c1e1900 */
[----:B------:R-:W-:Y:S02]  /*27270*/  ISETP.NE.AND.EX P1, PT, RZ, UR9, PT, P1 ;  /* 0x00000009ff007c0c */ /* 0x000fe4000bf25310 */
[----:B------:R-:W-:Y:S01]  /*27280*/  IADD3.X R5, R15, UR9, RZ, P4, !PT ;  /* 0x000000090f057c10 */ /* 0x000fe2000a7fe4ff */
[----:B------:R-:W-:Y:S01]  /*27290*/  ULDC UR4, c[0x0][0x288] ;  /* 0x0000a20000047ab9 */ /* 0x000fe20000000800 */
[C---:B------:R-:W-:Y:S02]  /*272a0*/  IADD3 R6, P5, R9.reuse, UR6, RZ ;  /* 0x0000000609067c10 */ /* 0x040fe4000ffbe0ff */
[----:B------:R-:W-:Y:S02]  /*272b0*/  @P3 IADD3 R12, P4, R9, UR10, RZ ;  /* 0x0000000a090c3c10 */ /* 0x000fe4000ff9e0ff */
[----:B------:R-:W-:-:S02]  /*272c0*/  IADD3.X R7, R15, UR7, RZ, P5, !PT ;  /* 0x000000070f077c10 */ /* 0x000fc4000affe4ff */
[----:B------:R-:W-:-:S03]  /*272d0*/  @P3 IADD3.X R13, R15, UR11, RZ, P4, !PT ;  /* 0x0000000b0f0d3c10 */ /* 0x000fc6000a7fe4ff */
[----:B------:R0:W5:Y:S04]  /*272e0*/  @P0 LDG.E R11, desc[UR54][R6.64] ;  /* 0x00000036060b0981 */ /* 0x000168000c1e1900 */
[----:B------:R0:W5:Y:S04]  /*272f0*/  @P1 LDG.E R20, desc[UR54][R4.64] ;  /* 0x0000003604141981 */ /* 0x000168000c1e1900 */
[----:B--2---:R1:W-:Y:S02]  /*27300*/  STL [R1+0x38], R10 ;  /* 0x0000380a01007387 */ /* 0x0043e40000100800 */
[----:B-1----:R-:W-:Y:S01]  /*27310*/  IMAD.U32 R10, RZ, RZ, UR4 ;  /* 0x00000004ff0a7e24 */ /* 0x002fe2000f8e00ff */
        /* <DEDUP_REMOVED lines=11> */
[----:B0-----:R-:W-:Y:S06]  /*273d0*/  @P3 BRA `(.L_x_2429) ;  /* 0x0000000000103947 */ /* 0x001fec0003800000 */
[----:B------:R-:W-:Y:S05]  /*273e0*/  @!P2 BRA `(.L_x_2429) ;  /* 0x00000000000ca947 */ /* 0x000fea0003800000 */
[----:B-----5:R-:W2:Y:S04]  /*273f0*/  LDG.E R10, desc[UR54][R2.64] ;  /* 0x00000036020a7981 */ /* 0x020ea8000c1e1900 */
[----:B------:R-:W2:Y:S02]  /*27400*/  LDG.E R2, desc[UR54][R2.64+0x4] ;  /* 0x0000043602027981 */ /* 0x000ea4000c1e1900 */
[----:B--2---:R-:W-:-:S07]  /*27410*/  IMAD.IADD R10, R2, 0x1, -R10 ;  /* 0x00000001020a7824 */ /* 0x004fce00078e0a0a */
.L_x_2429:
[----:B-----5:R-:W-:Y:S01]  /*27420*/  IMAD.IADD R2, R11, 0x1, R8 ;  /* 0x000000010b027824 */ /* 0x020fe200078e0208 */
[----:B------:R-:W-:Y:S02]  /*27430*/  ULDC.64 UR4, c[0x0][0xa20] ;  /* 0x0002880000047ab9 */ /* 0x000fe40000000a00 */
[----:B------:R-:W-:Y:S02]  /*27440*/  ISETP.NE.U32.AND P2, PT, RZ, UR4, PT ;  /* 0x00000004ff007c0c */ /* 0x000fe4000bf45070 */
[----:B------:R0:W-:Y:S02]  /*27450*/  STL [R1+0x14], R2 ;  /* 0x0000140201007387 */ /* 0x0001e40000100800 */
[----:B------:R-:W-:-:S13]  /*27460*/  ISETP.NE.AND.EX P2, PT, RZ, UR5, PT, P2 ;  /* 0x00000005ff007c0c */ /* 0x000fda000bf45320 */
[----:B0-----:R-:W-:Y:S05]  /*27470*/  @!P2 BRA `(.L_x_2430) ;  /* 0x000000000014a947 */ /* 0x001fea0003800000 */
[----:B------:R-:W2:Y:S02]  /*27480*/  LDL R2, [R1+0x28] ;  /* 0x0000280001027983 */ /* 0x000ea40000100800 */
[----:B--2---:R-:W-:-:S04]  /*27490*/  IADD3 R2, P0, R2, UR4, RZ ;  /* 0x0000000402027c10 */ /* 0x004fc8000ff1e0ff */
[----:B------:R-:W-:-:S05]  /*274a0*/  IADD3.X R3, R15, UR5, RZ, P0, !PT ;  /* 0x000000050f037c10 */ /* 0x000fca00087fe4ff */
[----:B------:R0:W5:Y:S01]  /*274b0*/  LDG.E R9, desc[UR54][R2.64] ;  /* 0x0000003602097981 */ /* 0x000162000c1e1900 */
[----:B------:R-:W-:Y:S05]  /*274c0*/  BRA `(.L_x_2431) ;  /* 0x0000000000107947 */ /* 0x000fea0003800000 */
.L_x_2430:
[----:B------:R-:W-:Y:S05]  /*274d0*/  @!P0 BRA `(.L_x_2431) ;  /* 0x00000000000c8947 */ /* 0x000fea0003800000 */
[----:B------:R-:W2:Y:S04]  /*274e0*/  LDG.E R9, desc[UR54][R6.64] ;  /* 0x0000003606097981 */ /* 0x000ea8000c1e1900 */
[----:B------:R-:W2:Y:S02]  /*274f0*/  LDG.E R6, desc[UR54][R6.64+0x4] ;  /* 0x0000043606067981 */ /* 0x000ea4000c1e1900 */
[----:B--2---:R-:W-:-:S07]  /*27500*/  IADD3 R9, -R9, R6, RZ ;  /* 0x0000000609097210 */ /* 0x004fce0007ffe1ff */
.L_x_2431:
[----:B0-----:R-:W2:Y:S01]  /*27510*/  @P1 LDG.E R2, desc[UR54][R4.64] ;  /* 0x0000003604021981 */ /* 0x001ea2000c1e1900 */
[----:B-----5:R-:W-:-:S03]  /*27520*/  IMAD.IADD R9, R9, 0x1, -R8 ;  /* 0x0000000109097824 */ /* 0x020fc600078e0a08 */
[----:B------:R-:W2:Y:S01]  /*27530*/  @P1 LDG.E R4, desc[UR54][R4.64+0x4] ;  /* 0x0000043604041981 */ /* 0x000ea2000c1e1900 */
[----:B------:R-:W-:Y:S01]  /*27540*/  LEA R3, R17, 0x11f, 0x7 ;  /* 0x0000011f11037811 */ /* 0x000fe200078e38ff */
[----:B------:R-:W-:Y:S01]  /*27550*/  BSSY B0, `(.L_x_2432) ;  /* 0x0000177000007945 */ /* 0x000fe20003800000 */
[----:B--2---:R-:W-:-:S04]  /*27560*/  @P1 IMAD.IADD R0, R4, 0x1, -R2 ;  /* 0x0000000104001824 */ /* 0x004fc800078e0a02 */
[----:B------:R-:W-:-:S05]  /*27570*/  IMAD.IADD R2, R9, 0x1, R0 ;  /* 0x0000000109027824 */ /* 0x000fca00078e0200 */
        /* <DEDUP_REMOVED lines=8> */
[----:B------:R-:W-:-:S05]  /*27600*/  VIMNMX R6, R4, R2, PT ;  /* 0x0000000204067248 */ /* 0x000fca0003fe0100 */
[--C-:B------:R-:W-:Y:S02]  /*27610*/  IMAD R2, R6, 0xa0, -R9.reuse ;  /* 0x000000a006027824 */ /* 0x100fe400078e0a09 */
[----:B------:R-:W-:-:S03]  /*27620*/  IMAD.MOV R9, RZ, RZ, -R9 ;  /* 0x000000ffff097224 */ /* 0x000fc600078e0a09 */
[----:B------:R-:W-:Y:S02]  /*27630*/  VIMNMX R0, R2, R0, PT ;  /* 0x0000000002007248 */ /* 0x000fe40003fe0100 */
[----:B------:R-:W-:-:S04]  /*27640*/  VIMNMX R2, RZ, R9, !PT ;  /* 0x00000009ff027248 */ /* 0x000fc80007fe0100 */
[----:B------:R-:W-:Y:S01]  /*27650*/  ISETP.GT.AND P0, PT, R0, R2, PT ;  /* 0x000000020000720c */ /* 0x000fe20003f04270 */
[----:B------:R-:W-:-:S12]  /*27660*/  IMAD.WIDE.U32 R2, R2, -0x33333333, RZ ;  /* 0xcccccccd02027825 */ /* 0x000fd800078e00ff */
[----:B------:R-:W-:-:S04]  /*27670*/  @P0 VIADD R0, R0, 0x9f ;  /* 0x0000009f00000836 */ /* 0x000fc80000000000 */
[----:B------:R-:W-:Y:S01]  /*27680*/  @P0 IMAD.HI R0, R0, 0x66666667, RZ ;  /* 0x6666666700000827 */ /* 0x000fe200078e02ff */
[----:B------:R-:W-:Y:S01]  /*27690*/  SHF.R.U32.HI R3, RZ, 0x7, R3 ;  /* 0x00000007ff037819 */ /* 0x000fe20000011603 */
[----:B------:R0:W-:Y:S03]  /*276a0*/  STL [R1+0x30], R6 ;  /* 0x0000300601007387 */ /* 0x0001e60000100800 */
[----:B------:R-:W-:Y:S02]  /*276b0*/  @P0 SHF.R.U32.HI R2, RZ, 0x1f, R0 ;  /* 0x0000001fff020819 */ /* 0x000fe40000011600 */
[----:B------:R-:W-:Y:S02]  /*276c0*/  MOV R4, R3 ;  /* 0x0000000300047202 */ /* 0x000fe40000000f00 */
[----:B------:R-:W-:-:S04]  /*276d0*/  @P0 LEA.HI.SX32 R4, R0, R2, 0x1a ;  /* 0x0000000200040211 */ /* 0x000fc800078fd2ff */
[----:B------:R-:W-:Y:S02]  /*276e0*/  ISETP.GT.AND P2, PT, R4, R3, PT ;  /* 0x000000030400720c */ /* 0x000fe40003f44270 */
[----:B------:R-:W-:-:S11]  /*276f0*/  PLOP3.LUT P0, PT, PT, PT, PT, 0x80, 0x0 ;  /* 0x000000000000781c */ /* 0x000fd60003f0f070 */
[----:B0-----:R-:W-:Y:S05]  /*27700*/  @!P2 BRA `(.L_x_2433) ;  /* 0x00000014006ca947 */ /* 0x001fea0003800000 */
[----:B------:R-:W0:Y:S01]  /*27710*/  LDC R0, c[0x0][0x428] ;  /* 0x00010a00ff007b82 */ /* 0x000e220000000800 */
[----:B------:R-:W-:Y:S01]  /*27720*/  UMOV UR4, 0xffffffff ;  /* 0xffffffff00047882 */ /* 0x000fe20000000000 */
[----:B------:R-:W-:Y:S01]  /*27730*/  IMAD.MOV.U32 R2, RZ, RZ, R18 ;  /* 0x000000ffff027224 */ /* 0x000fe200078e0012 */
        /* <DEDUP_REMOVED lines=11> */
.L_x_2638:
[----:B-1----:R-:W-:Y:S02]  /*277f0*/  ISETP.NE.AND P0, PT, R14, RZ, PT ;  /* 0x000000ff0e00720c */ /* 0x002fe40003f05270 */
[----:B------:R-:W-:-:S11]  /*27800*/  PLOP3.LUT P6, PT, PT, PT, PT, 0x8, 0x0 ;  /* 0x000000000000781c */ /* 0x000fd60003fce170 */
[----:B------:R-:W-:Y:S05]  /*27810*/  @P0 BRA `(.L_x_2435) ;  /* 0x00000000000c0947 */ /* 0x000fea0003800000 */
[----:B------:R-:W-:-:S03]  /*27820*/  UMOV UR4, 0xffffffff ;  /* 0xffffffff00047882 */ /* 0x000fc60000000000 */
[----:B------:R-:W-:Y:S05]  /*27830*/  BRA.DIV UR4, `(.L_x_2436) ;  /* 0x0000007a04fc7947 */ /* 0x000fea000b800000 */
[----:B------:R-:W-:-:S13]  /*27840*/  ELECT P6, URZ, PT ;  /* 0x00000000003f782f */ /* 0x000fda00038c0000 */
.L_x_2435:
        /* <DEDUP_REMOVED lines=12> */
.L_x_2641:
[----:B------:R-:W-:Y:S05]  /*27910*/  BSYNC B1 ;  /* 0x0000000000017941 */ /* 0x000fea0003800000 */
.L_x_2437:
        /* <DEDUP_REMOVED lines=12> */
.L_x_2642:
[----:B------:R-:W-:Y:S05]  /*279e0*/  BSYNC B2 ;  /* 0x0000000000027941 */ /* 0x000fea0003800000 */
.L_x_2441:
        /* <DEDUP_REMOVED lines=9> */
.L_x_2444:
[----:B------:R-:W-:Y:S05]  /*27a80*/  BSYNC B2 ;  /* 0x0000000000027941 */ /* 0x000fea0003800000 */
.L_x_2443:
[----:B0-----:R-:W2:Y:S01]  /*27a90*/  LDL R5, [R1+0x4] ;  /* 0x0000040001057983 */ /* 0x001ea20000100800 */
[----:B------:R-:W-:Y:S01]  /*27aa0*/  IMAD.MOV.U32 R21, RZ, RZ, RZ ;  /* 0x000000ffff157224 */ /* 0x000fe200078e00ff */
[----:B------:R-:W-:Y:S01]  /*27ab0*/  UIADD3 UR4, UP0, UR40, 0x570, URZ ;  /* 0x0000057028047890 */ /* 0x000fe2000ff1e03f */
[----:B------:R-:W-:Y:S01]  /*27ac0*/  IMAD R6, R4, 0xa0, R20 ;  /* 0x000000a004067824 */ /* 0x000fe200078e0214 */
[----:B------:R-:W-:Y:S01]  /*27ad0*/  PLOP3.LUT P0, PT, PT, PT, PT, 0x80, 0x0 ;  /* 0x000000000000781c */ /* 0x000fe20003f0f070 */
[----:B------:R-:W-:Y:S01]  /*27ae0*/  UMOV UR6, 0x0 ;  /* 0x0000000000067882 */ /* 0x000fe20000000000 */
[----:B------:R-:W-:Y:S01]  /*27af0*/  R2UR UR10, R21 ;  /* 0x00000000150a72ca */ /* 0x000fe200000e0000 */
[----:B------:R-:W-:Y:S01]  /*27b00*/  UIADD3.X UR5, URZ, UR41, URZ, UP0, !UPT ;  /* 0x000000293f057290 */ /* 0x000fe200087fe43f */
[----:B------:R-:W-:Y:S01]  /*27b10*/  IADD3 R6, R6, -0xa0, RZ ;  /* 0xffffff6006067810 */ /* 0x000fe20007ffe0ff */
[----:B------:R-:W-:Y:S01]  /*27b20*/  UMOV UR7, 0x12f00000 ;  /* 0x12f0000000077882 */ /* 0x000fe20000000000 */
[----:B--2---:R-:W-:-:S02]  /*27b30*/  IMAD R9, R5, 0x7800, R11 ;  /* 0x0000780005097824 */ /* 0x004fc400078e020b */
[----:B------:R-:W-:Y:S02]  /*27b40*/  VIADD R5, R7, 0x33490 ;  /* 0x0003349007057836 */ /* 0x000fe40000000000 */
[----:B------:R-:W-:-:S07]  /*27b50*/  VIADD R8, R9, 0x24200 ;  /* 0x0002420009087836 */ /* 0x000fce0000000000 */
.L_x_2445:
        /* <DEDUP_REMOVED lines=16> */
.L_x_2446:
        /* <DEDUP_REMOVED lines=16> */
.L_x_2447:
        /* <DEDUP_REMOVED lines=13> */
.L_x_2643:
[----:B------:R-:W-:Y:S05]  /*27e30*/  BSYNC B2 ;  /* 0x0000000000027941 */ /* 0x000fea0003800000 */
.L_x_2448:
[----:B------:R-:W-:Y:S01]  /*27e40*/  BSSY B2, `(.L_x_2450) ;  /* 0x000000b000027945 */ /* 0x000fe20003800000 */
[----:B------:R-:W-:Y:S01]  /*27e50*/  MOV R12, 0x0 ;  /* 0x00000000000c7802 */ /* 0x000fe20000000f00 */
[----:B------:R-:W-:Y:S02]  /*27e60*/  IMAD.MOV.U32 R13, RZ, RZ, 0x12f00000 ;  /* 0x12f00000ff0d7424 */ /* 0x000fe400078e00ff */
        /* <DEDUP_REMOVED lines=8> */
.L_x_2451:
[----:B------:R-:W-:Y:S05]  /*27ef0*/  BSYNC B2 ;  /* 0x0000000000027941 */ /* 0x000fea0003800000 */
.L_x_2450:
        /* <DEDUP_REMOVED lines=8> */
.L_x_2452:
        /* <DEDUP_REMOVED lines=15> */
.L_x_2453:
        /* <DEDUP_REMOVED lines=15> */
.L_x_2454:
        /* <DEDUP_REMOVED lines=10> */
.L_x_2440:
[----:B------:R-:W-:Y:S05]  /*28200*/  BSYNC B1 ;  /* 0x0000000000017941 */ /* 0x000fea0003800000 */
.L_x_2439:
        /* <DEDUP_REMOVED lines=16> */
.L_x_2471:
        /* <DEDUP_REMOVED lines=13> */
.L_x_2644:
[----:B------:R-:W-:Y:S05]  /*283e0*/  BSYNC B2 ;  /* 0x0000000000027941 */ /* 0x000fea0003800000 */
.L_x_2457:
        /* <DEDUP_REMOVED lines=9> */
.L_x_2460:
[----:B------:R-:W-:Y:S05]  /*28480*/  BSYNC B2 ;  /* 0x0000000000027941 */ /* 0x000fea0003800000 */
.L_x_2459:
        /* <DEDUP_REMOVED lines=8> */
[----:B--2---:R-:W-:Y:S01]  /*28510*/  IMAD R5, R4, 0x7800, R11 ;  /* 0x0000780004057824 */ /* 0x004fe200078e020b */
[----:B------:R-:W-:-:S03]  /*28520*/  IADD3 R4, R7, 0x33490, RZ ;  /* 0x0003349007047810 */ /* 0x000fc60007ffe0ff */
[----:B------:R-:W-:-:S09]  /*28530*/  VIADD R10, R5, 0x24200 ;  /* 0x00024200050a7836 */ /* 0x000fd20000000000 */
.L_x_2461:
        /* <DEDUP_REMOVED lines=16> */
.L_x_2462:
        /* <DEDUP_REMOVED lines=16> */
.L_x_2463:
        /* <DEDUP_REMOVED lines=13> */
.L_x_2645:
[----:B------:R-:W-:Y:S05]  /*28810*/  BSYNC B2 ;  /* 0x0000000000027941 */ /* 0x000fea0003800000 */
.L_x_2464:
[----:B------:R-:W-:Y:S01]  /*28820*/  BSSY B2, `(.L_x_2466) ;  /* 0x000000b000027945 */ /* 0x000fe20003800000 */
[----:B------:R-:W-:Y:S01]  /*28830*/  IMAD.MOV.U32 R12, RZ, RZ, 0x0 ;  /* 0x00000000ff0c7424 */ /* 0x000fe200078e00ff */
[----:B------:R-:W-:Y:S02]  /*28840*/  MOV R13, 0x12f00000 ;  /* 0x12f00000000d7802 */ /* 0x000fe40000000f00 */
        /* <DEDUP_REMOVED lines=8> */
.L_x_2467:
[----:B------:R-:W-:Y:S05]  /*288d0*/  BSYNC B2 ;  /* 0x0000000000027941 */ /* 0x000fea0003800000 */
.L_x_2466:
        /* <DEDUP_REMOVED lines=8> */
.L_x_2468:
        /* <DEDUP_REMOVED lines=15> */
.L_x_2469:
        /* <DEDUP_REMOVED lines=15> */
.L_x_2470:
        /* <DEDUP_REMOVED lines=10> */
.L_x_2456:
[----:B------:R-:W-:Y:S05]  /*28be0*/  BSYNC B1 ;  /* 0x0000000000017941 */ /* 0x000fea0003800000 */
.L_x_2455:
[----:B------:R-:W2:Y:S04]  /*28bf0*/  LDL.LU R4, [R1+0x4] ;  /* 0x0000040001047983 */ /* 0x000ea80000300800 */
[----:B------:R-:W3:Y:S01]  /*28c00*/  LDL.LU R6, [R1+0xc] ;  /* 0x00000c0001067983 */ /* 0x000ee20000300800 */
[----:B------:R-:W-:Y:S01]  /*28c10*/  IADD3 R9, R9, -0x1, RZ ;  /* 0xffffffff09097810 */ /* 0x000fe20007ffe0ff */
[----:B------:R-:W-:-:S03]  /*28c20*/  VIADD R8, R8, 0xffffff60 ;  /* 0xffffff6008087836 */ /* 0x000fc60000000000 */
[----:B------:R-:W-:Y:S01]  /*28c30*/  ISETP.GT.AND P2, PT, R9, R3, PT ;  /* 0x000000030900720c */ /* 0x000fe20003f44270 */
[----:B--2---:R-:W-:-:S05]  /*28c40*/  VIADD R4, R4, 0x1 ;  /* 0x0000000104047836 */ /* 0x004fca0000000000 */
[----:B------:R-:W-:-:S04]  /*28c50*/  ISETP.NE.AND P1, PT, R4, 0x2, PT ;  /* 0x000000020400780c */ /* 0x000fc80003f25270 */
[----:B------:R-:W-:Y:S02]  /*28c60*/  SEL R5, RZ, 0x1, P1 ;  /* 0x00000001ff057807 */ /* 0x000fe40000800000 */
[----:B------:R-:W-:Y:S02]  /*28c70*/  SEL R4, R4, RZ, P1 ;  /* 0x000000ff04047207 */ /* 0x000fe40000800000 */
[----:B---3--:R-:W-:-:S03]  /*28c80*/  LOP3.LUT R6, R6, R5, RZ, 0x3c, !PT ;  /* 0x0000000506067212 */ /* 0x008fc600078e3cff */
[----:B------:R0:W-:Y:S04]  /*28c90*/  STL [R1+0x4], R4 ;  /* 0x0000040401007387 */ /* 0x0001e80000100800 */
[----:B------:R0:W-:Y:S01]  /*28ca0*/  STL [R1+0xc], R6 ;  /* 0x00000c0601007387 */ /* 0x0001e20000100800 */
[----:B------:R-:W-:Y:S05]  /*28cb0*/  @P2 BRA `(.L_x_2471) ;  /* 0xfffffff400942947 */ /* 0x000fea000383ffff */
.L_x_2433:
[----:B------:R-:W-:Y:S05]  /*28cc0*/  BSYNC B0 ;  /* 0x0000000000007941 */ /* 0x000fea0003800000 */
.L_x_2432:
        /* <DEDUP_REMOVED lines=23> */
.L_x_2473:
        /* <DEDUP_REMOVED lines=14> */
[----:B------:R-:W-:Y:S02]  /*28f20*/  IMAD.U32 R5, RZ, RZ, UR7 ;  /* 0x00000007ff057e24 */ /* 0x000fe4000f8e00ff */
[----:B------:R-:W-:Y:S02]  /*28f30*/  IMAD.U32 R6, RZ, RZ, UR8 ;  /* 0x00000008ff067e24 */ /* 0x000fe4000f8e00ff */
[----:B------:R-:W-:-:S02]  /*28f40*/  IMAD.U32 R7, RZ, RZ, UR9 ;  /* 0x00000009ff077e24 */ /* 0x000fc4000f8e00ff */
[----:B------:R-:W-:Y:S02]  /*28f50*/  IMAD.U32 R11, RZ, RZ, UR5 ;  /* 0x00000005ff0b7e24 */ /* 0x000fe4000f8e00ff */
[----:B------:R-:W-:Y:S02]  /*28f60*/  IMAD.MOV.U32 R8, RZ, RZ, 0x70 ;  /* 0x00000070ff087424 */ /* 0x000fe400078e00ff */
[----:B------:R-:W-:Y:S02]  /*28f70*/  IMAD.MOV.U32 R12, RZ, RZ, 0x1 ;  /* 0x00000001ff0c7424 */ /* 0x000fe400078e00ff */
[----:B------:R-:W-:-:S07]  /*28f80*/  IMAD.MOV.U32 R13, RZ, RZ, RZ ;  /* 0x000000ffff0d7224 */ /* 0x000fce00078e00ff */
[----:B------:R-:W-:-:S07]  /*28f90*/  LEPC R20, `(.L_x_2475) ;  /* 0x000000001014794e */ /* 0x000fce0000000000 */
[----:B0-----:R-:W-:Y:S05]  /*28fa0*/  CALL.ABS.NOINC R2 ;  /* 0x0000000002007343 */ /* 0x001fea0003c00000 */
.L_x_2475:
[----:B------:R-:W2:Y:S01]  /*28fb0*/  LDL.LU R2, [R1+0x10] ;  /* 0x0000100001027983 */ /* 0x000ea20000300800 */
        /* <DEDUP_REMOVED lines=18> */
[----:B------:R-:W-:Y:S01]  /*290e0*/  MOV R13, RZ ;  /* 0x000000ff000d7202 */ /* 0x000fe20000000f00 */
[----:B------:R-:W-:Y:S02]  /*290f0*/  IMAD.U32 R7, RZ, RZ, UR9 ;  /* 0x00000009ff077e24 */ /* 0x000fe4000f8e00ff */
[----:B------:R-:W-:-:S02]  /*29100*/  IMAD.U32 R10, RZ, RZ, UR4 ;  /* 0x00000004ff0a7e24 */ /* 0x000fc4000f8e00ff */
[----:B------:R-:W-:Y:S02]  /*29110*/  IMAD.U32 R11, RZ, RZ, UR5 ;  /* 0x00000005ff0b7e24 */ /* 0x000fe4000f8e00ff */
[----:B------:R-:W-:Y:S02]  /*29120*/  IMAD.MOV.U32 R8, RZ, RZ, 0x70 ;  /* 0x00000070ff087424 */ /* 0x000fe400078e00ff */
[----:B------:R-:W-:-:S07]  /*29130*/  IMAD.MOV.U32 R12, RZ, RZ, 0x1 ;  /* 0x00000001ff0c7424 */ /* 0x000fce00078e00ff */
[----:B------:R-:W-:-:S07]  /*29140*/  LEPC R20, `(.L_x_2476) ;  /* 0x000000001014794e */ /* 0x000fce0000000000 */
[----:B0-----:R-:W-:Y:S05]  /*29150*/  CALL.ABS.NOINC R2 ;  /* 0x0000000002007343 */ /* 0x001fea0003c00000 */
.L_x_2476:
        /* <DEDUP_REMOVED lines=20> */
.L_x_2477:
        /* <DEDUP_REMOVED lines=19> */
.L_x_2478:
        /* <DEDUP_REMOVED lines=15> */
[----:B------:R-:W-:Y:S02]  /*294c0*/  PLOP3.LUT P3, PT, P1, PT, PT, 0x8, 0x0 ;  /* 0x000000000000781c */ /* 0x000fe40000f6e170 */
[----:B0-----:R-:W-:Y:S02]  /*294d0*/  LEA R3, R17, R0, 0x7 ;  /* 0x0000000011037211 */ /* 0x001fe400078e38ff */
[----:B------:R-:W0:Y:S05]  /*294e0*/  LDC R0, c[0x0][0x428] ;  /* 0x00010a00ff007b82 */ /* 0x000e2a0000000800 */
        /* <DEDUP_REMOVED lines=13> */
.L_x_2479:
        /* <DEDUP_REMOVED lines=13> */
.L_x_2480:
        /* <DEDUP_REMOVED lines=12> */
.L_x_2481:
        /* <DEDUP_REMOVED lines=21> */
.L_x_2648:
[----:B-1----:R-:W-:Y:S02]  /*298a0*/  ISETP.NE.AND P0, PT, R14, RZ, PT ;  /* 0x000000ff0e00720c */ /* 0x002fe40003f05270 */
[----:B------:R-:W-:-:S11]  /*298b0*/  PLOP3.LUT P6, PT, PT, PT, PT, 0x8, 0x0 ;  /* 0x000000000000781c */ /* 0x000fd60003fce170 */
[----:B------:R-:W-:Y:S05]  /*298c0*/  @P0 BRA `(.L_x_2483) ;  /* 0x0000000800540947 */ /* 0x000fea0003800000 */
[----:B------:R-:W-:-:S03]  /*298d0*/  UMOV UR4, 0xffffffff ;  /* 0xffffffff00047882 */ /* 0x000fc60000000000 */
[----:B------:R-:W-:Y:S05]  /*298e0*/  BRA.DIV UR4, `(.L_x_2484) ;  /* 0x0000005e04887947 */ /* 0x000fea000b800000 */
[----:B------:R-:W-:-:S13]  /*298f0*/  ELECT P6, URZ, PT ;  /* 0x00000000003f782f */ /* 0x000fda00038c0000 */
.L_x_2651:
        /* <DEDUP_REMOVED lines=24> */
.L_x_2486:
[----:B0-----:R-:W2:Y:S01]  /*29a80*/  LDL R4, [R1] ;  /* 0x0000000001047983 */ /* 0x001ea20000100800 */
        /* <DEDUP_REMOVED lines=11> */
.L_x_2652:
        /* <DEDUP_REMOVED lines=8> */
.L_x_2488:
[----:B------:R-:W2:Y:S01]  /*29bc0*/  LDL R5, [R1] ;  /* 0x0000000001057983 */ /* 0x000ea20000100800 */
        /* <DEDUP_REMOVED lines=31> */
.L_x_2653:
        /* <DEDUP_REMOVED lines=8> */
.L_x_2490:
        /* <DEDUP_REMOVED lines=24> */
.L_x_2485:
        /* <DEDUP_REMOVED lines=38> */
.L_x_2483:
        /* <DEDUP_REMOVED lines=8> */
[----:B------:R-:W-:-:S05]  /*2a2a0*/  LOP3.LUT R3, R3, 0xfffffffe, RZ, 0xc0, !PT ;  /* 0xfffffffe03037812 */ /* 0x000fca00078ec0ff */
[----:B------:R-:W-:-:S05]  /*2a2b0*/  IMAD.IADD R3, R6, 0x1, -R3 ;  /* 0x0000000106037824 */ /* 0x000fca00078e0a03 */
[----:B------:R-:W-:-:S04]  /*2a2c0*/  SHF.L.U32 R3, R3, 0x1f, RZ ;  /* 0x0000001f03037819 */ /* 0x000fc800000006ff */
[----:B------:R-:W2:Y:S02]  /*2a2d0*/  SYNCS.PHASECHK.TRANS64.TRYWAIT P0, [R4+URZ+0x33420], R3 ;  /* 0x03342003040075a7 */ /* 0x000ea4000800017f */
[----:B-12---:R-:W-:Y:S05]  /*2a2e0*/  @!P0 BRA `(.L_x_2492) ;  /* 0x0000005400508947 */ /* 0x006fea0003800000 */
.L_x_2654:
[----:B------:R-:W-:Y:S05]  /*2a2f0*/  BSYNC B0 ;  /* 0x0000000000007941 */ /* 0x000fea0003800000 */
.L_x_2491:
[----:B-1----:R-:W2:Y:S02]  /*2a300*/  LDL R4, [R1+0x30] ;  /* 0x0000300001047983 */ /* 0x002ea40000100800 */
[----:B--2---:R-:W-:-:S13]  /*2a310*/  ISETP.GE.AND P0, PT, R4, 0x2, PT ;  /* 0x000000020400780c */ /* 0x004fda0003f06270 */
[----:B------:R-:W-:Y:S05]  /*2a320*/  @!P0 BRA `(.L_x_2493) ;  /* 0x0000001400008947 */ /* 0x000fea0003800000 */
[----:B------:R1:W5:Y:S01]  /*2a330*/  LDL.LU R6, [R1] ;  /* 0x0000000001067983 */ /* 0x0003620000300800 */
[----:B------:R-:W-:-:S03]  /*2a340*/  VIADD R12, R4, 0xfffffffe ;  /* 0xfffffffe040c7836 */ /* 0x000fc60000000000 */
[----:B0-----:R1:W5:Y:S04]  /*2a350*/  LDL.LU R7, [R1+0x8] ;  /* 0x0000080001077983 */ /* 0x0013680000300800 */
.L_x_2517:
[----:B-----5:R-:W-:Y:S01]  /*2a360*/  IADD3 R4, R6, 0x1, RZ ;  /* 0x0000000106047810 */ /* 0x020fe20007ffe0ff */
[----:B------:R-:W-:Y:S05]  /*2a370*/  YIELD ;  /* 0x0000000000007946 */ /* 0x000fea0003800000 */
[----:B------:R-:W-:Y:S01]  /*2a380*/  ISETP.NE.AND P0, PT, R4, 0x2, PT ;  /* 0x000000020400780c */ /* 0x000fe20003f05270 */
[----:B------:R-:W-:Y:S03]  /*2a390*/  BSSY B0, `(.L_x_2494) ;  /* 0x00000ad000007945 */ /* 0x000fe60003800000 */
[----:B------:R-:W-:-:S02]  /*2a3a0*/  SEL R3, RZ, 0x1, P0 ;  /* 0x00000001ff037807 */ /* 0x000fc40000000000 */
[----:B0-----:R-:W-:Y:S02]  /*2a3b0*/  SEL R10, R4, RZ, P0 ;  /* 0x000000ff040a7207 */ /* 0x001fe40000000000 */
[----:B------:R-:W-:-:S05]  /*2a3c0*/  LOP3.LUT R9, R7, R3, RZ, 0x3c, !PT ;  /* 0x0000000307097212 */ /* 0x000fca00078e3cff */
[----:B------:R0:W-:Y:S04]  /*2a3d0*/  STL [R1+0x8], R9 ;  /* 0x0000080901007387 */ /* 0x0001e80000100800 */
[----:B------:R0:W-:Y:S01]  /*2a3e0*/  STL [R1], R10 ;  /* 0x0000000a01007387 */ /* 0x0001e20000100800 */
[----:B---3--:R-:W-:Y:S05]  /*2a3f0*/  @!P6 BRA `(.L_x_2495) ;  /* 0x000000080098e947 */ /* 0x008fea0003800000 */
[----:B------:R-:W-:Y:S01]  /*2a400*/  ULDC.64 UR4, c[0x0][0x3f8] ;  /* 0x0000fe0000047ab9 */ /* 0x000fe20000000a00 */
[----:B------:R-:W-:Y:S01]  /*2a410*/  IMAD.MOV.U32 R8, RZ, RZ, R12 ;  /* 0x000000ffff087224 */ /* 0x000fe200078e000c */
[----:B------:R-:W-:-:S04]  /*2a420*/  ISETP.NE.U32.AND P0, PT, RZ, UR4, PT ;  /* 0x00000004ff007c0c */ /* 0x000fc8000bf05070 */
[----:B------:R-:W-:-:S13]  /*2a430*/  ISETP.NE.AND.EX P0, PT, RZ, UR5, PT, P0 ;  /* 0x00000005ff007c0c */ /* 0x000fda000bf05300 */
[----:B------:R-:W-:Y:S05]  /*2a440*/  @!P0 BRA `(.L_x_2496) ;  /* 0x0000000000448947 */ /* 0x000fea0003800000 */
[----:B------:R-:W2:Y:S01]  /*2a450*/  LDC R5, c[0x0][0x41c] ;  /* 0x00010700ff057b82 */ /* 0x000ea20000000800 */
[----:B------:R-:W-:Y:S01]  /*2a460*/  ULDC.64 UR6, c[0x0][0x408] ;  /* 0x0001020000067ab9 */ /* 0x000fe20000000a00 */
[----:B--2---:R-:W-:-:S13]  /*2a470*/  ISETP.NE.AND P0, PT, R5, 0x1, PT ;  /* 0x000000010500780c */ /* 0x004fda0003f05270 */
[----:B------:R-:W2:Y:S02]  /*2a480*/  @P0 LDC.64 R2, c[0x0][0x420] ;  /* 0x00010800ff020b82 */ /* 0x000ea40000000a00 */
[----:B--2---:R-:W-:-:S04]  /*2a490*/  @P0 IMAD.HI.U32 R4, R12, R2, RZ ;  /* 0x000000020c040227 */ /* 0x004fc800078e00ff */
        /* <DEDUP_REMOVED lines=12> */
.L_x_2496:
[----:B--2---:R-:W2:Y:S01]  /*2a560*/  S2R R5, SR_CgaCtaId ;  /* 0x0000000000057919 */ /* 0x004ea20000008800 */
[----:B------:R-:W-:Y:S01]  /*2a570*/  MOV R4, 0x400 ;  /* 0x0000040000047802 */ /* 0x000fe20000000f00 */
[----:B------:R-:W-:Y:S01]  /*2a580*/  BSSY B1, `(.L_x_2497) ;  /* 0x0000009000017945 */ /* 0x000fe20003800000 */
[----:B------:R-:W3:Y:S02]  /*2a590*/  S2R R3, SR_TID.X ;  /* 0x0000000000037919 */ /* 0x000ee40000002100 */
[----:B--2---:R-:W-:Y:S02]  /*2a5a0*/  LEA R4, R5, R4, 0x18 ;  /* 0x0000000405047211 */ /* 0x004fe400078ec0ff */
[----:B---3--:R-:W-:-:S03]  /*2a5b0*/  LOP3.LUT R3, R3, 0x7f, RZ, 0xc0, !PT ;  /* 0x0000007f03037812 */ /* 0x008fc600078ec0ff */
[----:B------:R-:W-:Y:S01]  /*2a5c0*/  IMAD R5, R10, 0x8, R4 ;  /* 0x000000080a057824 */ /* 0x000fe200078e0204 */
[----:B------:R-:W-:Y:S02]  /*2a5d0*/  SHF.L.U32 R4, R9, 0x1f, RZ ;  /* 0x0000001f09047819 */ /* 0x000fe400000006ff */
[----:B------:R-:W-:Y:S02]  /*2a5e0*/  ISETP.NE.AND P2, PT, R3, RZ, PT ;  /* 0x000000ff0300720c */ /* 0x000fe40003f45270 */
[----:B------:R-:W2:Y:S02]  /*2a5f0*/  SYNCS.PHASECHK.TRANS64.TRYWAIT P0, [R5+URZ+0x33480], R4 ;  /* 0x03348004050075a7 */ /* 0x000ea4000800017f */
[----:B--2---:R-:W-:Y:S09]  /*2a600*/  @!P0 BRA `(.L_x_2498) ;  /* 0x0000005000a88947 */ /* 0x004ff20003800000 */
.L_x_2655:
[----:B------:R-:W-:Y:S05]  /*2a610*/  BSYNC B1 ;  /* 0x0000000000017941 */ /* 0x000fea0003800000 */
.L_x_2497:
[----:B------:R-:W-:Y:S04]  /*2a620*/  BSSY B1, `(.L_x_2499) ;  /* 0x0000009000017945 */ /* 0x000fe80003800000 */
[----:B------:R-:W-:Y:S05]  /*2a630*/  @P2 BRA `(.L_x_2500) ;  /* 0x00000000001c2947 */ /* 0x000fea0003800000 */
[----:B------:R-:W0:Y:S02]  /*2a640*/  S2R R3, SR_TID.X ;  /* 0x0000000000037919 */ /* 0x000e240000002100 */
[----:B0-----:R-:W-:Y:S02]  /*2a650*/  LOP3.LUT R9, R3, 0x1f, RZ, 0xc0, !PT ;  /* 0x0000001f03097812 */ /* 0x001fe400078ec0ff */
[----:B------:R-:W-:Y:S02]  /*2a660*/  MOV R3, 0x7800 ;  /* 0x0000780000037802 */ /* 0x000fe40000000f00 */
[----:B------:R-:W-:Y:S02]  /*2a670*/  ISETP.NE.AND P0, PT, R9, RZ, PT ;  /* 0x000000ff0900720c */ /* 0x000fe40003f05270 */
[----:B------:R3:W-:Y:S11]  /*2a680*/  SYNCS.ARRIVE.TRANS64 RZ, [R5+URZ+0x33470], R3 ;  /* 0x0334700305ff79a7 */ /* 0x0007f6000800003f */
[----:B---3--:R-:W-:Y:S05]  /*2a690*/  @!P0 BRA `(.L_x_2500) ;  /* 0x0000000000048947 */ /* 0x008fea0003800000 */
[----:B------:R-:W-:Y:S01]  /*2a6a0*/  BPT.TRAP 0x1 ;  /* 0x000000040000795c */ /* 0x000fe20000300000 */
.L_x_2500:
[----:B------:R-:W-:Y:S05]  /*2a6b0*/  BSYNC B1 ;  /* 0x0000000000017941 */ /* 0x000fea0003800000 */
.L_x_2499:
[----:B------:R-:W3:Y:S04]  /*2a6c0*/  LDL R3, [R1] ;  /* 0x0000000001037983 */ /* 0x000ee80000100800 */
[----:B0-----:R-:W4:Y:S01]  /*2a6d0*/  LDL R9, [R1+0x14] ;  /* 0x0000140001097983 */ /* 0x001f220000100800 */
        /* <DEDUP_REMOVED lines=10> */
[----:B---3--:R-:W-:Y:S02]  /*2a780*/  IMAD R3, R3, 0x7800, R10 ;  /* 0x0000780003037824 */ /* 0x008fe400078e020a */
[----:B----4-:R-:W-:Y:S02]  /*2a790*/  IMAD R9, R8, 0xa0, R9 ;  /* 0x000000a008097824 */ /* 0x010fe400078e0209 */
[----:B------:R-:W-:Y:S02]  /*2a7a0*/  VIADD R8, R5, 0x33470 ;  /* 0x0003347005087836 */ /* 0x000fe40000000000 */
[----:B------:R-:W-:-:S07]  /*2a7b0*/  VIADD R10, R3, 0xf200 ;  /* 0x0000f200030a7836 */ /* 0x000fce0000000000 */
.L_x_2501:
        /* <DEDUP_REMOVED lines=16> */
.L_x_2502:
        /* <DEDUP_REMOVED lines=10> */
[----:B------:R-:W-:Y:S01]  /*2a960*/  MOV R13, 0x80 ;  /* 0x00000080000d7802 */ /* 0x000fe20000000f00 */
[----:B------:R-:W-:Y:S01]  /*2a970*/  VIADD R10, R3, 0x14200 ;  /* 0x00014200030a7836 */ /* 0x000fe20000000000 */
[----:B------:R-:W-:Y:S01]  /*2a980*/  PLOP3.LUT P0, PT, PT, PT, PT, 0x80, 0x0 ;  /* 0x000000000000781c */ /* 0x000fe20003f0f070 */
[----:B------:R-:W-:Y:S01]  /*2a990*/  UMOV UR6, 0x0 ;  /* 0x0000000000067882 */ /* 0x000fe20000000000 */
[----:B------:R-:W-:Y:S01]  /*2a9a0*/  R2UR UR10, R13 ;  /* 0x000000000d0a72ca */ /* 0x000fe200000e0000 */
[----:B------:R-:W-:-:S14]  /*2a9b0*/  UMOV UR7, 0x14f00000 ;  /* 0x14f0000000077882 */ /* 0x000fdc0000000000 */
.L_x_2503:
        /* <DEDUP_REMOVED lines=13> */
.L_x_2656:
[----:B------:R-:W-:Y:S05]  /*2aa90*/  BSYNC B1 ;  /* 0x0000000000017941 */ /* 0x000fea0003800000 */
.L_x_2504:
[----:B------:R-:W-:Y:S01]  /*2aaa0*/  BSSY B1, `(.L_x_2506) ;  /* 0x000000b000017945 */ /* 0x000fe20003800000 */
[----:B------:R-:W-:Y:S02]  /*2aab0*/  IMAD.MOV.U32 R10, RZ, RZ, 0x0 ;  /* 0x00000000ff0a7424 */ /* 0x000fe400078e00ff */
[----:B------:R-:W-:Y:S01]  /*2aac0*/  IMAD.MOV.U32 R11, RZ, RZ, 0x14f00000 ;  /* 0x14f00000ff0b7424 */ /* 0x000fe200078e00ff */
[----:B------:R-:W-:Y:S06]  /*2aad0*/  @P2 BRA `(.L_x_2507) ;  /* 0x00000000001c2947 */ /* 0x000fec0003800000 */
[----:B------:R-:W3:Y:S01]  /*2aae0*/  S2R R8, SR_TID.X ;  /* 0x0000000000087919 */ /* 0x000ee20000002100 */
[----:B0-2---:R-:W-:-:S04]  /*2aaf0*/  IMAD.MOV.U32 R4, RZ, RZ, 0x7800 ;  /* 0x00007800ff047424 */ /* 0x005fc800078e00ff */
[----:B------:R4:W-:Y:S01]  /*2ab00*/  SYNCS.ARRIVE.TRANS64 RZ, [R5+URZ+0x33430], R4 ;  /* 0x0334300405ff79a7 */ /* 0x0009e2000800003f */
[----:B---3--:R-:W-:-:S04]  /*2ab10*/  LOP3.LUT R8, R8, 0x1f, RZ, 0xc0, !PT ;  /* 0x0000001f08087812 */ /* 0x008fc800078ec0ff */
[----:B------:R-:W-:-:S13]  /*2ab20*/  ISETP.NE.AND P0, PT, R8, RZ, PT ;  /* 0x000000ff0800720c */ /* 0x000fda0003f05270 */
[----:B----4-:R-:W-:Y:S05]  /*2ab30*/  @!P0 BRA `(.L_x_2507) ;  /* 0x0000000000048947 */ /* 0x010fea0003800000 */
[----:B------:R-:W-:Y:S01]  /*2ab40*/  BPT.TRAP 0x1 ;  /* 0x000000040000795c */ /* 0x000fe20000300000 */
.L_x_2507:
[----:B------:R-:W-:Y:S05]  /*2ab50*/  BSYNC B1 ;  /* 0x0000000000017941 */ /* 0x000fea0003800000 */
.L_x_2506:
[----:B------:R-:W-:Y:S01]  /*2ab60*/  R2UR UR10, R15 ;  /* 0x000000000f0a72ca */ /* 0x000fe200000e0000 */
[----:B------:R-:W-:Y:S01]  /*2ab70*/  UIADD3 UR4, UP0, UR40, 0x370, URZ ;  /* 0x0000037028047890 */ /* 0x000fe2000ff1e03f */
[----:B------:R-:W-:Y:S01]  /*2ab80*/  R2UR UR6, R10 ;  /* 0x000000000a0672ca */ /* 0x000fe200000e0000 */
[----:B0-2---:R-:W-:Y:S01]  /*2ab90*/  VIADD R5, R5, 0x33430 ;  /* 0x0003343005057836 */ /* 0x005fe20000000000 */
[----:B------:R-:W-:Y:S01]  /*2aba0*/  R2UR UR7, R11 ;  /* 0x000000000b0772ca */ /* 0x000fe200000e0000 */
[----:B------:R-:W-:Y:S01]  /*2abb0*/  UIADD3.X UR5, URZ, UR41, URZ, UP0, !UPT ;  /* 0x000000293f057290 */ /* 0x000fe200087fe43f */
[----:B------:R-:W-:Y:S02]  /*2abc0*/  PLOP3.LUT P0, PT, PT, PT, PT, 0x80, 0x0 ;  /* 0x000000000000781c */ /* 0x000fe40003f0f070 */
[----:B------:R-:W-:-:S11]  /*2abd0*/  IADD3 R4, R3, 0x24200, RZ ;  /* 0x0002420003047810 */ /* 0x000fd60007ffe0ff */
.L_x_2508:
        /* <DEDUP_REMOVED lines=15> */
.L_x_2509:
        /* <DEDUP_REMOVED lines=15> */
.L_x_2510:
        /* <DEDUP_REMOVED lines=9> */
[----:B--2---:R-:W-:Y:S05]  /*2ae50*/  @P0 BRA.U.ANY `(.L_x_2510) ;  /* 0xfffffffd00d80947 */ /* 0x004fea000393ffff */
.L_x_2495:
[----:B------:R-:W-:Y:S05]  /*2ae60*/  BSYNC B0 ;  /* 0x0000000000007941 */ /* 0x000fea0003800000 */
.L_x_2494:
[----:B------:R-:W-:-:S06]  /*2ae70*/  UISETP.NE.AND UP0, UPT, UR37, 0x3, UPT ;  /* 0x000000032500788c */ /* 0x000fcc000bf05270 */
[----:B------:R-:W-:-:S13]  /*2ae80*/  PLOP3.LUT P0, PT, PT, PT, UP0, 0x80, 0x0 ;  /* 0x000000000000781c */ /* 0x000fda0003f0f008 */
[----:B------:R-:W-:Y:S05]  /*2ae90*/  @!P0 BRA `(.L_x_2511) ;  /* 0x0000000000048947 */ /* 0x000fea0003800000 */
[----:B------:R-:W-:Y:S01]  /*2aea0*/  BPT.TRAP 0x1 ;  /* 0x000000040000795c */ /* 0x000fe20000300000 */
.L_x_2511:
[----:B------:R-:W2:Y:S01]  /*2aeb0*/  S2R R5, SR_CgaCtaId ;  /* 0x0000000000057919 */ /* 0x000ea20000008800 */
[----:B------:R-:W-:Y:S01]  /*2aec0*/  IMAD.U32 R3, RZ, RZ, UR39 ;  /* 0x00000027ff037e24 */ /* 0x000fe2000f8e00ff */
[----:B------:R-:W-:Y:S01]  /*2aed0*/  MOV R4, 0x400 ;  /* 0x0000040000047802 */ /* 0x000fe20000000f00 */
[----:B------:R-:W-:Y:S03]  /*2aee0*/  BSSY B0, `(.L_x_2512) ;  /* 0x0000008000007945 */ /* 0x000fe60003800000 */
[----:B------:R-:W-:Y:S02]  /*2aef0*/  ISETP.NE.AND P0, PT, R3, 0x3, PT ;  /* 0x000000030300780c */ /* 0x000fe40003f05270 */
[----:B------:R-:W-:-:S04]  /*2af00*/  LOP3.LUT R3, R7, 0x1, RZ, 0x3c, !PT ;  /* 0x0000000107037812 */ /* 0x000fc800078e3cff */
[----:B------:R-:W-:Y:S02]  /*2af10*/  SHF.L.U32 R3, R3, 0x1f, RZ ;  /* 0x0000001f03037819 */ /* 0x000fe400000006ff */
[----:B--2---:R-:W-:-:S05]  /*2af20*/  LEA R4, R5, R4, 0x18 ;  /* 0x0000000405047211 */ /* 0x004fca00078ec0ff */
[----:B------:R-:W-:-:S04]  /*2af30*/  IMAD R14, R6, 0x8, R4 ;  /* 0x00000008060e7824 */ /* 0x000fc800078e0204 */
[----:B------:R-:W2:Y:S02]  /*2af40*/  SYNCS.PHASECHK.TRANS64.TRYWAIT P2, [R14+URZ+0x33470], R3 ;  /* 0x033470030e0075a7 */ /* 0x000ea4000804017f */
[----:B--2---:R-:W-:Y:S05]  /*2af50*/  @!P2 BRA `(.L_x_2513) ;  /* 0x00000048007ca947 */ /* 0x004fea0003800000 */
.L_x_2657:
[----:B------:R-:W-:Y:S05]  /*2af60*/  BSYNC B0 ;  /* 0x0000000000007941 */ /* 0x000fea0003800000 */
.L_x_2512:
[----:B------:R-:W-:Y:S05]  /*2af70*/  @!P0 BRA `(.L_x_2514) ;  /* 0x0000000000048947 */ /* 0x000fea0003800000 */
[----:B------:R-:W-:Y:S01]  /*2af80*/  BPT.TRAP 0x1 ;  /* 0x000000040000795c */ /* 0x000fe20000300000 */
.L_x_2514:
[----:B--2---:R-:W-:Y:S01]  /*2af90*/  SHF.L.U32 R3, R7, 0x1f, RZ ;  /* 0x0000001f07037819 */ /* 0x004fe200000006ff */
[----:B0-----:R-:W-:-:S03]  /*2afa0*/  IMAD R10, R6, 0x7800, RZ ;  /* 0x00007800060a7824 */ /* 0x001fc600078e02ff */
[----:B------:R-:W0:Y:S02]  /*2afb0*/  SYNCS.PHASECHK.TRANS64.TRYWAIT P2, [R14+URZ+0x33460], R3 ;  /* 0x033460030e0075a7 */ /* 0x000e24000804017f */
[----:B0-----:R-:W-:Y:S05]  /*2afc0*/  @!P2 BRA `(.L_x_2515) ;  /* 0x000000480074a947 */ /* 0x001fea0003800000 */
.L_x_2658:
[----:B------:R-:W0:Y:S04]  /*2afd0*/  LDL R4, [R1+0x20] ;  /* 0x0000200001047983 */ /* 0x000e280000100800 */
[----:B------:R-:W2:Y:S01]  /*2afe0*/  LDL R11, [R1+0x1c] ;  /* 0x00001c00010b7983 */ /* 0x000ea20000100800 */
[----:B------:R-:W-:Y:S01]  /*2aff0*/  MOV R15, 0x400 ;  /* 0x00000400000f7802 */ /* 0x000fe20000000f00 */
[----:B------:R-:W-:Y:S05]  /*2b000*/  WARPSYNC.ALL ;  /* 0x0000000000007948 */ /* 0x000fea0003800000 */
[----:B------:R-:W3:Y:S02]  /*2b010*/  S2R R18, SR_CgaCtaId ;  /* 0x0000000000127919 */ /* 0x000ee40000008800 */
[----:B---3--:R-:W-:-:S02]  /*2b020*/  LEA R15, R18, R15, 0x18 ;  /* 0x0000000f120f7211 */ /* 0x008fc400078ec0ff */
[C---:B0-----:R-:W-:Y:S02]  /*2b030*/  LOP3.LUT R3, R10.reuse, R4, RZ, 0xfc, !PT ;  /* 0x000000040a037212 */ /* 0x041fe400078efcff */
[----:B--2---:R-:W-:-:S03]  /*2b040*/  LOP3.LUT R13, R10, R11, RZ, 0xfc, !PT ;  /* 0x0000000b0a0d7212 */ /* 0x004fc600078efcff */
[C---:B------:R-:W-:Y:S01]  /*2b050*/  IMAD.IADD R3, R15.reuse, 0x1, R3 ;  /* 0x000000010f037824 */ /* 0x040fe200078e0203 */
[----:B------:R-:W-:-:S04]  /*2b060*/  IADD3 R13, R15, R13, RZ ;  /* 0x0000000d0f0d7210 */ /* 0x000fc80007ffe0ff */
[----:B------:R-:W0:Y:S02]  /*2b070*/  LDSM.16.MT88.4 R4, [R3+0xf200] ;  /* 0x00f200000304783b */ /* 0x000e240000004200 */
        /* <DEDUP_REMOVED lines=97> */
.L_x_2516:
[----:B------:R3:W5:Y:S01]  /*2b690*/  LDL R6, [R1] ;  /* 0x0000000001067983 */ /* 0x0007620000100800 */
[----:B--2---:R2:W-:Y:S01]  /*2b6a0*/  SYNCS.ARRIVE.TRANS64.A1T0 RZ, [R14+URZ+0x33450], RZ ;  /* 0x033450ff0eff79a7 */ /* 0x0045e2000810003f */
[----:B------:R-:W-:Y:S01]  /*2b6b0*/  BAR.SYNC.DEFER_BLOCKING 0x2, 0x80 ;  /* 0x0082000000007b1d */ /* 0x000fe20000010000 */
[C---:B------:R-:W-:Y:S01]  /*2b6c0*/  ISETP.GT.AND P0, PT, R12.reuse, RZ, PT ;  /* 0x000000ff0c00720c */ /* 0x040fe20003f04270 */
[----:B------:R-:W-:Y:S02]  /*2b6d0*/  VIADD R12, R12, 0xffffffff ;  /* 0xffffffff0c0c7836 */ /* 0x000fe40000000000 */
[----:B--2---:R-:W-:Y:S02]  /*2b6e0*/  @!P1 VIADD R14, R14, 0x33480 ;  /* 0x000334800e0e9836 */ /* 0x004fe40000000000 */
[----:B------:R3:W5:Y:S03]  /*2b6f0*/  LDL R7, [R1+0x8] ;  /* 0x0000080001077983 */ /* 0x0007660000100800 */
[----:B------:R-:W-:-:S04]  /*2b700*/  @!P1 PRMT R14, RZ, 0x654, R14 ;  /* 0x00000654ff0e9816 */ /* 0x000fc8000000000e */
[----:B------:R3:W-:Y:S01]  /*2b710*/  @!P1 SYNCS.ARRIVE.TRANS64.RED.A1T0 RZ, [R14+URZ], RZ ;  /* 0x000000ff0eff99a7 */ /* 0x0007e2000810043f */
[----:B------:R-:W-:Y:S05]  /*2b720*/  @P0 BRA `(.L_x_2517) ;  /* 0xffffffec000c0947 */ /* 0x000fea000383ffff */
.L_x_2493:
[----:B------:R-:W-:Y:S04]  /*2b730*/  BSSY B0, `(.L_x_2518) ;  /* 0x000000e000007945 */ /* 0x000fe80003800000 */
[----:B------:R-:W-:Y:S05]  /*2b740*/  @P1 BRA `(.L_x_2519) ;  /* 0x0000000000301947 */ /* 0x000fea0003800000 */
[----:B------:R-:W2:Y:S01]  /*2b750*/  S2R R5, SR_LANEID ;  /* 0x0000000000057919 */ /* 0x000ea20000000000 */
[----:B------:R-:W-:Y:S01]  /*2b760*/  VOTEU.ANY UR4, UPT, PT ;  /* 0x0000000000047886 */ /* 0x000fe200038e0100 */
[----:B------:R-:W4:Y:S01]  /*2b770*/  LDC.64 R2, c[0x0][0xc38] ;  /* 0x00030e00ff027b82 */ /* 0x000f220000000a00 */
[----:B------:R-:W2:Y:S02]  /*2b780*/  FLO.U32 R0, UR4 ;  /* 0x0000000400007d00 */ /* 0x000ea400080e0000 */
[----:B--2---:R-:W-:-:S06]  /*2b790*/  ISETP.EQ.U32.AND P0, PT, R0, R5, PT ;  /* 0x000000050000720c */ /* 0x004fcc0003f02070 */
[----:B------:R-:W4:Y:S07]  /*2b7a0*/  POPC R5, UR4 ;  /* 0x0000000400057d09 */ /* 0x000f2e0008000000 */
[----:B----4-:R-:W2:Y:S01]  /*2b7b0*/  @P0 ATOMG.E.ADD.STRONG.GPU PT, R3, desc[UR54][R2.64], R5 ;  /* 0x00000005020309a8 */ /* 0x010ea200081ee1f6 */
[----:B------:R-:W4:Y:S02]  /*2b7c0*/  S2R R4, SR_LTMASK ;  /* 0x0000000000047919 */ /* 0x000f240000003900 */
[----:B----4-:R-:W-:-:S04]  /*2b7d0*/  LOP3.LUT R4, R4, UR4, RZ, 0xc0, !PT ;  /* 0x0000000404047c12 */ /* 0x010fc8000f8ec0ff */
[----:B0----5:R-:W0:Y:S01]  /*2b7e0*/  POPC R7, R4 ;  /* 0x0000000400077309 */ /* 0x021e220000000000 */
[----:B--2---:R-:W0:Y:S02]  /*2b7f0*/  SHFL.IDX PT, R0, R3, R0, 0x1f ;  /* 0x00001f0003007589 */ /* 0x004e2400000e0000 */
[----:B0-----:R-:W-:-:S07]  /*2b800*/  IADD3 R16, R0, UR38, R7 ;  /* 0x0000002600107c10 */ /* 0x001fce000fffe007 */
.L_x_2519:
[----:B------:R-:W-:Y:S05]  /*2b810*/  BSYNC B0 ;  /* 0x0000000000007941 */ /* 0x000fea0003800000 */
.L_x_2518:
[----:B------:R-:W-:-:S06]  /*2b820*/  UISETP.NE.AND UP0, UPT, UR37, 0x3, UPT ;  /* 0x000000032500788c */ /* 0x000fcc000bf05270 */
[----:B------:R-:W-:-:S13]  /*2b830*/  PLOP3.LUT P0, PT, PT, PT, UP0, 0x80, 0x0 ;  /* 0x000000000000781c */ /* 0x000fda0003f0f008 */
[----:B------:R-:W-:Y:S05]  /*2b840*/  @!P0 BRA `(.L_x_2520) ;  /* 0x0000000000048947 */ /* 0x000fea0003800000 */
[----:B------:R-:W-:Y:S01]  /*2b850*/  BPT.TRAP 0x1 ;  /* 0x000000040000795c */ /* 0x000fe20000300000 */
.L_x_2520:
[----:B------:R-:W2:Y:S04]  /*2b860*/  LDL R0, [R1+0x8] ;  /* 0x0000080001007983 */ /* 0x000ea80000100800 */
[----:B------:R-:W4:Y:S01]  /*2b870*/  LDL R2, [R1] ;  /* 0x0000000001027983 */ /* 0x000f220000100800 */
[----:B------:R-:W0:Y:S01]  /*2b880*/  S2R R4, SR_CgaCtaId ;  /* 0x0000000000047919 */ /* 0x000e220000008800 */
[----:B------:R-:W-:-:S04]  /*2b890*/  MOV R3, 0x400 ;  /* 0x0000040000037802 */ /* 0x000fc80000000f00 */
[----:B0-----:R-:W-:Y:S01]  /*2b8a0*/  LEA R3, R4, R3, 0x18 ;  /* 0x0000000304037211 */ /* 0x001fe200078ec0ff */
[----:B------:R-:W-:Y:S01]  /*2b8b0*/  BSSY B0, `(.L_x_2521) ;  /* 0x0000008000007945 */ /* 0x000fe20003800000 */
[----:B--2---:R-:W-:-:S04]  /*2b8c0*/  LOP3.LUT R0, R0, 0x1, RZ, 0x3c, !PT ;  /* 0x0000000100007812 */ /* 0x004fc800078e3cff */
[----:B------:R-:W-:Y:S01]  /*2b8d0*/  SHF.L.U32 R0, R0, 0x1f, RZ ;  /* 0x0000001f00007819 */ /* 0x000fe200000006ff */
[----:B----4-:R-:W-:-:S04]  /*2b8e0*/  IMAD R3, R2, 0x8, R3 ;  /* 0x0000000802037824 */ /* 0x010fc800078e0203 */
[----:B------:R-:W0:Y:S01]  /*2b8f0*/  SYNCS.PHASECHK.TRANS64.TRYWAIT P0, [R3+URZ+0x33470], R0 ;  /* 0x03347000030075a7 */ /* 0x000e22000800017f */
[----:B------:R-:W-:-:S05]  /*2b900*/  IMAD.U32 R2, RZ, RZ, UR39 ;  /* 0x00000027ff027e24 */ /* 0x000fca000f8e00ff */
[----:B------:R-:W-:Y:S01]  /*2b910*/  ISETP.NE.AND P2, PT, R2, 0x3, PT ;  /* 0x000000030200780c */ /* 0x000fe20003f45270 */
[----:B0-----:R-:W-:-:S12]  /*2b920*/  @!P0 BRA `(.L_x_2522) ;  /* 0x0000004000308947 */ /* 0x001fd80003800000 */
.L_x_2659:
[----:B------:R-:W-:Y:S05]  /*2b930*/  BSYNC B0 ;  /* 0x0000000000007941 */ /* 0x000fea0003800000 */
.L_x_2521:
[----:B------:R-:W-:Y:S05]  /*2b940*/  @!P2 BRA `(.L_x_2523) ;  /* 0x000000000004a947 */ /* 0x000fea0003800000 */
[----:B------:R-:W-:Y:S01]  /*2b950*/  BPT.TRAP 0x1 ;  /* 0x000000040000795c */ /* 0x000fe20000300000 */
.L_x_2523:
[----:B------:R-:W2:Y:S04]  /*2b960*/  LDL R5, [R1+0x8] ;  /* 0x0000080001057983 */ /* 0x000ea80000100800 */
[----:B0-----:R-:W4:Y:S04]  /*2b970*/  LDL R0, [R1] ;  /* 0x0000000001007983 */ /* 0x001f280000100800 */
[----:B------:R-:W3:Y:S04]  /*2b980*/  LDL R2, [R1+0x20] ;  /* 0x0000200001027983 */ /* 0x000ee80000100800 */
[----:B------:R-:W3:Y:S01]  /*2b990*/  LDL R4, [R1+0x1c] ;  /* 0x00001c0001047983 */ /* 0x000ee20000100800 */
[----:B-----5:R-:W0:Y:S01]  /*2b9a0*/  S2R R7, SR_CgaCtaId ;  /* 0x0000000000077919 */ /* 0x020e220000008800 */
[----:B--2---:R-:W-:-:S02]  /*2b9b0*/  SHF.L.U32 R6, R5, 0x1f, RZ ;  /* 0x0000001f05067819 */ /* 0x004fc400000006ff */
[----:B------:R-:W-:Y:S02]  /*2b9c0*/  MOV R5, 0x400 ;  /* 0x0000040000057802 */ /* 0x000fe40000000f00 */
[----:B------:R-:W2:Y:S01]  /*2b9d0*/  SYNCS.PHASECHK.TRANS64.TRYWAIT P0, [R3+URZ+0x33460], R6 ;  /* 0x03346006030075a7 */ /* 0x000ea2000800017f */
[----:B----4-:R-:W-:Y:S01]  /*2b9e0*/  IMAD R0, R0, 0x7800, RZ ;  /* 0x0000780000007824 */ /* 0x010fe200078e02ff */
[----:B0-----:R-:W-:-:S04]  /*2b9f0*/  LEA R5, R7, R5, 0x18 ;  /* 0x0000000507057211 */ /* 0x001fc800078ec0ff */
[C---:B---3--:R-:W-:Y:S02]  /*2ba00*/  LOP3.LUT R2, R0.reuse, R2, RZ, 0xfc, !PT ;  /* 0x0000000200027212 */ /* 0x048fe400078efcff */
[----:B------:R-:W-:-:S03]  /*2ba10*/  LOP3.LUT R4, R0, R4, RZ, 0xfc, !PT ;  /* 0x0000000400047212 */ /* 0x000fc600078efcff */
[C---:B------:R-:W-:Y:S01]  /*2ba20*/  IMAD.IADD R0, R5.reuse, 0x1, R2 ;  /* 0x0000000105007824 */ /* 0x040fe200078e0202 */
[----:B------:R-:W-:Y:S01]  /*2ba30*/  IADD3 R2, R5, R4, RZ ;  /* 0x0000000405027210 */ /* 0x000fe20007ffe0ff */
[----:B--2---:R-:W-:Y:S06]  /*2ba40*/  @!P0 BRA `(.L_x_2524) ;  /* 0x0000003c00fc8947 */ /* 0x004fec0003800000 */
.L_x_2660:
        /* <DEDUP_REMOVED lines=99> */
.L_x_2525:
[----:B0-----:R-:W3:Y:S01]  /*2c080*/  LDL.LU R2, [R1] ;  /* 0x0000000001027983 */ /* 0x001ee20000300800 */
[----:B--2---:R-:W-:Y:S03]  /*2c090*/  SYNCS.ARRIVE.TRANS64.A1T0 RZ, [R3+URZ+0x33450], RZ ;  /* 0x033450ff03ff79a7 */ /* 0x004fe6000810003f */
[----:B------:R-:W2:Y:S01]  /*2c0a0*/  LDL.LU R4, [R1+0x8] ;  /* 0x0000080001047983 */ /* 0x000ea20000300800 */
[----:B------:R-:W-:-:S05]  /*2c0b0*/  @!P1 VIADD R0, R3, 0x33480 ;  /* 0x0003348003009836 */ /* 0x000fca0000000000 */
[----:B------:R-:W-:Y:S01]  /*2c0c0*/  @!P1 PRMT R0, RZ, 0x654, R0 ;  /* 0x00000654ff009816 */ /* 0x000fe20000000000 */
[----:B------:R-:W-:Y:S06]  /*2c0d0*/  BAR.SYNC.DEFER_BLOCKING 0x2, 0x80 ;  /* 0x0082000000007b1d */ /* 0x000fec0000010000 */
[----:B------:R3:W-:Y:S02]  /*2c0e0*/  @!P1 SYNCS.ARRIVE.TRANS64.RED.A1T0 RZ, [R0+URZ], RZ ;  /* 0x000000ff00ff99a7 */ /* 0x0007e4000810043f */
[----:B---3--:R-:W-:-:S05]  /*2c0f0*/  VIADD R0, R2, 0x1 ;  /* 0x0000000102007836 */ /* 0x008fca0000000000 */
[----:B------:R-:W-:-:S04]  /*2c100*/  ISETP.NE.AND P0, PT, R0, 0x2, PT ;  /* 0x000000020000780c */ /* 0x000fc80003f05270 */
[----:B------:R-:W-:Y:S02]  /*2c110*/  SEL R2, RZ, 0x1, P0 ;  /* 0x00000001ff027807 */ /* 0x000fe40000000000 */
[----:B------:R-:W-:Y:S02]  /*2c120*/  SEL R0, R0, RZ, P0 ;  /* 0x000000ff00007207 */ /* 0x000fe40000000000 */
[----:B--2---:R-:W-:-:S03]  /*2c130*/  LOP3.LUT R4, R4, R2, RZ, 0x3c, !PT ;  /* 0x0000000204047212 */ /* 0x004fc600078e3cff */
[----:B------:R0:W-:Y:S04]  /*2c140*/  STL [R1], R0 ;  /* 0x0000000001007387 */ /* 0x0001e80000100800 */
[----:B------:R0:W-:Y:S02]  /*2c150*/  STL [R1+0x8], R4 ;  /* 0x0000080401007387 */ /* 0x0001e40000100800 */
.L_x_2474:
[----:B------:R-:W-:Y:S05]  /*2c160*/  BSYNC B6 ;  /* 0x0000000000067941 */ /* 0x000fea0003800000 */
.L_x_2472:
[----:B0-----:R-:W2:Y:S02]  /*2c170*/  LDL R0, [R1+0x10] ;  /* 0x0000100001007983 */ /* 0x001ea40000100800 */
[----:B--2---:R-:W-:-:S13]  /*2c180*/  LOP3.LUT P0, RZ, R0, 0x2, RZ, 0xc0, !PT ;  /* 0x0000000200ff7812 */ /* 0x004fda000780c0ff */
[----:B------:R-:W-:Y:S05]  /*2c190*/  @!P0 BRA `(.L_x_2526) ;  /* 0x0000000000208947 */ /* 0x000fea0003800000 */
[----:B------:R-:W-:Y:S05]  /*2c1a0*/  WARPSYNC.ALL ;  /* 0x0000000000007948 */ /* 0x000fea0003800000 */
[----:B------:R-:W0:Y:S08]  /*2c1b0*/  S2UR UR5, SR_CgaCtaId ;  /* 0x00000000000579c3 */ /* 0x000e300000008800 */
[----:B------:R-:W-:Y:S06]  /*2c1c0*/  BAR.SYNC.DEFER_BLOCKING 0x5, 0x180 ;  /* 0x0146000000007b1d */ /* 0x000fec0000010000 */
[----:B------:R-:W-:-:S02]  /*2c1d0*/  UMOV UR4, 0x400 ;  /* 0x0000040000047882 */ /* 0x000fc40000000000 */
[----:B0-----:R-:W-:-:S09]  /*2c1e0*/  ULEA UR4, UR5, UR4, 0x18 ;  /* 0x0000000405047291 */ /* 0x001fd2000f8ec03f */
[----:B------:R-:W0:Y:S01]  /*2c1f0*/  LDS.128 R16, [UR4+0x334d0] ;  /* 0x0334d004ff107984 */ /* 0x000e220008000c00 */
[----:B------:R-:W-:Y:S06]  /*2c200*/  BAR.ARV 0x4, 0x180 ;  /* 0x0106000000007b1d */ /* 0x000fec0000002000 */
[----:B------:R-:W-:Y:S05]  /*2c210*/  BRA `(.L_x_2527) ;  /* 0x0000000800cc7947 */ /* 0x000fea0003800000 */
.L_x_2526:
[----:B------:R-:W0:Y:S01]  /*2c220*/  S2R R0, SR_TID.X ;  /* 0x0000000000007919 */ /* 0x000e220000002100 */
[----:B------:R-:W-:Y:S01]  /*2c230*/  UMOV UR4, 0xffffffff ;  /* 0xffffffff00047882 */ /* 0x000fe20000000000 */
[----:B0-----:R-:W-:-:S04]  /*2c240*/  LOP3.LUT R8, R0, 0x1f, RZ, 0xc0, !PT ;  /* 0x0000001f00087812 */ /* 0x001fc800078ec0ff */
[----:B------:R-:W-:Y:S01]  /*2c250*/  ISETP.NE.AND P0, PT, R8, 0x1f, PT ;  /* 0x0000001f0800780c */ /* 0x000fe20003f05270 */
[----:B------:R-:W-:-:S12]  /*2c260*/  BRA.DIV UR4, `(.L_x_2528) ;  /* 0x0000003a04087947 */ /* 0x000fd8000b800000 */
[----:B------:R-:W-:Y:S01]  /*2c270*/  IMAD.IADD R5, R19, 0x1, R8 ;  /* 0x0000000113057824 */ /* 0x000fe200078e0208 */
[----:B------:R-:W-:-:S04]  /*2c280*/  ULDC UR4, c[0x0][0xc14] ;  /* 0x0003050000047ab9 */ /* 0x000fc80000000800 */
        /* <DEDUP_REMOVED lines=28> */
[----:B------:R0:W2:Y:S02]  /*2c450*/  SHFL.IDX PT, R14, R3, 0x1f, 0x1f ;  /* 0x03e01f00030e7f89 */ /* 0x0000a400000e0000 */
.L_x_2670:
[----:B------:R-:W-:Y:S02]  /*2c460*/  ULDC UR4, c[0x0][0xc10] ;  /* 0x0003040000047ab9 */ /* 0x000fe40000000800 */
[----:B------:R-:W-:-:S04]  /*2c470*/  IMAD.U32 R5, RZ, RZ, UR4 ;  /* 0x00000004ff057e24 */ /* 0x000fc8000f8e00ff */
[----:B--2---:R-:W-:-:S05]  /*2c480*/  IMAD R7, R14, R5, RZ ;  /* 0x000000050e077224 */ /* 0x004fca00078e02ff */
[----:B------:R-:W-:-:S04]  /*2c490*/  IADD3 R4, R4, R7, RZ ;  /* 0x0000000704047210 */ /* 0x000fc80007ffe0ff */
[----:B------:R-:W-:-:S13]  /*2c4a0*/  ISETP.GT.AND P6, PT, R4, R0, PT ;  /* 0x000000000400720c */ /* 0x000fda0003fc4270 */
[----:B------:R-:W-:Y:S05]  /*2c4b0*/  @P6 BRA `(.L_x_2529) ;  /* 0x00000000009c6947 */ /* 0x000fea0003800000 */
.L_x_2534:
[----:B------:R-:W2:Y:S01]  /*2c4c0*/  LDC R6, c[0x0][0xc14] ;  /* 0x00030500ff067b82 */ /* 0x000ea20000000800 */
[----:B------:R-:W-:-:S05]  /*2c4d0*/  VIADD R19, R19, 0x1f ;  /* 0x0000001f13137836 */ /* 0x000fca0000000000 */
[----:B--2---:R-:W-:-:S13]  /*2c4e0*/  ISETP.GE.AND P6, PT, R19, R6, PT ;  /* 0x000000061300720c */ /* 0x004fda0003fc6270 */
[----:B------:R-:W-:Y:S05]  /*2c4f0*/  @P6 BRA `(.L_x_2530) ;  /* 0x0000000400d06947 */ /* 0x000fea0003800000 */
[----:B------:R-:W2:Y:S01]  /*2c500*/  S2R R2, SR_TID.X ;  /* 0x0000000000027919 */ /* 0x000ea20000002100 */
[----:B------:R-:W-:Y:S01]  /*2c510*/  BSSY B0, `(.L_x_2531) ;  /* 0x0000009000007945 */ /* 0x000fe20003800000 */
[----:B--2---:R-:W-:-:S05]  /*2c520*/  LOP3.LUT R2, R2, 0x1f, RZ, 0xc0, !PT ;  /* 0x0000001f02027812 */ /* 0x004fca00078ec0ff */
[----:B------:R-:W-:Y:S02]  /*2c530*/  IMAD.IADD R5, R19, 0x1, R2 ;  /* 0x0000000113057824 */ /* 0x000fe400078e0202 */
[----:B------:R-:W-:-:S03]  /*2c540*/  IMAD.MOV.U32 R2, RZ, RZ, RZ ;  /* 0x000000ffff027224 */ /* 0x000fc600078e00ff */
[----:B------:R-:W-:-:S13]  /*2c550*/  ISETP.GE.OR P6, PT, R5, R6, !P0 ;  /* 0x000000060500720c */ /* 0x000fda00047c6670 */
[----:B------:R-:W-:Y:S05]  /*2c560*/  @P6 BRA `(.L_x_2532) ;  /* 0x00000000000c6947 */ /* 0x000fea0003800000 */
[----:B0-----:R-:W0:Y:S02]  /*2c570*/  LDC.64 R2, c[0x0][0xc58] ;  /* 0x00031600ff027b82 */ /* 0x001e240000000a00 */
[----:B0-----:R-:W-:-:S06]  /*2c580*/  IMAD.WIDE R2, R5, 0x4, R2 ;  /* 0x0000000405027825 */ /* 0x001fcc00078e0202 */
[----:B------:R2:W5:Y:S02]  /*2c590*/  LDG.E R2, desc[UR54][R2.64] ;  /* 0x0000003602027981 */ /* 0x000564000c1e1900 */
.L_x_2532:
[----:B------:R-:W-:Y:S05]  /*2c5a0*/  BSYNC B0 ;  /* 0x0000000000007941 */ /* 0x000fea0003800000 */
.L_x_2531:
[----:B------:R-:W-:-:S03]  /*2c5b0*/  UMOV UR4, 0xffffffff ;  /* 0xffffffff00047882 */ /* 0x000fc60000000000 */
[----:B------:R-:W-:Y:S05]  /*2c5c0*/  BRA.DIV UR4, `(.L_x_2533) ;  /* 0x0000003a04547947 */ /* 0x000fea000b800000 */
[----:B-----5:R-:W3:Y:S02]  /*2c5d0*/  SHFL.UP PT, R14, R2, 0x1, RZ ;  /* 0x04200000020e7989 */ /* 0x020ee400000e00ff */
[----:B---3--:R-:W-:-:S05]  /*2c5e0*/  SEL R13, R14, RZ, P1 ;  /* 0x000000ff0e0d7207 */ /* 0x008fca0000800000 */
[----:B------:R-:W-:-:S05]  /*2c5f0*/  IMAD.IADD R13, R2, 0x1, R13 ;  /* 0x00000001020d7824 */ /* 0x000fca00078e020d */
[----:B------:R-:W3:Y:S02]  /*2c600*/  SHFL.UP PT, R14, R13, 0x2, RZ ;  /* 0x044000000d0e7989 */ /* 0x000ee400000e00ff */
[----:B---3--:R-:W-:-:S05]  /*2c610*/  SEL R14, R14, RZ, P2 ;  /* 0x000000ff0e0e7207 */ /* 0x008fca0001000000 */
[----:B------:R-:W-:-:S05]  /*2c620*/  IMAD.IADD R5, R13, 0x1, R14 ;  /* 0x000000010d057824 */ /* 0x000fca00078e020e */
[----:B------:R-:W3:Y:S02]  /*2c630*/  SHFL.UP PT, R14, R5, 0x4, RZ ;  /* 0x04800000050e7989 */ /* 0x000ee400000e00ff */
[----:B---3--:R-:W-:-:S04]  /*2c640*/  SEL R6, R14, RZ, P3 ;  /* 0x000000ff0e067207 */ /* 0x008fc80001800000 */
[----:B------:R-:W-:-:S05]  /*2c650*/  IADD3 R6, R5, R6, RZ ;  /* 0x0000000605067210 */ /* 0x000fca0007ffe0ff */
[----:B------:R-:W3:Y:S02]  /*2c660*/  SHFL.UP PT, R14, R6, 0x8, RZ ;  /* 0x05000000060e7989 */ /* 0x000ee400000e00ff */
[----:B---3--:R-:W-:-:S05]  /*2c670*/  SEL R7, R14, RZ, P4 ;  /* 0x000000ff0e077207 */ /* 0x008fca0002000000 */
[----:B------:R-:W-:-:S05]  /*2c680*/  IMAD.IADD R7, R6, 0x1, R7 ;  /* 0x0000000106077824 */ /* 0x000fca00078e0207 */
[----:B------:R-:W3:Y:S02]  /*2c690*/  SHFL.UP PT, R14, R7, 0x10, RZ ;  /* 0x06000000070e7989 */ /* 0x000ee400000e00ff */
[----:B---3--:R-:W-:-:S05]  /*2c6a0*/  SEL R14, R14, RZ, P5 ;  /* 0x000000ff0e0e7207 */ /* 0x008fca0002800000 */
[----:B0-2---:R-:W-:-:S05]  /*2c6b0*/  IMAD.IADD R3, R7, 0x1, R14 ;  /* 0x0000000107037824 */ /* 0x005fca00078e020e */
[----:B------:R0:W2:Y:S02]  /*2c6c0*/  SHFL.IDX PT, R14, R3, 0x1f, 0x1f ;  /* 0x03e01f00030e7f89 */ /* 0x0000a400000e0000 */
.L_x_2678:
[----:B------:R-:W-:Y:S02]  /*2c6d0*/  ULDC UR4, c[0x0][0xc10] ;  /* 0x0003040000047ab9 */ /* 0x000fe40000000800 */
[----:B------:R-:W-:-:S04]  /*2c6e0*/  IMAD.U32 R5, RZ, RZ, UR4 ;  /* 0x00000004ff057e24 */ /* 0x000fc8000f8e00ff */
[----:B--2---:R-:W-:-:S04]  /*2c6f0*/  IMAD R7, R14, R5, RZ ;  /* 0x000000050e077224 */ /* 0x004fc800078e02ff */
[----:B------:R-:W-:-:S05]  /*2c700*/  IMAD.IADD R4, R7, 0x1, R4 ;  /* 0x0000000107047824 */ /* 0x000fca00078e0204 */
[----:B------:R-:W-:-:S13]  /*2c710*/  ISETP.GT.AND P6, PT, R4, R0, PT ;  /* 0x000000000400720c */ /* 0x000fda0003fc4270 */
[----:B------:R-:W-:Y:S05]  /*2c720*/  @!P6 BRA `(.L_x_2534) ;  /* 0xfffffffc0064e947 */ /* 0x000fea000383ffff */
.L_x_2529:
[----:B------:R-:W-:Y:S01]  /*2c730*/  IMAD.IADD R16, R4, 0x1, -R7 ;  /* 0x0000000104107824 */ /* 0x000fe200078e0a07 */
[----:B------:R-:W-:-:S03]  /*2c740*/  UMOV UR4, 0xffffffff ;  /* 0xffffffff00047882 */ /* 0x000fc60000000000 */
[----:B------:R-:W-:-:S05]  /*2c750*/  IMAD R7, R3, R5, R16 ;  /* 0x0000000503077224 */ /* 0x000fca00078e0210 */
[----:B------:R-:W-:Y:S01]  /*2c760*/  ISETP.GT.AND P6, PT, R7, R0, PT ;  /* 0x000000000700720c */ /* 0x000fe20003fc4270 */
[----:B------:R-:W-:-:S12]  /*2c770*/  BRA.DIV UR4, `(.L_x_2535) ;  /* 0x0000003a04a47947 */ /* 0x000fd8000b800000 */
[----:B------:R-:W-:-:S04]  /*2c780*/  VOTE.ANY R4, PT, !P6 ;  /* 0x0000000000047806 */ /* 0x000fc800070e0100 */
[----:B------:R-:W2:Y:S02]  /*2c790*/  POPC R6, R4 ;  /* 0x0000000400067309 */ /* 0x000ea40000000000 */
[----:B--2---:R2:W3:Y:S02]  /*2c7a0*/  SHFL.IDX PT, R17, R2, R6, 0x1f ;  /* 0x00001f0602117589 */ /* 0x0044e400000e0000 */
.L_x_2682:
[----:B------:R-:W-:Y:S02]  /*2c7b0*/  ISETP.NE.AND P0, PT, R4, RZ, PT ;  /* 0x000000ff0400720c */ /* 0x000fe40003f05270 */
[----:B------:R-:W-:-:S11]  /*2c7c0*/  MOV R4, RZ ;  /* 0x000000ff00047202 */ /* 0x000fd60000000f00 */
[----:B------:R-:W-:Y:S05]  /*2c7d0*/  @!P0 BRA `(.L_x_2536) ;  /* 0x0000000000108947 */ /* 0x000fea0003800000 */
[----:B------:R-:W-:Y:S01]  /*2c7e0*/  UMOV UR4, 0xffffffff ;  /* 0xffffffff00047882 */ /* 0x000fe20000000000 */
[----:B------:R-:W-:Y:S02]  /*2c7f0*/  VIADD R12, R6, 0xffffffff ;  /* 0xffffffff060c7836 */ /* 0x000fe40000000000 */
[----:B------:R-:W-:Y:S05]  /*2c800*/  BRA.DIV UR4, `(.L_x_2537) ;  /* 0x0000003a04c87947 */ /* 0x000fea000b800000 */
[----:B------:R4:W0:Y:S02]  /*2c810*/  SHFL.IDX PT, R4, R3, R12, 0x1f ;  /* 0x00001f0c03047589 */ /* 0x00082400000e0000 */
.L_x_2536:
[----:B0-2-4-:R-:W0:Y:S01]  /*2c820*/  LDC.64 R2, c[0x0][0xc68] ;  /* 0x00031a00ff027b82 */ /* 0x015e220000000a00 */
[----:B------:R-:W-:-:S04]  /*2c830*/  IMAD.IADD R19, R6, 0x1, R19 ;  /* 0x0000000106137824 */ /* 0x000fc800078e0213 */
[----:B0-----:R-:W-:-:S05]  /*2c840*/  IMAD.WIDE R2, R19, 0x4, R2 ;  /* 0x0000000413027825 */ /* 0x001fca00078e0202 */
[----:B------:R-:W3:Y:S01]  /*2c850*/  LDG.E R7, desc[UR54][R2.64] ;  /* 0x0000003602077981 */ /* 0x000ee2000c1e1900 */
[----:B------:R-:W-:-:S05]  /*2c860*/  IMAD R16, R4, R5, R16 ;  /* 0x0000000504107224 */ /* 0x000fca00078e0210 */
[----:B------:R-:W-:Y:S01]  /*2c870*/  IADD3 R0, R0, -R16, RZ ;  /* 0x8000001000007210 */ /* 0x000fe20007ffe0ff */
[----:B---3--:R-:W-:-:S05]  /*2c880*/  IMAD R6, R17, R7, RZ ;  /* 0x0000000711067224 */ /* 0x008fca00078e02ff */
[----:B------:R-:W-:-:S04]  /*2c890*/  IABS R8, R6 ;  /* 0x0000000600087213 */ /* 0x000fc80000000000 */
        /* <DEDUP_REMOVED lines=24> */
[----:B------:R-:W-:-:S03]  /*2ca20*/  IMAD.MOV R2, RZ, RZ, -R2 ;  /* 0x000000ffff027224 */ /* 0x000fc600078e0a02 */
[----:B------:R-:W-:Y:S01]  /*2ca30*/  IADD3 R8, -R4, RZ, RZ ;  /* 0x000000ff04087210 */ /* 0x000fe20007ffe1ff */
[----:B------:R-:W-:-:S03]  /*2ca40*/  IMAD R0, R6, R2, R0 ;  /* 0x0000000206007224 */ /* 0x000fc600078e0200 */
[----:B------:R-:W-:-:S04]  /*2ca50*/  VIADDMNMX R5, R8, R5, R7, PT ;  /* 0x0000000508057246 */ /* 0x000fc80003800107 */
        /* <DEDUP_REMOVED lines=15> */
[-C--:B------:R-:W-:Y:S01]  /*2cb50*/  @!P1 IADD3 R2, R2, -R7.reuse, RZ ;  /* 0x8000000702029210 */ /* 0x080fe20007ffe0ff */
        /* <DEDUP_REMOVED lines=12> */
[----:B------:R-:W-:Y:S01]  /*2cc20*/  IADD3 R17, R17, R0, RZ ;  /* 0x0000000011117210 */ /* 0x000fe20007ffe0ff */
[----:B------:R-:W-:Y:S06]  /*2cc30*/  BRA `(.L_x_2538) ;  /* 0x00000000001c7947 */ /* 0x000fec0003800000 */
.L_x_2530:
[----:B------:R-:W-:Y:S01]  /*2cc40*/  UMOV UR4, URZ ;  /* 0x0000003f00047c82 */ /* 0x000fe20008000000 */
[----:B------:R-:W-:Y:S01]  /*2cc50*/  UMOV UR5, URZ ;  /* 0x0000003f00057c82 */ /* 0x000fe20008000000 */
[----:B------:R-:W-:Y:S01]  /*2cc60*/  ULDC UR6, c[0x0][0xc14] ;  /* 0x0003050000067ab9 */ /* 0x000fe20000000800 */
[----:B------:R-:W-:Y:S02]  /*2cc70*/  IMAD.MOV.U32 R16, RZ, RZ, R0 ;  /* 0x000000ffff107224 */ /* 0x000fe400078e0000 */
[----:B------:R-:W-:Y:S02]  /*2cc80*/  IMAD.U32 R17, RZ, RZ, UR4 ;  /* 0x00000004ff117e24 */ /* 0x000fe4000f8e00ff */
[----:B------:R-:W-:Y:S02]  /*2cc90*/  IMAD.U32 R18, RZ, RZ, UR5 ;  /* 0x00000005ff127e24 */ /* 0x000fe4000f8e00ff */
[----:B------:R-:W-:-:S07]  /*2cca0*/  IMAD.U32 R19, RZ, RZ, UR6 ;  /* 0x00000006ff137e24 */ /* 0x000fce000f8e00ff */
.L_x_2538:
[----:B------:R-:W2:Y:S01]  /*2ccb0*/  S2R R0, SR_TID.X ;  /* 0x0000000000007919 */ /* 0x000ea20000002100 */
[----:B------:R-:W-:Y:S05]  /*2ccc0*/  WARPSYNC.ALL ;  /* 0x0000000000007948 */ /* 0x000fea0003800000 */
[----:B------:R-:W-:Y:S01]  /*2ccd0*/  BAR.SYNC.DEFER_BLOCKING 0x4, 0x180 ;  /* 0x0106000000007b1d */ /* 0x000fe20000010000 */
[----:B--2---:R-:W-:-:S04]  /*2cce0*/  LOP3.LUT R0, R0, 0x1f, RZ, 0xc0, !PT ;  /* 0x0000001f00007812 */ /* 0x004fc800078ec0ff */
[----:B------:R-:W-:-:S13]  /*2ccf0*/  ISETP.NE.AND P0, PT, R0, RZ, PT ;  /* 0x000000ff0000720c */ /* 0x000fda0003f05270 */
[----:B0-----:R-:W0:Y:S01]  /*2cd00*/  @!P0 S2R R3, SR_CgaCtaId ;  /* 0x0000000000038919 */ /* 0x001e220000008800 */
[----:B------:R-:W-:-:S04]  /*2cd10*/  @!P0 MOV R0, 0x400 ;  /* 0x0000040000008802 */ /* 0x000fc80000000f00 */
[----:B0-----:R-:W-:-:S05]  /*2cd20*/  @!P0 LEA R0, R3, R0, 0x18 ;  /* 0x0000000003008211 */ /* 0x001fca00078ec0ff */
[----:B------:R2:W-:Y:S01]  /*2cd30*/  @!P0 STS.128 [R0+0x334d0], R16 ;  /* 0x0334d01000008388 */ /* 0x0005e20000000c00 */
[----:B------:R-:W-:Y:S06]  /*2cd40*/  BAR.ARV 0x5, 0x180 ;  /* 0x0146000000007b1d */ /* 0x000fec0000002000 */
.L_x_2527:
[----:B------:R-:W-:Y:S02]  /*2cd50*/  ULDC UR4, c[0x0][0xc14] ;  /* 0x0003050000047ab9 */ /* 0x000fe40000000800 */
[----:B0-----:R-:W-:-:S13]  /*2cd60*/  ISETP.GE.AND P0, PT, R19, UR4, PT ;  /* 0x0000000413007c0c */ /* 0x001fda000bf06270 */
[----:B------:R-:W-:Y:S05]  /*2cd70*/  @!P0 BRA `(.L_x_2539) ;  /* 0xffffffa000b48947 */ /* 0x000fea000383ffff */
[----:B------:R-:W-:Y:S05]  /*2cd80*/  BSYNC B7 ;  /* 0x0000000000077941 */ /* 0x000fea0003800000 */
.L_x_2428:
[----:B--2---:R-:W2:Y:S01]  /*2cd90*/  LDL.LU R0, [R1+0x3c] ;  /* 0x00003c0001007983 */ /* 0x004ea20000300800 */
[----:B------:R-:W-:Y:S01]  /*2cda0*/  BSSY B0, `(.L_x_2540) ;  /* 0x000000b000007945 */ /* 0x000fe20003800000 */
[----:B------:R-:W3:Y:S01]  /*2cdb0*/  S2R R5, SR_CgaCtaId ;  /* 0x0000000000057919 */ /* 0x000ee20000008800 */
[----:B--2---:R-:W-:-:S05]  /*2cdc0*/  VIADD R0, R0, 0x1 ;  /* 0x0000000100007836 */ /* 0x004fca0000000000 */
[----:B0-----:R-:W-:-:S04]  /*2cdd0*/  LEA.HI R2, R0, R0, RZ, 0x1 ;  /* 0x0000000000027211 */ /* 0x001fc800078f08ff */
[----:B------:R-:W-:-:S04]  /*2cde0*/  LOP3.LUT R3, R2, 0xfffffffe, RZ, 0xc0, !PT ;  /* 0xfffffffe02037812 */ /* 0x000fc800078ec0ff */
[----:B------:R-:W-:Y:S02]  /*2cdf0*/  IADD3 R3, R0, -R3, RZ ;  /* 0x8000000300037210 */ /* 0x000fe40007ffe0ff */
[----:B------:R-:W-:Y:S02]  /*2ce00*/  MOV R0, 0x400 ;  /* 0x0000040000007802 */ /* 0x000fe40000000f00 */
[----:B------:R-:W-:Y:S02]  /*2ce10*/  SHF.L.U32 R3, R3, 0x1f, RZ ;  /* 0x0000001f03037819 */ /* 0x000fe400000006ff */
[----:B---3--:R-:W-:-:S04]  /*2ce20*/  LEA R0, R5, R0, 0x18 ;  /* 0x0000000005007211 */ /* 0x008fc800078ec0ff */
[----:B------:R-:W0:Y:S02]  /*2ce30*/  SYNCS.PHASECHK.TRANS64.TRYWAIT P0, [R0+URZ+0x33420], R3 ;  /* 0x03342003000075a7 */ /* 0x000e24000800017f */
[----:B0-----:R-:W-:Y:S05]  /*2ce40*/  @!P0 BRA `(.L_x_2541) ;  /* 0x0000003400608947 */ /* 0x001fea0003800000 */
.L_x_2685:
[----:B------:R-:W-:Y:S05]  /*2ce50*/  BSYNC B0 ;  /* 0x0000000000007941 */ /* 0x000fea0003800000 */
.L_x_2540:
[----:B------:R-:W-:-:S03]  /*2ce60*/  UMOV UR4, 0xffffffff ;  /* 0xffffffff00047882 */ /* 0x000fc60000000000 */
[----:B------:R-:W-:Y:S05]  /*2ce70*/  BRA.DIV UR4, `(.L_x_2542) ;  /* 0x0000003604687947 */ /* 0x000fea000b800000 */
[----:B------:R-:W2:Y:S02]  /*2ce80*/  S2R R2, SR_TID.X ;  /* 0x0000000000027919 */ /* 0x000ea40000002100 */
[----:B--2---:R-:W-:-:S04]  /*2ce90*/  SHF.R.U32.HI R2, RZ, 0x5, R2 ;  /* 0x00000005ff027819 */ /* 0x004fc80000011602 */
[----:B------:R-:W-:-:S05]  /*2cea0*/  LOP3.LUT R2, R2, 0x3, RZ, 0xc0, !PT ;  /* 0x0000000302027812 */ /* 0x000fca00078ec0ff */
[----:B------:R2:W3:Y:S02]  /*2ceb0*/  SHFL.IDX PT, R14, R2, RZ, 0x1f ;  /* 0x00001fff020e7589 */ /* 0x0004e400000e0000 */
.L_x_2688:
[----:B---3--:R-:W-:-:S13]  /*2cec0*/  ISETP.NE.AND P0, PT, R14, RZ, PT ;  /* 0x000000ff0e00720c */ /* 0x008fda0003f05270 */
[----:B------:R-:W-:Y:S05]  /*2ced0*/  @P0 BRA `(.L_x_2213) ;  /* 0x0000000000b00947 */ /* 0x000fea0003800000 */
[----:B------:R-:W-:-:S03]  /*2cee0*/  UMOV UR4, 0xffffffff ;  /* 0xffffffff00047882 */ /* 0x000fc60000000000 */
[----:B------:R-:W-:Y:S05]  /*2cef0*/  BRA.DIV UR4, `(.L_x_2543) ;  /* 0x00000036047c7947 */ /* 0x000fea000b800000 */
[----:B------:R-:W-:-:S13]  /*2cf00*/  ELECT P6, URZ, PT ;  /* 0x00000000003f782f */ /* 0x000fda00038c0000 */
.L_x_2691:
[----:B------:R-:W-:Y:S05]  /*2cf10*/  @!P6 BRA `(.L_x_2213) ;  /* 0x0000000000a0e947 */ /* 0x000fea0003800000 */
[----:B------:R-:W-:-:S06]  /*2cf20*/  ULOP3.LUT UR4, UR36, 0x2, URZ, 0xfc, !UPT ;  /* 0x0000000224047892 */ /* 0x000fcc000f8efc3f */
[----:B--2---:R-:W-:-:S05]  /*2cf30*/  IMAD.U32 R2, RZ, RZ, UR4 ;  /* 0x00000004ff027e24 */ /* 0x004fca000f8e00ff */
[----:B------:R-:W-:-:S13]  /*2cf40*/  ISETP.NE.AND P0, PT, R2, 0x3, PT ;  /* 0x000000030200780c */ /* 0x000fda0003f05270 */
[----:B------:R-:W-:Y:S05]  /*2cf50*/  @!P0 BRA `(.L_x_2544) ;  /* 0x0000000000048947 */ /* 0x000fea0003800000 */
[----:B------:R-:W-:Y:S01]  /*2cf60*/  BPT.TRAP 0x1 ;  /* 0x000000040000795c */ /* 0x000fe20000300000 */
.L_x_2544:
[----:B0-----:R-:W2:Y:S04]  /*2cf70*/  LDL R3, [R1] ;  /* 0x0000000001037983 */ /* 0x001ea80000100800 */
        /* <DEDUP_REMOVED lines=13> */
.L_x_2692:
[----:B------:R-:W2:Y:S02]  /*2d050*/  SYNCS.PHASECHK.TRANS64.TRYWAIT P1, [R7+URZ], R2 ;  /* 0x00000002070075a7 */ /* 0x000ea4000802017f */
[----:B--2---:R-:W-:Y:S05]  /*2d060*/  @!P1 BRA `(.L_x_2546) ;  /* 0x0000003400549947 */ /* 0x004fea0003800000 */
.L_x_2693:
[----:B------:R-:W-:Y:S05]  /*2d070*/  @!P0 BRA `(.L_x_2547) ;  /* 0x0000000000048947 */ /* 0x000fea0003800000 */
[----:B------:R-:W-:Y:S01]  /*2d080*/  BPT.TRAP 0x1 ;  /* 0x000000040000795c */ /* 0x000fe20000300000 */
.L_x_2547:
[----:B------:R-:W3:Y:S02]  /*2d090*/  LDL.LU R4, [R1] ;  /* 0x0000000001047983 */ /* 0x000ee40000300800 */
[----:B---3--:R-:W-:-:S04]  /*2d0a0*/  LEA R4, R4, R0, 0x3 ;  /* 0x0000000004047211 */ /* 0x008fc800078e18ff */
[----:B------:R-:W3:Y:S02]  /*2d0b0*/  SYNCS.PHASECHK.TRANS64.TRYWAIT P1, [R4+URZ+0x33460], R5 ;  /* 0x03346005040075a7 */ /* 0x000ee4000802017f */
[----:B---3--:R-:W-:Y:S05]  /*2d0c0*/  @!P1 BRA `(.L_x_2548) ;  /* 0x0000003400509947 */ /* 0x008fea0003800000 */
.L_x_2694:
[----:B------:R-:W-:Y:S05]  /*2d0d0*/  @!P0 BRA `(.L_x_2549) ;  /* 0x0000000000048947 */ /* 0x000fea0003800000 */
[----:B------:R-:W-:Y:S01]  /*2d0e0*/  BPT.TRAP 0x1 ;  /* 0x000000040000795c */ /* 0x000fe20000300000 */
.L_x_2549:
[----:B------:R-:W-:-:S04]  /*2d0f0*/  IMAD R3, R3, 0x8, R0 ;  /* 0x0000000803037824 */ /* 0x000fc800078e0200 */
[----:B------:R-:W4:Y:S02]  /*2d100*/  SYNCS.PHASECHK.TRANS64.TRYWAIT P1, [R3+URZ+0x33460], R2 ;  /* 0x03346002030075a7 */ /* 0x000f24000802017f */
[----:B----4-:R-:W-:Y:S05]  /*2d110*/  @!P1 BRA `(.L_x_2550) ;  /* 0x0000003400509947 */ /* 0x010fea0003800000 */
.L_x_2695:
[----:B------:R-:W-:Y:S05]  /*2d120*/  @!P0 BRA `(.L_x_2551) ;  /* 0x0000000000048947 */ /* 0x000fea0003800000 */
[----:B------:R-:W-:Y:S01]  /*2d130*/  BPT.TRAP 0x1 ;  /* 0x000000040000795c */ /* 0x000fe20000300000 */
.L_x_2551:
[----:B------:R-:W5:Y:S02]  /*2d140*/  SYNCS.PHASECHK.TRANS64.TRYWAIT P0, [R4+URZ+0x33480], R5 ;  /* 0x03348005040075a7 */ /* 0x000f64000800017f */
[----:B-----5:R-:W-:Y:S05]  /*2d150*/  @!P0 BRA `(.L_x_2552) ;  /* 0x0000003400548947 */ /* 0x020fea0003800000 */
.L_x_2553:
[----:B------:R0:W0:Y:S02]  /*2d160*/  SYNCS.PHASECHK.TRANS64.TRYWAIT P0, [R3+URZ+0x33480], R2 ;  /* 0x03348002030075a7 */ /* 0x000024000800017f */
[----:B0-----:R-:W-:Y:S05]  /*2d170*/  @!P0 NANOSLEEP.SYNCS 0x989680 ;  /* 0x009896800000895d */ /* 0x001fea0003900000 */
[----:B------:R-:W0:Y:S02]  /*2d180*/  @!P0 SYNCS.PHASECHK.TRANS64 P0, [R3+URZ+0x33480], R2 ;  /* 0x03348002030085a7 */ /* 0x000e24000800007f */
[----:B0-----:R-:W-:Y:S05]  /*2d190*/  @!P0 BRA `(.L_x_2553) ;  /* 0xfffffffc00f08947 */ /* 0x001fea000383ffff */
.L_x_2213:
[----:B------:R-:W-:Y:S05]  /*2d1a0*/  BSYNC B8 ;  /* 0x0000000000087941 */ /* 0x000fea0003800000 */
.L_x_2210:
[----:B------:R-:W-:Y:S05]  /*2d1b0*/  EXIT ;  /* 0x000000000000794d */ /* 0x000fea0003800000 */
.L_x_2231:
[----:B0-----:R0:W1:Y:S02]  /*2d1c0*/  SYNCS.PHASECHK.TRANS64.TRYWAIT P5, [R42+URZ+0x33490], R43 ;  /* 0x0334902b2a0075a7 */ /* 0x00106400080a017f */
[----:B-1----:R-:W-:Y:S05]  /*2d1d0*/  @!P5 NANOSLEEP.SYNCS 0x989680 ;  /* 0x009896800000d95d */ /* 0x002fea0003900000 */
[----:B------:R-:W1:Y:S02]  /*2d1e0*/  @!P5 SYNCS.PHASECHK.TRANS64 P5, [R42+URZ+0x33490], R43 ;  /* 0x0334902b2a00d5a7 */ /* 0x000e6400080a007f */
[----:B-1----:R-:W-:Y:S05]  /*2d1f0*/  @!P5 BRA `(.L_x_2231) ;  /* 0xfffffffc00f0d947 */ /* 0x002fea000383ffff */
[----:B------:R-:W-:Y:S05]  /*2d200*/  BRA `(.L_x_2554) ;  /* 0xfffffd6000c47947 */ /* 0x000fea000383ffff */
.L_x_2285:
[----:B-1----:R1:W3:Y:S02]  /*2d210*/  SYNCS.PHASECHK.TRANS64.TRYWAIT P5, [R42+URZ+0x33490], R43 ;  /* 0x0334902b2a0075a7 */ /* 0x0022e400080a017f */
[----:B---3--:R-:W-:Y:S05]  /*2d220*/  @!P5 NANOSLEEP.SYNCS 0x989680 ;  /* 0x009896800000d95d */ /* 0x008fea0003900000 */
[----:B------:R-:W3:Y:S02]  /*2d230*/  @!P5 SYNCS.PHASECHK.TRANS64 P5, [R42+URZ+0x33490], R43 ;  /* 0x0334902b2a00d5a7 */ /* 0x000ee400080a007f */
[----:B---3--:R-:W-:Y:S05]  /*2d240*/  @!P5 BRA `(.L_x_2285) ;  /* 0xfffffffc00f0d947 */ /* 0x008fea000383ffff */
[----:B------:R-:W-:Y:S05]  /*2d250*/  BRA `(.L_x_2555) ;  /* 0xfffffdc000347947 */ /* 0x000fea000383ffff */
.L_x_2310:
[----:B0-----:R0:W1:Y:S02]  /*2d260*/  SYNCS.PHASECHK.TRANS64.TRYWAIT P3, [R42+URZ+0x33490], R43 ;  /* 0x0334902b2a0075a7 */ /* 0x001064000806017f */
[----:B-1----:R-:W-:Y:S05]  /*2d270*/  @!P3 NANOSLEEP.SYNCS 0x989680 ;  /* 0x009896800000b95d */ /* 0x002fea0003900000 */
[----:B------:R-:W1:Y:S02]  /*2d280*/  @!P3 SYNCS.PHASECHK.TRANS64 P3, [R42+URZ+0x33490], R43 ;  /* 0x0334902b2a00b5a7 */ /* 0x000e64000806007f */
[----:B-1----:R-:W-:Y:S05]  /*2d290*/  @!P3 BRA `(.L_x_2310) ;  /* 0xfffffffc00f0b947 */ /* 0x002fea000383ffff */
[----:B------:R-:W-:Y:S05]  /*2d2a0*/  BRA `(.L_x_2556) ;  /* 0xfffffe1c00e07947 */ /* 0x000fea000383ffff */
.L_x_2316:
[----:B-1----:R1:W2:Y:S02]  /*2d2b0*/  SYNCS.PHASECHK.TRANS64.TRYWAIT P2, [R42+URZ+0x334b0], R43 ;  /* 0x0334b02b2a0075a7 */ /* 0x0022a4000804017f */
[----:B--2---:R-:W-:Y:S05]  /*2d2c0*/  @!P2 NANOSLEEP.SYNCS 0x989680 ;  /* 0x009896800000a95d */ /* 0x004fea0003900000 */
[----:B------:R-:W2:Y:S02]  /*2d2d0*/  @!P2 SYNCS.PHASECHK.TRANS64 P2, [R42+URZ+0x334b0], R43 ;  /* 0x0334b02b2a00a5a7 */ /* 0x000ea4000804007f */
[----:B--2---:R-:W-:Y:S05]  /*2d2e0*/  @!P2 BRA `(.L_x_2316) ;  /* 0xfffffffc00f0a947 */ /* 0x004fea000383ffff */
[----:B------:R-:W-:Y:S05]  /*2d2f0*/  BRA `(.L_x_2557) ;  /* 0xfffffe2000e47947 */ /* 0x000fea000383ffff */
.L_x_2324:
[----:B------:R-:W0:Y:S01]  /*2d300*/  S2R R47, SR_TID.X ;  /* 0x00000000002f7919 */ /* 0x000e220000002100 */
[----:B------:R-:W-:Y:S01]  /*2d310*/  BSSY B0, `(.L_x_2558) ;  /* 0x000000d000007945 */ /* 0x000fe20003800000 */
[----:B------:R-:W-:Y:S01]  /*2d320*/  IMAD.MOV.U32 R12, RZ, RZ, RZ ;  /* 0x000000ffff0c7224 */ /* 0x000fe200078e00ff */
[----:B------:R-:W-:Y:S01]  /*2d330*/  MOV R11, 0x1f ;  /* 0x0000001f000b7802 */ /* 0x000fe20000000f00 */
[----:B------:R-:W-:Y:S02]  /*2d340*/  IMAD.MOV.U32 R15, RZ, RZ, -0x1 ;  /* 0xffffffffff0f7424 */ /* 0x000fe400078e00ff */
[C---:B0-----:R-:W-:Y:S02]  /*2d350*/  VIADD R51, R47.reuse, 0xffffff80 ;  /* 0xffffff802f337836 */ /* 0x041fe40000000000 */
[----:B------:R-:W-:-:S05]  /*2d360*/  VIADD R47, R47, 0xffffff80 ;  /* 0xffffff802f2f7836 */ /* 0x000fca0000000000 */
[----:B------:R-:W-:-:S04]  /*2d370*/  SHF.R.S32.HI R47, RZ, 0x1f, R47 ;  /* 0x0000001fff2f7819 */ /* 0x000fc8000001142f */
[----:B------:R-:W-:-:S04]  /*2d380*/  LEA.HI R47, R47, R51, RZ, 0x7 ;  /* 0x000000332f2f7211 */ /* 0x000fc800078f38ff */
[----:B------:R-:W-:-:S05]  /*2d390*/  SHF.R.S32.HI R47, RZ, 0x7, R47 ;  /* 0x00000007ff2f7819 */ /* 0x000fca000001142f */
[----:B------:R-:W-:-:S07]  /*2d3a0*/  IMAD.MOV.U32 R13, RZ, RZ, R47 ;  /* 0x000000ffff0d7224 */ /* 0x000fce00078e002f */
[----:B-----5:R-:W-:Y:S05]  /*2d3b0*/  WARPSYNC.COLLECTIVE R15, `(.L_x_2559) ;  /* 0x000000000f087348 */ /* 0x020fea0003c00000 */
[----:B------:R0:W1:Y:S02]  /*2d3c0*/  SHFL.IDX P6, R14, R13, R12, R11 ;  /* 0x0000000c0d0e7389 */ /* 0x00006400000c000b */
[----:B01---5:R-:W-:Y:S01]  /*2d3d0*/  ENDCOLLECTIVE ;  /* 0x000000000000791b */ /* 0x023fe20003800000 */
.L_x_2559:
[----:B------:R-:W-:Y:S05]  /*2d3e0*/  BSYNC B0 ;  /* 0x0000000000007941 */ /* 0x000fea0003800000 */
.L_x_2558:
[----:B------:R-:W-:Y:S01]  /*2d3f0*/  IMAD.MOV.U32 R224, RZ, RZ, R14 ;  /* 0x000000ffffe07224 */ /* 0x000fe200078e000e */
[----:B------:R-:W-:Y:S06]  /*2d400*/  BRA `(.L_x_2560) ;  /* 0xfffffe2c00f07947 */ /* 0x000fec000383ffff */
.L_x_2336:
[----:B------:R-:W-:Y:S01]  /*2d410*/  BSSY B1, `(.L_x_2561) ;  /* 0x0000007000017945 */ /* 0x000fe20003800000 */
[----:B------:R-:W-:Y:S02]  /*2d420*/  IMAD.MOV.U32 R12, RZ, RZ, RZ ;  /* 0x000000ffff0c7224 */ /* 0x000fe400078e00ff */
[----:B------:R-:W-:Y:S02]  /*2d430*/  IMAD.MOV.U32 R11, RZ, RZ, 0x1e1f ;  /* 0x00001e1fff0b7424 */ /* 0x000fe400078e00ff */
[----:B0-----:R-:W-:-:S07]  /*2d440*/  IMAD.MOV.U32 R15, RZ, RZ, -0x1 ;  /* 0xffffffffff0f7424 */ /* 0x001fce00078e00ff */
[----:B-----5:R-:W-:Y:S05]  /*2d450*/  WARPSYNC.COLLECTIVE R15, `(.L_x_2562) ;  /* 0x000000000f087348 */ /* 0x020fea0003c00000 */
[----:B------:R0:W1:Y:S02]  /*2d460*/  SHFL.IDX P6, R14, R13, R12, R11 ;  /* 0x0000000c0d0e7389 */ /* 0x00006400000c000b */
[----:B01---5:R-:W-:Y:S01]  /*2d470*/  ENDCOLLECTIVE ;  /* 0x000000000000791b */ /* 0x023fe20003800000 */
.L_x_2562:
[----:B------:R-:W-:Y:S05]  /*2d480*/  BSYNC B1 ;  /* 0x0000000000017941 */ /* 0x000fea0003800000 */
.L_x_2561:
[----:B------:R-:W-:Y:S05]  /*2d490*/  BRA `(.L_x_2563) ;  /* 0xfffffe3800dc7947 */ /* 0x000fea000383ffff */
.L_x_2337:
[----:B------:R-:W-:Y:S01]  /*2d4a0*/  BSSY B1, `(.L_x_2564) ;  /* 0x0000008000017945 */ /* 0x000fe20003800000 */
[----:B------:R-:W-:Y:S01]  /*2d4b0*/  MOV R13, R4 ;  /* 0x00000004000d7202 */ /* 0x000fe20000000f00 */
[----:B------:R-:W-:Y:S02]  /*2d4c0*/  IMAD.MOV.U32 R12, RZ, RZ, RZ ;  /* 0x000000ffff0c7224 */ /* 0x000fe400078e00ff */
[----:B------:R-:W-:Y:S02]  /*2d4d0*/  IMAD.MOV.U32 R11, RZ, RZ, 0x1e1f ;  /* 0x00001e1fff0b7424 */ /* 0x000fe400078e00ff */
[----:B0-----:R-:W-:-:S07]  /*2d4e0*/  IMAD.MOV.U32 R15, RZ, RZ, -0x1 ;  /* 0xffffffffff0f7424 */ /* 0x001fce00078e00ff */
[----:B-----5:R-:W-:Y:S05]  /*2d4f0*/  WARPSYNC.COLLECTIVE R15, `(.L_x_2565) ;  /* 0x000000000f087348 */ /* 0x020fea0003c00000 */
[----:B------:R0:W1:Y:S02]  /*2d500*/  SHFL.IDX P6, R14, R13, R12, R11 ;  /* 0x0000000c0d0e7389 */ /* 0x00006400000c000b */
[----:B01---5:R-:W-:Y:S01]  /*2d510*/  ENDCOLLECTIVE ;  /* 0x000000000000791b */ /* 0x023fe20003800000 */
.L_x_2565:
[----:B------:R-:W-:Y:S05]  /*2d520*/  BSYNC B1 ;  /* 0x0000000000017941 */ /* 0x000fea0003800000 */
.L_x_2564:
[----:B------:R-:W-:Y:S05]  /*2d530*/  BRA `(.L_x_2566) ;  /* 0xfffffe3800bc7947 */ /* 0x000fea000383ffff */
.L_x_2338:
[----:B------:R-:W-:Y:S01]  /*2d540*/  BSSY B1, `(.L_x_2567) ;  /* 0x0000008000017945 */ /* 0x000fe20003800000 */
[----:B------:R-:W-:Y:S01]  /*2d550*/  IMAD.MOV.U32 R13, RZ, RZ, R3 ;  /* 0x000000ffff0d7224 */ /* 0x000fe200078e0003 */
[----:B------:R-:W-:Y:S01]  /*2d560*/  MOV R11, 0x1e1f ;  /* 0x00001e1f000b7802 */ /* 0x000fe20000000f00 */
[----:B------:R-:W-:Y:S02]  /*2d570*/  IMAD.MOV.U32 R12, RZ, RZ, RZ ;  /* 0x000000ffff0c7224 */ /* 0x000fe400078e00ff */
[----:B0-----:R-:W-:-:S07]  /*2d580*/  IMAD.MOV.U32 R15, RZ, RZ, -0x1 ;  /* 0xffffffffff0f7424 */ /* 0x001fce00078e00ff */
[----:B-----5:R-:W-:Y:S05]  /*2d590*/  WARPSYNC.COLLECTIVE R15, `(.L_x_2568) ;  /* 0x000000000f087348 */ /* 0x020fea0003c00000 */
[----:B------:R0:W1:Y:S02]  /*2d5a0*/  SHFL.IDX P6, R14, R13, R12, R11 ;  /* 0x0000000c0d0e7389 */ /* 0x00006400000c000b */
[----:B01---5:R-:W-:Y:S01]  /*2d5b0*/  ENDCOLLECTIVE ;  /* 0x000000000000791b */ /* 0x023fe20003800000 */
.L_x_2568:
[----:B------:R-:W-:Y:S05]  /*2d5c0*/  BSYNC B1 ;  /* 0x0000000000017941 */ /* 0x000fea0003800000 */
.L_x_2567:
[----:B------:R-:W-:Y:S05]  /*2d5d0*/  BRA `(.L_x_2569) ;  /* 0xfffffe38009c7947 */ /* 0x000fea000383ffff */
.L_x_2339:
[----:B------:R-:W-:Y:S01]  /*2d5e0*/  BSSY B1, `(.L_x_2570) ;  /* 0x0000008000017945 */ /* 0x000fe20003800000 */
[----:B------:R-:W-:Y:S02]  /*2d5f0*/  IMAD.MOV.U32 R13, RZ, RZ, R0 ;  /* 0x000000ffff0d7224 */ /* 0x000fe400078e0000 */
[----:B------:R-:W-:Y:S02]  /*2d600*/  IMAD.MOV.U32 R12, RZ, RZ, RZ ;  /* 0x000000ffff0c7224 */ /* 0x000fe400078e00ff */
[----:B------:R-:W-:Y:S02]  /*2d610*/  IMAD.MOV.U32 R11, RZ, RZ, 0x1e1f ;  /* 0x00001e1fff0b7424 */ /* 0x000fe400078e00ff */
[----:B0-----:R-:W-:-:S07]  /*2d620*/  IMAD.MOV.U32 R15, RZ, RZ, -0x1 ;  /* 0xffffffffff0f7424 */ /* 0x001fce00078e00ff */
[----:B-----5:R-:W-:Y:S05]  /*2d630*/  WARPSYNC.COLLECTIVE R15, `(.L_x_2571) ;  /* 0x000000000f087348 */ /* 0x020fea0003c00000 */
[----:B------:R0:W1:Y:S02]  /*2d640*/  SHFL.IDX P6, R14, R13, R12, R11 ;  /* 0x0000000c0d0e7389 */ /* 0x00006400000c000b */
[----:B01---5:R-:W-:Y:S01]  /*2d650*/  ENDCOLLECTIVE ;  /* 0x000000000000791b */ /* 0x023fe20003800000 */
.L_x_2571:
[----:B------:R-:W-:Y:S05]  /*2d660*/  BSYNC B1 ;  /* 0x0000000000017941 */ /* 0x000fea0003800000 */
.L_x_2570:
[----:B------:R-:W-:Y:S05]  /*2d670*/  BRA `(.L_x_2572) ;  /* 0xfffffe38007c7947 */ /* 0x000fea000383ffff */
.L_x_2341:
[----:B-1----:R1:W2:Y:S02]  /*2d680*/  SYNCS.PHASECHK.TRANS64.TRYWAIT P1, [R16+URZ+0x33400], R3 ;  /* 0x03340003100075a7 */ /* 0x0022a4000802017f */
[----:B--2---:R-:W-:Y:S05]  /*2d690*/  @!P1 NANOSLEEP.SYNCS 0x989680 ;  /* 0x009896800000995d */ /* 0x004fea0003900000 */
[----:B------:R-:W2:Y:S02]  /*2d6a0*/  @!P1 SYNCS.PHASECHK.TRANS64 P1, [R16+URZ+0x33400], R3 ;  /* 0x03340003100095a7 */ /* 0x000ea4000802007f */
[----:B--2---:R-:W-:Y:S05]  /*2d6b0*/  @!P1 BRA `(.L_x_2341) ;  /* 0xfffffffc00f09947 */ /* 0x004fea000383ffff */
[----:B------:R-:W-:Y:S05]  /*2d6c0*/  BRA `(.L_x_2573) ;  /* 0xfffffe3800887947 */ /* 0x000fea000383ffff */
.L_x_2355:
[----:B------:R-:W-:Y:S01]  /*2d6d0*/  BSSY B1, `(.L_x_2574) ;  /* 0x0000007000017945 */ /* 0x000fe20003800000 */
[----:B------:R-:W-:Y:S01]  /*2d6e0*/  MOV R12, RZ ;  /* 0x000000ff000c7202 */ /* 0x000fe20000000f00 */
[----:B------:R-:W-:Y:S02]  /*2d6f0*/  IMAD.MOV.U32 R11, RZ, RZ, 0x1e1f ;  /* 0x00001e1fff0b7424 */ /* 0x000fe400078e00ff */
[----:B------:R-:W-:-:S07]  /*2d700*/  IMAD.MOV.U32 R15, RZ, RZ, -0x1 ;  /* 0xffffffffff0f7424 */ /* 0x000fce00078e00ff */
[----:B-----5:R-:W-:Y:S05]  /*2d710*/  WARPSYNC.COLLECTIVE R15, `(.L_x_2575) ;  /* 0x000000000f087348 */ /* 0x020fea0003c00000 */
[----:B------:R0:W1:Y:S02]  /*2d720*/  SHFL.IDX P6, R14, R13, R12, R11 ;  /* 0x0000000c0d0e7389 */ /* 0x00006400000c000b */
[----:B01---5:R-:W-:Y:S01]  /*2d730*/  ENDCOLLECTIVE ;  /* 0x000000000000791b */ /* 0x023fe20003800000 */
.L_x_2575:
[----:B------:R-:W-:Y:S05]  /*2d740*/  BSYNC B1 ;  /* 0x0000000000017941 */ /* 0x000fea0003800000 */
.L_x_2574:
[----:B------:R-:W-:Y:S05]  /*2d750*/  BRA `(.L_x_2576) ;  /* 0xfffffe6c008c7947 */ /* 0x000fea000383ffff */
.L_x_2356:
[----:B------:R-:W-:Y:S01]  /*2d760*/  BSSY B1, `(.L_x_2577) ;  /* 0x0000008000017945 */ /* 0x000fe20003800000 */
[----:B------:R-:W-:Y:S01]  /*2d770*/  IMAD.MOV.U32 R13, RZ, RZ, R8 ;  /* 0x000000ffff0d7224 */ /* 0x000fe200078e0008 */
[----:B------:R-:W-:Y:S01]  /*2d780*/  MOV R15, 0xffffffff ;  /* 0xffffffff000f7802 */ /* 0x000fe20000000f00 */
[----:B------:R-:W-:Y:S02]  /*2d790*/  IMAD.MOV.U32 R12, RZ, RZ, RZ ;  /* 0x000000ffff0c7224 */ /* 0x000fe400078e00ff */
[----:B------:R-:W-:-:S07]  /*2d7a0*/  IMAD.MOV.U32 R11, RZ, RZ, 0x1e1f ;  /* 0x00001e1fff0b7424 */ /* 0x000fce00078e00ff */
[----:B-----5:R-:W-:Y:S05]  /*2d7b0*/  WARPSYNC.COLLECTIVE R15, `(.L_x_2578) ;  /* 0x000000000f087348 */ /* 0x020fea0003c00000 */
[----:B------:R0:W1:Y:S02]  /*2d7c0*/  SHFL.IDX P6, R14, R13, R12, R11 ;  /* 0x0000000c0d0e7389 */ /* 0x00006400000c000b */
[----:B01---5:R-:W-:Y:S01]  /*2d7d0*/  ENDCOLLECTIVE ;  /* 0x000000000000791b */ /* 0x023fe20003800000 */
.L_x_2578:
[----:B------:R-:W-:Y:S05]  /*2d7e0*/  BSYNC B1 ;  /* 0x0000000000017941 */ /* 0x000fea0003800000 */
.L_x_2577:
[----:B------:R-:W-:Y:S05]  /*2d7f0*/  BRA `(.L_x_2579) ;  /* 0xfffffe6c006c7947 */ /* 0x000fea000383ffff */
.L_x_2357:
        /* <DEDUP_REMOVED lines=8> */
.L_x_2581:
[----:B------:R-:W-:Y:S05]  /*2d880*/  BSYNC B1 ;  /* 0x0000000000017941 */ /* 0x000fea0003800000 */
.L_x_2580:
[----:B------:R-:W-:Y:S05]  /*2d890*/  BRA `(.L_x_2582) ;  /* 0xfffffe6c004c7947 */ /* 0x000fea000383ffff */
.L_x_2358:
[----:B------:R-:W-:Y:S01]  /*2d8a0*/  BSSY B1, `(.L_x_2583) ;  /* 0x0000008000017945 */ /* 0x000fe20003800000 */
[----:B------:R-:W-:Y:S01]  /*2d8b0*/  IMAD.MOV.U32 R13, RZ, RZ, R0 ;  /* 0x000000ffff0d7224 */ /* 0x000fe200078e0000 */
[----:B------:R-:W-:Y:S01]  /*2d8c0*/  MOV R12, RZ ;  /* 0x000000ff000c7202 */ /* 0x000fe20000000f00 */
[----:B------:R-:W-:Y:S02]  /*2d8d0*/  IMAD.MOV.U32 R11, RZ, RZ, 0x1e1f ;  /* 0x00001e1fff0b7424 */ /* 0x000fe400078e00ff */
[----:B------:R-:W-:-:S07]  /*2d8e0*/  IMAD.MOV.U32 R15, RZ, RZ, -0x1 ;  /* 0xffffffffff0f7424 */ /* 0x000fce00078e00ff */
[----:B-----5:R-:W-:Y:S05]  /*2d8f0*/  WARPSYNC.COLLECTIVE R15, `(.L_x_2584) ;  /* 0x000000000f087348 */ /* 0x020fea0003c00000 */
[----:B------:R0:W1:Y:S02]  /*2d900*/  SHFL.IDX P6, R14, R13, R12, R11 ;  /* 0x0000000c0d0e7389 */ /* 0x00006400000c000b */
[----:B01---5:R-:W-:Y:S01]  /*2d910*/  ENDCOLLECTIVE ;  /* 0x000000000000791b */ /* 0x023fe20003800000 */
.L_x_2584:
[----:B------:R-:W-:Y:S05]  /*2d920*/  BSYNC B1 ;  /* 0x0000000000017941 */ /* 0x000fea0003800000 */
.L_x_2583:
[----:B------:R-:W-:Y:S05]  /*2d930*/  BRA `(.L_x_2585) ;  /* 0xfffffe6c002c7947 */ /* 0x000fea000383ffff */
.L_x_2360:
[----:B0-----:R0:W1:Y:S02]  /*2d940*/  SYNCS.PHASECHK.TRANS64.TRYWAIT P1, [R16+URZ+0x33400], R3 ;  /* 0x03340003100075a7 */ /* 0x001064000802017f */
[----:B-1----:R-:W-:Y:S05]  /*2d950*/  @!P1 NANOSLEEP.SYNCS 0x989680 ;  /* 0x009896800000995d */ /* 0x002fea0003900000 */
[----:B------:R-:W1:Y:S02]  /*2d960*/  @!P1 SYNCS.PHASECHK.TRANS64 P1, [R16+URZ+0x33400], R3 ;  /* 0x03340003100095a7 */ /* 0x000e64000802007f */
[----:B-1----:R-:W-:Y:S05]  /*2d970*/  @!P1 BRA `(.L_x_2360) ;  /* 0xfffffffc00f09947 */ /* 0x002fea000383ffff */
[----:B------:R-:W-:Y:S05]  /*2d980*/  BRA `(.L_x_2586) ;  /* 0xfffffe6c00387947 */ /* 0x000fea000383ffff */
.L_x_2368:
[----:B-1----:R1:W2:Y:S02]  /*2d990*/  SYNCS.PHASECHK.TRANS64.TRYWAIT P2, [R3+URZ+0x33430], R0 ;  /* 0x03343000030075a7 */ /* 0x0022a4000804017f */
[----:B--2---:R-:W-:Y:S05]  /*2d9a0*/  @!P2 NANOSLEEP.SYNCS 0x989680 ;  /* 0x009896800000a95d */ /* 0x004fea0003900000 */
[----:B------:R-:W2:Y:S02]  /*2d9b0*/  @!P2 SYNCS.PHASECHK.TRANS64 P2, [R3+URZ+0x33430], R0 ;  /* 0x033430000300a5a7 */ /* 0x000ea4000804007f */
[----:B--2---:R-:W-:Y:S05]  /*2d9c0*/  @!P2 BRA `(.L_x_2368) ;  /* 0xfffffffc00f0a947 */ /* 0x004fea000383ffff */
[----:B------:R-:W-:Y:S05]  /*2d9d0*/  BRA `(.L_x_2367) ;  /* 0xfffffe9c00887947 */ /* 0x000fea000383ffff */
.L_x_2374:
[----:B-1----:R1:W2:Y:S02]  /*2d9e0*/  SYNCS.PHASECHK.TRANS64.TRYWAIT P2, [R13+URZ+0x33430], R0 ;  /* 0x033430000d0075a7 */ /* 0x0022a4000804017f */
[----:B--2---:R-:W-:Y:S05]  /*2d9f0*/  @!P2 NANOSLEEP.SYNCS 0x989680 ;  /* 0x009896800000a95d */ /* 0x004fea0003900000 */
[----:B------:R-:W2:Y:S02]  /*2da00*/  @!P2 SYNCS.PHASECHK.TRANS64 P2, [R13+URZ+0x33430], R0 ;  /* 0x033430000d00a5a7 */ /* 0x000ea4000804007f */
[----:B--2---:R-:W-:Y:S05]  /*2da10*/  @!P2 BRA `(.L_x_2374) ;  /* 0xfffffffc00f0a947 */ /* 0x004fea000383ffff */
[----:B------:R-:W-:Y:S05]  /*2da20*/  BRA `(.L_x_2373) ;  /* 0xfffffed800a47947 */ /* 0x000fea000383ffff */
.L_x_2378:
[----:B-1----:R1:W2:Y:S02]  /*2da30*/  SYNCS.PHASECHK.TRANS64.TRYWAIT P0, [R8+URZ+0x33450], R0 ;  /* 0x03345000080075a7 */ /* 0x0022a4000800017f */
[----:B--2---:R-:W-:Y:S05]  /*2da40*/  @!P0 NANOSLEEP.SYNCS 0x989680 ;  /* 0x009896800000895d */ /* 0x004fea0003900000 */
[----:B------:R-:W2:Y:S02]  /*2da50*/  @!P0 SYNCS.PHASECHK.TRANS64 P0, [R8+URZ+0x33450], R0 ;  /* 0x03345000080085a7 */ /* 0x000ea4000800007f */
[----:B--2---:R-:W-:Y:S05]  /*2da60*/  @!P0 BRA `(.L_x_2378) ;  /* 0xfffffffc00f08947 */ /* 0x004fea000383ffff */
[----:B------:R-:W-:Y:S05]  /*2da70*/  BRA `(.L_x_2375) ;  /* 0xfffffee800e07947 */ /* 0x000fea000383ffff */
.L_x_2386:
[----:B-1----:R1:W2:Y:S02]  /*2da80*/  SYNCS.PHASECHK.TRANS64.TRYWAIT P2, [R13+URZ+0x33430], R0 ;  /* 0x033430000d0075a7 */ /* 0x0022a4000804017f */
[----:B--2---:R-:W-:Y:S05]  /*2da90*/  @!P2 NANOSLEEP.SYNCS 0x989680 ;  /* 0x009896800000a95d */ /* 0x004fea0003900000 */
[----:B------:R-:W2:Y:S02]  /*2daa0*/  @!P2 SYNCS.PHASECHK.TRANS64 P2, [R13+URZ+0x33430], R0 ;  /* 0x033430000d00a5a7 */ /* 0x000ea4000804007f */
[----:B--2---:R-:W-:Y:S05]  /*2dab0*/  @!P2 BRA `(.L_x_2386) ;  /* 0xfffffffc00f0a947 */ /* 0x004fea000383ffff */
[----:B------:R-:W-:Y:S05]  /*2dac0*/  BRA `(.L_x_2385) ;  /* 0xffffff1800587947 */ /* 0x000fea000383ffff */
.L_x_2390:
[----:B-1----:R1:W2:Y:S02]  /*2dad0*/  SYNCS.PHASECHK.TRANS64.TRYWAIT P0, [R8+URZ+0x33450], R0 ;  /* 0x03345000080075a7 */ /* 0x0022a4000800017f */
[----:B--2---:R-:W-:Y:S05]  /*2dae0*/  @!P0 NANOSLEEP.SYNCS 0x989680 ;  /* 0x009896800000895d */ /* 0x004fea0003900000 */
[----:B------:R-:W2:Y:S02]  /*2daf0*/  @!P0 SYNCS.PHASECHK.TRANS64 P0, [R8+URZ+0x33450], R0 ;  /* 0x03345000080085a7 */ /* 0x000ea4000800007f */
[----:B--2---:R-:W-:Y:S05]  /*2db00*/  @!P0 BRA `(.L_x_2390) ;  /* 0xfffffffc00f08947 */ /* 0x004fea000383ffff */
[----:B------:R-:W-:Y:S05]  /*2db10*/  BRA `(.L_x_2387) ;  /* 0xffffff2800947947 */ /* 0x000fea000383ffff */
.L_x_2396:
[----:B-1----:R1:W2:Y:S02]  /*2db20*/  SYNCS.PHASECHK.TRANS64.TRYWAIT P0, [R20+URZ+0x33450], R5 ;  /* 0x03345005140075a7 */ /* 0x0022a4000800017f */
[----:B--2---:R-:W-:Y:S05]  /*2db30*/  @!P0 NANOSLEEP.SYNCS 0x989680 ;  /* 0x009896800000895d */ /* 0x004fea0003900000 */
[----:B------:R-:W2:Y:S02]  /*2db40*/  @!P0 SYNCS.PHASECHK.TRANS64 P0, [R20+URZ+0x33450], R5 ;  /* 0x03345005140085a7 */ /* 0x000ea4000800007f */
[----:B--2---:R-:W-:Y:S05]  /*2db50*/  @!P0 BRA `(.L_x_2396) ;  /* 0xfffffffc00f08947 */ /* 0x004fea000383ffff */
[----:B------:R-:W-:Y:S05]  /*2db60*/  BRA `(.L_x_2395) ;  /* 0xffffff4c00287947 */ /* 0x000fea000383ffff */
.L_x_2400:
[----:B------:R-:W-:Y:S01]  /*2db70*/  SEL R21, R11, R46, P0 ;  /* 0x0000002e0b157207 */ /* 0x000fe20000000000 */
[----:B------:R-:W-:Y:S01]  /*2db80*/  IMAD.MOV.U32 R15, RZ, RZ, -0x1 ;  /* 0xffffffffff0f7424 */ /* 0x000fe200078e00ff */
[----:B------:R-:W-:Y:S01]  /*2db90*/  SEL R24, R46, R11, P0 ;  /* 0x0000000b2e187207 */ /* 0x000fe20000000000 */
[----:B------:R-:W-:Y:S01]  /*2dba0*/  IMAD.MOV.U32 R11, RZ, RZ, 0x1c1f ;  /* 0x00001c1fff0b7424 */ /* 0x000fe200078e00ff */
[----:B------:R-:W-:Y:S02]  /*2dbb0*/  SEL R25, R12, R43, P0 ;  /* 0x0000002b0c197207 */ /* 0x000fe40000000000 */
[----:B------:R-:W-:Y:S01]  /*2dbc0*/  SEL R28, R43, R12, P0 ;  /* 0x0000000c2b1c7207 */ /* 0x000fe20000000000 */
[----:B------:R-:W-:Y:S01]  /*2dbd0*/  IMAD.MOV.U32 R12, RZ, RZ, R0 ;  /* 0x000000ffff0c7224 */ /* 0x000fe200078e0000 */
[----:B------:R-:W-:Y:S02]  /*2dbe0*/  SEL R7, R122, R27, P0 ;  /* 0x0000001b7a077207 */ /* 0x000fe40000000000 */
[----:B------:R-:W-:-:S07]  /*2dbf0*/  SEL R8, R27, R122, P0 ;  /* 0x0000007a1b087207 */ /* 0x000fce0000000000 */
[----:B01---5:R-:W-:Y:S05]  /*2dc00*/  WARPSYNC.COLLECTIVE R15, `(.L_x_2587) ;  /* 0x000000000f087348 */ /* 0x023fea0003c00000 */
[----:B------:R2:W3:Y:S02]  /*2dc10*/  SHFL.IDX P6, R14, R13, R12, R11 ;  /* 0x0000000c0d0e7389 */ /* 0x0004e400000c000b */
[----:B0123-5:R-:W-:Y:S01]  /*2dc20*/  ENDCOLLECTIVE ;  /* 0x000000000000791b */ /* 0x02ffe20003800000 */
.L_x_2587:
        /* <DEDUP_REMOVED lines=18> */
.L_x_2588:
        /* <DEDUP_REMOVED lines=19> */
.L_x_2589:
        /* <DEDUP_REMOVED lines=18> */
.L_x_2590:
[----:B------:R-:W-:Y:S02]  /*2dfa0*/  SEL R78, R65, R78, P0 ;  /* 0x0000004e414e7207 */ /* 0x000fe40000000000 */
[----:B------:R-:W-:Y:S02]  /*2dfb0*/  SEL R65, R82, R119, P0 ;  /* 0x0000007752417207 */ /* 0x000fe40000000000 */
[----:B------:R-:W-:Y:S02]  /*2dfc0*/  SEL R82, R119, R82, P0 ;  /* 0x0000005277527207 */ /* 0x000fe40000000000 */
[----:B------:R-:W-:Y:S02]  /*2dfd0*/  SEL R4, R6, R5, P0 ;  /* 0x0000000506047207 */ /* 0x000fe40000000000 */
[----:B------:R-:W-:Y:S01]  /*2dfe0*/  SEL R6, R5, R6, P0 ;  /* 0x0000000605067207 */ /* 0x000fe20000000000 */
[----:B------:R-:W-:Y:S02]  /*2dff0*/  IMAD.MOV.U32 R13, RZ, RZ, R9 ;  /* 0x000000ffff0d7224 */ /* 0x000fe400078e0009 */
[----:B------:R-:W-:-:S02]  /*2e000*/  IMAD.MOV.U32 R12, RZ, RZ, R0 ;  /* 0x000000ffff0c7224 */ /* 0x000fc400078e0000 */
[----:B------:R-:W-:-:S07]  /*2e010*/  IMAD.MOV.U32 R7, RZ, RZ, R14 ;  /* 0x000000ffff077224 */ /* 0x000fce00078e000e */
[----:B------:R-:W-:Y:S05]  /*2e020*/  WARPSYNC.COLLECTIVE R15, `(.L_x_2591) ;  /* 0x000000000f087348 */ /* 0x000fea0003c00000 */
[----:B------:R0:W1:Y:S02]  /*2e030*/  SHFL.IDX P6, R14, R13, R12, R11 ;  /* 0x0000000c0d0e7389 */ /* 0x00006400000c000b */
[----:B01----:R-:W-:Y:S01]  /*2e040*/  ENDCOLLECTIVE ;  /* 0x000000000000791b */ /* 0x003fe20003800000 */
.L_x_2591:
        /* <DEDUP_REMOVED lines=8> */
.L_x_2592:
[----:B------:R-:W-:Y:S02]  /*2e0d0*/  IMAD.MOV.U32 R13, RZ, RZ, R21 ;  /* 0x000000ffff0d7224 */ /* 0x000fe400078e0015 */
[----:B------:R-:W-:Y:S02]  /*2e0e0*/  IMAD.MOV.U32 R12, RZ, RZ, R0 ;  /* 0x000000ffff0c7224 */ /* 0x000fe400078e0000 */
[----:B------:R-:W-:-:S07]  /*2e0f0*/  IMAD.MOV.U32 R9, RZ, RZ, R14 ;  /* 0x000000ffff097224 */ /* 0x000fce00078e000e */
[----:B------:R-:W-:Y:S05]  /*2e100*/  WARPSYNC.COLLECTIVE R15, `(.L_x_2593) ;  /* 0x000000000f087348 */ /* 0x000fea0003c00000 */
[----:B------:R0:W1:Y:S02]  /*2e110*/  SHFL.IDX P6, R14, R13, R12, R11 ;  /* 0x0000000c0d0e7389 */ /* 0x00006400000c000b */
[----:B01----:R-:W-:Y:S01]  /*2e120*/  ENDCOLLECTIVE ;  /* 0x000000000000791b */ /* 0x003fe20003800000 */
.L_x_2593:
        /* <DEDUP_REMOVED lines=8> */
.L_x_2594:
[----:B------:R-:W-:Y:S02]  /*2e1b0*/  IMAD.MOV.U32 R13, RZ, RZ, R25 ;  /* 0x000000ffff0d7224 */ /* 0x000fe400078e0019 */
[----:B------:R-:W-:Y:S02]  /*2e1c0*/  IMAD.MOV.U32 R12, RZ, RZ, R0 ;  /* 0x000000ffff0c7224 */ /* 0x000fe400078e0000 */
[----:B------:R-:W-:-:S07]  /*2e1d0*/  IMAD.MOV.U32 R21, RZ, RZ, R14 ;  /* 0x000000ffff157224 */ /* 0x000fce00078e000e */
[----:B------:R-:W-:Y:S05]  /*2e1e0*/  WARPSYNC.COLLECTIVE R15, `(.L_x_2595) ;  /* 0x000000000f087348 */ /* 0x000fea0003c00000 */
[----:B------:R0:W1:Y:S02]  /*2e1f0*/  SHFL.IDX P6, R14, R13, R12, R11 ;  /* 0x0000000c0d0e7389 */ /* 0x00006400000c000b */
[----:B01----:R-:W-:Y:S01]  /*2e200*/  ENDCOLLECTIVE ;  /* 0x000000000000791b */ /* 0x003fe20003800000 */
.L_x_2595:
        /* <DEDUP_REMOVED lines=8> */
.L_x_2596:
[----:B------:R-:W-:Y:S02]  /*2e290*/  IMAD.MOV.U32 R13, RZ, RZ, R27 ;  /* 0x000000ffff0d7224 */ /* 0x000fe400078e001b */
[----:B------:R-:W-:Y:S02]  /*2e2a0*/  IMAD.MOV.U32 R12, RZ, RZ, R0 ;  /* 0x000000ffff0c7224 */ /* 0x000fe400078e0000 */
[----:B------:R-:W-:-:S07]  /*2e2b0*/  IMAD.MOV.U32 R25, RZ, RZ, R14 ;  /* 0x000000ffff197224 */ /* 0x000fce00078e000e */
[----:B------:R-:W-:Y:S05]  /*2e2c0*/  WARPSYNC.COLLECTIVE R15, `(.L_x_2597) ;  /* 0x000000000f087348 */ /* 0x000fea0003c00000 */
[----:B------:R0:W1:Y:S02]  /*2e2d0*/  SHFL.IDX P6, R14, R13, R12, R11 ;  /* 0x0000000c0d0e7389 */ /* 0x00006400000c000b */
[----:B01----:R-:W-:Y:S01]  /*2e2e0*/  ENDCOLLECTIVE ;  /* 0x000000000000791b */ /* 0x003fe20003800000 */
.L_x_2597:
        /* <DEDUP_REMOVED lines=8> */
.L_x_2598:
[----:B------:R-:W-:Y:S02]  /*2e370*/  IMAD.MOV.U32 R13, RZ, RZ, R29 ;  /* 0x000000ffff0d7224 */ /* 0x000fe400078e001d */
[----:B------:R-:W-:Y:S02]  /*2e380*/  IMAD.MOV.U32 R12, RZ, RZ, R0 ;  /* 0x000000ffff0c7224 */ /* 0x000fe400078e0000 */
[----:B------:R-:W-:-:S07]  /*2e390*/  IMAD.MOV.U32 R27, RZ, RZ, R14 ;  /* 0x000000ffff1b7224 */ /* 0x000fce00078e000e */
[----:B------:R-:W-:Y:S05]  /*2e3a0*/  WARPSYNC.COLLECTIVE R15, `(.L_x_2599) ;  /* 0x000000000f087348 */ /* 0x000fea0003c00000 */
[----:B------:R0:W1:Y:S02]  /*2e3b0*/  SHFL.IDX P6, R14, R13, R12, R11 ;  /* 0x0000000c0d0e7389 */ /* 0x00006400000c000b */
[----:B01----:R-:W-:Y:S01]  /*2e3c0*/  ENDCOLLECTIVE ;  /* 0x000000000000791b */ /* 0x003fe20003800000 */
.L_x_2599:
        /* <DEDUP_REMOVED lines=8> */
.L_x_2600:
[----:B------:R-:W-:Y:S02]  /*2e450*/  IMAD.MOV.U32 R13, RZ, RZ, R31 ;  /* 0x000000ffff0d7224 */ /* 0x000fe400078e001f */
[----:B------:R-:W-:Y:S02]  /*2e460*/  IMAD.MOV.U32 R12, RZ, RZ, R0 ;  /* 0x000000ffff0c7224 */ /* 0x000fe400078e0000 */
[----:B------:R-:W-:-:S07]  /*2e470*/  IMAD.MOV.U32 R40, RZ, RZ, R14 ;  /* 0x000000ffff287224 */ /* 0x000fce00078e000e */
[----:B------:R-:W-:Y:S05]  /*2e480*/  WARPSYNC.COLLECTIVE R15, `(.L_x_2601) ;  /* 0x000000000f087348 */ /* 0x000fea0003c00000 */
[----:B------:R0:W1:Y:S02]  /*2e490*/  SHFL.IDX P6, R14, R13, R12, R11 ;  /* 0x0000000c0d0e7389 */ /* 0x00006400000c000b */
[----:B01----:R-:W-:Y:S01]  /*2e4a0*/  ENDCOLLECTIVE ;  /* 0x000000000000791b */ /* 0x003fe20003800000 */
.L_x_2601:
[----:B------:R-:W-:Y:S02]  /*2e4b0*/  IMAD.MOV.U32 R13, RZ, RZ, R42 ;  /* 0x000000ffff0d7224 */ /* 0x000fe400078e002a */
[----:B------:R-:W-:Y:S01]  /*2e4c0*/  IMAD.MOV.U32 R12, RZ, RZ, R3 ;  /* 0x000000ffff0c7224 */ /* 0x000fe200078e0003 */
[----:B------:R-:W-:-:S07]  /*2e4d0*/  MOV R31, R14 ;  /* 0x0000000e001f7202 */ /* 0x000fce0000000f00 */
[----:B------:R-:W-:Y:S05]  /*2e4e0*/  WARPSYNC.COLLECTIVE R15, `(.L_x_2602) ;  /* 0x000000000f087348 */ /* 0x000fea0003c00000 */
[----:B------:R0:W1:Y:S02]  /*2e4f0*/  SHFL.IDX P6, R14, R13, R12, R11 ;  /* 0x0000000c0d0e7389 */ /* 0x00006400000c000b */
[----:B01----:R-:W-:Y:S01]  /*2e500*/  ENDCOLLECTIVE ;  /* 0x000000000000791b */ /* 0x003fe20003800000 */
.L_x_2602:
[----:B------:R-:W-:Y:S02]  /*2e510*/  IMAD.MOV.U32 R13, RZ, RZ, R33 ;  /* 0x000000ffff0d7224 */ /* 0x000fe400078e0021 */
[----:B------:R-:W-:Y:S02]  /*2e520*/  IMAD.MOV.U32 R12, RZ, RZ, R0 ;  /* 0x000000ffff0c7224 */ /* 0x000fe400078e0000 */
[----:B------:R-:W-:-:S07]  /*2e530*/  IMAD.MOV.U32 R42, RZ, RZ, R14 ;  /* 0x000000ffff2a7224 */ /* 0x000fce00078e000e */
[----:B------:R-:W-:Y:S05]  /*2e540*/  WARPSYNC.COLLECTIVE R15, `(.L_x_2603) ;  /* 0x000000000f087348 */ /* 0x000fea0003c00000 */
[----:B------:R0:W1:Y:S02]  /*2e550*/  SHFL.IDX P6, R14, R13, R12, R11 ;  /* 0x0000000c0d0e7389 */ /* 0x00006400000c000b */
[----:B01----:R-:W-:Y:S01]  /*2e560*/  ENDCOLLECTIVE ;  /* 0x000000000000791b */ /* 0x003fe20003800000 */
.L_x_2603:
[----:B------:R-:W-:Y:S02]  /*2e570*/  IMAD.MOV.U32 R13, RZ, RZ, R44 ;  /* 0x000000ffff0d7224 */ /* 0x000fe400078e002c */
[----:B------:R-:W-:Y:S01]  /*2e580*/  IMAD.MOV.U32 R12, RZ, RZ, R3 ;  /* 0x000000ffff0c7224 */ /* 0x000fe200078e0003 */
[----:B------:R-:W-:-:S07]  /*2e590*/  MOV R33, R14 ;  /* 0x0000000e00217202 */ /* 0x000fce0000000f00 */
[----:B------:R-:W-:Y:S05]  /*2e5a0*/  WARPSYNC.COLLECTIVE R15, `(.L_x_2604) ;  /* 0x000000000f087348 */ /* 0x000fea0003c00000 */
[----:B------:R0:W1:Y:S02]  /*2e5b0*/  SHFL.IDX P6, R14, R13, R12, R11 ;  /* 0x0000000c0d0e7389 */ /* 0x00006400000c000b */
[----:B01----:R-:W-:Y:S01]  /*2e5c0*/  ENDCOLLECTIVE ;  /* 0x000000000000791b */ /* 0x003fe20003800000 */
.L_x_2604:
[----:B------:R-:W-:Y:S02]  /*2e5d0*/  IMAD.MOV.U32 R13, RZ, RZ, R35 ;  /* 0x000000ffff0d7224 */ /* 0x000fe400078e0023 */
[----:B------:R-:W-:Y:S02]  /*2e5e0*/  IMAD.MOV.U32 R12, RZ, RZ, R0 ;  /* 0x000000ffff0c7224 */ /* 0x000fe400078e0000 */
[----:B------:R-:W-:-:S07]  /*2e5f0*/  IMAD.MOV.U32 R44, RZ, RZ, R14 ;  /* 0x000000ffff2c7224 */ /* 0x000fce00078e000e */
[----:B------:R-:W-:Y:S05]  /*2e600*/  WARPSYNC.COLLECTIVE R15, `(.L_x_2605) ;  /* 0x000000000f087348 */ /* 0x000fea0003c00000 */
[----:B------:R0:W1:Y:S02]  /*2e610*/  SHFL.IDX P6, R14, R13, R12, R11 ;  /* 0x0000000c0d0e7389 */ /* 0x00006400000c000b */
[----:B01----:R-:W-:Y:S01]  /*2e620*/  ENDCOLLECTIVE ;  /* 0x000000000000791b */ /* 0x003fe20003800000 */
.L_x_2605:
[----:B------:R-:W-:Y:S02]  /*2e630*/  IMAD.MOV.U32 R13, RZ, RZ, R46 ;  /* 0x000000ffff0d7224 */ /* 0x000fe400078e002e */
[----:B------:R-:W-:Y:S01]  /*2e640*/  IMAD.MOV.U32 R12, RZ, RZ, R3 ;  /* 0x000000ffff0c7224 */ /* 0x000fe200078e0003 */
[----:B------:R-:W-:-:S07]  /*2e650*/  MOV R35, R14 ;  /* 0x0000000e00237202 */ /* 0x000fce0000000f00 */
[----:B------:R-:W-:Y:S05]  /*2e660*/  WARPSYNC.COLLECTIVE R15, `(.L_x_2606) ;  /* 0x000000000f087348 */ /* 0x000fea0003c00000 */
[----:B------:R0:W1:Y:S02]  /*2e670*/  SHFL.IDX P6, R14, R13, R12, R11 ;  /* 0x0000000c0d0e7389 */ /* 0x00006400000c000b */
[----:B01----:R-:W-:Y:S01]  /*2e680*/  ENDCOLLECTIVE ;  /* 0x000000000000791b */ /* 0x003fe20003800000 */
.L_x_2606:
[----:B------:R-:W-:Y:S02]  /*2e690*/  IMAD.MOV.U32 R13, RZ, RZ, R37 ;  /* 0x000000ffff0d7224 */ /* 0x000fe400078e0025 */
[----:B------:R-:W-:Y:S02]  /*2e6a0*/  IMAD.MOV.U32 R12, RZ, RZ, R0 ;  /* 0x000000ffff0c7224 */ /* 0x000fe400078e0000 */
[----:B------:R-:W-:-:S07]  /*2e6b0*/  IMAD.MOV.U32 R46, RZ, RZ, R14 ;  /* 0x000000ffff2e7224 */ /* 0x000fce00078e000e */
[----:B------:R-:W-:Y:S05]  /*2e6c0*/  WARPSYNC.COLLECTIVE R15, `(.L_x_2607) ;  /* 0x000000000f087348 */ /* 0x000fea0003c00000 */
[----:B------:R0:W1:Y:S02]  /*2e6d0*/  SHFL.IDX P6, R14, R13, R12, R11 ;  /* 0x0000000c0d0e7389 */ /* 0x00006400000c000b */
[----:B01----:R-:W-:Y:S01]  /*2e6e0*/  ENDCOLLECTIVE ;  /* 0x000000000000791b */ /* 0x003fe20003800000 */
.L_x_2607:
[----:B------:R-:W-:Y:S01]  /*2e6f0*/  IMAD.MOV.U32 R13, RZ, RZ, R48 ;  /* 0x000000ffff0d7224 */ /* 0x000fe200078e0030 */
[----:B------:R-:W-:Y:S01]  /*2e700*/  SEL R48, R33, R44, P0 ;  /* 0x0000002c21307207 */ /* 0x000fe20000000000 */
[----:B------:R-:W-:Y:S01]  /*2e710*/  IMAD.MOV.U32 R12, RZ, RZ, R3 ;  /* 0x000000ffff0c7224 */ /* 0x000fe200078e0003 */
[----:B------:R-:W-:-:S07]  /*2e720*/  MOV R37, R14 ;  /* 0x0000000e00257202 */ /* 0x000fce0000000f00 */
[----:B------:R-:W-:Y:S05]  /*2e730*/  WARPSYNC.COLLECTIVE R15, `(.L_x_2608) ;  /* 0x000000000f087348 */ /* 0x000fea0003c00000 */
[----:B------:R0:W1:Y:S02]  /*2e740*/  SHFL.IDX P6, R14, R13, R12, R11 ;  /* 0x0000000c0d0e7389 */ /* 0x00006400000c000b */
[----:B01----:R-:W-:Y:S01]  /*2e750*/  ENDCOLLECTIVE ;  /* 0x000000000000791b */ /* 0x003fe20003800000 */
.L_x_2608:
[----:B------:R-:W-:Y:S02]  /*2e760*/  IMAD.MOV.U32 R13, RZ, RZ, R39 ;  /* 0x000000ffff0d7224 */ /* 0x000fe400078e0027 */
[----:B------:R-:W-:Y:S02]  /*2e770*/  IMAD.MOV.U32 R12, RZ, RZ, R0 ;  /* 0x000000ffff0c7224 */ /* 0x000fe400078e0000 */
[----:B------:R-:W-:-:S07]  /*2e780*/  IMAD.MOV.U32 R52, RZ, RZ, R14 ;  /* 0x000000ffff347224 */ /* 0x000fce00078e000e */
[----:B------:R-:W-:Y:S05]  /*2e790*/  WARPSYNC.COLLECTIVE R15, `(.L_x_2609) ;  /* 0x000000000f087348 */ /* 0x000fea0003c00000 */
[----:B------:R0:W1:Y:S02]  /*2e7a0*/  SHFL.IDX P6, R14, R13, R12, R11 ;  /* 0x0000000c0d0e7389 */ /* 0x00006400000c000b */
[----:B01----:R-:W-:Y:S01]  /*2e7b0*/  ENDCOLLECTIVE ;  /* 0x000000000000791b */ /* 0x003fe20003800000 */
.L_x_2609:
        /* <DEDUP_REMOVED lines=9> */
.L_x_2610:
[----:B------:R-:W-:Y:S02]  /*2e850*/  IMAD.MOV.U32 R13, RZ, RZ, R41 ;  /* 0x000000ffff0d7224 */ /* 0x000fe400078e0029 */
[----:B------:R-:W-:Y:S02]  /*2e860*/  IMAD.MOV.U32 R12, RZ, RZ, R0 ;  /* 0x000000ffff0c7224 */ /* 0x000fe400078e0000 */
[----:B------:R-:W-:-:S07]  /*2e870*/  IMAD.MOV.U32 R62, RZ, RZ, R14 ;  /* 0x000000ffff3e7224 */ /* 0x000fce00078e000e */
[----:B------:R-:W-:Y:S05]  /*2e880*/  WARPSYNC.COLLECTIVE R15, `(.L_x_2611) ;  /* 0x000000000f087348 */ /* 0x000fea0003c00000 */
[----:B------:R0:W1:Y:S02]  /*2e890*/  SHFL.IDX P6, R14, R13, R12, R11 ;  /* 0x0000000c0d0e7389 */ /* 0x00006400000c000b */
[----:B01----:R-:W-:Y:S01]  /*2e8a0*/  ENDCOLLECTIVE ;  /* 0x000000000000791b */ /* 0x003fe20003800000 */
.L_x_2611:
[----:B------:R-:W-:Y:S01]  /*2e8b0*/  IMAD.MOV.U32 R13, RZ, RZ, R56 ;  /* 0x000000ffff0d7224 */ /* 0x000fe200078e0038 */
[----:B------:R-:W-:Y:S01]  /*2e8c0*/  SEL R56, R37, R52, P0 ;  /* 0x0000003425387207 */ /* 0x000fe20000000000 */
[----:B------:R-:W-:Y:S01]  /*2e8d0*/  IMAD.MOV.U32 R12, RZ, RZ, R3 ;  /* 0x000000ffff0c7224 */ /* 0x000fe200078e0003 */
[----:B------:R-:W-:-:S07]  /*2e8e0*/  MOV R41, R14 ;  /* 0x0000000e00297202 */ /* 0x000fce0000000f00 */
[----:B------:R-:W-:Y:S05]  /*2e8f0*/  WARPSYNC.COLLECTIVE R15, `(.L_x_2612) ;  /* 0x000000000f087348 */ /* 0x000fea0003c00000 */
[----:B------:R0:W1:Y:S02]  /*2e900*/  SHFL.IDX P6, R14, R13, R12, R11 ;  /* 0x0000000c0d0e7389 */ /* 0x00006400000c000b */
[----:B01----:R-:W-:Y:S01]  /*2e910*/  ENDCOLLECTIVE ;  /* 0x000000000000791b */ /* 0x003fe20003800000 */
.L_x_2612:
[----:B------:R-:W-:Y:S02]  /*2e920*/  IMAD.MOV.U32 R13, RZ, RZ, R43 ;  /* 0x000000ffff0d7224 */ /* 0x000fe400078e002b */
[----:B------:R-:W-:Y:S02]  /*2e930*/  IMAD.MOV.U32 R12, RZ, RZ, R0 ;  /* 0x000000ffff0c7224 */ /* 0x000fe400078e0000 */
[----:B------:R-:W-:-:S07]  /*2e940*/  IMAD.MOV.U32 R2, RZ, RZ, R14 ;  /* 0x000000ffff027224 */ /* 0x000fce00078e000e */
[----:B------:R-:W-:Y:S05]  /*2e950*/  WARPSYNC.COLLECTIVE R15, `(.L_x_2613) ;  /* 0x000000000f087348 */ /* 0x000fea0003c00000 */
[----:B------:R0:W1:Y:S02]  /*2e960*/  SHFL.IDX P6, R14, R13, R12, R11 ;  /* 0x0000000c0d0e7389 */ /* 0x00006400000c000b */
[----:B01----:R-:W-:Y:S01]  /*2e970*/  ENDCOLLECTIVE ;  /* 0x000000000000791b */ /* 0x003fe20003800000 */
.L_x_2613:
[----:B------:R-:W-:Y:S02]  /*2e980*/  SEL R5, R41, R2, P0 ;  /* 0x0000000229057207 */ /* 0x000fe40000000000 */
[----:B------:R-:W-:Y:S01]  /*2e990*/  SEL R7, R2, R41, P0 ;  /* 0x0000002902077207 */ /* 0x000fe20000000000 */
[----:B------:R-:W-:Y:S01]  /*2e9a0*/  IMAD.MOV.U32 R13, RZ, RZ, R58 ;  /* 0x000000ffff0d7224 */ /* 0x000fe200078e003a */
[----:B------:R-:W-:Y:S01]  /*2e9b0*/  SEL R58, R52, R37, P0 ;  /* 0x00000025343a7207 */ /* 0x000fe20000000000 */
[----:B------:R-:W-:Y:S01]  /*2e9c0*/  IMAD.MOV.U32 R12, RZ, RZ, R3 ;  /* 0x000000ffff0c7224 */ /* 0x000fe200078e0003 */
[----:B------:R-:W-:-:S07]  /*2e9d0*/  MOV R43, R14 ;  /* 0x0000000e002b7202 */ /* 0x000fce0000000f00 */
[----:B------:R-:W-:Y:S05]  /*2e9e0*/  WARPSYNC.COLLECTIVE R15, `(.L_x_2614) ;  /* 0x000000000f087348 */ /* 0x000fea0003c00000 */
[----:B------:R0:W1:Y:S02]  /*2e9f0*/  SHFL.IDX P6, R14, R13, R12, R11 ;  /* 0x0000000c0d0e7389 */ /* 0x00006400000c000b */
[----:B01----:R-:W-:Y:S01]  /*2ea00*/  ENDCOLLECTIVE ;  /* 0x000000000000791b */ /* 0x003fe20003800000 */
.L_x_2614:
[----:B------:R-:W-:Y:S02]  /*2ea10*/  IMAD.MOV.U32 R13, RZ, RZ, R45 ;  /* 0x000000ffff0d7224 */ /* 0x000fe400078e002d */
[----:B------:R-:W-:Y:S02]  /*2ea20*/  IMAD.MOV.U32 R12, RZ, RZ, R0 ;  /* 0x000000ffff0c7224 */ /* 0x000fe400078e0000 */
[----:B------:R-:W-:-:S07]  /*2ea30*/  IMAD.MOV.U32 R20, RZ, RZ, R14 ;  /* 0x000000ffff147224 */ /* 0x000fce00078e000e */
[----:B------:R-:W-:Y:S05]  /*2ea40*/  WARPSYNC.COLLECTIVE R15, `(.L_x_2615) ;  /* 0x000000000f087348 */ /* 0x000fea0003c00000 */
[----:B------:R0:W1:Y:S02]  /*2ea50*/  SHFL.IDX P6, R14, R13, R12, R11 ;  /* 0x0000000c0d0e7389 */ /* 0x00006400000c000b */
[----:B01----:R-:W-:Y:S01]  /*2ea60*/  ENDCOLLECTIVE ;  /* 0x000000000000791b */ /* 0x003fe20003800000 */
.L_x_2615:
[----:B------:R-:W-:Y:S01]  /*2ea70*/  SEL R9, R43, R20, P0 ;  /* 0x000000142b097207 */ /* 0x000fe20000000000 */
        /* <DEDUP_REMOVED lines=8> */
.L_x_2616:
[----:B------:R-:W-:Y:S02]  /*2eb00*/  IMAD.MOV.U32 R13, RZ, RZ, R47 ;  /* 0x000000ffff0d7224 */ /* 0x000fe400078e002f */
[----:B------:R-:W-:Y:S02]  /*2eb10*/  IMAD.MOV.U32 R12, RZ, RZ, R0 ;  /* 0x000000ffff0c7224 */ /* 0x000fe400078e0000 */
[----:B------:R-:W-:-:S07]  /*2eb20*/  IMAD.MOV.U32 R64, RZ, RZ, R14 ;  /* 0x000000ffff407224 */ /* 0x000fce00078e000e */
[----:B------:R-:W-:Y:S05]  /*2eb30*/  WARPSYNC.COLLECTIVE R15, `(.L_x_2617) ;  /* 0x000000000f087348 */ /* 0x000fea0003c00000 */
[----:B------:R0:W1:Y:S02]  /*2eb40*/  SHFL.IDX P6, R14, R13, R12, R11 ;  /* 0x0000000c0d0e7389 */ /* 0x00006400000c000b */
[----:B01----:R-:W-:Y:S01]  /*2eb50*/  ENDCOLLECTIVE ;  /* 0x000000000000791b */ /* 0x003fe20003800000 */
.L_x_2617:
        /* <DEDUP_REMOVED lines=8> */
.L_x_2618:
[----:B------:R-:W-:Y:S02]  /*2ebe0*/  IMAD.MOV.U32 R13, RZ, RZ, R49 ;  /* 0x000000ffff0d7224 */ /* 0x000fe400078e0031 */
[----:B------:R-:W-:Y:S02]  /*2ebf0*/  IMAD.MOV.U32 R12, RZ, RZ, R0 ;  /* 0x000000ffff0c7224 */ /* 0x000fe400078e0000 */
[----:B------:R-:W-:-:S07]  /*2ec00*/  IMAD.MOV.U32 R66, RZ, RZ, R14 ;  /* 0x000000ffff427224 */ /* 0x000fce00078e000e */
[----:B------:R-:W-:Y:S05]  /*2ec10*/  WARPSYNC.COLLECTIVE R15, `(.L_x_2619) ;  /* 0x000000000f087348 */ /* 0x000fea0003c00000 */
[----:B------:R0:W1:Y:S02]  /*2ec20*/  SHFL.IDX P6, R14, R13, R12, R11 ;  /* 0x0000000c0d0e7389 */ /* 0x00006400000c000b */
[----:B01----:R-:W-:Y:S01]  /*2ec30*/  ENDCOLLECTIVE ;  /* 0x000000000000791b */ /* 0x003fe20003800000 */
.L_x_2619:
[----:B------:R-:W-:Y:S02]  /*2ec40*/  IMAD.MOV.U32 R13, RZ, RZ, R68 ;  /* 0x000000ffff0d7224 */ /* 0x000fe400078e0044 */
[----:B------:R-:W-:Y:S01]  /*2ec50*/  IMAD.MOV.U32 R12, RZ, RZ, R3 ;  /* 0x000000ffff0c7224 */ /* 0x000fe200078e0003 */
[----:B------:R-:W-:-:S07]  /*2ec60*/  MOV R49, R14 ;  /* 0x0000000e00317202 */ /* 0x000fce0000000f00 */
[----:B------:R-:W-:Y:S05]  /*2ec70*/  WARPSYNC.COLLECTIVE R15, `(.L_x_2620) ;  /* 0x000000000f087348 */ /* 0x000fea0003c00000 */
[----:B------:R0:W1:Y:S02]  /*2ec80*/  SHFL.IDX P6, R14, R13, R12, R11 ;  /* 0x0000000c0d0e7389 */ /* 0x00006400000c000b */
[----:B01----:R-:W-:Y:S01]  /*2ec90*/  ENDCOLLECTIVE ;  /* 0x000000000000791b */ /* 0x003fe20003800000 */
.L_x_2620:
[----:B------:R-:W-:Y:S02]  /*2eca0*/  IMAD.MOV.U32 R13, RZ, RZ, R51 ;  /* 0x000000ffff0d7224 */ /* 0x000fe400078e0033 */
[----:B------:R-:W-:Y:S02]  /*2ecb0*/  IMAD.MOV.U32 R12, RZ, RZ, R0 ;  /* 0x000000ffff0c7224 */ /* 0x000fe400078e0000 */
[----:B------:R-:W-:-:S07]  /*2ecc0*/  IMAD.MOV.U32 R68, RZ, RZ, R14 ;  /* 0x000000ffff447224 */ /* 0x000fce00078e000e */
[----:B------:R-:W-:Y:S05]  /*2ecd0*/  WARPSYNC.COLLECTIVE R15, `(.L_x_2621) ;  /* 0x000000000f087348 */ /* 0x000fea0003c00000 */
[----:B------:R0:W1:Y:S02]  /*2ece0*/  SHFL.IDX P6, R14, R13, R12, R11 ;  /* 0x0000000c0d0e7389 */ /* 0x00006400000c000b */
[----:B01----:R-:W-:Y:S01]  /*2ecf0*/  ENDCOLLECTIVE ;  /* 0x000000000000791b */ /* 0x003fe20003800000 */
.L_x_2621:
        /* <DEDUP_REMOVED lines=8> */
.L_x_2622:
[----:B------:R-:W-:Y:S02]  /*2ed80*/  IMAD.MOV.U32 R13, RZ, RZ, R53 ;  /* 0x000000ffff0d7224 */ /* 0x000fe400078e0035 */
[----:B------:R-:W-:Y:S02]  /*2ed90*/  IMAD.MOV.U32 R12, RZ, RZ, R0 ;  /* 0x000000ffff0c7224 */ /* 0x000fe400078e0000 */
[----:B------:R-:W-:-:S07]  /*2eda0*/  IMAD.MOV.U32 R70, RZ, RZ, R14 ;  /* 0x000000ffff467224 */ /* 0x000fce00078e000e */
[----:B------:R-:W-:Y:S05]  /*2edb0*/  WARPSYNC.COLLECTIVE R15, `(.L_x_2623) ;  /* 0x000000000f087348 */ /* 0x000fea0003c00000 */
[----:B------:R0:W1:Y:S02]  /*2edc0*/  SHFL.IDX P6, R14, R13, R12, R11 ;  /* 0x0000000c0d0e7389 */ /* 0x00006400000c000b */
[----:B01----:R-:W-:Y:S01]  /*2edd0*/  ENDCOLLECTIVE ;  /* 0x000000000000791b */ /* 0x003fe20003800000 */
.L_x_2623:
        /* <DEDUP_REMOVED lines=8> */
.L_x_2624:
[----:B------:R-:W-:Y:S02]  /*2ee60*/  IMAD.MOV.U32 R13, RZ, RZ, R57 ;  /* 0x000000ffff0d7224 */ /* 0x000fe400078e0039 */
[----:B------:R-:W-:Y:S02]  /*2ee70*/  IMAD.MOV.U32 R12, RZ, RZ, R0 ;  /* 0x000000ffff0c7224 */ /* 0x000fe400078e0000 */
[----:B------:R-:W-:-:S07]  /*2ee80*/  IMAD.MOV.U32 R72, RZ, RZ, R14 ;  /* 0x000000ffff487224 */ /* 0x000fce00078e000e */
[----:B------:R-:W-:Y:S05]  /*2ee90*/  WARPSYNC.COLLECTIVE R15, `(.L_x_2625) ;  /* 0x000000000f087348 */ /* 0x000fea0003c00000 */
[----:B------:R0:W1:Y:S02]  /*2eea0*/  SHFL.IDX P6, R14, R13, R12, R11 ;  /* 0x0000000c0d0e7389 */ /* 0x00006400000c000b */
[----:B01----:R-:W-:Y:S01]  /*2eeb0*/  ENDCOLLECTIVE ;  /* 0x000000000000791b */ /* 0x003fe20003800000 */
.L_x_2625:
[----:B------:R-:W-:Y:S02]  /*2eec0*/  IMAD.MOV.U32 R13, RZ, RZ, R74 ;  /* 0x000000ffff0d7224 */ /* 0x000fe400078e004a */
[----:B------:R-:W-:Y:S01]  /*2eed0*/  IMAD.MOV.U32 R12, RZ, RZ, R3 ;  /* 0x000000ffff0c7224 */ /* 0x000fe200078e0003 */
[----:B------:R-:W-:-:S07]  /*2eee0*/  MOV R57, R14 ;  /* 0x0000000e00397202 */ /* 0x000fce0000000f00 */
[----:B------:R-:W-:Y:S05]  /*2eef0*/  WARPSYNC.COLLECTIVE R15, `(.L_x_2626) ;  /* 0x000000000f087348 */ /* 0x000fea0003c00000 */
[----:B------:R0:W1:Y:S02]  /*2ef00*/  SHFL.IDX P6, R14, R13, R12, R11 ;  /* 0x0000000c0d0e7389 */ /* 0x00006400000c000b */
[----:B01----:R-:W-:Y:S01]  /*2ef10*/  ENDCOLLECTIVE ;  /* 0x000000000000791b */ /* 0x003fe20003800000 */
.L_x_2626:
[----:B------:R-:W-:Y:S02]  /*2ef20*/  IMAD.MOV.U32 R13, RZ, RZ, R59 ;  /* 0x000000ffff0d7224 */ /* 0x000fe400078e003b */
[----:B------:R-:W-:Y:S02]  /*2ef30*/  IMAD.MOV.U32 R12, RZ, RZ, R0 ;  /* 0x000000ffff0c7224 */ /* 0x000fe400078e0000 */
[----:B------:R-:W-:-:S07]  /*2ef40*/  IMAD.MOV.U32 R74, RZ, RZ, R14 ;  /* 0x000000ffff4a7224 */ /* 0x000fce00078e000e */
[----:B------:R-:W-:Y:S05]  /*2ef50*/  WARPSYNC.COLLECTIVE R15, `(.L_x_2627) ;  /* 0x000000000f087348 */ /* 0x000fea0003c00000 */
[----:B------:R0:W1:Y:S02]  /*2ef60*/  SHFL.IDX P6, R14, R13, R12, R11 ;  /* 0x0000000c0d0e7389 */ /* 0x00006400000c000b */
[----:B01----:R-:W-:Y:S01]  /*2ef70*/  ENDCOLLECTIVE ;  /* 0x000000000000791b */ /* 0x003fe20003800000 */
.L_x_2627:
[----:B------:R-:W-:Y:S01]  /*2ef80*/  SEL R41, R57, R74, P0 ;  /* 0x0000004a39297207 */ /* 0x000fe20000000000 */
[----:B------:R-:W-:Y:S02]  /*2ef90*/  IMAD.MOV.U32 R13, RZ, RZ, R76 ;  /* 0x000000ffff0d7224 */ /* 0x000fe400078e004c */
[----:B------:R-:W-:Y:S01]  /*2efa0*/  IMAD.MOV.U32 R12, RZ, RZ, R3 ;  /* 0x000000ffff0c7224 */ /* 0x000fe200078e0003 */
[----:B------:R-:W-:-:S07]  /*2efb0*/  MOV R59, R14 ;  /* 0x0000000e003b7202 */ /* 0x000fce0000000f00 */
[----:B------:R-:W-:Y:S05]  /*2efc0*/  WARPSYNC.COLLECTIVE R15, `(.L_x_2628) ;  /* 0x000000000f087348 */ /* 0x000fea0003c00000 */
[----:B------:R0:W1:Y:S02]  /*2efd0*/  SHFL.IDX P6, R14, R13, R12, R11 ;  /* 0x0000000c0d0e7389 */ /* 0x00006400000c000b */
[----:B01----:R-:W-:Y:S01]  /*2efe0*/  ENDCOLLECTIVE ;  /* 0x000000000000791b */ /* 0x003fe20003800000 */
.L_x_2628:
[----:B------:R-:W-:Y:S02]  /*2eff0*/  IMAD.MOV.U32 R13, RZ, RZ, R61 ;  /* 0x000000ffff0d7224 */ /* 0x000fe400078e003d */
[----:B------:R-:W-:Y:S02]  /*2f000*/  IMAD.MOV.U32 R12, RZ, RZ, R0 ;  /* 0x000000ffff0c7224 */ /* 0x000fe400078e0000 */
[----:B------:R-:W-:-:S07]  /*2f010*/  IMAD.MOV.U32 R76, RZ, RZ, R14 ;  /* 0x000000ffff4c7224 */ /* 0x000fce00078e000e */
[----:B------:R-:W-:Y:S05]  /*2f020*/  WARPSYNC.COLLECTIVE R15, `(.L_x_2629) ;  /* 0x000000000f087348 */ /* 0x000fea0003c00000 */
[----:B------:R0:W1:Y:S02]  /*2f030*/  SHFL.IDX P6, R14, R13, R12, R11 ;  /* 0x0000000c0d0e7389 */ /* 0x00006400000c000b */
[----:B01----:R-:W-:Y:S01]  /*2f040*/  ENDCOLLECTIVE ;  /* 0x000000000000791b */ /* 0x003fe20003800000 */
.L_x_2629:
        /* <DEDUP_REMOVED lines=8> */
.L_x_2630:
[----:B------:R-:W-:Y:S02]  /*2f0d0*/  IMAD.MOV.U32 R13, RZ, RZ, R63 ;  /* 0x000000ffff0d7224 */ /* 0x000fe400078e003f */
[----:B------:R-:W-:Y:S02]  /*2f0e0*/  IMAD.MOV.U32 R12, RZ, RZ, R0 ;  /* 0x000000ffff0c7224 */ /* 0x000fe400078e0000 */
[----:B------:R-:W-:-:S07]  /*2f0f0*/  IMAD.MOV.U32 R78, RZ, RZ, R14 ;  /* 0x000000ffff4e7224 */ /* 0x000fce00078e000e */
[----:B------:R-:W-:Y:S05]  /*2f100*/  WARPSYNC.COLLECTIVE R15, `(.L_x_2631) ;  /* 0x000000000f087348 */ /* 0x000fea0003c00000 */
[----:B------:R0:W1:Y:S02]  /*2f110*/  SHFL.IDX P6, R14, R13, R12, R11 ;  /* 0x0000000c0d0e7389 */ /* 0x00006400000c000b */
[----:B01----:R-:W-:Y:S01]  /*2f120*/  ENDCOLLECTIVE ;  /* 0x000000000000791b */ /* 0x003fe20003800000 */
.L_x_2631:
[----:B------:R-:W-:Y:S01]  /*2f130*/  SEL R45, R61, R78, P0 ;  /* 0x0000004e3d2d7207 */ /* 0x000fe20000000000 */
[----:B------:R-:W-:Y:S02]  /*2f140*/  IMAD.MOV.U32 R13, RZ, RZ, R80 ;  /* 0x000000ffff0d7224 */ /* 0x000fe400078e0050 */
[----:B------:R-:W-:Y:S01]  /*2f150*/  IMAD.MOV.U32 R12, RZ, RZ, R3 ;  /* 0x000000ffff0c7224 */ /* 0x000fe200078e0003 */
[----:B------:R-:W-:-:S07]  /*2f160*/  MOV R63, R14 ;  /* 0x0000000e003f7202 */ /* 0x000fce0000000f00 */
[----:B------:R-:W-:Y:S05]  /*2f170*/  WARPSYNC.COLLECTIVE R15, `(.L_x_2632) ;  /* 0x000000000f087348 */ /* 0x000fea0003c00000 */
[----:B------:R0:W1:Y:S02]  /*2f180*/  SHFL.IDX P6, R14, R13, R12, R11 ;  /* 0x0000000c0d0e7389 */ /* 0x00006400000c000b */
[----:B01----:R-:W-:Y:S01]  /*2f190*/  ENDCOLLECTIVE ;  /* 0x000000000000791b */ /* 0x003fe20003800000 */
.L_x_2632:
[----:B------:R-:W-:Y:S02]  /*2f1a0*/  IMAD.MOV.U32 R13, RZ, RZ, R65 ;  /* 0x000000ffff0d7224 */ /* 0x000fe400078e0041 */
[----:B------:R-:W-:Y:S02]  /*2f1b0*/  IMAD.MOV.U32 R12, RZ, RZ, R0 ;  /* 0x000000ffff0c7224 */ /* 0x000fe400078e0000 */
[----:B------:R-:W-:Y:S02]  /*2f1c0*/  IMAD.MOV.U32 R0, RZ, RZ, RZ ;  /* 0x000000ffff007224 */ /* 0x000fe400078e00ff */
[----:B------:R-:W-:-:S07]  /*2f1d0*/  IMAD.MOV.U32 R80, RZ, RZ, R14 ;  /* 0x000000ffff507224 */ /* 0x000fce00078e000e */
[----:B------:R-:W-:Y:S05]  /*2f1e0*/  WARPSYNC.COLLECTIVE R15, `(.L_x_2633) ;  /* 0x000000000f087348 */ /* 0x000fea0003c00000 */
[----:B------:R0:W1:Y:S02]  /*2f1f0*/  SHFL.IDX P6, R14, R13, R12, R11 ;  /* 0x0000000c0d0e7389 */ /* 0x00006400000c000b */
[----:B01----:R-:W-:Y:S01]  /*2f200*/  ENDCOLLECTIVE ;  /* 0x000000000000791b */ /* 0x003fe20003800000 */
.L_x_2633:
[----:B------:R-:W-:Y:S01]  /*2f210*/  SEL R59, R80, R63, P0 ;  /* 0x0000003f503b7207 */ /* 0x000fe20000000000 */
[----:B------:R-:W-:Y:S02]  /*2f220*/  IMAD.MOV.U32 R13, RZ, RZ, R82 ;  /* 0x000000ffff0d7224 */ /* 0x000fe400078e0052 */
[----:B------:R-:W-:Y:S01]  /*2f230*/  IMAD.MOV.U32 R12, RZ, RZ, R3 ;  /* 0x000000ffff0c7224 */ /* 0x000fe200078e0003 */
[----:B------:R-:W-:-:S07]  /*2f240*/  MOV R65, R14 ;  /* 0x0000000e00417202 */ /* 0x000fce0000000f00 */
[----:B------:R-:W-:Y:S05]  /*2f250*/  WARPSYNC.COLLECTIVE R15, `(.L_x_2634) ;  /* 0x000000000f087348 */ /* 0x000fea0003c00000 */
[----:B------:R0:W1:Y:S02]  /*2f260*/  SHFL.IDX P6, R14, R13, R12, R11 ;  /* 0x0000000c0d0e7389 */ /* 0x00006400000c000b */
[----:B01----:R-:W-:Y:S01]  /*2f270*/  ENDCOLLECTIVE ;  /* 0x000000000000791b */ /* 0x003fe20003800000 */
.L_x_2634:
[----:B------:R-:W-:Y:S02]  /*2f280*/  SEL R12, R29, R40, P0 ;  /* 0x000000281d0c7207 */ /* 0x000fe40000000000 */
[----:B------:R-:W-:Y:S02]  /*2f290*/  SEL R11, R20, R43, P0 ;  /* 0x0000002b140b7207 */ /* 0x000fe40000000000 */
[----:B------:R-:W-:Y:S02]  /*2f2a0*/  SEL R43, R74, R57, P0 ;  /* 0x000000394a2b7207 */ /* 0x000fe40000000000 */
[----:B------:R-:W-:Y:S02]  /*2f2b0*/  SEL R13, R53, R72, P0 ;  /* 0x00000048350d7207 */ /* 0x000fe40000000000 */
[----:B------:R-:W-:Y:S01]  /*2f2c0*/  SEL R15, R72, R53, P0 ;  /* 0x00000035480f7207 */ /* 0x000fe20000000000 */
[----:B------:R-:W-:Y:S01]  /*2f2d0*/  IMAD.MOV.U32 R82, RZ, RZ, R14 ;  /* 0x000000ffff527224 */ /* 0x000fe200078e000e */
[----:B------:R-:W-:-:S02]  /*2f2e0*/  SEL R14, R40, R29, P0 ;  /* 0x0000001d280e7207 */ /* 0x000fc40000000000 */
[----:B------:R-:W-:Y:S02]  /*2f2f0*/  SEL R40, R31, R42, P0 ;  /* 0x0000002a1f287207 */ /* 0x000fe40000000000 */
[----:B------:R-:W-:Y:S02]  /*2f300*/  SEL R42, R42, R31, P0 ;  /* 0x0000001f2a2a7207 */ /* 0x000fe40000000000 */
[----:B------:R-:W-:Y:S02]  /*2f310*/  SEL R29, R47, R66, P0 ;  /* 0x000000422f1d7207 */ /* 0x000fe40000000000 */
[----:B------:R-:W-:Y:S02]  /*2f320*/  SEL R31, R66, R47, P0 ;  /* 0x0000002f421f7207 */ /* 0x000fe40000000000 */
[----:B------:R-:W-:Y:S02]  /*2f330*/  SEL R47, R78, R61, P0 ;  /* 0x0000003d4e2f7207 */ /* 0x000fe40000000000 */
[----:B------:R-:W-:Y:S01]  /*2f340*/  SEL R57, R63, R80, P0 ;  /* 0x000000503f397207 */ /* 0x000fe20000000000 */
[----:B------:R-:W-:Y:S06]  /*2f350*/  BRA `(.L_x_2635) ;  /* 0xffffff5000c47947 */ /* 0x000fec000383ffff */
.L_x_2434:
[----:B------:R-:W0:Y:S01]  /*2f360*/  S2R R6, SR_TID.X ;  /* 0x0000000000067919 */ /* 0x000e220000002100 */
[----:B------:R-:W-:Y:S01]  /*2f370*/  BSSY B1, `(.L_x_2636) ;  /* 0x000000a000017945 */ /* 0x000fe20003800000 */
[----:B------:R-:W-:Y:S01]  /*2f380*/  MOV R12, RZ ;  /* 0x000000ff000c7202 */ /* 0x000fe20000000f00 */
        /* <DEDUP_REMOVED lines=8> */
.L_x_2637:
[----:B------:R-:W-:Y:S05]  /*2f410*/  BSYNC B1 ;  /* 0x0000000000017941 */ /* 0x000fea0003800000 */
.L_x_2636:
[----:B------:R-:W-:Y:S05]  /*2f420*/  BRA `(.L_x_2638) ;  /* 0xffffff8000f07947 */ /* 0x000fea000383ffff */
.L_x_2436:
[----:B------:R-:W-:Y:S01]  /*2f430*/  BSSY B1, `(.L_x_2639) ;  /* 0x0000006000017945 */ /* 0x000fe20003800000 */
[----:B------:R-:W-:-:S07]  /*2f440*/  IMAD.MOV.U32 R15, RZ, RZ, -0x1 ;  /* 0xffffffffff0f7424 */ /* 0x000fce00078e00ff */
[----:B0-----:R-:W-:Y:S05]  /*2f450*/  WARPSYNC.COLLECTIVE R15, `(.L_x_2640) ;  /* 0x000000000f0c7348 */ /* 0x001fea0003c00000 */
[----:B------:R-:W-:Y:S02]  /*2f460*/  ELECT P6, UR62, PT ;  /* 0x00000000003e782f */ /* 0x000fe400038c0000 */
[----:B------:R-:W-:Y:S01]  /*2f470*/  MOV R14, UR62 ;  /* 0x0000003e000e7c02 */ /* 0x000fe20008000f00 */
[----:B0-----:R-:W-:Y:S10]  /*2f480*/  ENDCOLLECTIVE ;  /* 0x000000000000791b */ /* 0x001ff40003800000 */
.L_x_2640:
[----:B------:R-:W-:Y:S05]  /*2f490*/  BSYNC B1 ;  /* 0x0000000000017941 */ /* 0x000fea0003800000 */
.L_x_2639:
[----:B------:R-:W-:Y:S05]  /*2f4a0*/  BRA `(.L_x_2435) ;  /* 0xffffff8000e87947 */ /* 0x000fea000383ffff */
.L_x_2438:
[----:B0-----:R0:W1:Y:S02]  /*2f4b0*/  SYNCS.PHASECHK.TRANS64.TRYWAIT P0, [R11+URZ+0x33420], R5 ;  /* 0x033420050b0075a7 */ /* 0x001064000800017f */
[----:B-1----:R-:W-:Y:S05]  /*2f4c0*/  @!P0 NANOSLEEP.SYNCS 0x989680 ;  /* 0x009896800000895d */ /* 0x002fea0003900000 */
[----:B------:R-:W1:Y:S02]  /*2f4d0*/  @!P0 SYNCS.PHASECHK.TRANS64 P0, [R11+URZ+0x33420], R5 ;  /* 0x033420050b0085a7 */ /* 0x000e64000800007f */
[----:B-1----:R-:W-:Y:S05]  /*2f4e0*/  @!P0 BRA `(.L_x_2438) ;  /* 0xfffffffc00f08947 */ /* 0x002fea000383ffff */
[----:B------:R-:W-:Y:S05]  /*2f4f0*/  BRA `(.L_x_2641) ;  /* 0xffffff8400047947 */ /* 0x000fea000383ffff */
.L_x_2442:
[----:B-1----:R1:W2:Y:S02]  /*2f500*/  SYNCS.PHASECHK.TRANS64.TRYWAIT P0, [R7+URZ+0x334a0], R10 ;  /* 0x0334a00a070075a7 */ /* 0x0022a4000800017f */
[----:B--2---:R-:W-:Y:S05]  /*2f510*/  @!P0 NANOSLEEP.SYNCS 0x989680 ;  /* 0x009896800000895d */ /* 0x004fea0003900000 */
[----:B------:R-:W2:Y:S02]  /*2f520*/  @!P0 SYNCS.PHASECHK.TRANS64 P0, [R7+URZ+0x334a0], R10 ;  /* 0x0334a00a070085a7 */ /* 0x000ea4000800007f */
[----:B--2---:R-:W-:Y:S05]  /*2f530*/  @!P0 BRA `(.L_x_2442) ;  /* 0xfffffffc00f08947 */ /* 0x004fea000383ffff */
[----:B------:R-:W-:Y:S05]  /*2f540*/  BRA `(.L_x_2642) ;  /* 0xffffff8400247947 */ /* 0x000fea000383ffff */
.L_x_2449:
[----:B0-----:R0:W2:Y:S02]  /*2f550*/  SYNCS.PHASECHK.TRANS64.TRYWAIT P0, [R7+URZ+0x334c0], R10 ;  /* 0x0334c00a070075a7 */ /* 0x0010a4000800017f */
[----:B--2---:R-:W-:Y:S05]  /*2f560*/  @!P0 NANOSLEEP.SYNCS 0x989680 ;  /* 0x009896800000895d */ /* 0x004fea0003900000 */
[----:B------:R-:W2:Y:S02]  /*2f570*/  @!P0 SYNCS.PHASECHK.TRANS64 P0, [R7+URZ+0x334c0], R10 ;  /* 0x0334c00a070085a7 */ /* 0x000ea4000800007f */
[----:B--2---:R-:W-:Y:S05]  /*2f580*/  @!P0 BRA `(.L_x_2449) ;  /* 0xfffffffc00f08947 */ /* 0x004fea000383ffff */
[----:B------:R-:W-:Y:S05]  /*2f590*/  BRA `(.L_x_2643) ;  /* 0xffffff8800247947 */ /* 0x000fea000383ffff */
.L_x_2458:
[----:B0-----:R0:W1:Y:S02]  /*2f5a0*/  SYNCS.PHASECHK.TRANS64.TRYWAIT P1, [R7+URZ+0x334a0], R6 ;  /* 0x0334a006070075a7 */ /* 0x001064000802017f */
[----:B-1----:R-:W-:Y:S05]  /*2f5b0*/  @!P1 NANOSLEEP.SYNCS 0x989680 ;  /* 0x009896800000995d */ /* 0x002fea0003900000 */
[----:B------:R-:W1:Y:S02]  /*2f5c0*/  @!P1 SYNCS.PHASECHK.TRANS64 P1, [R7+URZ+0x334a0], R6 ;  /* 0x0334a006070095a7 */ /* 0x000e64000802007f */
[----:B-1----:R-:W-:Y:S05]  /*2f5d0*/  @!P1 BRA `(.L_x_2458) ;  /* 0xfffffffc00f09947 */ /* 0x002fea000383ffff */
[----:B------:R-:W-:Y:S05]  /*2f5e0*/  BRA `(.L_x_2644) ;  /* 0xffffff8c007c7947 */ /* 0x000fea000383ffff */
.L_x_2465:
[----:B-1----:R1:W2:Y:S02]  /*2f5f0*/  SYNCS.PHASECHK.TRANS64.TRYWAIT P1, [R7+URZ+0x334c0], R6 ;  /* 0x0334c006070075a7 */ /* 0x0022a4000802017f */
[----:B--2---:R-:W-:Y:S05]  /*2f600*/  @!P1 NANOSLEEP.SYNCS 0x989680 ;  /* 0x009896800000995d */ /* 0x004fea0003900000 */
[----:B------:R-:W2:Y:S02]  /*2f610*/  @!P1 SYNCS.PHASECHK.TRANS64 P1, [R7+URZ+0x334c0], R6 ;  /* 0x0334c006070095a7 */ /* 0x000ea4000802007f */
[----:B--2---:R-:W-:Y:S05]  /*2f620*/  @!P1 BRA `(.L_x_2465) ;  /* 0xfffffffc00f09947 */ /* 0x004fea000383ffff */
[----:B------:R-:W-:Y:S05]  /*2f630*/  BRA `(.L_x_2645) ;  /* 0xffffff9000747947 */ /* 0x000fea000383ffff */
.L_x_2482:
[----:B------:R-:W0:Y:S01]  /*2f640*/  S2R R7, SR_TID.X ;  /* 0x0000000000077919 */ /* 0x000e220000002100 */
[----:B------:R-:W-:Y:S01]  /*2f650*/  BSSY B0, `(.L_x_2646) ;  /* 0x000000a000007945 */ /* 0x000fe20003800000 */
[----:B------:R-:W-:Y:S01]  /*2f660*/  IMAD.MOV.U32 R12, RZ, RZ, RZ ;  /* 0x000000ffff0c7224 */ /* 0x000fe200078e00ff */
[----:B------:R-:W-:Y:S01]  /*2f670*/  MOV R11, 0x1f ;  /* 0x0000001f000b7802 */ /* 0x000fe20000000f00 */
[----:B------:R-:W-:Y:S01]  /*2f680*/  IMAD.MOV.U32 R15, RZ, RZ, -0x1 ;  /* 0xffffffffff0f7424 */ /* 0x000fe200078e00ff */
[----:B0-----:R-:W-:-:S04]  /*2f690*/  SHF.R.U32.HI R7, RZ, 0x5, R7 ;  /* 0x00000005ff077819 */ /* 0x001fc80000011607 */
[----:B------:R-:W-:-:S05]  /*2f6a0*/  LOP3.LUT R7, R7, 0x3, RZ, 0xc0, !PT ;  /* 0x0000000307077812 */ /* 0x000fca00078ec0ff */
[----:B------:R-:W-:-:S07]  /*2f6b0*/  IMAD.MOV.U32 R13, RZ, RZ, R7 ;  /* 0x000000ffff0d7224 */ /* 0x000fce00078e0007 */
[----:B------:R-:W-:Y:S05]  /*2f6c0*/  WARPSYNC.COLLECTIVE R15, `(.L_x_2647) ;  /* 0x000000000f087348 */ /* 0x000fea0003c00000 */
[----:B------:R0:W1:Y:S02]  /*2f6d0*/  SHFL.IDX P6, R14, R13, R12, R11 ;  /* 0x0000000c0d0e7389 */ /* 0x00006400000c000b */
[----:B01----:R-:W-:Y:S01]  /*2f6e0*/  ENDCOLLECTIVE ;  /* 0x000000000000791b */ /* 0x003fe20003800000 */
.L_x_2647:
[----:B------:R-:W-:Y:S05]  /*2f6f0*/  BSYNC B0 ;  /* 0x0000000000007941 */ /* 0x000fea0003800000 */
.L_x_2646:
[----:B------:R-:W-:Y:S05]  /*2f700*/  BRA `(.L_x_2648) ;  /* 0xffffffa000647947 */ /* 0x000fea000383ffff */
.L_x_2484:
[----:B------:R-:W-:Y:S01]  /*2f710*/  BSSY B0, `(.L_x_2649) ;  /* 0x0000006000007945 */ /* 0x000fe20003800000 */
[----:B------:R-:W-:-:S07]  /*2f720*/  IMAD.MOV.U32 R15, RZ, RZ, -0x1 ;  /* 0xffffffffff0f7424 */ /* 0x000fce00078e00ff */
[----:B0-----:R-:W-:Y:S05]  /*2f730*/  WARPSYNC.COLLECTIVE R15, `(.L_x_2650) ;  /* 0x000000000f0c7348 */ /* 0x001fea0003c00000 */
[----:B------:R-:W-:Y:S02]  /*2f740*/  ELECT P6, UR62, PT ;  /* 0x00000000003e782f */ /* 0x000fe400038c0000 */
[----:B------:R-:W-:Y:S01]  /*2f750*/  MOV R14, UR62 ;  /* 0x0000003e000e7c02 */ /* 0x000fe20008000f00 */
[----:B0-----:R-:W-:Y:S10]  /*2f760*/  ENDCOLLECTIVE ;  /* 0x000000000000791b */ /* 0x001ff40003800000 */
.L_x_2650:
[----:B------:R-:W-:Y:S05]  /*2f770*/  BSYNC B0 ;  /* 0x0000000000007941 */ /* 0x000fea0003800000 */
.L_x_2649:
[----:B------:R-:W-:Y:S05]  /*2f780*/  BRA `(.L_x_2651) ;  /* 0xffffffa0005c7947 */ /* 0x000fea000383ffff */
.L_x_2487:
[----:B0-----:R0:W1:Y:S02]  /*2f790*/  SYNCS.PHASECHK.TRANS64.TRYWAIT P2, [R4+URZ+0x33480], R8 ;  /* 0x03348008040075a7 */ /* 0x001064000804017f */
[----:B-1----:R-:W-:Y:S05]  /*2f7a0*/  @!P2 NANOSLEEP.SYNCS 0x989680 ;  /* 0x009896800000a95d */ /* 0x002fea0003900000 */
[----:B------:R-:W1:Y:S02]  /*2f7b0*/  @!P2 SYNCS.PHASECHK.TRANS64 P2, [R4+URZ+0x33480], R8 ;  /* 0x033480080400a5a7 */ /* 0x000e64000804007f */
[----:B-1----:R-:W-:Y:S05]  /*2f7c0*/  @!P2 BRA `(.L_x_2487) ;  /* 0xfffffffc00f0a947 */ /* 0x002fea000383ffff */
[----:B------:R-:W-:Y:S05]  /*2f7d0*/  BRA `(.L_x_2652) ;  /* 0xffffffa000d87947 */ /* 0x000fea000383ffff */
.L_x_2489:
[----:B-1----:R1:W2:Y:S02]  /*2f7e0*/  SYNCS.PHASECHK.TRANS64.TRYWAIT P2, [R4+URZ+0x33440], R8 ;  /* 0x03344008040075a7 */ /* 0x0022a4000804017f */
[----:B--2---:R-:W-:Y:S05]  /*2f7f0*/  @!P2 NANOSLEEP.SYNCS 0x989680 ;  /* 0x009896800000a95d */ /* 0x004fea0003900000 */
[----:B------:R-:W2:Y:S02]  /*2f800*/  @!P2 SYNCS.PHASECHK.TRANS64 P2, [R4+URZ+0x33440], R8 ;  /* 0x033440080400a5a7 */ /* 0x000ea4000804007f */
[----:B--2---:R-:W-:Y:S05]  /*2f810*/  @!P2 BRA `(.L_x_2489) ;  /* 0xfffffffc00f0a947 */ /* 0x004fea000383ffff */
[----:B------:R-:W-:Y:S05]  /*2f820*/  BRA `(.L_x_2653) ;  /* 0xffffffa400647947 */ /* 0x000fea000383ffff */
.L_x_2492:
        /* <DEDUP_REMOVED lines=8> */
.L_x_2498:
[----:B--2---:R2:W3:Y:S02]  /*2f8b0*/  SYNCS.PHASECHK.TRANS64.TRYWAIT P0, [R5+URZ+0x33480], R4 ;  /* 0x03348004050075a7 */ /* 0x0044e4000800017f */
[----:B---3--:R-:W-:Y:S05]  /*2f8c0*/  @!P0 NANOSLEEP.SYNCS 0x989680 ;  /* 0x009896800000895d */ /* 0x008fea0003900000 */
[----:B------:R-:W3:Y:S02]  /*2f8d0*/  @!P0 SYNCS.PHASECHK.TRANS64 P0, [R5+URZ+0x33480], R4 ;  /* 0x03348004050085a7 */ /* 0x000ee4000800007f */
[----:B---3--:R-:W-:Y:S05]  /*2f8e0*/  @!P0 BRA `(.L_x_2498) ;  /* 0xfffffffc00f08947 */ /* 0x008fea000383ffff */
[----:B------:R-:W-:Y:S05]  /*2f8f0*/  BRA `(.L_x_2655) ;  /* 0xffffffac00447947 */ /* 0x000fea000383ffff */
.L_x_2505:
[----:B0-----:R0:W3:Y:S02]  /*2f900*/  SYNCS.PHASECHK.TRANS64.TRYWAIT P0, [R5+URZ+0x33440], R4 ;  /* 0x03344004050075a7 */ /* 0x0010e4000800017f */
[----:B---3--:R-:W-:Y:S05]  /*2f910*/  @!P0 NANOSLEEP.SYNCS 0x989680 ;  /* 0x009896800000895d */ /* 0x008fea0003900000 */
[----:B------:R-:W3:Y:S02]  /*2f920*/  @!P0 SYNCS.PHASECHK.TRANS64 P0, [R5+URZ+0x33440], R4 ;  /* 0x03344004050085a7 */ /* 0x000ee4000800007f */
[----:B---3--:R-:W-:Y:S05]  /*2f930*/  @!P0 BRA `(.L_x_2505) ;  /* 0xfffffffc00f08947 */ /* 0x008fea000383ffff */
[----:B------:R-:W-:Y:S05]  /*2f940*/  BRA `(.L_x_2656) ;  /* 0xffffffb000507947 */ /* 0x000fea000383ffff */
.L_x_2513:
[----:B--2---:R2:W3:Y:S02]  /*2f950*/  SYNCS.PHASECHK.TRANS64.TRYWAIT P2, [R14+URZ+0x33470], R3 ;  /* 0x033470030e0075a7 */ /* 0x0044e4000804017f */
[----:B---3--:R-:W-:Y:S05]  /*2f960*/  @!P2 NANOSLEEP.SYNCS 0x989680 ;  /* 0x009896800000a95d */ /* 0x008fea0003900000 */
[----:B------:R-:W3:Y:S02]  /*2f970*/  @!P2 SYNCS.PHASECHK.TRANS64 P2, [R14+URZ+0x33470], R3 ;  /* 0x033470030e00a5a7 */ /* 0x000ee4000804007f */
[----:B---3--:R-:W-:Y:S05]  /*2f980*/  @!P2 BRA `(.L_x_2513) ;  /* 0xfffffffc00f0a947 */ /* 0x008fea000383ffff */
[----:B------:R-:W-:Y:S05]  /*2f990*/  BRA `(.L_x_2657) ;  /* 0xffffffb400707947 */ /* 0x000fea000383ffff */
.L_x_2515:
[----:B0-----:R0:W2:Y:S02]  /*2f9a0*/  SYNCS.PHASECHK.TRANS64.TRYWAIT P2, [R14+URZ+0x33460], R3 ;  /* 0x033460030e0075a7 */ /* 0x0010a4000804017f */
[----:B--2---:R-:W-:Y:S05]  /*2f9b0*/  @!P2 NANOSLEEP.SYNCS 0x989680 ;  /* 0x009896800000a95d */ /* 0x004fea0003900000 */
[----:B------:R-:W2:Y:S02]  /*2f9c0*/  @!P2 SYNCS.PHASECHK.TRANS64 P2, [R14+URZ+0x33460], R3 ;  /* 0x033460030e00a5a7 */ /* 0x000ea4000804007f */
[----:B--2---:R-:W-:Y:S05]  /*2f9d0*/  @!P2 BRA `(.L_x_2515) ;  /* 0xfffffffc00f0a947 */ /* 0x004fea000383ffff */
[----:B------:R-:W-:Y:S05]  /*2f9e0*/  BRA `(.L_x_2658) ;  /* 0xffffffb400787947 */ /* 0x000fea000383ffff */
.L_x_2522:
[----:B0-----:R0:W2:Y:S02]  /*2f9f0*/  SYNCS.PHASECHK.TRANS64.TRYWAIT P0, [R3+URZ+0x33470], R0 ;  /* 0x03347000030075a7 */ /* 0x0010a4000800017f */
[----:B--2---:R-:W-:Y:S05]  /*2fa00*/  @!P0 NANOSLEEP.SYNCS 0x989680 ;  /* 0x009896800000895d */ /* 0x004fea0003900000 */
[----:B------:R-:W2:Y:S02]  /*2fa10*/  @!P0 SYNCS.PHASECHK.TRANS64 P0, [R3+URZ+0x33470], R0 ;  /* 0x03347000030085a7 */ /* 0x000ea4000800007f */
[----:B--2---:R-:W-:Y:S05]  /*2fa20*/  @!P0 BRA `(.L_x_2522) ;  /* 0xfffffffc00f08947 */ /* 0x004fea000383ffff */
[----:B------:R-:W-:Y:S05]  /*2fa30*/  BRA `(.L_x_2659) ;  /* 0xffffffbc00bc7947 */ /* 0x000fea000383ffff */
.L_x_2524:
[----:B0-----:R0:W2:Y:S02]  /*2fa40*/  SYNCS.PHASECHK.TRANS64.TRYWAIT P0, [R3+URZ+0x33460], R6 ;  /* 0x03346006030075a7 */ /* 0x0010a4000800017f */
[----:B--2---:R-:W-:Y:S05]  /*2fa50*/  @!P0 NANOSLEEP.SYNCS 0x989680 ;  /* 0x009896800000895d */ /* 0x004fea0003900000 */
[----:B------:R-:W2:Y:S02]  /*2fa60*/  @!P0 SYNCS.PHASECHK.TRANS64 P0, [R3+URZ+0x33460], R6 ;  /* 0x03346006030085a7 */ /* 0x000ea4000800007f */
[----:B--2---:R-:W-:Y:S05]  /*2fa70*/  @!P0 BRA `(.L_x_2524) ;  /* 0xfffffffc00f08947 */ /* 0x004fea000383ffff */
[----:B------:R-:W-:Y:S05]  /*2fa80*/  BRA `(.L_x_2660) ;  /* 0xffffffbc00f07947 */ /* 0x000fea000383ffff */
.L_x_2528:
[----:B------:R-:W-:Y:S01]  /*2fa90*/  BSSY B0, `(.L_x_2661) ;  /* 0x0000008000007945 */ /* 0x000fe20003800000 */
[----:B------:R-:W-:Y:S01]  /*2faa0*/  IMAD.MOV.U32 R13, RZ, RZ, R16 ;  /* 0x000000ffff0d7224 */ /* 0x000fe200078e0010 */
[----:B------:R-:W-:Y:S01]  /*2fab0*/  MOV R15, 0xffffffff ;  /* 0xffffffff000f7802 */ /* 0x000fe20000000f00 */
[----:B------:R-:W-:Y:S02]  /*2fac0*/  IMAD.MOV.U32 R12, RZ, RZ, RZ ;  /* 0x000000ffff0c7224 */ /* 0x000fe400078e00ff */
[----:B------:R-:W-:-:S07]  /*2fad0*/  IMAD.MOV.U32 R11, RZ, RZ, 0x1f ;  /* 0x0000001fff0b7424 */ /* 0x000fce00078e00ff */
[----:B-1----:R-:W-:Y:S05]  /*2fae0*/  WARPSYNC.COLLECTIVE R15, `(.L_x_2662) ;  /* 0x000000000f087348 */ /* 0x002fea0003c00000 */
[----:B------:R0:W2:Y:S02]  /*2faf0*/  SHFL.IDX P6, R14, R13, R12, R11 ;  /* 0x0000000c0d0e7389 */ /* 0x0000a400000c000b */
[----:B012---:R-:W-:Y:S01]  /*2fb00*/  ENDCOLLECTIVE ;  /* 0x000000000000791b */ /* 0x007fe20003800000 */
.L_x_2662:
[----:B------:R-:W-:Y:S05]  /*2fb10*/  BSYNC B0 ;  /* 0x0000000000007941 */ /* 0x000fea0003800000 */
.L_x_2661:
[----:B------:R-:W-:Y:S02]  /*2fb20*/  IMAD.MOV.U32 R13, RZ, RZ, R16 ;  /* 0x000000ffff0d7224 */ /* 0x000fe400078e0010 */
[----:B------:R-:W-:Y:S02]  /*2fb30*/  IMAD.MOV.U32 R12, RZ, RZ, 0x1 ;  /* 0x00000001ff0c7424 */ /* 0x000fe400078e00ff */
[----:B------:R-:W-:Y:S02]  /*2fb40*/  IMAD.MOV.U32 R11, RZ, RZ, 0x1f ;  /* 0x0000001fff0b7424 */ /* 0x000fe400078e00ff */
[----:B------:R-:W-:Y:S02]  /*2fb50*/  IMAD.MOV.U32 R15, RZ, RZ, -0x1 ;  /* 0xffffffffff0f7424 */ /* 0x000fe400078e00ff */
[----:B------:R-:W-:Y:S02]  /*2fb60*/  IMAD.IADD R5, R19, 0x1, R8 ;  /* 0x0000000113057824 */ /* 0x000fe400078e0208 */
[----:B------:R-:W-:-:S07]  /*2fb70*/  IMAD.MOV.U32 R0, RZ, RZ, R14 ;  /* 0x000000ffff007224 */ /* 0x000fce00078e000e */
[----:B------:R-:W-:Y:S05]  /*2fb80*/  WARPSYNC.COLLECTIVE R15, `(.L_x_2663) ;  /* 0x000000000f087348 */ /* 0x000fea0003c00000 */
[----:B------:R0:W1:Y:S02]  /*2fb90*/  SHFL.IDX P6, R14, R13, R12, R11 ;  /* 0x0000000c0d0e7389 */ /* 0x00006400000c000b */
[----:B01----:R-:W-:Y:S01]  /*2fba0*/  ENDCOLLECTIVE ;  /* 0x000000000000791b */ /* 0x003fe20003800000 */
.L_x_2663:
[----:B------:R-:W-:Y:S02]  /*2fbb0*/  ULDC UR4, c[0x0][0xc14] ;  /* 0x0003050000047ab9 */ /* 0x000fe40000000800 */
[----:B------:R-:W-:-:S13]  /*2fbc0*/  ISETP.GE.OR P1, PT, R5, UR4, !P0 ;  /* 0x0000000405007c0c */ /* 0x000fda000c726670 */
[----:B------:R-:W0:Y:S01]  /*2fbd0*/  @!P1 LDC.64 R2, c[0x0][0xc58] ;  /* 0x00031600ff029b82 */ /* 0x000e220000000a00 */
[----:B------:R-:W-:Y:S01]  /*2fbe0*/  IMAD.MOV.U32 R11, RZ, RZ, RZ ;  /* 0x000000ffff0b7224 */ /* 0x000fe200078e00ff */
[----:B------:R-:W-:Y:S01]  /*2fbf0*/  MOV R4, R14 ;  /* 0x0000000e00047202 */ /* 0x000fe20000000f00 */
        /* <DEDUP_REMOVED lines=13> */
.L_x_2664:
[----:B------:R-:W-:Y:S01]  /*2fcd0*/  IMAD.MOV.U32 R12, RZ, RZ, 0x2 ;  /* 0x00000002ff0c7424 */ /* 0x000fe200078e00ff */
[----:B------:R-:W-:-:S04]  /*2fce0*/  SEL R5, R14, RZ, P1 ;  /* 0x000000ff0e057207 */ /* 0x000fc80000800000 */
[----:B------:R-:W-:-:S05]  /*2fcf0*/  IADD3 R5, R2, R5, RZ ;  /* 0x0000000502057210 */ /* 0x000fca0007ffe0ff */
[----:B------:R-:W-:-:S07]  /*2fd00*/  IMAD.MOV.U32 R13, RZ, RZ, R5 ;  /* 0x000000ffff0d7224 */ /* 0x000fce00078e0005 */
[----:B------:R-:W-:Y:S05]  /*2fd10*/  WARPSYNC.COLLECTIVE R15, `(.L_x_2665) ;  /* 0x000000000f087348 */ /* 0x000fea0003c00000 */
[----:B------:R0:W1:Y:S02]  /*2fd20*/  SHFL.UP P6, R14, R13, R12, R11 ;  /* 0x0400000c0d0e7389 */ /* 0x00006400000c000b */
[----:B01----:R-:W-:Y:S01]  /*2fd30*/  ENDCOLLECTIVE ;  /* 0x000000000000791b */ /* 0x003fe20003800000 */
.L_x_2665:
[----:B------:R-:W-:Y:S01]  /*2fd40*/  IMAD.MOV.U32 R12, RZ, RZ, 0x4 ;  /* 0x00000004ff0c7424 */ /* 0x000fe200078e00ff */
[----:B------:R-:W-:-:S05]  /*2fd50*/  SEL R6, R14, RZ, P2 ;  /* 0x000000ff0e067207 */ /* 0x000fca0001000000 */
[----:B------:R-:W-:-:S04]  /*2fd60*/  IMAD.IADD R6, R5, 0x1, R6 ;  /* 0x0000000105067824 */ /* 0x000fc800078e0206 */
[----:B------:R-:W-:-:S07]  /*2fd70*/  IMAD.MOV.U32 R13, RZ, RZ, R6 ;  /* 0x000000ffff0d7224 */ /* 0x000fce00078e0006 */
[----:B------:R-:W-:Y:S05]  /*2fd80*/  WARPSYNC.COLLECTIVE R15, `(.L_x_2666) ;  /* 0x000000000f087348 */ /* 0x000fea0003c00000 */
[----:B------:R0:W1:Y:S02]  /*2fd90*/  SHFL.UP P6, R14, R13, R12, R11 ;  /* 0x0400000c0d0e7389 */ /* 0x00006400000c000b */
[----:B01----:R-:W-:Y:S01]  /*2fda0*/  ENDCOLLECTIVE ;  /* 0x000000000000791b */ /* 0x003fe20003800000 */
.L_x_2666:
[----:B------:R-:W-:Y:S01]  /*2fdb0*/  IMAD.MOV.U32 R12, RZ, RZ, 0x8 ;  /* 0x00000008ff0c7424 */ /* 0x000fe200078e00ff */
[----:B------:R-:W-:-:S04]  /*2fdc0*/  SEL R7, R14, RZ, P3 ;  /* 0x000000ff0e077207 */ /* 0x000fc80001800000 */
[----:B------:R-:W-:-:S05]  /*2fdd0*/  IADD3 R7, R6, R7, RZ ;  /* 0x0000000706077210 */ /* 0x000fca0007ffe0ff */
[----:B------:R-:W-:-:S07]  /*2fde0*/  IMAD.MOV.U32 R13, RZ, RZ, R7 ;  /* 0x000000ffff0d7224 */ /* 0x000fce00078e0007 */
[----:B------:R-:W-:Y:S05]  /*2fdf0*/  WARPSYNC.COLLECTIVE R15, `(.L_x_2667) ;  /* 0x000000000f087348 */ /* 0x000fea0003c00000 */
[----:B------:R0:W1:Y:S02]  /*2fe00*/  SHFL.UP P6, R14, R13, R12, R11 ;  /* 0x0400000c0d0e7389 */ /* 0x00006400000c000b */
[----:B01----:R-:W-:Y:S01]  /*2fe10*/  ENDCOLLECTIVE ;  /* 0x000000000000791b */ /* 0x003fe20003800000 */
.L_x_2667:
[----:B------:R-:W-:Y:S01]  /*2fe20*/  IMAD.MOV.U32 R12, RZ, RZ, 0x10 ;  /* 0x00000010ff0c7424 */ /* 0x000fe200078e00ff */
[----:B------:R-:W-:-:S05]  /*2fe30*/  SEL R14, R14, RZ, P4 ;  /* 0x000000ff0e0e7207 */ /* 0x000fca0002000000 */
[----:B------:R-:W-:-:S04]  /*2fe40*/  IMAD.IADD R5, R7, 0x1, R14 ;  /* 0x0000000107057824 */ /* 0x000fc800078e020e */
[----:B------:R-:W-:-:S07]  /*2fe50*/  IMAD.MOV.U32 R13, RZ, RZ, R5 ;  /* 0x000000ffff0d7224 */ /* 0x000fce00078e0005 */
[----:B------:R-:W-:Y:S05]  /*2fe60*/  WARPSYNC.COLLECTIVE R15, `(.L_x_2668) ;  /* 0x000000000f087348 */ /* 0x000fea0003c00000 */
[----:B------:R0:W1:Y:S02]  /*2fe70*/  SHFL.UP P6, R14, R13, R12, R11 ;  /* 0x0400000c0d0e7389 */ /* 0x00006400000c000b */
[----:B01----:R-:W-:Y:S01]  /*2fe80*/  ENDCOLLECTIVE ;  /* 0x000000000000791b */ /* 0x003fe20003800000 */
.L_x_2668:
        /* <DEDUP_REMOVED lines=8> */
.L_x_2669:
[----:B------:R-:W-:Y:S05]  /*2ff10*/  BRA `(.L_x_2670) ;  /* 0xffffffc400507947 */ /* 0x000fea000383ffff */
.L_x_2533:
[----:B------:R-:W-:Y:S01]  /*2ff20*/  BSSY B0, `(.L_x_2671) ;  /* 0x0000008000007945 */ /* 0x000fe20003800000 */
[----:B-----5:R-:W-:Y:S01]  /*2ff30*/  IMAD.MOV.U32 R13, RZ, RZ, R2 ;  /* 0x000000ffff0d7224 */ /* 0x020fe200078e0002 */
[----:B------:R-:W-:Y:S01]  /*2ff40*/  MOV R11, RZ ;  /* 0x000000ff000b7202 */ /* 0x000fe20000000f00 */
[----:B------:R-:W-:Y:S02]  /*2ff50*/  IMAD.MOV.U32 R12, RZ, RZ, 0x1 ;  /* 0x00000001ff0c7424 */ /* 0x000fe400078e00ff */
[----:B------:R-:W-:-:S07]  /*2ff60*/  IMAD.MOV.U32 R15, RZ, RZ, -0x1 ;  /* 0xffffffffff0f7424 */ /* 0x000fce00078e00ff */
[----:B012---:R-:W-:Y:S05]  /*2ff70*/  WARPSYNC.COLLECTIVE R15, `(.L_x_2672) ;  /* 0x000000000f087348 */ /* 0x007fea0003c00000 */
[----:B------:R3:W4:Y:S02]  /*2ff80*/  SHFL.UP P6, R14, R13, R12, R11 ;  /* 0x0400000c0d0e7389 */ /* 0x00072400000c000b */
[----:B01234-:R-:W-:Y:S01]  /*2ff90*/  ENDCOLLECTIVE ;  /* 0x000000000000791b */ /* 0x01ffe20003800000 */
.L_x_2672:
[----:B------:R-:W-:Y:S05]  /*2ffa0*/  BSYNC B0 ;  /* 0x0000000000007941 */ /* 0x000fea0003800000 */
.L_x_2671:
        /* <DEDUP_REMOVED lines=8> */
.L_x_2673:
[----:B------:R-:W-:Y:S01]  /*30030*/  IMAD.MOV.U32 R12, RZ, RZ, 0x4 ;  /* 0x00000004ff0c7424 */ /* 0x000fe200078e00ff */
[----:B------:R-:W-:-:S04]  /*30040*/  SEL R14, R14, RZ, P2 ;  /* 0x000000ff0e0e7207 */ /* 0x000fc80001000000 */
[----:B------:R-:W-:-:S05]  /*30050*/  IADD3 R5, R13, R14, RZ ;  /* 0x0000000e0d057210 */ /* 0x000fca0007ffe0ff */
[----:B------:R-:W-:-:S07]  /*30060*/  IMAD.MOV.U32 R13, RZ, RZ, R5 ;  /* 0x000000ffff0d7224 */ /* 0x000fce00078e0005 */
[----:B------:R-:W-:Y:S05]  /*30070*/  WARPSYNC.COLLECTIVE R15, `(.L_x_2674) ;  /* 0x000000000f087348 */ /* 0x000fea0003c00000 */
[----:B------:R0:W1:Y:S02]  /*30080*/  SHFL.UP P6, R14, R13, R12, R11 ;  /* 0x0400000c0d0e7389 */ /* 0x00006400000c000b */
[----:B01----:R-:W-:Y:S01]  /*30090*/  ENDCOLLECTIVE ;  /* 0x000000000000791b */ /* 0x003fe20003800000 */
.L_x_2674:
[----:B------:R-:W-:Y:S01]  /*300a0*/  IMAD.MOV.U32 R12, RZ, RZ, 0x8 ;  /* 0x00000008ff0c7424 */ /* 0x000fe200078e00ff */
[----:B------:R-:W-:-:S05]  /*300b0*/  SEL R6, R14, RZ, P3 ;  /* 0x000000ff0e067207 */ /* 0x000fca0001800000 */
[----:B------:R-:W-:-:S04]  /*300c0*/  IMAD.IADD R6, R5, 0x1, R6 ;  /* 0x0000000105067824 */ /* 0x000fc800078e0206 */
[----:B------:R-:W-:-:S07]  /*300d0*/  IMAD.MOV.U32 R13, RZ, RZ, R6 ;  /* 0x000000ffff0d7224 */ /* 0x000fce00078e0006 */
[----:B------:R-:W-:Y:S05]  /*300e0*/  WARPSYNC.COLLECTIVE R15, `(.L_x_2675) ;  /* 0x000000000f087348 */ /* 0x000fea0003c00000 */
[----:B------:R0:W1:Y:S02]  /*300f0*/  SHFL.UP P6, R14, R13, R12, R11 ;  /* 0x0400000c0d0e7389 */ /* 0x00006400000c000b */
[----:B01----:R-:W-:Y:S01]  /*30100*/  ENDCOLLECTIVE ;  /* 0x000000000000791b */ /* 0x003fe20003800000 */
.L_x_2675:
[----:B------:R-:W-:Y:S01]  /*30110*/  IMAD.MOV.U32 R12, RZ, RZ, 0x10 ;  /* 0x00000010ff0c7424 */ /* 0x000fe200078e00ff */
[----:B------:R-:W-:-:S04]  /*30120*/  SEL R7, R14, RZ, P4 ;  /* 0x000000ff0e077207 */ /* 0x000fc80002000000 */
[----:B------:R-:W-:-:S05]  /*30130*/  IADD3 R7, R6, R7, RZ ;  /* 0x0000000706077210 */ /* 0x000fca0007ffe0ff */
[----:B------:R-:W-:-:S07]  /*30140*/  IMAD.MOV.U32 R13, RZ, RZ, R7 ;  /* 0x000000ffff0d7224 */ /* 0x000fce00078e0007 */
[----:B------:R-:W-:Y:S05]  /*30150*/  WARPSYNC.COLLECTIVE R15, `(.L_x_2676) ;  /* 0x000000000f087348 */ /* 0x000fea0003c00000 */
[----:B------:R0:W1:Y:S02]  /*30160*/  SHFL.UP P6, R14, R13, R12, R11 ;  /* 0x0400000c0d0e7389 */ /* 0x00006400000c000b */
[----:B01----:R-:W-:Y:S01]  /*30170*/  ENDCOLLECTIVE ;  /* 0x000000000000791b */ /* 0x003fe20003800000 */
.L_x_2676:
[----:B------:R-:W-:Y:S01]  /*30180*/  IMAD.MOV.U32 R12, RZ, RZ, 0x1f ;  /* 0x0000001fff0c7424 */ /* 0x000fe200078e00ff */
[----:B------:R-:W-:Y:S02]  /*30190*/  MOV R11, 0x1f ;  /* 0x0000001f000b7802 */ /* 0x000fe40000000f00 */
[----:B------:R-:W-:-:S05]  /*301a0*/  SEL R14, R14, RZ, P5 ;  /* 0x000000ff0e0e7207 */ /* 0x000fca0002800000 */
[----:B------:R-:W-:-:S04]  /*301b0*/  IMAD.IADD R3, R7, 0x1, R14 ;  /* 0x0000000107037824 */ /* 0x000fc800078e020e */
[----:B------:R-:W-:-:S07]  /*301c0*/  IMAD.MOV.U32 R13, RZ, RZ, R3 ;  /* 0x000000ffff0d7224 */ /* 0x000fce00078e0003 */
[----:B------:R-:W-:Y:S05]  /*301d0*/  WARPSYNC.COLLECTIVE R15, `(.L_x_2677) ;  /* 0x000000000f087348 */ /* 0x000fea0003c00000 */
[----:B------:R0:W1:Y:S02]  /*301e0*/  SHFL.IDX P6, R14, R13, R12, R11 ;  /* 0x0000000c0d0e7389 */ /* 0x00006400000c000b */
[----:B01----:R-:W-:Y:S01]  /*301f0*/  ENDCOLLECTIVE ;  /* 0x000000000000791b */ /* 0x003fe20003800000 */
.L_x_2677:
[----:B------:R-:W-:Y:S05]  /*30200*/  BRA `(.L_x_2678) ;  /* 0xffffffc400307947 */ /* 0x000fea000383ffff */
.L_x_2535:
[----:B------:R-:W-:Y:S01]  /*30210*/  BSSY B0, `(.L_x_2679) ;  /* 0x0000006000007945 */ /* 0x000fe20003800000 */
[----:B------:R-:W-:Y:S01]  /*30220*/  PLOP3.LUT P6, PT, P6, PT, PT, 0x8, 0x0 ;  /* 0x000000000000781c */ /* 0x000fe200037ce170 */
[----:B------:R-:W-:-:S12]  /*30230*/  IMAD.MOV.U32 R15, RZ, RZ, -0x1 ;  /* 0xffffffffff0f7424 */ /* 0x000fd800078e00ff */
[----:B01----:R-:W-:Y:S05]  /*30240*/  WARPSYNC.COLLECTIVE R15, `(.L_x_2680) ;  /* 0x000000000f087348 */ /* 0x003fea0003c00000 */
[----:B------:R-:W-:Y:S01]  /*30250*/  VOTE.ANY R14, PT, P6 ;  /* 0x00000000000e7806 */ /* 0x000fe200030e0100 */
[----:B01----:R-:W-:Y:S06]  /*30260*/  ENDCOLLECTIVE ;  /* 0x000000000000791b */ /* 0x003fec0003800000 */
.L_x_2680:
[----:B------:R-:W-:Y:S05]  /*30270*/  BSYNC B0 ;  /* 0x0000000000007941 */ /* 0x000fea0003800000 */
.L_x_2679:
[----:B------:R-:W-:Y:S01]  /*30280*/  IMAD.MOV.U32 R4, RZ, RZ, R14 ;  /* 0x000000ffff047224 */ /* 0x000fe200078e000e */
[----:B------:R-:W-:Y:S01]  /*30290*/  MOV R15, 0xffffffff ;  /* 0xffffffff000f7802 */ /* 0x000fe20000000f00 */
[----:B------:R-:W-:Y:S02]  /*302a0*/  IMAD.MOV.U32 R13, RZ, RZ, R2 ;  /* 0x000000ffff0d7224 */ /* 0x000fe400078e0002 */
[----:B------:R-:W0:Y:S01]  /*302b0*/  POPC R6, R4 ;  /* 0x0000000400067309 */ /* 0x000e220000000000 */
[----:B------:R-:W-:Y:S02]  /*302c0*/  IMAD.MOV.U32 R11, RZ, RZ, 0x1f ;  /* 0x0000001fff0b7424 */ /* 0x000fe400078e00ff */
[----:B0-----:R-:W-:-:S07]  /*302d0*/  IMAD.MOV.U32 R12, RZ, RZ, R6 ;  /* 0x000000ffff0c7224 */ /* 0x001fce00078e0006 */
[----:B------:R-:W-:Y:S05]  /*302e0*/  WARPSYNC.COLLECTIVE R15, `(.L_x_2681) ;  /* 0x000000000f087348 */ /* 0x000fea0003c00000 */
[----:B------:R0:W1:Y:S02]  /*302f0*/  SHFL.IDX P6, R14, R13, R12, R11 ;  /* 0x0000000c0d0e7389 */ /* 0x00006400000c000b */
[----:B01----:R-:W-:Y:S01]  /*30300*/  ENDCOLLECTIVE ;  /* 0x000000000000791b */ /* 0x003fe20003800000 */
.L_x_2681:
[----:B------:R-:W-:Y:S01]  /*30310*/  IMAD.MOV.U32 R17, RZ, RZ, R14 ;  /* 0x000000ffff117224 */ /* 0x000fe200078e000e */
[----:B------:R-:W-:Y:S06]  /*30320*/  BRA `(.L_x_2682) ;  /* 0xffffffc400207947 */ /* 0x000fec000383ffff */
.L_x_2537:
[----:B------:R-:W-:Y:S01]  /*30330*/  BSSY B0, `(.L_x_2683) ;  /* 0x0000007000007945 */ /* 0x000fe20003800000 */
[----:B------:R-:W-:Y:S02]  /*30340*/  IMAD.MOV.U32 R13, RZ, RZ, R3 ;  /* 0x000000ffff0d7224 */ /* 0x000fe400078e0003 */
[----:B------:R-:W-:Y:S02]  /*30350*/  IMAD.MOV.U32 R11, RZ, RZ, 0x1f ;  /* 0x0000001fff0b7424 */ /* 0x000fe400078e00ff */
[----:B------:R-:W-:-:S07]  /*30360*/  IMAD.MOV.U32 R15, RZ, RZ, -0x1 ;  /* 0xffffffffff0f7424 */ /* 0x000fce00078e00ff */
[----:B0123--:R-:W-:Y:S05]  /*30370*/  WARPSYNC.COLLECTIVE R15, `(.L_x_2684) ;  /* 0x000000000f087348 */ /* 0x00ffea0003c00000 */
[----:B------:R4:W0:Y:S02]  /*30380*/  SHFL.IDX P6, R14, R13, R12, R11 ;  /* 0x0000000c0d0e7389 */ /* 0x00082400000c000b */
[----:B01234-:R-:W-:Y:S01]  /*30390*/  ENDCOLLECTIVE ;  /* 0x000000000000791b */ /* 0x01ffe20003800000 */
.L_x_2684:
[----:B------:R-:W-:Y:S05]  /*303a0*/  BSYNC B0 ;  /* 0x0000000000007941 */ /* 0x000fea0003800000 */
.L_x_2683:
[----:B------:R-:W-:Y:S01]  /*303b0*/  IMAD.MOV.U32 R4, RZ, RZ, R14 ;  /* 0x000000ffff047224 */ /* 0x000fe200078e000e */
[----:B------:R-:W-:Y:S06]  /*303c0*/  BRA `(.L_x_2536) ;  /* 0xffffffc400147947 */ /* 0x000fec000383ffff */
.L_x_2541:
[----:B0-----:R0:W2:Y:S02]  /*303d0*/  SYNCS.PHASECHK.TRANS64.TRYWAIT P0, [R0+URZ+0x33420], R3 ;  /* 0x03342003000075a7 */ /* 0x0010a4000800017f */
[----:B--2---:R-:W-:Y:S05]  /*303e0*/  @!P0 NANOSLEEP.SYNCS 0x989680 ;  /* 0x009896800000895d */ /* 0x004fea0003900000 */
[----:B------:R-:W2:Y:S02]  /*303f0*/  @!P0 SYNCS.PHASECHK.TRANS64 P0, [R0+URZ+0x33420], R3 ;  /* 0x03342003000085a7 */ /* 0x000ea4000800007f */
[----:B--2---:R-:W-:Y:S05]  /*30400*/  @!P0 BRA `(.L_x_2541) ;  /* 0xfffffffc00f08947 */ /* 0x004fea000383ffff */
[----:B------:R-:W-:Y:S05]  /*30410*/  BRA `(.L_x_2685) ;  /* 0xffffffc8008c7947 */ /* 0x000fea000383ffff */
.L_x_2542:
[----:B------:R-:W2:Y:S01]  /*30420*/  S2R R2, SR_TID.X ;  /* 0x0000000000027919 */ /* 0x000ea20000002100 */
[----:B------:R-:W-:Y:S01]  /*30430*/  BSSY B0, `(.L_x_2686) ;  /* 0x000000a000007945 */ /* 0x000fe20003800000 */
[----:B------:R-:W-:Y:S02]  /*30440*/  IMAD.MOV.U32 R12, RZ, RZ, RZ ;  /* 0x000000ffff0c7224 */ /* 0x000fe400078e00ff */
[----:B------:R-:W-:Y:S02]  /*30450*/  IMAD.MOV.U32 R11, RZ, RZ, 0x1f ;  /* 0x0000001fff0b7424 */ /* 0x000fe400078e00ff */
[----:B------:R-:W-:Y:S01]  /*30460*/  IMAD.MOV.U32 R15, RZ, RZ, -0x1 ;  /* 0xffffffffff0f7424 */ /* 0x000fe200078e00ff */
[----:B--2---:R-:W-:-:S04]  /*30470*/  SHF.R.U32.HI R2, RZ, 0x5, R2 ;  /* 0x00000005ff027819 */ /* 0x004fc80000011602 */
[----:B------:R-:W-:-:S04]  /*30480*/  LOP3.LUT R2, R2, 0x3, RZ, 0xc0, !PT ;  /* 0x0000000302027812 */ /* 0x000fc800078ec0ff */
[----:B------:R-:W-:-:S07]  /*30490*/  MOV R13, R2 ;  /* 0x00000002000d7202 */ /* 0x000fce0000000f00 */
[----:B01----:R-:W-:Y:S05]  /*304a0*/  WARPSYNC.COLLECTIVE R15, `(.L_x_2687) ;  /* 0x000000000f087348 */ /* 0x003fea0003c00000 */
[----:B------:R2:W3:Y:S02]  /*304b0*/  SHFL.IDX P6, R14, R13, R12, R11 ;  /* 0x0000000c0d0e7389 */ /* 0x0004e400000c000b */
[----:B0123--:R-:W-:Y:S01]  /*304c0*/  ENDCOLLECTIVE ;  /* 0x000000000000791b */ /* 0x00ffe20003800000 */
.L_x_2687:
[----:B------:R-:W-:Y:S05]  /*304d0*/  BSYNC B0 ;  /* 0x0000000000007941 */ /* 0x000fea0003800000 */
.L_x_2686:
[----:B------:R-:W-:Y:S05]  /*304e0*/  BRA `(.L_x_2688) ;  /* 0xffffffc800747947 */ /* 0x000fea000383ffff */
.L_x_2543:
[----:B------:R-:W-:Y:S01]  /*304f0*/  BSSY B0, `(.L_x_2689) ;  /* 0x0000006000007945 */ /* 0x000fe20003800000 */
[----:B------:R-:W-:-:S07]  /*30500*/  IMAD.MOV.U32 R15, RZ, RZ, -0x1 ;  /* 0xffffffffff0f7424 */ /* 0x000fce00078e00ff */
[----:B012---:R-:W-:Y:S05]  /*30510*/  WARPSYNC.COLLECTIVE R15, `(.L_x_2690) ;  /* 0x000000000f0c7348 */ /* 0x007fea0003c00000 */
[----:B------:R-:W-:Y:S02]  /*30520*/  ELECT P6, UR62, PT ;  /* 0x00000000003e782f */ /* 0x000fe400038c0000 */
[----:B------:R-:W-:Y:S01]  /*30530*/  MOV R14, UR62 ;  /* 0x0000003e000e7c02 */ /* 0x000fe20008000f00 */
[----:B012---:R-:W-:Y:S10]  /*30540*/  ENDCOLLECTIVE ;  /* 0x000000000000791b */ /* 0x007ff40003800000 */
.L_x_2690:
[----:B------:R-:W-:Y:S05]  /*30550*/  BSYNC B0 ;  /* 0x0000000000007941 */ /* 0x000fea0003800000 */
.L_x_2689:
[----:B------:R-:W-:Y:S05]  /*30560*/  BRA `(.L_x_2691) ;  /* 0xffffffc800687947 */ /* 0x000fea000383ffff */
.L_x_2545:
[----:B0-----:R0:W2:Y:S02]  /*30570*/  SYNCS.PHASECHK.TRANS64.TRYWAIT P1, [R6+URZ], R5 ;  /* 0x00000005060075a7 */ /* 0x0010a4000802017f */
[----:B--2---:R-:W-:Y:S05]  /*30580*/  @!P1 NANOSLEEP.SYNCS 0x989680 ;  /* 0x009896800000995d */ /* 0x004fea0003900000 */
[----:B------:R-:W2:Y:S02]  /*30590*/  @!P1 SYNCS.PHASECHK.TRANS64 P1, [R6+URZ], R5 ;  /* 0x00000005060095a7 */ /* 0x000ea4000802007f */
[----:B--2---:R-:W-:Y:S05]  /*305a0*/  @!P1 BRA `(.L_x_2545) ;  /* 0xfffffffc00f09947 */ /* 0x004fea000383ffff */
[----:B------:R-:W-:Y:S05]  /*305b0*/  BRA `(.L_x_2692) ;  /* 0xffffffc800a47947 */ /* 0x000fea000383ffff */
.L_x_2546:
[----:B--2---:R2:W3:Y:S02]  /*305c0*/  SYNCS.PHASECHK.TRANS64.TRYWAIT P1, [R7+URZ], R2 ;  /* 0x00000002070075a7 */ /* 0x0044e4000802017f */
[----:B---3--:R-:W-:Y:S05]  /*305d0*/  @!P1 NANOSLEEP.SYNCS 0x989680 ;  /* 0x009896800000995d */ /* 0x008fea0003900000 */
[----:B------:R-:W3:Y:S02]  /*305e0*/  @!P1 SYNCS.PHASECHK.TRANS64 P1, [R7+URZ], R2 ;  /* 0x00000002070095a7 */ /* 0x000ee4000802007f */
[----:B---3--:R-:W-:Y:S05]  /*305f0*/  @!P1 BRA `(.L_x_2546) ;  /* 0xfffffffc00f09947 */ /* 0x008fea000383ffff */
[----:B------:R-:W-:Y:S05]  /*30600*/  BRA `(.L_x_2693) ;  /* 0xffffffc800987947 */ /* 0x000fea000383ffff */
.L_x_2548:
[----:B---3--:R3:W4:Y:S02]  /*30610*/  SYNCS.PHASECHK.TRANS64.TRYWAIT P1, [R4+URZ+0x33460], R5 ;  /* 0x03346005040075a7 */ /* 0x008724000802017f */
[----:B----4-:R-:W-:Y:S05]  /*30620*/  @!P1 NANOSLEEP.SYNCS 0x989680 ;  /* 0x009896800000995d */ /* 0x010fea0003900000 */
[----:B------:R-:W4:Y:S02]  /*30630*/  @!P1 SYNCS.PHASECHK.TRANS64 P1, [R4+URZ+0x33460], R5 ;  /* 0x03346005040095a7 */ /* 0x000f24000802007f */
[----:B----4-:R-:W-:Y:S05]  /*30640*/  @!P1 BRA `(.L_x_2548) ;  /* 0xfffffffc00f09947 */ /* 0x010fea000383ffff */
[----:B------:R-:W-:Y:S05]  /*30650*/  BRA `(.L_x_2694) ;  /* 0xffffffc8009c7947 */ /* 0x000fea000383ffff */
.L_x_2550:
[----:B----4-:R4:W0:Y:S02]  /*30660*/  SYNCS.PHASECHK.TRANS64.TRYWAIT P1, [R3+URZ+0x33460], R2 ;  /* 0x03346002030075a7 */ /* 0x010824000802017f */
[----:B0-----:R-:W-:Y:S05]  /*30670*/  @!P1 NANOSLEEP.SYNCS 0x989680 ;  /* 0x009896800000995d */ /* 0x001fea0003900000 */
[----:B------:R-:W0:Y:S02]  /*30680*/  @!P1 SYNCS.PHASECHK.TRANS64 P1, [R3+URZ+0x33460], R2 ;  /* 0x03346002030095a7 */ /* 0x000e24000802007f */
[----:B0-----:R-:W-:Y:S05]  /*30690*/  @!P1 BRA `(.L_x_2550) ;  /* 0xfffffffc00f09947 */ /* 0x001fea000383ffff */
[----:B------:R-:W-:Y:S05]  /*306a0*/  BRA `(.L_x_2695) ;  /* 0xffffffc8009c7947 */ /* 0x000fea000383ffff */
.L_x_2552:
[----:B------:R0:W0:Y:S02]  /*306b0*/  SYNCS.PHASECHK.TRANS64.TRYWAIT P0, [R4+URZ+0x33480], R5 ;  /* 0x03348005040075a7 */ /* 0x000024000800017f */
[----:B0-----:R-:W-:Y:S05]  /*306c0*/  @!P0 NANOSLEEP.SYNCS 0x989680 ;  /* 0x009896800000895d */ /* 0x001fea0003900000 */
[----:B------:R-:W0:Y:S02]  /*306d0*/  @!P0 SYNCS.PHASECHK.TRANS64 P0, [R4+URZ+0x33480], R5 ;  /* 0x03348005040085a7 */ /* 0x000e24000800007f */
[----:B0-----:R-:W-:Y:S05]  /*306e0*/  @!P0 BRA `(.L_x_2552) ;  /* 0xfffffffc00f08947 */ /* 0x001fea000383ffff */
[----:B------:R-:W-:Y:S05]  /*306f0*/  BRA `(.L_x_2553) ;  /* 0xffffffc800987947 */ /* 0x000fea000383ffff */
.L_x_2696:
        /* <DEDUP_REMOVED lines=16> */
.L_x_2707:


//--------------------- .nv.global.init           --------------------------
	.section	.nv.global.init,"aw",@progbits
	.align	4
.nv.global.init:
	.type		_ZZN5flash28permute_output_fp8_VcolmajorIN4cute6TensorINS1_11ArrayEngineIN7cutlass10bfloat16_tELm96EEENS1_6LayoutINS1_5tupleIJNS8_IJNS1_1CILi2EEESA_NS9_ILi24EEEEEENS9_ILi1EEESD_EEENS8_IJNS8_IJSD_SA_NS9_ILi4EEEEEENS9_ILi0EEESH_EEEEEEEEEvRT_E9upper_map,@object
	.size		_ZZN5flash28permute_output_fp8_VcolmajorIN4cute6TensorINS1_11ArrayEngineIN7cutlass10bfloat16_tELm96EEENS1_6LayoutINS1_5tupleIJNS8_IJNS1_1CILi2EEESA_NS9_ILi24EEEEEENS9_ILi1EEESD_EEENS8_IJNS8_IJSD_SA_NS9_ILi4EEEEEENS9_ILi0EEESH_EEEEEEEEEvRT_E9upper_map,($str$25 - _ZZN5flash28permute_output_fp8_VcolmajorIN4cute6TensorINS1_11ArrayEngineIN7cutlass10bfloat16_tELm96EEENS1_6LayoutINS1_5tupleIJNS8_IJNS1_1CILi2EEESA_NS9_ILi24EEEEEENS9_ILi1EEESD_EEENS8_IJNS8_IJSD_SA_NS9_ILi4EEEEEENS9_ILi0EEESH_EEEEEEEEEvRT_E9upper_map)
_ZZN5flash28permute_output_fp8_VcolmajorIN4cute6TensorINS1_11ArrayEngineIN7cutlass10bfloat16_tELm96EEENS1_6LayoutINS1_5tupleIJNS8_IJNS1_1CILi2EEESA_NS9_ILi24EEEEEENS9_ILi1EEESD_EEENS8_IJNS8_IJSD_SA_NS9_ILi4EEEEEENS9_ILi0EEESH_EEEEEEEEEvRT_E9upper_map:
        /*0000*/ 	.byte	0x00, 0x00, 0x00, 0x00, 0x02, 0x00, 0x00, 0x00, 0x03, 0x00, 0x00, 0x00, 0x01, 0x00, 0x00, 0x00
	.type		$str$25,@object
	.size		$str$25,($str$26 - $str$25)
$str$25:
        /*0010*/ 	.byte	0x28, 0x61, 0x64, 0x64, 0x72, 0x65, 0x73, 0x73, 0x20, 0x26, 0x20, 0x6d, 0x61, 0x73, 0x6b, 0x29
        /*0020*/ 	.byte	0x20, 0x3d, 0x3d, 0x20, 0x30, 0x00
	.type		$str$26,@object
	.size		$str$26,(__unnamed_5 - $str$26)
$str$26:
        /*0026*/ 	.byte	0x2f, 0x74, 0x6d, 0x70, 0x2f, 0x6f, 0x73, 0x73, 0x5f, 0x6b, 0x65, 0x72, 0x6e, 0x65, 0x6c, 0x73
        /*0036*/ 	.byte	0x5f, 0x73, 0x72, 0x63, 0x2f, 0x66, 0x6c, 0x61, 0x73, 0x68, 0x5f, 0x61, 0x74, 0x74, 0x65, 0x6e
        /*0046*/ 	.byte	0x74, 0x69, 0x6f, 0x6e, 0x2f, 0x63, 0x73, 0x72, 0x63, 0x2f, 0x63, 0x75, 0x74, 0x6c, 0x61, 0x73
        /*0056*/ 	.byte	0x73, 0x2f, 0x69, 0x6e, 0x63, 0x6c, 0x75, 0x64, 0x65, 0x2f, 0x63, 0x75, 0x74, 0x65, 0x2f, 0x70
        /*0066*/ 	.byte	0x6f, 0x69, 0x6e, 0x74, 0x65, 0x72, 0x5f, 0x66, 0x6c, 0x61, 0x67, 0x67, 0x65, 0x64, 0x2e, 0x68
        /*0076*/ 	.byte	0x70, 0x70, 0x00
	.type		__unnamed_5,@object
	.size		__unnamed_5,(__unnamed_6 - __unnamed_5)
__unnamed_5:
        /* <DEDUP_REMOVED lines=24> */
        /*01f9*/ 	.byte	0x3e, 0x3e, 0x20, 0x26, 0x5d, 0x00
	.type		__unnamed_6,@object
	.size		__unnamed_6,(__unnamed_3 - __unnamed_6)
__unnamed_6:
        /* <DEDUP_REMOVED lines=25> */
	.type		__unnamed_3,@object
	.size		__unnamed_3,(__unnamed_4 - __unnamed_3)
__unnamed_3:
        /* <DEDUP_REMOVED lines=29> */
        /*0555*/ 	.byte	0x5d, 0x00
	.type		__unnamed_4,@object
	.size		__unnamed_4,(__unnamed_2 - __unnamed_4)
__unnamed_4:
        /* <DEDUP_REMOVED lines=29> */
        /*0727*/ 	.byte	0x3e, 0x5d, 0x00
	.type		__unnamed_2,@object
	.size		__unnamed_2,(__unnamed_1 - __unnamed_2)
__unnamed_2:
        /* <DEDUP_REMOVED lines=30> */
	.type		__unnamed_1,@object
	.size		__unnamed_1,(.L_0 - __unnamed_1)
__unnamed_1:
        /* <DEDUP_REMOVED lines=29> */
        /*0acd*/ 	.byte	0x3e, 0x20, 0x26, 0x5d, 0x00
.L_0:


//--------------------- .nv.shared._ZN7cutlass13device_kernelIN5flash11enable_sm90INS1_16FlashAttnFwdSm90INS1_25CollectiveMainloopFwdSm90ILi2EN4cute5tupleIJNS5_1CILi1EEES8_S8_EEENS6_IJNS7_ILi128EEENS7_ILi160EEENS7_ILi192EEEEEELi192ENS_12float_e4m3_tEfNS_4arch4Sm90ELb0ELb0ELb0ELb0ELb0ELb0ELb0ELb1ELb1ELb0ELb0ELb0EEENS1_21CollectiveEpilogueFwdINS6_IJSA_SC_SB_EEES9_NS_10bfloat16_tESG_Li256ELb0ELb0ELb0ELb1EEENS1_29StaticPersistentTileSchedulerILb0EEEEEEEEEvNT_6ParamsE --------------------------
	.section	.nv.shared._ZN7cutlass13device_kernelIN5flash11enable_sm90INS1_16FlashAttnFwdSm90INS1_25CollectiveMainloopFwdSm90ILi2EN4cute5tupleIJNS5_1CILi1EEES8_S8_EEENS6_IJNS7_ILi128EEENS7_ILi160EEENS7_ILi192EEEEEELi192ENS_12float_e4m3_tEfNS_4arch4Sm90ELb0ELb0ELb0ELb0ELb0ELb0ELb0ELb1ELb1ELb0ELb0ELb0EEENS1_21CollectiveEpilogueFwdINS6_IJSA_SC_SB_EEES9_NS_10bfloat16_tESG_Li256ELb0ELb0ELb0ELb1EEENS1_29StaticPersistentTileSchedulerILb0EEEEEEEEEvNT_6ParamsE,"aw",@nobits
	.sectionflags	@""
	.align	16
	.zero		1024


//--------------------- .nv.shared.reserved.0     --------------------------
	.section	.nv.shared.reserved.0,"aw",@nobits
	.weak		__nv_reservedSMEM_offset_0_alias
	.size		__nv_reservedSMEM_offset_0_alias, 0, 0
	.other		__nv_reservedSMEM_offset_0_alias,@"STO_CUDA_RESERVED_SHARED STV_DEFAULT"
__nv_reservedSMEM_offset_0_alias:
	.zero		0


//--------------------- .nv.global                --------------------------
	.section	.nv.global,"aw",@nobits
.nv.global:
	.type		_ZN66_INTERNAL_cfa2b61c_30_flash_fwd_hdim192_e4m3_sm90_cu_0106449f_30964cute1_E,@object
	.size		_ZN66_INTERNAL_cfa2b61c_30_flash_fwd_hdim192_e4m3_sm90_cu_0106449f_30964cute1_E,(_ZN66_INTERNAL_cfa2b61c_30_flash_fwd_hdim192_e4m3_sm90_cu_0106449f_30964cuda3std3__45__cpo6cbeginE - _ZN66_INTERNAL_cfa2b61c_30_flash_fwd_hdim192_e4m3_sm90_cu_0106449f_30964cute1_E)
_ZN66_INTERNAL_cfa2b61c_30_flash_fwd_hdim192_e4m3_sm90_cu_0106449f_30964cute1_E:
	.zero		1
	.type		_ZN66_INTERNAL_cfa2b61c_30_flash_fwd_hdim192_e4m3_sm90_cu_0106449f_30964cuda3std3__45__cpo6cbeginE,@object
	.size		_ZN66_INTERNAL_cfa2b61c_30_flash_fwd_hdim192_e4m3_sm90_cu_0106449f_30964cuda3std3__45__cpo6cbeginE,(_ZN66_INTERNAL_cfa2b61c_30_flash_fwd_hdim192_e4m3_sm90_cu_0106449f_30964cuda3std3__48in_placeE - _ZN66_INTERNAL_cfa2b61c_30_flash_fwd_hdim192_e4m3_sm90_cu_0106449f_30964cuda3std3__45__cpo6cbeginE)
_ZN66_INTERNAL_cfa2b61c_30_flash_fwd_hdim192_e4m3_sm90_cu_0106449f_30964cuda3std3__45__cpo6cbeginE:
	.zero		1
	.type		_ZN66_INTERNAL_cfa2b61c_30_flash_fwd_hdim192_e4m3_sm90_cu_0106449f_30964cuda3std3__48in_placeE,@object
	.size		_ZN66_INTERNAL_cfa2b61c_30_flash_fwd_hdim192_e4m3_sm90_cu_0106449f_30964cuda3std3__48in_placeE,(_ZN66_INTERNAL_cfa2b61c_30_flash_fwd_hdim192_e4m3_sm90_cu_0106449f_30964cuda3std6ranges3__45__cpo9iter_moveE - _ZN66_INTERNAL_cfa2b61c_30_flash_fwd_hdim192_e4m3_sm90_cu_0106449f_30964cuda3std3__48in_placeE)
_ZN66_INTERNAL_cfa2b61c_30_flash_fwd_hdim192_e4m3_sm90_cu_0106449f_30964cuda3std3__48in_placeE:
	.zero		1
	.type		_ZN66_INTERNAL_cfa2b61c_30_flash_fwd_hdim192_e4m3_sm90_cu_0106449f_30964cuda3std6ranges3__45__cpo9iter_moveE,@object
	.size		_ZN66_INTERNAL_cfa2b61c_30_flash_fwd_hdim192_e4m3_sm90_cu_0106449f_30964cuda3std6ranges3__45__cpo9iter_moveE,(_ZN66_INTERNAL_cfa2b61c_30_flash_fwd_hdim192_e4m3_sm90_cu_0106449f_30964cuda3std3__45__cpo5beginE - _ZN66_INTERNAL_cfa2b61c_30_flash_fwd_hdim192_e4m3_sm90_cu_0106449f_30964cuda3std6ranges3__45__cpo9iter_moveE)
_ZN66_INTERNAL_cfa2b61c_30_flash_fwd_hdim192_e4m3_sm90_cu_0106449f_30964cuda3std6ranges3__45__cpo9iter_moveE:
	.zero		1
	.type		_ZN66_INTERNAL_cfa2b61c_30_flash_fwd_hdim192_e4m3_sm90_cu_0106449f_30964cuda3std3__45__cpo5beginE,@object
	.size		_ZN66_INTERNAL_cfa2b61c_30_flash_fwd_hdim192_e4m3_sm90_cu_0106449f_30964cuda3std3__45__cpo5beginE,(_ZN66_INTERNAL_cfa2b61c_30_flash_fwd_hdim192_e4m3_sm90_cu_0106449f_30964cuda3std3__468_GLOBAL__N__cfa2b61c_30_flash_fwd_hdim192_e4m3_sm90_cu_0106449f_30966ignoreE - _ZN66_INTERNAL_cfa2b61c_30_flash_fwd_hdim192_e4m3_sm90_cu_0106449f_30964cuda3std3__45__cpo5beginE)
_ZN66_INTERNAL_cfa2b61c_30_flash_fwd_hdim192_e4m3_sm90_cu_0106449f_30964cuda3std3__45__cpo5beginE:
	.zero		1
	.type		_ZN66_INTERNAL_cfa2b61c_30_flash_fwd_hdim192_e4m3_sm90_cu_0106449f_30964cuda3std3__468_GLOBAL__N__cfa2b61c_30_flash_fwd_hdim192_e4m3_sm90_cu_0106449f_30966ignoreE,@object
	.size		_ZN66_INTERNAL_cfa2b61c_30_flash_fwd_hdim192_e4m3_sm90_cu_0106449f_30964cuda3std3__468_GLOBAL__N__cfa2b61c_30_flash_fwd_hdim192_e4m3_sm90_cu_0106449f_30966ignoreE,(_ZN66_INTERNAL_cfa2b61c_30_flash_fwd_hdim192_e4m3_sm90_cu_0106449f_30964cute7productE - _ZN66_INTERNAL_cfa2b61c_30_flash_fwd_hdim192_e4m3_sm90_cu_0106449f_30964cuda3std3__468_GLOBAL__N__cfa2b61c_30_flash_fwd_hdim192_e4m3_sm90_cu_0106449f_30966ignoreE)
_ZN66_INTERNAL_cfa2b61c_30_flash_fwd_hdim192_e4m3_sm90_cu_0106449f_30964cuda3std3__468_GLOBAL__N__cfa2b61c_30_flash_fwd_hdim192_e4m3_sm90_cu_0106449f_30966ignoreE:
	.zero		1
	.type		_ZN66_INTERNAL_cfa2b61c_30_flash_fwd_hdim192_e4m3_sm90_cu_0106449f_30964cute7productE,@object
	.size		_ZN66_INTERNAL_cfa2b61c_30_flash_fwd_hdim192_e4m3_sm90_cu_0106449f_30964cute7productE,(_ZN66_INTERNAL_cfa2b61c_30_flash_fwd_hdim192_e4m3_sm90_cu_0106449f_30964cuda3std3__45__cpo3endE - _ZN66_INTERNAL_cfa2b61c_30_flash_fwd_hdim192_e4m3_sm90_cu_0106449f_30964cute7productE)
_ZN66_INTERNAL_cfa2b61c_30_flash_fwd_hdim192_e4m3_sm90_cu_0106449f_30964cute7productE:
	.zero		1
	.type		_ZN66_INTERNAL_cfa2b61c_30_flash_fwd_hdim192_e4m3_sm90_cu_0106449f_30964cuda3std3__45__cpo3endE,@object
	.size		_ZN66_INTERNAL_cfa2b61c_30_flash_fwd_hdim192_e4m3_sm90_cu_0106449f_30964cuda3std3__45__cpo3endE,(_ZN66_INTERNAL_cfa2b61c_30_flash_fwd_hdim192_e4m3_sm90_cu_0106449f_30964cuda3std3__419piecewise_constructE - _ZN66_INTERNAL_cfa2b61c_30_flash_fwd_hdim192_e4m3_sm90_cu_0106449f_30964cuda3std3__45__cpo3endE)
_ZN66_INTERNAL_cfa2b61c_30_flash_fwd_hdim192_e4m3_sm90_cu_0106449f_30964cuda3std3__45__cpo3endE:
	.zero		1
	.type		_ZN66_INTERNAL_cfa2b61c_30_flash_fwd_hdim192_e4m3_sm90_cu_0106449f_30964cuda3std3__419piecewise_constructE,@object
	.size		_ZN66_INTERNAL_cfa2b61c_30_flash_fwd_hdim192_e4m3_sm90_cu_0106449f_30964cuda3std3__419piecewise_constructE,(_ZN66_INTERNAL_cfa2b61c_30_flash_fwd_hdim192_e4m3_sm90_cu_0106449f_30964cuda3std3__45__cpo4cendE - _ZN66_INTERNAL_cfa2b61c_30_flash_fwd_hdim192_e4m3_sm90_cu_0106449f_30964cuda3std3__419piecewise_constructE)
_ZN66_INTERNAL_cfa2b61c_30_flash_fwd_hdim192_e4m3_sm90_cu_0106449f_30964cuda3std3__419piecewise_constructE:
	.zero		1
	.type		_ZN66_INTERNAL_cfa2b61c_30_flash_fwd_hdim192_e4m3_sm90_cu_0106449f_30964cuda3std3__45__cpo4cendE,@object
	.size		_ZN66_INTERNAL_cfa2b61c_30_flash_fwd_hdim192_e4m3_sm90_cu_0106449f_30964cuda3std3__45__cpo4cendE,(_ZN66_INTERNAL_cfa2b61c_30_flash_fwd_hdim192_e4m3_sm90_cu_0106449f_30964cuda3std6ranges3__45__cpo4swapE - _ZN66_INTERNAL_cfa2b61c_30_flash_fwd_hdim192_e4m3_sm90_cu_0106449f_30964cuda3std3__45__cpo4cendE)
_ZN66_INTERNAL_cfa2b61c_30_flash_fwd_hdim192_e4m3_sm90_cu_0106449f_30964cuda3std3__45__cpo4cendE:
	.zero		1
	.type		_ZN66_INTERNAL_cfa2b61c_30_flash_fwd_hdim192_e4m3_sm90_cu_0106449f_30964cuda3std6ranges3__45__cpo4swapE,@object
	.size		_ZN66_INTERNAL_cfa2b61c_30_flash_fwd_hdim192_e4m3_sm90_cu_0106449f_30964cuda3std6ranges3__45__cpo4swapE,(.L_14 - _ZN66_INTERNAL_cfa2b61c_30_flash_fwd_hdim192_e4m3_sm90_cu_0106449f_30964cuda3std6ranges3__45__cpo4swapE)
_ZN66_INTERNAL_cfa2b61c_30_flash_fwd_hdim192_e4m3_sm90_cu_0106449f_30964cuda3std6ranges3__45__cpo4swapE:
	.zero		1
.L_14:


//--------------------- .nv.shared._ZN7cutlass13device_kernelIN5flash11enable_sm90INS1_16FlashAttnFwdSm90INS1_25CollectiveMainloopFwdSm90ILi2EN4cute5tupleIJNS5_1CILi2EEENS7_ILi1EEES9_EEENS6_IJNS7_ILi128EEENS7_ILi160EEENS7_ILi192EEEEEELi192ENS_12float_e4m3_tEfNS_4arch4Sm90ELb0ELb0ELb0ELb0ELb0ELb0ELb0ELb1ELb1ELb0ELb0ELb0EEENS1_21CollectiveEpilogueFwdINS6_IJSB_SD_SC_EEESA_NS_10bfloat16_tESH_Li256ELb0ELb0ELb0ELb1EEENS1_29StaticPersistentTileSchedulerILb0EEEEEEEEEvNT_6ParamsE --------------------------
	.section	.nv.shared._ZN7cutlass13device_kernelIN5flash11enable_sm90INS1_16FlashAttnFwdSm90INS1_25CollectiveMainloopFwdSm90ILi2EN4cute5tupleIJNS5_1CILi2EEENS7_ILi1EEES9_EEENS6_IJNS7_ILi128EEENS7_ILi160EEENS7_ILi192EEEEEELi192ENS_12float_e4m3_tEfNS_4arch4Sm90ELb0ELb0ELb0ELb0ELb0ELb0ELb0ELb1ELb1ELb0ELb0ELb0EEENS1_21CollectiveEpilogueFwdINS6_IJSB_SD_SC_EEESA_NS_10bfloat16_tESH_Li256ELb0ELb0ELb0ELb1EEENS1_29StaticPersistentTileSchedulerILb0EEEEEEEEEvNT_6ParamsE,"aw",@nobits
	.sectionflags	@""
	.align	16
	.zero		1024


//--------------------- .nv.shared._ZN7cutlass13device_kernelIN5flash11enable_sm90INS1_16FlashAttnFwdSm90INS1_25CollectiveMainloopFwdSm90ILi2EN4cute5tupleIJNS5_1CILi1EEES8_S8_EEENS6_IJNS7_ILi128EEENS7_ILi160EEENS7_ILi192EEEEEELi192ENS_12float_e4m3_tEfNS_4arch4Sm90ELb0ELb0ELb0ELb1ELb0ELb0ELb0ELb1ELb1ELb0ELb0ELb0EEENS1_21CollectiveEpilogueFwdINS6_IJSA_SC_SB_EEES9_NS_10bfloat16_tESG_Li256ELb1ELb0ELb0ELb1EEENS1_36VarlenDynamicPersistentTileSchedulerILi128ELi160ELi256ELi128ELb0ELb0ELb1ELb0ELb1ELb1EEEEEEEEEvNT_6ParamsE --------------------------
	.section	.nv.shared._ZN7cutlass13device_kernelIN5flash11enable_sm90INS1_16FlashAttnFwdSm90INS1_25CollectiveMainloopFwdSm90ILi2EN4cute5tupleIJNS5_1CILi1EEES8_S8_EEENS6_IJNS7_ILi128EEENS7_ILi160EEENS7_ILi192EEEEEELi192ENS_12float_e4m3_tEfNS_4arch4Sm90ELb0ELb0ELb0ELb1ELb0ELb0ELb0ELb1ELb1ELb0ELb0ELb0EEENS1_21CollectiveEpilogueFwdINS6_IJSA_SC_SB_EEES9_NS_10bfloat16_tESG_Li256ELb1ELb0ELb0ELb1EEENS1_36VarlenDynamicPersistentTileSchedulerILi128ELi160ELi256ELi128ELb0ELb0ELb1ELb0ELb1ELb1EEEEEEEEEvNT_6ParamsE,"aw",@nobits
	.sectionflags	@""
	.align	16
	.zero		1024


//--------------------- .nv.shared._ZN7cutlass13device_kernelIN5flash11enable_sm90INS1_16FlashAttnFwdSm90INS1_25CollectiveMainloopFwdSm90ILi2EN4cute5tupleIJNS5_1CILi1EEES8_S8_EEENS6_IJNS7_ILi128EEENS7_ILi160EEENS7_ILi192EEEEEELi192ENS_12float_e4m3_tEfNS_4arch4Sm90ELb0ELb0ELb0ELb1ELb0ELb1ELb0ELb1ELb1ELb0ELb0ELb0EEENS1_21CollectiveEpilogueFwdINS6_IJSA_SC_SB_EEES9_NS_10bfloat16_tESG_Li256ELb1ELb0ELb0ELb1EEENS1_36VarlenDynamicPersistentTileSchedulerILi128ELi160ELi256ELi128ELb0ELb0ELb1ELb0ELb1ELb1EEEEEEEEEvNT_6ParamsE --------------------------
	.section	.nv.shared._ZN7cutlass13device_kernelIN5flash11enable_sm90INS1_16FlashAttnFwdSm90INS1_25CollectiveMainloopFwdSm90ILi2EN4cute5tupleIJNS5_1CILi1EEES8_S8_EEENS6_IJNS7_ILi128EEENS7_ILi160EEENS7_ILi192EEEEEELi192ENS_12float_e4m3_tEfNS_4arch4Sm90ELb0ELb0ELb0ELb1ELb0ELb1ELb0ELb1ELb1ELb0ELb0ELb0EEENS1_21CollectiveEpilogueFwdINS6_IJSA_SC_SB_EEES9_NS_10bfloat16_tESG_Li256ELb1ELb0ELb0ELb1EEENS1_36VarlenDynamicPersistentTileSchedulerILi128ELi160ELi256ELi128ELb0ELb0ELb1ELb0ELb1ELb1EEEEEEEEEvNT_6ParamsE,"aw",@nobits
	.sectionflags	@""
	.align	16
	.zero		1024


//--------------------- .nv.shared._ZN7cutlass13device_kernelIN5flash11enable_sm90INS1_16FlashAttnFwdSm90INS1_25CollectiveMainloopFwdSm90ILi2EN4cute5tupleIJNS5_1CILi1EEES8_S8_EEENS6_IJNS7_ILi128EEENS7_ILi160EEENS7_ILi192EEEEEELi192ENS_12float_e4m3_tEfNS_4arch4Sm90ELb0ELb1ELb0ELb0ELb0ELb0ELb0ELb1ELb1ELb0ELb0ELb0EEENS1_21CollectiveEpilogueFwdINS6_IJSA_SC_SB_EEES9_NS_10bfloat16_tESG_Li256ELb0ELb0ELb0ELb1EEENS1_30DynamicPersistentTileSchedulerILi256ELi128ELb0ELb0ELb1EEEEEEEEEvNT_6ParamsE --------------------------
	.section	.nv.shared._ZN7cutlass13device_kernelIN5flash11enable_sm90INS1_16FlashAttnFwdSm90INS1_25CollectiveMainloopFwdSm90ILi2EN4cute5tupleIJNS5_1CILi1EEES8_S8_EEENS6_IJNS7_ILi128EEENS7_ILi160EEENS7_ILi192EEEEEELi192ENS_12float_e4m3_tEfNS_4arch4Sm90ELb0ELb1ELb0ELb0ELb0ELb0ELb0ELb1ELb1ELb0ELb0ELb0EEENS1_21CollectiveEpilogueFwdINS6_IJSA_SC_SB_EEES9_NS_10bfloat16_tESG_Li256ELb0ELb0ELb0ELb1EEENS1_30DynamicPersistentTileSchedulerILi256ELi128ELb0ELb0ELb1EEEEEEEEEvNT_6ParamsE,"aw",@nobits
	.sectionflags	@""
	.align	16
	.zero		1024


//--------------------- .nv.shared._ZN7cutlass13device_kernelIN5flash11enable_sm90INS1_16FlashAttnFwdSm90INS1_25CollectiveMainloopFwdSm90ILi2EN4cute5tupleIJNS5_1CILi1EEES8_S8_EEENS6_IJNS7_ILi128EEENS7_ILi160EEENS7_ILi192EEEEEELi192ENS_12float_e4m3_tEfNS_4arch4Sm90ELb0ELb1ELb0ELb1ELb0ELb0ELb0ELb1ELb1ELb0ELb0ELb0EEENS1_21CollectiveEpilogueFwdINS6_IJSA_SC_SB_EEES9_NS_10bfloat16_tESG_Li256ELb1ELb0ELb0ELb1EEENS1_36VarlenDynamicPersistentTileSchedulerILi128ELi160ELi256ELi128ELb0ELb0ELb1ELb1ELb0ELb1EEEEEEEEEvNT_6ParamsE --------------------------
	.section	.nv.shared._ZN7cutlass13device_kernelIN5flash11enable_sm90INS1_16FlashAttnFwdSm90INS1_25CollectiveMainloopFwdSm90ILi2EN4cute5tupleIJNS5_1CILi1EEES8_S8_EEENS6_IJNS7_ILi128EEENS7_ILi160EEENS7_ILi192EEEEEELi192ENS_12float_e4m3_tEfNS_4arch4Sm90ELb0ELb1ELb0ELb1ELb0ELb0ELb0ELb1ELb1ELb0ELb0ELb0EEENS1_21CollectiveEpilogueFwdINS6_IJSA_SC_SB_EEES9_NS_10bfloat16_tESG_Li256ELb1ELb0ELb0ELb1EEENS1_36VarlenDynamicPersistentTileSchedulerILi128ELi160ELi256ELi128ELb0ELb0ELb1ELb1ELb0ELb1EEEEEEEEEvNT_6ParamsE,"aw",@nobits
	.sectionflags	@""
	.align	16
	.zero		1024


//--------------------- .nv.shared._ZN7cutlass13device_kernelIN5flash11enable_sm90INS1_16FlashAttnFwdSm90INS1_25CollectiveMainloopFwdSm90ILi2EN4cute5tupleIJNS5_1CILi1EEES8_S8_EEENS6_IJNS7_ILi128EEENS7_ILi160EEENS7_ILi192EEEEEELi192ENS_12float_e4m3_tEfNS_4arch4Sm90ELb0ELb1ELb0ELb1ELb0ELb1ELb0ELb1ELb1ELb0ELb0ELb0EEENS1_21CollectiveEpilogueFwdINS6_IJSA_SC_SB_EEES9_NS_10bfloat16_tESG_Li256ELb1ELb0ELb0ELb1EEENS1_36VarlenDynamicPersistentTileSchedulerILi128ELi160ELi256ELi128ELb0ELb0ELb1ELb1ELb0ELb1EEEEEEEEEvNT_6ParamsE --------------------------
	.section	.nv.shared._ZN7cutlass13device_kernelIN5flash11enable_sm90INS1_16FlashAttnFwdSm90INS1_25CollectiveMainloopFwdSm90ILi2EN4cute5tupleIJNS5_1CILi1EEES8_S8_EEENS6_IJNS7_ILi128EEENS7_ILi160EEENS7_ILi192EEEEEELi192ENS_12float_e4m3_tEfNS_4arch4Sm90ELb0ELb1ELb0ELb1ELb0ELb1ELb0ELb1ELb1ELb0ELb0ELb0EEENS1_21CollectiveEpilogueFwdINS6_IJSA_SC_SB_EEES9_NS_10bfloat16_tESG_Li256ELb1ELb0ELb0ELb1EEENS1_36VarlenDynamicPersistentTileSchedulerILi128ELi160ELi256ELi128ELb0ELb0ELb1ELb1ELb0ELb1EEEEEEEEEvNT_6ParamsE,"aw",@nobits
	.sectionflags	@""
	.align	16
	.zero		1024


//--------------------- .nv.shared._ZN7cutlass13device_kernelIN5flash11enable_sm90INS1_16FlashAttnFwdSm90INS1_25CollectiveMainloopFwdSm90ILi2EN4cute5tupleIJNS5_1CILi1EEES8_S8_EEENS6_IJNS7_ILi128EEENS7_ILi160EEENS7_ILi192EEEEEELi192ENS_12float_e4m3_tEfNS_4arch4Sm90ELb1ELb0ELb0ELb0ELb0ELb0ELb0ELb1ELb1ELb0ELb0ELb0EEENS1_21CollectiveEpilogueFwdINS6_IJSA_SC_SB_EEES9_NS_10bfloat16_tESG_Li256ELb0ELb0ELb0ELb1EEENS1_30DynamicPersistentTileSchedulerILi256ELi128ELb0ELb0ELb1EEEEEEEEEvNT_6ParamsE --------------------------
	.section	.nv.shared._ZN7cutlass13device_kernelIN5flash11enable_sm90INS1_16FlashAttnFwdSm90INS1_25CollectiveMainloopFwdSm90ILi2EN4cute5tupleIJNS5_1CILi1EEES8_S8_EEENS6_IJNS7_ILi128EEENS7_ILi160EEENS7_ILi192EEEEEELi192ENS_12float_e4m3_tEfNS_4arch4Sm90ELb1ELb0ELb0ELb0ELb0ELb0ELb0ELb1ELb1ELb0ELb0ELb0EEENS1_21CollectiveEpilogueFwdINS6_IJSA_SC_SB_EEES9_NS_10bfloat16_tESG_Li256ELb0ELb0ELb0ELb1EEENS1_30DynamicPersistentTileSchedulerILi256ELi128ELb0ELb0ELb1EEEEEEEEEvNT_6ParamsE,"aw",@nobits
	.sectionflags	@""
	.align	16
	.zero		1024


//--------------------- .nv.shared._ZN7cutlass13device_kernelIN5flash11enable_sm90INS1_16FlashAttnFwdSm90INS1_25CollectiveMainloopFwdSm90ILi2EN4cute5tupleIJNS5_1CILi1EEES8_S8_EEENS6_IJNS7_ILi128EEENS7_ILi160EEENS7_ILi192EEEEEELi192ENS_12float_e4m3_tEfNS_4arch4Sm90ELb1ELb0ELb0ELb1ELb0ELb0ELb0ELb1ELb1ELb0ELb0ELb0EEENS1_21CollectiveEpilogueFwdINS6_IJSA_SC_SB_EEES9_NS_10bfloat16_tESG_Li256ELb1ELb0ELb0ELb1EEENS1_36VarlenDynamicPersistentTileSchedulerILi128ELi160ELi256ELi128ELb0ELb0ELb1ELb1ELb1ELb1EEEEEEEEEvNT_6ParamsE --------------------------
	.section	.nv.shared._ZN7cutlass13device_kernelIN5flash11enable_sm90INS1_16FlashAttnFwdSm90INS1_25CollectiveMainloopFwdSm90ILi2EN4cute5tupleIJNS5_1CILi1EEES8_S8_EEENS6_IJNS7_ILi128EEENS7_ILi160EEENS7_ILi192EEEEEELi192ENS_12float_e4m3_tEfNS_4arch4Sm90ELb1ELb0ELb0ELb1ELb0ELb0ELb0ELb1ELb1ELb0ELb0ELb0EEENS1_21CollectiveEpilogueFwdINS6_IJSA_SC_SB_EEES9_NS_10bfloat16_tESG_Li256ELb1ELb0ELb0ELb1EEENS1_36VarlenDynamicPersistentTileSchedulerILi128ELi160ELi256ELi128ELb0ELb0ELb1ELb1ELb1ELb1EEEEEEEEEvNT_6ParamsE,"aw",@nobits
	.sectionflags	@""
	.align	16
	.zero		1024


//--------------------- .nv.shared._ZN7cutlass13device_kernelIN5flash11enable_sm90INS1_16FlashAttnFwdSm90INS1_25CollectiveMainloopFwdSm90ILi2EN4cute5tupleIJNS5_1CILi1EEES8_S8_EEENS6_IJNS7_ILi128EEENS7_ILi160EEENS7_ILi192EEEEEELi192ENS_12float_e4m3_tEfNS_4arch4Sm90ELb1ELb0ELb0ELb1ELb0ELb1ELb0ELb1ELb1ELb0ELb0ELb0EEENS1_21CollectiveEpilogueFwdINS6_IJSA_SC_SB_EEES9_NS_10bfloat16_tESG_Li256ELb1ELb0ELb0ELb1EEENS1_36VarlenDynamicPersistentTileSchedulerILi128ELi160ELi256ELi128ELb0ELb0ELb1ELb1ELb1ELb1EEEEEEEEEvNT_6ParamsE --------------------------
	.section	.nv.shared._ZN7cutlass13device_kernelIN5flash11enable_sm90INS1_16FlashAttnFwdSm90INS1_25CollectiveMainloopFwdSm90ILi2EN4cute5tupleIJNS5_1CILi1EEES8_S8_EEENS6_IJNS7_ILi128EEENS7_ILi160EEENS7_ILi192EEEEEELi192ENS_12float_e4m3_tEfNS_4arch4Sm90ELb1ELb0ELb0ELb1ELb0ELb1ELb0ELb1ELb1ELb0ELb0ELb0EEENS1_21CollectiveEpilogueFwdINS6_IJSA_SC_SB_EEES9_NS_10bfloat16_tESG_Li256ELb1ELb0ELb0ELb1EEENS1_36VarlenDynamicPersistentTileSchedulerILi128ELi160ELi256ELi128ELb0ELb0ELb1ELb1ELb1ELb1EEEEEEEEEvNT_6ParamsE,"aw",@nobits
	.sectionflags	@""
	.align	16
	.zero		1024


//--------------------- .nv.constant0._ZN7cutlass13device_kernelIN5flash11enable_sm90INS1_16FlashAttnFwdSm90INS1_25CollectiveMainloopFwdSm90ILi2EN4cute5tupleIJNS5_1CILi1EEES8_S8_EEENS6_IJNS7_ILi128EEENS7_ILi160EEENS7_ILi192EEEEEELi192ENS_12float_e4m3_tEfNS_4arch4Sm90ELb0ELb0ELb0ELb0ELb0ELb0ELb0ELb1ELb1ELb0ELb0ELb0EEENS1_21CollectiveEpilogueFwdINS6_IJSA_SC_SB_EEES9_NS_10bfloat16_tESG_Li256ELb0ELb0ELb0ELb1EEENS1_29StaticPersistentTileSchedulerILb0EEEEEEEEEvNT_6ParamsE --------------------------
	.section	.nv.constant0._ZN7cutlass13device_kernelIN5flash11enable_sm90INS1_16FlashAttnFwdSm90INS1_25CollectiveMainloopFwdSm90ILi2EN4cute5tupleIJNS5_1CILi1EEES8_S8_EEENS6_IJNS7_ILi128EEENS7_ILi160EEENS7_ILi192EEEEEELi192ENS_12float_e4m3_tEfNS_4arch4Sm90ELb0ELb0ELb0ELb0ELb0ELb0ELb0ELb1ELb1ELb0ELb0ELb0EEENS1_21CollectiveEpilogueFwdINS6_IJSA_SC_SB_EEES9_NS_10bfloat16_tESG_Li256ELb0ELb0ELb0ELb1EEENS1_29StaticPersistentTileSchedulerILb0EEEEEEEEEvNT_6ParamsE,"a",@progbits
	.sectionflags	@""
	.align	4
.nv.constant0._ZN7cutlass13device_kernelIN5flash11enable_sm90INS1_16FlashAttnFwdSm90INS1_25CollectiveMainloopFwdSm90ILi2EN4cute5tupleIJNS5_1CILi1EEES8_S8_EEENS6_IJNS7_ILi128EEENS7_ILi160EEENS7_ILi192EEEEEELi192ENS_12float_e4m3_tEfNS_4arch4Sm90ELb0ELb0ELb0ELb0ELb0ELb0ELb0ELb1ELb1ELb0ELb0ELb0EEENS1_21CollectiveEpilogueFwdINS6_IJSA_SC_SB_EEES9_NS_10bfloat16_tESG_Li256ELb0ELb0ELb0ELb1EEENS1_29StaticPersistentTileSchedulerILb0EEEEEEEEEvNT_6ParamsE:
	.zero		3584


//--------------------- .nv.constant0._ZN7cutlass13device_kernelIN5flash11enable_sm90INS1_16FlashAttnFwdSm90INS1_25CollectiveMainloopFwdSm90ILi2EN4cute5tupleIJNS5_1CILi2EEENS7_ILi1EEES9_EEENS6_IJNS7_ILi128EEENS7_ILi160EEENS7_ILi192EEEEEELi192ENS_12float_e4m3_tEfNS_4arch4Sm90ELb0ELb0ELb0ELb0ELb0ELb0ELb0ELb1ELb1ELb0ELb0ELb0EEENS1_21CollectiveEpilogueFwdINS6_IJSB_SD_SC_EEESA_NS_10bfloat16_tESH_Li256ELb0ELb0ELb0ELb1EEENS1_29StaticPersistentTileSchedulerILb0EEEEEEEEEvNT_6ParamsE --------------------------
	.section	.nv.constant0._ZN7cutlass13device_kernelIN5flash11enable_sm90INS1_16FlashAttnFwdSm90INS1_25CollectiveMainloopFwdSm90ILi2EN4cute5tupleIJNS5_1CILi2EEENS7_ILi1EEES9_EEENS6_IJNS7_ILi128EEENS7_ILi160EEENS7_ILi192EEEEEELi192ENS_12float_e4m3_tEfNS_4arch4Sm90ELb0ELb0ELb0ELb0ELb0ELb0ELb0ELb1ELb1ELb0ELb0ELb0EEENS1_21CollectiveEpilogueFwdINS6_IJSB_SD_SC_EEESA_NS_10bfloat16_tESH_Li256ELb0ELb0ELb0ELb1EEENS1_29StaticPersistentTileSchedulerILb0EEEEEEEEEvNT_6ParamsE,"a",@progbits
	.sectionflags	@""
	.align	4
.nv.constant0._ZN7cutlass13device_kernelIN5flash11enable_sm90INS1_16FlashAttnFwdSm90INS1_25CollectiveMainloopFwdSm90ILi2EN4cute5tupleIJNS5_1CILi2EEENS7_ILi1EEES9_EEENS6_IJNS7_ILi128EEENS7_ILi160EEENS7_ILi192EEEEEELi192ENS_12float_e4m3_tEfNS_4arch4Sm90ELb0ELb0ELb0ELb0ELb0ELb0ELb0ELb1ELb1ELb0ELb0ELb0EEENS1_21CollectiveEpilogueFwdINS6_IJSB_SD_SC_EEESA_NS_10bfloat16_tESH_Li256ELb0ELb0ELb0ELb1EEENS1_29StaticPersistentTileSchedulerILb0EEEEEEEEEvNT_6ParamsE:
	.zero		3584


//--------------------- .nv.constant0._ZN7cutlass13device_kernelIN5flash11enable_sm90INS1_16FlashAttnFwdSm90INS1_25CollectiveMainloopFwdSm90ILi2EN4cute5tupleIJNS5_1CILi1EEES8_S8_EEENS6_IJNS7_ILi128EEENS7_ILi160EEENS7_ILi192EEEEEELi192ENS_12float_e4m3_tEfNS_4arch4Sm90ELb0ELb0ELb0ELb1ELb0ELb0ELb0ELb1ELb1ELb0ELb0ELb0EEENS1_21CollectiveEpilogueFwdINS6_IJSA_SC_SB_EEES9_NS_10bfloat16_tESG_Li256ELb1ELb0ELb0ELb1EEENS1_36VarlenDynamicPersistentTileSchedulerILi128ELi160ELi256ELi128ELb0ELb0ELb1ELb0ELb1ELb1EEEEEEEEEvNT_6ParamsE --------------------------
	.section	.nv.constant0._ZN7cutlass13device_kernelIN5flash11enable_sm90INS1_16FlashAttnFwdSm90INS1_25CollectiveMainloopFwdSm90ILi2EN4cute5tupleIJNS5_1CILi1EEES8_S8_EEENS6_IJNS7_ILi128EEENS7_ILi160EEENS7_ILi192EEEEEELi192ENS_12float_e4m3_tEfNS_4arch4Sm90ELb0ELb0ELb0ELb1ELb0ELb0ELb0ELb1ELb1ELb0ELb0ELb0EEENS1_21CollectiveEpilogueFwdINS6_IJSA_SC_SB_EEES9_NS_10bfloat16_tESG_Li256ELb1ELb0ELb0ELb1EEENS1_36VarlenDynamicPersistentTileSchedulerILi128ELi160ELi256ELi128ELb0ELb0ELb1ELb0ELb1ELb1EEEEEEEEEvNT_6ParamsE,"a",@progbits
	.sectionflags	@""
	.align	4
.nv.constant0._ZN7cutlass13device_kernelIN5flash11enable_sm90INS1_16FlashAttnFwdSm90INS1_25CollectiveMainloopFwdSm90ILi2EN4cute5tupleIJNS5_1CILi1EEES8_S8_EEENS6_IJNS7_ILi128EEENS7_ILi160EEENS7_ILi192EEEEEELi192ENS_12float_e4m3_tEfNS_4arch4Sm90ELb0ELb0ELb0ELb1ELb0ELb0ELb0ELb1ELb1ELb0ELb0ELb0EEENS1_21CollectiveEpilogueFwdINS6_IJSA_SC_SB_EEES9_NS_10bfloat16_tESG_Li256ELb1ELb0ELb0ELb1EEENS1_36VarlenDynamicPersistentTileSchedulerILi128ELi160ELi256ELi128ELb0ELb0ELb1ELb0ELb1ELb1EEEEEEEEEvNT_6ParamsE:
	.zero		3200


//--------------------- .nv.constant0._ZN7cutlass13device_kernelIN5flash11enable_sm90INS1_16FlashAttnFwdSm90INS1_25CollectiveMainloopFwdSm90ILi2EN4cute5tupleIJNS5_1CILi1EEES8_S8_EEENS6_IJNS7_ILi128EEENS7_ILi160EEENS7_ILi192EEEEEELi192ENS_12float_e4m3_tEfNS_4arch4Sm90ELb0ELb0ELb0ELb1ELb0ELb1ELb0ELb1ELb1ELb0ELb0ELb0EEENS1_21CollectiveEpilogueFwdINS6_IJSA_SC_SB_EEES9_NS_10bfloat16_tESG_Li256ELb1ELb0ELb0ELb1EEENS1_36VarlenDynamicPersistentTileSchedulerILi128ELi160ELi256ELi128ELb0ELb0ELb1ELb0ELb1ELb1EEEEEEEEEvNT_6ParamsE --------------------------
	.section	.nv.constant0._ZN7cutlass13device_kernelIN5flash11enable_sm90INS1_16FlashAttnFwdSm90INS1_25CollectiveMainloopFwdSm90ILi2EN4cute5tupleIJNS5_1CILi1EEES8_S8_EEENS6_IJNS7_ILi128EEENS7_ILi160EEENS7_ILi192EEEEEELi192ENS_12float_e4m3_tEfNS_4arch4Sm90ELb0ELb0ELb0ELb1ELb0ELb1ELb0ELb1ELb1ELb0ELb0ELb0EEENS1_21CollectiveEpilogueFwdINS6_IJSA_SC_SB_EEES9_NS_10bfloat16_tESG_Li256ELb1ELb0ELb0ELb1EEENS1_36VarlenDynamicPersistentTileSchedulerILi128ELi160ELi256ELi128ELb0ELb0ELb1ELb0ELb1ELb1EEEEEEEEEvNT_6ParamsE,"a",@progbits
	.sectionflags	@""
	.align	4
.nv.constant0._ZN7cutlass13device_kernelIN5flash11enable_sm90INS1_16FlashAttnFwdSm90INS1_25CollectiveMainloopFwdSm90ILi2EN4cute5tupleIJNS5_1CILi1EEES8_S8_EEENS6_IJNS7_ILi128EEENS7_ILi160EEENS7_ILi192EEEEEELi192ENS_12float_e4m3_tEfNS_4arch4Sm90ELb0ELb0ELb0ELb1ELb0ELb1ELb0ELb1ELb1ELb0ELb0ELb0EEENS1_21CollectiveEpilogueFwdINS6_IJSA_SC_SB_EEES9_NS_10bfloat16_tESG_Li256ELb1ELb0ELb0ELb1EEENS1_36VarlenDynamicPersistentTileSchedulerILi128ELi160ELi256ELi128ELb0ELb0ELb1ELb0ELb1ELb1EEEEEEEEEvNT_6ParamsE:
	.zero		3200


//--------------------- .nv.constant0._ZN7cutlass13device_kernelIN5flash11enable_sm90INS1_16FlashAttnFwdSm90INS1_25CollectiveMainloopFwdSm90ILi2EN4cute5tupleIJNS5_1CILi1EEES8_S8_EEENS6_IJNS7_ILi128EEENS7_ILi160EEENS7_ILi192EEEEEELi192ENS_12float_e4m3_tEfNS_4arch4Sm90ELb0ELb1ELb0ELb0ELb0ELb0ELb0ELb1ELb1ELb0ELb0ELb0EEENS1_21CollectiveEpilogueFwdINS6_IJSA_SC_SB_EEES9_NS_10bfloat16_tESG_Li256ELb0ELb0ELb0ELb1EEENS1_30DynamicPersistentTileSchedulerILi256ELi128ELb0ELb0ELb1EEEEEEEEEvNT_6ParamsE --------------------------
	.section	.nv.constant0._ZN7cutlass13device_kernelIN5flash11enable_sm90INS1_16FlashAttnFwdSm90INS1_25CollectiveMainloopFwdSm90ILi2EN4cute5tupleIJNS5_1CILi1EEES8_S8_EEENS6_IJNS7_ILi128EEENS7_ILi160EEENS7_ILi192EEEEEELi192ENS_12float_e4m3_tEfNS_4arch4Sm90ELb0ELb1ELb0ELb0ELb0ELb0ELb0ELb1ELb1ELb0ELb0ELb0EEENS1_21CollectiveEpilogueFwdINS6_IJSA_SC_SB_EEES9_NS_10bfloat16_tESG_Li256ELb0ELb0ELb0ELb1EEENS1_30DynamicPersistentTileSchedulerILi256ELi128ELb0ELb0ELb1EEEEEEEEEvNT_6ParamsE,"a",@progbits
	.sectionflags	@""
	.align	4
.nv.constant0._ZN7cutlass13device_kernelIN5flash11enable_sm90INS1_16FlashAttnFwdSm90INS1_25CollectiveMainloopFwdSm90ILi2EN4cute5tupleIJNS5_1CILi1EEES8_S8_EEENS6_IJNS7_ILi128EEENS7_ILi160EEENS7_ILi192EEEEEELi192ENS_12float_e4m3_tEfNS_4arch4Sm90ELb0ELb1ELb0ELb0ELb0ELb0ELb0ELb1ELb1ELb0ELb0ELb0EEENS1_21CollectiveEpilogueFwdINS6_IJSA_SC_SB_EEES9_NS_10bfloat16_tESG_Li256ELb0ELb0ELb0ELb1EEENS1_30DynamicPersistentTileSchedulerILi256ELi128ELb0ELb0ELb1EEEEEEEEEvNT_6ParamsE:
	.zero		3584


//--------------------- .nv.constant0._ZN7cutlass13device_kernelIN5flash11enable_sm90INS1_16FlashAttnFwdSm90INS1_25CollectiveMainloopFwdSm90ILi2EN4cute5tupleIJNS5_1CILi1EEES8_S8_EEENS6_IJNS7_ILi128EEENS7_ILi160EEENS7_ILi192EEEEEELi192ENS_12float_e4m3_tEfNS_4arch4Sm90ELb0ELb1ELb0ELb1ELb0ELb0ELb0ELb1ELb1ELb0ELb0ELb0EEENS1_21CollectiveEpilogueFwdINS6_IJSA_SC_SB_EEES9_NS_10bfloat16_tESG_Li256ELb1ELb0ELb0ELb1EEENS1_36VarlenDynamicPersistentTileSchedulerILi128ELi160ELi256ELi128ELb0ELb0ELb1ELb1ELb0ELb1EEEEEEEEEvNT_6ParamsE --------------------------
	.section	.nv.constant0._ZN7cutlass13device_kernelIN5flash11enable_sm90INS1_16FlashAttnFwdSm90INS1_25CollectiveMainloopFwdSm90ILi2EN4cute5tupleIJNS5_1CILi1EEES8_S8_EEENS6_IJNS7_ILi128EEENS7_ILi160EEENS7_ILi192EEEEEELi192ENS_12float_e4m3_tEfNS_4arch4Sm90ELb0ELb1ELb0ELb1ELb0ELb0ELb0ELb1ELb1ELb0ELb0ELb0EEENS1_21CollectiveEpilogueFwdINS6_IJSA_SC_SB_EEES9_NS_10bfloat16_tESG_Li256ELb1ELb0ELb0ELb1EEENS1_36VarlenDynamicPersistentTileSchedulerILi128ELi160ELi256ELi128ELb0ELb0ELb1ELb1ELb0ELb1EEEEEEEEEvNT_6ParamsE,"a",@progbits
	.sectionflags	@""
	.align	4
.nv.constant0._ZN7cutlass13device_kernelIN5flash11enable_sm90INS1_16FlashAttnFwdSm90INS1_25CollectiveMainloopFwdSm90ILi2EN4cute5tupleIJNS5_1CILi1EEES8_S8_EEENS6_IJNS7_ILi128EEENS7_ILi160EEENS7_ILi192EEEEEELi192ENS_12float_e4m3_tEfNS_4arch4Sm90ELb0ELb1ELb0ELb1ELb0ELb0ELb0ELb1ELb1ELb0ELb0ELb0EEENS1_21CollectiveEpilogueFwdINS6_IJSA_SC_SB_EEES9_NS_10bfloat16_tESG_Li256ELb1ELb0ELb0ELb1EEENS1_36VarlenDynamicPersistentTileSchedulerILi128ELi160ELi256ELi128ELb0ELb0ELb1ELb1ELb0ELb1EEEEEEEEEvNT_6ParamsE:
	.zero		3200


//--------------------- .nv.constant0._ZN7cutlass13device_kernelIN5flash11enable_sm90INS1_16FlashAttnFwdSm90INS1_25CollectiveMainloopFwdSm90ILi2EN4cute5tupleIJNS5_1CILi1EEES8_S8_EEENS6_IJNS7_ILi128EEENS7_ILi160EEENS7_ILi192EEEEEELi192ENS_12float_e4m3_tEfNS_4arch4Sm90ELb0ELb1ELb0ELb1ELb0ELb1ELb0ELb1ELb1ELb0ELb0ELb0EEENS1_21CollectiveEpilogueFwdINS6_IJSA_SC_SB_EEES9_NS_10bfloat16_tESG_Li256ELb1ELb0ELb0ELb1EEENS1_36VarlenDynamicPersistentTileSchedulerILi128ELi160ELi256ELi128ELb0ELb0ELb1ELb1ELb0ELb1EEEEEEEEEvNT_6ParamsE --------------------------
	.section	.nv.constant0._ZN7cutlass13device_kernelIN5flash11enable_sm90INS1_16FlashAttnFwdSm90INS1_25CollectiveMainloopFwdSm90ILi2EN4cute5tupleIJNS5_1CILi1EEES8_S8_EEENS6_IJNS7_ILi128EEENS7_ILi160EEENS7_ILi192EEEEEELi192ENS_12float_e4m3_tEfNS_4arch4Sm90ELb0ELb1ELb0ELb1ELb0ELb1ELb0ELb1ELb1ELb0ELb0ELb0EEENS1_21CollectiveEpilogueFwdINS6_IJSA_SC_SB_EEES9_NS_10bfloat16_tESG_Li256ELb1ELb0ELb0ELb1EEENS1_36VarlenDynamicPersistentTileSchedulerILi128ELi160ELi256ELi128ELb0ELb0ELb1ELb1ELb0ELb1EEEEEEEEEvNT_6ParamsE,"a",@progbits
	.sectionflags	@""
	.align	4
.nv.constant0._ZN7cutlass13device_kernelIN5flash11enable_sm90INS1_16FlashAttnFwdSm90INS1_25CollectiveMainloopFwdSm90ILi2EN4cute5tupleIJNS5_1CILi1EEES8_S8_EEENS6_IJNS7_ILi128EEENS7_ILi160EEENS7_ILi192EEEEEELi192ENS_12float_e4m3_tEfNS_4arch4Sm90ELb0ELb1ELb0ELb1ELb0ELb1ELb0ELb1ELb1ELb0ELb0ELb0EEENS1_21CollectiveEpilogueFwdINS6_IJSA_SC_SB_EEES9_NS_10bfloat16_tESG_Li256ELb1ELb0ELb0ELb1EEENS1_36VarlenDynamicPersistentTileSchedulerILi128ELi160ELi256ELi128ELb0ELb0ELb1ELb1ELb0ELb1EEEEEEEEEvNT_6ParamsE:
	.zero		3200


//--------------------- .nv.constant0._ZN7cutlass13device_kernelIN5flash11enable_sm90INS1_16FlashAttnFwdSm90INS1_25CollectiveMainloopFwdSm90ILi2EN4cute5tupleIJNS5_1CILi1EEES8_S8_EEENS6_IJNS7_ILi128EEENS7_ILi160EEENS7_ILi192EEEEEELi192ENS_12float_e4m3_tEfNS_4arch4Sm90ELb1ELb0ELb0ELb0ELb0ELb0ELb0ELb1ELb1ELb0ELb0ELb0EEENS1_21CollectiveEpilogueFwdINS6_IJSA_SC_SB_EEES9_NS_10bfloat16_tESG_Li256ELb0ELb0ELb0ELb1EEENS1_30DynamicPersistentTileSchedulerILi256ELi128ELb0ELb0ELb1EEEEEEEEEvNT_6ParamsE --------------------------
	.section	.nv.constant0._ZN7cutlass13device_kernelIN5flash11enable_sm90INS1_16FlashAttnFwdSm90INS1_25CollectiveMainloopFwdSm90ILi2EN4cute5tupleIJNS5_1CILi1EEES8_S8_EEENS6_IJNS7_ILi128EEENS7_ILi160EEENS7_ILi192EEEEEELi192ENS_12float_e4m3_tEfNS_4arch4Sm90ELb1ELb0ELb0ELb0ELb0ELb0ELb0ELb1ELb1ELb0ELb0ELb0EEENS1_21CollectiveEpilogueFwdINS6_IJSA_SC_SB_EEES9_NS_10bfloat16_tESG_Li256ELb0ELb0ELb0ELb1EEENS1_30DynamicPersistentTileSchedulerILi256ELi128ELb0ELb0ELb1EEEEEEEEEvNT_6ParamsE,"a",@progbits
	.sectionflags	@""
	.align	4
.nv.constant0._ZN7cutlass13device_kernelIN5flash11enable_sm90INS1_16FlashAttnFwdSm90INS1_25CollectiveMainloopFwdSm90ILi2EN4cute5tupleIJNS5_1CILi1EEES8_S8_EEENS6_IJNS7_ILi128EEENS7_ILi160EEENS7_ILi192EEEEEELi192ENS_12float_e4m3_tEfNS_4arch4Sm90ELb1ELb0ELb0ELb0ELb0ELb0ELb0ELb1ELb1ELb0ELb0ELb0EEENS1_21CollectiveEpilogueFwdINS6_IJSA_SC_SB_EEES9_NS_10bfloat16_tESG_Li256ELb0ELb0ELb0ELb1EEENS1_30DynamicPersistentTileSchedulerILi256ELi128ELb0ELb0ELb1EEEEEEEEEvNT_6ParamsE:
	.zero		3584


//--------------------- .nv.constant0._ZN7cutlass13device_kernelIN5flash11enable_sm90INS1_16FlashAttnFwdSm90INS1_25CollectiveMainloopFwdSm90ILi2EN4cute5tupleIJNS5_1CILi1EEES8_S8_EEENS6_IJNS7_ILi128EEENS7_ILi160EEENS7_ILi192EEEEEELi192ENS_12float_e4m3_tEfNS_4arch4Sm90ELb1ELb0ELb0ELb1ELb0ELb0ELb0ELb1ELb1ELb0ELb0ELb0EEENS1_21CollectiveEpilogueFwdINS6_IJSA_SC_SB_EEES9_NS_10bfloat16_tESG_Li256ELb1ELb0ELb0ELb1EEENS1_36VarlenDynamicPersistentTileSchedulerILi128ELi160ELi256ELi128ELb0ELb0ELb1ELb1ELb1ELb1EEEEEEEEEvNT_6ParamsE --------------------------
	.section	.nv.constant0._ZN7cutlass13device_kernelIN5flash11enable_sm90INS1_16FlashAttnFwdSm90INS1_25CollectiveMainloopFwdSm90ILi2EN4cute5tupleIJNS5_1CILi1EEES8_S8_EEENS6_IJNS7_ILi128EEENS7_ILi160EEENS7_ILi192EEEEEELi192ENS_12float_e4m3_tEfNS_4arch4Sm90ELb1ELb0ELb0ELb1ELb0ELb0ELb0ELb1ELb1ELb0ELb0ELb0EEENS1_21CollectiveEpilogueFwdINS6_IJSA_SC_SB_EEES9_NS_10bfloat16_tESG_Li256ELb1ELb0ELb0ELb1EEENS1_36VarlenDynamicPersistentTileSchedulerILi128ELi160ELi256ELi128ELb0ELb0ELb1ELb1ELb1ELb1EEEEEEEEEvNT_6ParamsE,"a",@progbits
	.sectionflags	@""
	.align	4
.nv.constant0._ZN7cutlass13device_kernelIN5flash11enable_sm90INS1_16FlashAttnFwdSm90INS1_25CollectiveMainloopFwdSm90ILi2EN4cute5tupleIJNS5_1CILi1EEES8_S8_EEENS6_IJNS7_ILi128EEENS7_ILi160EEENS7_ILi192EEEEEELi192ENS_12float_e4m3_tEfNS_4arch4Sm90ELb1ELb0ELb0ELb1ELb0ELb0ELb0ELb1ELb1ELb0ELb0ELb0EEENS1_21CollectiveEpilogueFwdINS6_IJSA_SC_SB_EEES9_NS_10bfloat16_tESG_Li256ELb1ELb0ELb0ELb1EEENS1_36VarlenDynamicPersistentTileSchedulerILi128ELi160ELi256ELi128ELb0ELb0ELb1ELb1ELb1ELb1EEEEEEEEEvNT_6ParamsE:
	.zero		3200


//--------------------- .nv.constant0._ZN7cutlass13device_kernelIN5flash11enable_sm90INS1_16FlashAttnFwdSm90INS1_25CollectiveMainloopFwdSm90ILi2EN4cute5tupleIJNS5_1CILi1EEES8_S8_EEENS6_IJNS7_ILi128EEENS7_ILi160EEENS7_ILi192EEEEEELi192ENS_12float_e4m3_tEfNS_4arch4Sm90ELb1ELb0ELb0ELb1ELb0ELb1ELb0ELb1ELb1ELb0ELb0ELb0EEENS1_21CollectiveEpilogueFwdINS6_IJSA_SC_SB_EEES9_NS_10bfloat16_tESG_Li256ELb1ELb0ELb0ELb1EEENS1_36VarlenDynamicPersistentTileSchedulerILi128ELi160ELi256ELi128ELb0ELb0ELb1ELb1ELb1ELb1EEEEEEEEEvNT_6ParamsE --------------------------
	.section	.nv.constant0._ZN7cutlass13device_kernelIN5flash11enable_sm90INS1_16FlashAttnFwdSm90INS1_25CollectiveMainloopFwdSm90ILi2EN4cute5tupleIJNS5_1CILi1EEES8_S8_EEENS6_IJNS7_ILi128EEENS7_ILi160EEENS7_ILi192EEEEEELi192ENS_12float_e4m3_tEfNS_4arch4Sm90ELb1ELb0ELb0ELb1ELb0ELb1ELb0ELb1ELb1ELb0ELb0ELb0EEENS1_21CollectiveEpilogueFwdINS6_IJSA_SC_SB_EEES9_NS_10bfloat16_tESG_Li256ELb1ELb0ELb0ELb1EEENS1_36VarlenDynamicPersistentTileSchedulerILi128ELi160ELi256ELi128ELb0ELb0ELb1ELb1ELb1ELb1EEEEEEEEEvNT_6ParamsE,"a",@progbits
	.sectionflags	@""
	.align	4
.nv.constant0._ZN7cutlass13device_kernelIN5flash11enable_sm90INS1_16FlashAttnFwdSm90INS1_25CollectiveMainloopFwdSm90ILi2EN4cute5tupleIJNS5_1CILi1EEES8_S8_EEENS6_IJNS7_ILi128EEENS7_ILi160EEENS7_ILi192EEEEEELi192ENS_12float_e4m3_tEfNS_4arch4Sm90ELb1ELb0ELb0ELb1ELb0ELb1ELb0ELb1ELb1ELb0ELb0ELb0EEENS1_21CollectiveEpilogueFwdINS6_IJSA_SC_SB_EEES9_NS_10bfloat16_tESG_Li256ELb1ELb0ELb0ELb1EEENS1_36VarlenDynamicPersistentTileSchedulerILi128ELi160ELi256ELi128ELb0ELb0ELb1ELb1ELb1ELb1EEEEEEEEEvNT_6ParamsE:
	.zero		3200


//--------------------- SYMBOLS --------------------------

	.type		.nv.reservedSmem.offset0,@object
	.size		.nv.reservedSmem.offset0,0x4
	.type		__assertfail,@function
